	.target	sm_100a

	.elftype	@"ET_EXEC"


//--------------------- .note.nv.tkinfo           --------------------------
	.section	.note.nv.tkinfo,"",@"SHT_NOTE"
	.sectionflags	@"SHF_NOTE_NV_TKINFO"
	.tkinfo
        /*0018*/ 	.word	0x00000002
        /*0030*/ 	.string	""
        /*0030*/ 	.string	"ptxas"
        /*0030*/ 	.string	"Cuda compilation tools, release 13.0, V13.0.88"
        /*0030*/ 	.string	"Build cuda_13.0.r13.0/compiler.36424714_0"
        /*0030*/ 	.string	"-arch sm_100a -m 64 "



//--------------------- .note.nv.cuinfo           --------------------------
	.section	.note.nv.cuinfo,"",@"SHT_NOTE"
	.sectionflags	@"SHF_NOTE_NV_CUINFO"
        /*0018*/ 	.short	0x0002
        /*001a*/ 	.short	0x0064
        /*001c*/ 	.short	0x0082
	.zero		2


//--------------------- .nv.info                  --------------------------
	.section	.nv.info,"",@"SHT_CUDA_INFO"
	.align	4


	//----- nvinfo : EIATTR_REGCOUNT
	.align		4
        /*0000*/ 	.byte	0x04, 0x2f
        /*0002*/ 	.short	(.L_1 - .L_0)
	.align		4
.L_0:
        /*0004*/ 	.word	index@(_ZN18transformer_engine49scaled_aligned_causal_masked_softmax_warp_forwardI6__halfS1_fLi4EEEvPT0_PKT_T1_iii)
        /*0008*/ 	.word	0x00000018


	//----- nvinfo : EIATTR_FRAME_SIZE
	.align		4
.L_1:
        /*000c*/ 	.byte	0x04, 0x11
        /*000e*/ 	.short	(.L_3 - .L_2)
	.align		4
.L_2:
        /*0010*/ 	.word	index@($__internal_21_$__cuda_sm3x_div_rn_noftz_f32_slowpath)
        /*0014*/ 	.word	0x00000000


	//----- nvinfo : EIATTR_FRAME_SIZE
	.align		4
.L_3:
        /*0018*/ 	.byte	0x04, 0x11
        /*001a*/ 	.short	(.L_5 - .L_4)
	.align		4
.L_4:
        /*001c*/ 	.word	index@(_ZN18transformer_engine49scaled_aligned_causal_masked_softmax_warp_forwardI6__halfS1_fLi4EEEvPT0_PKT_T1_iii)
        /*0020*/ 	.word	0x00000000


	//----- nvinfo : EIATTR_REGCOUNT
	.align		4
.L_5:
        /*0024*/ 	.byte	0x04, 0x2f
        /*0026*/ 	.short	(.L_7 - .L_6)
	.align		4
.L_6:
        /*0028*/ 	.word	index@(_ZN18transformer_engine49scaled_aligned_causal_masked_softmax_warp_forwardI6__halfS1_fLi5EEEvPT0_PKT_T1_iii)
        /*002c*/ 	.word	0x00000016


	//----- nvinfo : EIATTR_FRAME_SIZE
	.align		4
.L_7:
        /*0030*/ 	.byte	0x04, 0x11
        /*0032*/ 	.short	(.L_9 - .L_8)
	.align		4
.L_8:
        /*0034*/ 	.word	index@($__internal_20_$__cuda_sm3x_div_rn_noftz_f32_slowpath)
        /*0038*/ 	.word	0x00000000


	//----- nvinfo : EIATTR_FRAME_SIZE
	.align		4
.L_9:
        /*003c*/ 	.byte	0x04, 0x11
        /*003e*/ 	.short	(.L_11 - .L_10)
	.align		4
.L_10:
        /*0040*/ 	.word	index@(_ZN18transformer_engine49scaled_aligned_causal_masked_softmax_warp_forwardI6__halfS1_fLi5EEEvPT0_PKT_T1_iii)
        /*0044*/ 	.word	0x00000000


	//----- nvinfo : EIATTR_REGCOUNT
	.align		4
.L_11:
        /*0048*/ 	.byte	0x04, 0x2f
        /*004a*/ 	.short	(.L_13 - .L_12)
	.align		4
.L_12:
        /*004c*/ 	.word	index@(_ZN18transformer_engine49scaled_aligned_causal_masked_softmax_warp_forwardI6__halfS1_fLi6EEEvPT0_PKT_T1_iii)
        /*0050*/ 	.word	0x0000001c


	//----- nvinfo : EIATTR_FRAME_SIZE
	.align		4
.L_13:
        /*0054*/ 	.byte	0x04, 0x11
        /*0056*/ 	.short	(.L_15 - .L_14)
	.align		4
.L_14:
        /*0058*/ 	.word	index@($__internal_19_$__cuda_sm3x_div_rn_noftz_f32_slowpath)
        /*005c*/ 	.word	0x00000000


	//----- nvinfo : EIATTR_FRAME_SIZE
	.align		4
.L_15:
        /*0060*/ 	.byte	0x04, 0x11
        /*0062*/ 	.short	(.L_17 - .L_16)
	.align		4
.L_16:
        /*0064*/ 	.word	index@(_ZN18transformer_engine49scaled_aligned_causal_masked_softmax_warp_forwardI6__halfS1_fLi6EEEvPT0_PKT_T1_iii)
        /*0068*/ 	.word	0x00000000


	//----- nvinfo : EIATTR_REGCOUNT
	.align		4
.L_17:
        /*006c*/ 	.byte	0x04, 0x2f
        /*006e*/ 	.short	(.L_19 - .L_18)
	.align		4
.L_18:
        /*0070*/ 	.word	index@(_ZN18transformer_engine49scaled_aligned_causal_masked_softmax_warp_forwardI6__halfS1_fLi7EEEvPT0_PKT_T1_iii)
        /*0074*/ 	.word	0x00000020


	//----- nvinfo : EIATTR_FRAME_SIZE
	.align		4
.L_19:
        /*0078*/ 	.byte	0x04, 0x11
        /*007a*/ 	.short	(.L_21 - .L_20)
	.align		4
.L_20:
        /*007c*/ 	.word	index@($__internal_18_$__cuda_sm3x_div_rn_noftz_f32_slowpath)
        /*0080*/ 	.word	0x00000000


	//----- nvinfo : EIATTR_FRAME_SIZE
	.align		4
.L_21:
        /*0084*/ 	.byte	0x04, 0x11
        /*0086*/ 	.short	(.L_23 - .L_22)
	.align		4
.L_22:
        /*0088*/ 	.word	index@(_ZN18transformer_engine49scaled_aligned_causal_masked_softmax_warp_forwardI6__halfS1_fLi7EEEvPT0_PKT_T1_iii)
        /*008c*/ 	.word	0x00000000


	//----- nvinfo : EIATTR_REGCOUNT
	.align		4
.L_23:
        /*0090*/ 	.byte	0x04, 0x2f
        /*0092*/ 	.short	(.L_25 - .L_24)
	.align		4
.L_24:
        /*0094*/ 	.word	index@(_ZN18transformer_engine49scaled_aligned_causal_masked_softmax_warp_forwardI6__halfS1_fLi8EEEvPT0_PKT_T1_iii)
        /*0098*/ 	.word	0x0000001d


	//----- nvinfo : EIATTR_FRAME_SIZE
	.align		4
.L_25:
        /*009c*/ 	.byte	0x04, 0x11
        /*009e*/ 	.short	(.L_27 - .L_26)
	.align		4
.L_26:
        /*00a0*/ 	.word	index@($__internal_17_$__cuda_sm3x_div_rn_noftz_f32_slowpath)
        /*00a4*/ 	.word	0x00000000


	//----- nvinfo : EIATTR_FRAME_SIZE
	.align		4
.L_27:
        /*00a8*/ 	.byte	0x04, 0x11
        /*00aa*/ 	.short	(.L_29 - .L_28)
	.align		4
.L_28:
        /*00ac*/ 	.word	index@(_ZN18transformer_engine49scaled_aligned_causal_masked_softmax_warp_forwardI6__halfS1_fLi8EEEvPT0_PKT_T1_iii)
        /*00b0*/ 	.word	0x00000000


	//----- nvinfo : EIATTR_REGCOUNT
	.align		4
.L_29:
        /*00b4*/ 	.byte	0x04, 0x2f
        /*00b6*/ 	.short	(.L_31 - .L_30)
	.align		4
.L_30:
        /*00b8*/ 	.word	index@(_ZN18transformer_engine49scaled_aligned_causal_masked_softmax_warp_forwardI6__halfS1_fLi9EEEvPT0_PKT_T1_iii)
        /*00bc*/ 	.word	0x00000027


	//----- nvinfo : EIATTR_FRAME_SIZE
	.align		4
.L_31:
        /*00c0*/ 	.byte	0x04, 0x11
        /*00c2*/ 	.short	(.L_33 - .L_32)
	.align		4
.L_32:
        /*00c4*/ 	.word	index@($__internal_16_$__cuda_sm3x_div_rn_noftz_f32_slowpath)
        /*00c8*/ 	.word	0x00000000


	//----- nvinfo : EIATTR_FRAME_SIZE
	.align		4
.L_33:
        /*00cc*/ 	.byte	0x04, 0x11
        /*00ce*/ 	.short	(.L_35 - .L_34)
	.align		4
.L_34:
        /*00d0*/ 	.word	index@(_ZN18transformer_engine49scaled_aligned_causal_masked_softmax_warp_forwardI6__halfS1_fLi9EEEvPT0_PKT_T1_iii)
        /*00d4*/ 	.word	0x00000000


	//----- nvinfo : EIATTR_REGCOUNT
	.align		4
.L_35:
        /*00d8*/ 	.byte	0x04, 0x2f
        /*00da*/ 	.short	(.L_37 - .L_36)
	.align		4
.L_36:
        /*00dc*/ 	.word	index@(_ZN18transformer_engine49scaled_aligned_causal_masked_softmax_warp_forwardI6__halfS1_fLi10EEEvPT0_PKT_T1_iii)
        /*00e0*/ 	.word	0x00000030


	//----- nvinfo : EIATTR_FRAME_SIZE
	.align		4
.L_37:
        /*00e4*/ 	.byte	0x04, 0x11
        /*00e6*/ 	.short	(.L_39 - .L_38)
	.align		4
.L_38:
        /*00e8*/ 	.word	index@($__internal_15_$__cuda_sm3x_div_rn_noftz_f32_slowpath)
        /*00ec*/ 	.word	0x00000000


	//----- nvinfo : EIATTR_FRAME_SIZE
	.align		4
.L_39:
        /*00f0*/ 	.byte	0x04, 0x11
        /*00f2*/ 	.short	(.L_41 - .L_40)
	.align		4
.L_40:
        /*00f4*/ 	.word	index@(_ZN18transformer_engine49scaled_aligned_causal_masked_softmax_warp_forwardI6__halfS1_fLi10EEEvPT0_PKT_T1_iii)
        /*00f8*/ 	.word	0x00000000


	//----- nvinfo : EIATTR_REGCOUNT
	.align		4
.L_41:
        /*00fc*/ 	.byte	0x04, 0x2f
        /*00fe*/ 	.short	(.L_43 - .L_42)
	.align		4
.L_42:
        /*0100*/ 	.word	index@(_ZN18transformer_engine49scaled_aligned_causal_masked_softmax_warp_forwardI6__halfS1_fLi11EEEvPT0_PKT_T1_iii)
        /*0104*/ 	.word	0x00000050


	//----- nvinfo : EIATTR_FRAME_SIZE
	.align		4
.L_43:
        /*0108*/ 	.byte	0x04, 0x11
        /*010a*/ 	.short	(.L_45 - .L_44)
	.align		4
.L_44:
        /*010c*/ 	.word	index@($__internal_14_$__cuda_sm3x_div_rn_noftz_f32_slowpath)
        /*0110*/ 	.word	0x00000000


	//----- nvinfo : EIATTR_FRAME_SIZE
	.align		4
.L_45:
        /*0114*/ 	.byte	0x04, 0x11
        /*0116*/ 	.short	(.L_47 - .L_46)
	.align		4
.L_46:
        /*0118*/ 	.word	index@(_ZN18transformer_engine49scaled_aligned_causal_masked_softmax_warp_forwardI6__halfS1_fLi11EEEvPT0_PKT_T1_iii)
        /*011c*/ 	.word	0x00000000


	//----- nvinfo : EIATTR_REGCOUNT
	.align		4
.L_47:
        /*0120*/ 	.byte	0x04, 0x2f
        /*0122*/ 	.short	(.L_49 - .L_48)
	.align		4
.L_48:
        /*0124*/ 	.word	index@(_ZN18transformer_engine49scaled_aligned_causal_masked_softmax_warp_forwardI6__halfS1_fLi12EEEvPT0_PKT_T1_iii)
        /*0128*/ 	.word	0x000000a8


	//----- nvinfo : EIATTR_FRAME_SIZE
	.align		4
.L_49:
        /*012c*/ 	.byte	0x04, 0x11
        /*012e*/ 	.short	(.L_51 - .L_50)
	.align		4
.L_50:
        /*0130*/ 	.word	index@($__internal_13_$__cuda_sm3x_div_rn_noftz_f32_slowpath)
        /*0134*/ 	.word	0x00000000


	//----- nvinfo : EIATTR_FRAME_SIZE
	.align		4
.L_51:
        /*0138*/ 	.byte	0x04, 0x11
        /*013a*/ 	.short	(.L_53 - .L_52)
	.align		4
.L_52:
        /*013c*/ 	.word	index@(_ZN18transformer_engine49scaled_aligned_causal_masked_softmax_warp_forwardI6__halfS1_fLi12EEEvPT0_PKT_T1_iii)
        /*0140*/ 	.word	0x00000000


	//----- nvinfo : EIATTR_REGCOUNT
	.align		4
.L_53:
        /*0144*/ 	.byte	0x04, 0x2f
        /*0146*/ 	.short	(.L_55 - .L_54)
	.align		4
.L_54:
        /*0148*/ 	.word	index@(_ZN18transformer_engine49scaled_aligned_causal_masked_softmax_warp_forwardI6__halfS1_fLi13EEEvPT0_PKT_T1_iii)
        /*014c*/ 	.word	0x000000ff


	//----- nvinfo : EIATTR_FRAME_SIZE
	.align		4
.L_55:
        /*0150*/ 	.byte	0x04, 0x11
        /*0152*/ 	.short	(.L_57 - .L_56)
	.align		4
.L_56:
        /*0154*/ 	.word	index@($__internal_12_$__cuda_sm3x_div_rn_noftz_f32_slowpath)
        /*0158*/ 	.word	0x00000238


	//----- nvinfo : EIATTR_FRAME_SIZE
	.align		4
.L_57:
        /*015c*/ 	.byte	0x04, 0x11
        /*015e*/ 	.short	(.L_59 - .L_58)
	.align		4
.L_58:
        /*0160*/ 	.word	index@(_ZN18transformer_engine49scaled_aligned_causal_masked_softmax_warp_forwardI6__halfS1_fLi13EEEvPT0_PKT_T1_iii)
        /*0164*/ 	.word	0x00000238


	//----- nvinfo : EIATTR_REGCOUNT
	.align		4
.L_59:
        /*0168*/ 	.byte	0x04, 0x2f
        /*016a*/ 	.short	(.L_61 - .L_60)
	.align		4
.L_60:
        /*016c*/ 	.word	index@(_ZN18transformer_engine49scaled_aligned_causal_masked_softmax_warp_forwardI6__halfS1_fLi14EEEvPT0_PKT_T1_iii)
        /*0170*/ 	.word	0x000000ff


	//----- nvinfo : EIATTR_FRAME_SIZE
	.align		4
.L_61:
        /*0174*/ 	.byte	0x04, 0x11
        /*0176*/ 	.short	(.L_63 - .L_62)
	.align		4
.L_62:
        /*0178*/ 	.word	index@($__internal_11_$__cuda_sm3x_div_rn_noftz_f32_slowpath)
        /*017c*/ 	.word	0x00000730


	//----- nvinfo : EIATTR_FRAME_SIZE
	.align		4
.L_63:
        /*0180*/ 	.byte	0x04, 0x11
        /*0182*/ 	.short	(.L_65 - .L_64)
	.align		4
.L_64:
        /*0184*/ 	.word	index@(_ZN18transformer_engine49scaled_aligned_causal_masked_softmax_warp_forwardI6__halfS1_fLi14EEEvPT0_PKT_T1_iii)
        /*0188*/ 	.word	0x00000730


	//----- nvinfo : EIATTR_REGCOUNT
	.align		4
.L_65:
        /*018c*/ 	.byte	0x04, 0x2f
        /*018e*/ 	.short	(.L_67 - .L_66)
	.align		4
.L_66:
        /*0190*/ 	.word	index@(_ZN18transformer_engine49scaled_aligned_causal_masked_softmax_warp_forwardI13__nv_bfloat16S1_fLi4EEEvPT0_PKT_T1_iii)
        /*0194*/ 	.word	0x00000018


	//----- nvinfo : EIATTR_FRAME_SIZE
	.align		4
.L_67:
        /*0198*/ 	.byte	0x04, 0x11
        /*019a*/ 	.short	(.L_69 - .L_68)
	.align		4
.L_68:
        /*019c*/ 	.word	index@($__internal_10_$__cuda_sm3x_div_rn_noftz_f32_slowpath)
        /*01a0*/ 	.word	0x00000000


	//----- nvinfo : EIATTR_FRAME_SIZE
	.align		4
.L_69:
        /*01a4*/ 	.byte	0x04, 0x11
        /*01a6*/ 	.short	(.L_71 - .L_70)
	.align		4
.L_70:
        /*01a8*/ 	.word	index@(_ZN18transformer_engine49scaled_aligned_causal_masked_softmax_warp_forwardI13__nv_bfloat16S1_fLi4EEEvPT0_PKT_T1_iii)
        /*01ac*/ 	.word	0x00000000


	//----- nvinfo : EIATTR_REGCOUNT
	.align		4
.L_71:
        /*01b0*/ 	.byte	0x04, 0x2f
        /*01b2*/ 	.short	(.L_73 - .L_72)
	.align		4
.L_72:
        /*01b4*/ 	.word	index@(_ZN18transformer_engine49scaled_aligned_causal_masked_softmax_warp_forwardI13__nv_bfloat16S1_fLi5EEEvPT0_PKT_T1_iii)
        /*01b8*/ 	.word	0x00000016


	//----- nvinfo : EIATTR_FRAME_SIZE
	.align		4
.L_73:
        /*01bc*/ 	.byte	0x04, 0x11
        /*01be*/ 	.short	(.L_75 - .L_74)
	.align		4
.L_74:
        /*01c0*/ 	.word	index@($__internal_9_$__cuda_sm3x_div_rn_noftz_f32_slowpath)
        /*01c4*/ 	.word	0x00000000


	//----- nvinfo : EIATTR_FRAME_SIZE
	.align		4
.L_75:
        /*01c8*/ 	.byte	0x04, 0x11
        /*01ca*/ 	.short	(.L_77 - .L_76)
	.align		4
.L_76:
        /*01cc*/ 	.word	index@(_ZN18transformer_engine49scaled_aligned_causal_masked_softmax_warp_forwardI13__nv_bfloat16S1_fLi5EEEvPT0_PKT_T1_iii)
        /*01d0*/ 	.word	0x00000000


	//----- nvinfo : EIATTR_REGCOUNT
	.align		4
.L_77:
        /*01d4*/ 	.byte	0x04, 0x2f
        /*01d6*/ 	.short	(.L_79 - .L_78)
	.align		4
.L_78:
        /*01d8*/ 	.word	index@(_ZN18transformer_engine49scaled_aligned_causal_masked_softmax_warp_forwardI13__nv_bfloat16S1_fLi6EEEvPT0_PKT_T1_iii)
        /*01dc*/ 	.word	0x0000001c


	//----- nvinfo : EIATTR_FRAME_SIZE
	.align		4
.L_79:
        /*01e0*/ 	.byte	0x04, 0x11
        /*01e2*/ 	.short	(.L_81 - .L_80)
	.align		4
.L_80:
        /*01e4*/ 	.word	index@($__internal_8_$__cuda_sm3x_div_rn_noftz_f32_slowpath)
        /*01e8*/ 	.word	0x00000000


	//----- nvinfo : EIATTR_FRAME_SIZE
	.align		4
.L_81:
        /*01ec*/ 	.byte	0x04, 0x11
        /*01ee*/ 	.short	(.L_83 - .L_82)
	.align		4
.L_82:
        /*01f0*/ 	.word	index@(_ZN18transformer_engine49scaled_aligned_causal_masked_softmax_warp_forwardI13__nv_bfloat16S1_fLi6EEEvPT0_PKT_T1_iii)
        /*01f4*/ 	.word	0x00000000


	//----- nvinfo : EIATTR_REGCOUNT
	.align		4
.L_83:
        /*01f8*/ 	.byte	0x04, 0x2f
        /*01fa*/ 	.short	(.L_85 - .L_84)
	.align		4
.L_84:
        /*01fc*/ 	.word	index@(_ZN18transformer_engine49scaled_aligned_causal_masked_softmax_warp_forwardI13__nv_bfloat16S1_fLi7EEEvPT0_PKT_T1_iii)
        /*0200*/ 	.word	0x00000020


	//----- nvinfo : EIATTR_FRAME_SIZE
	.align		4
.L_85:
        /*0204*/ 	.byte	0x04, 0x11
        /*0206*/ 	.short	(.L_87 - .L_86)
	.align		4
.L_86:
        /*0208*/ 	.word	index@($__internal_7_$__cuda_sm3x_div_rn_noftz_f32_slowpath)
        /*020c*/ 	.word	0x00000000


	//----- nvinfo : EIATTR_FRAME_SIZE
	.align		4
.L_87:
        /*0210*/ 	.byte	0x04, 0x11
        /*0212*/ 	.short	(.L_89 - .L_88)
	.align		4
.L_88:
        /*0214*/ 	.word	index@(_ZN18transformer_engine49scaled_aligned_causal_masked_softmax_warp_forwardI13__nv_bfloat16S1_fLi7EEEvPT0_PKT_T1_iii)
        /*0218*/ 	.word	0x00000000


	//----- nvinfo : EIATTR_REGCOUNT
	.align		4
.L_89:
        /*021c*/ 	.byte	0x04, 0x2f
        /*021e*/ 	.short	(.L_91 - .L_90)
	.align		4
.L_90:
        /*0220*/ 	.word	index@(_ZN18transformer_engine49scaled_aligned_causal_masked_softmax_warp_forwardI13__nv_bfloat16S1_fLi8EEEvPT0_PKT_T1_iii)
        /*0224*/ 	.word	0x0000001d


	//----- nvinfo : EIATTR_FRAME_SIZE
	.align		4
.L_91:
        /*0228*/ 	.byte	0x04, 0x11
        /*022a*/ 	.short	(.L_93 - .L_92)
	.align		4
.L_92:
        /*022c*/ 	.word	index@($__internal_6_$__cuda_sm3x_div_rn_noftz_f32_slowpath)
        /*0230*/ 	.word	0x00000000


	//----- nvinfo : EIATTR_FRAME_SIZE
	.align		4
.L_93:
        /*0234*/ 	.byte	0x04, 0x11
        /*0236*/ 	.short	(.L_95 - .L_94)
	.align		4
.L_94:
        /*0238*/ 	.word	index@(_ZN18transformer_engine49scaled_aligned_causal_masked_softmax_warp_forwardI13__nv_bfloat16S1_fLi8EEEvPT0_PKT_T1_iii)
        /*023c*/ 	.word	0x00000000


	//----- nvinfo : EIATTR_REGCOUNT
	.align		4
.L_95:
        /*0240*/ 	.byte	0x04, 0x2f
        /*0242*/ 	.short	(.L_97 - .L_96)
	.align		4
.L_96:
        /*0244*/ 	.word	index@(_ZN18transformer_engine49scaled_aligned_causal_masked_softmax_warp_forwardI13__nv_bfloat16S1_fLi9EEEvPT0_PKT_T1_iii)
        /*0248*/ 	.word	0x00000027


	//----- nvinfo : EIATTR_FRAME_SIZE
	.align		4
.L_97:
        /*024c*/ 	.byte	0x04, 0x11
        /*024e*/ 	.short	(.L_99 - .L_98)
	.align		4
.L_98:
        /*0250*/ 	.word	index@($__internal_5_$__cuda_sm3x_div_rn_noftz_f32_slowpath)
        /*0254*/ 	.word	0x00000000


	//----- nvinfo : EIATTR_FRAME_SIZE
	.align		4
.L_99:
        /*0258*/ 	.byte	0x04, 0x11
        /*025a*/ 	.short	(.L_101 - .L_100)
	.align		4
.L_100:
        /*025c*/ 	.word	index@(_ZN18transformer_engine49scaled_aligned_causal_masked_softmax_warp_forwardI13__nv_bfloat16S1_fLi9EEEvPT0_PKT_T1_iii)
        /*0260*/ 	.word	0x00000000


	//----- nvinfo : EIATTR_REGCOUNT
	.align		4
.L_101:
        /*0264*/ 	.byte	0x04, 0x2f
        /*0266*/ 	.short	(.L_103 - .L_102)
	.align		4
.L_102:
        /*0268*/ 	.word	index@(_ZN18transformer_engine49scaled_aligned_causal_masked_softmax_warp_forwardI13__nv_bfloat16S1_fLi10EEEvPT0_PKT_T1_iii)
        /*026c*/ 	.word	0x00000030


	//----- nvinfo : EIATTR_FRAME_SIZE
	.align		4
.L_103:
        /*0270*/ 	.byte	0x04, 0x11
        /*0272*/ 	.short	(.L_105 - .L_104)
	.align		4
.L_104:
        /*0274*/ 	.word	index@($__internal_4_$__cuda_sm3x_div_rn_noftz_f32_slowpath)
        /*0278*/ 	.word	0x00000000


	//----- nvinfo : EIATTR_FRAME_SIZE
	.align		4
.L_105:
        /*027c*/ 	.byte	0x04, 0x11
        /*027e*/ 	.short	(.L_107 - .L_106)
	.align		4
.L_106:
        /*0280*/ 	.word	index@(_ZN18transformer_engine49scaled_aligned_causal_masked_softmax_warp_forwardI13__nv_bfloat16S1_fLi10EEEvPT0_PKT_T1_iii)
        /*0284*/ 	.word	0x00000000


	//----- nvinfo : EIATTR_REGCOUNT
	.align		4
.L_107:
        /*0288*/ 	.byte	0x04, 0x2f
        /*028a*/ 	.short	(.L_109 - .L_108)
	.align		4
.L_108:
        /*028c*/ 	.word	index@(_ZN18transformer_engine49scaled_aligned_causal_masked_softmax_warp_forwardI13__nv_bfloat16S1_fLi11EEEvPT0_PKT_T1_iii)
        /*0290*/ 	.word	0x00000050


	//----- nvinfo : EIATTR_FRAME_SIZE
	.align		4
.L_109:
        /*0294*/ 	.byte	0x04, 0x11
        /*0296*/ 	.short	(.L_111 - .L_110)
	.align		4
.L_110:
        /*0298*/ 	.word	index@($__internal_3_$__cuda_sm3x_div_rn_noftz_f32_slowpath)
        /*029c*/ 	.word	0x00000000


	//----- nvinfo : EIATTR_FRAME_SIZE
	.align		4
.L_111:
        /*02a0*/ 	.byte	0x04, 0x11
        /*02a2*/ 	.short	(.L_113 - .L_112)
	.align		4
.L_112:
        /*02a4*/ 	.word	index@(_ZN18transformer_engine49scaled_aligned_causal_masked_softmax_warp_forwardI13__nv_bfloat16S1_fLi11EEEvPT0_PKT_T1_iii)
        /*02a8*/ 	.word	0x00000000


	//----- nvinfo : EIATTR_REGCOUNT
	.align		4
.L_113:
        /*02ac*/ 	.byte	0x04, 0x2f
        /*02ae*/ 	.short	(.L_115 - .L_114)
	.align		4
.L_114:
        /*02b0*/ 	.word	index@(_ZN18transformer_engine49scaled_aligned_causal_masked_softmax_warp_forwardI13__nv_bfloat16S1_fLi12EEEvPT0_PKT_T1_iii)
        /*02b4*/ 	.word	0x000000a8


	//----- nvinfo : EIATTR_FRAME_SIZE
	.align		4
.L_115:
        /*02b8*/ 	.byte	0x04, 0x11
        /*02ba*/ 	.short	(.L_117 - .L_116)
	.align		4
.L_116:
        /*02bc*/ 	.word	index@($__internal_2_$__cuda_sm3x_div_rn_noftz_f32_slowpath)
        /*02c0*/ 	.word	0x00000000


	//----- nvinfo : EIATTR_FRAME_SIZE
	.align		4
.L_117:
        /*02c4*/ 	.byte	0x04, 0x11
        /*02c6*/ 	.short	(.L_119 - .L_118)
	.align		4
.L_118:
        /*02c8*/ 	.word	index@(_ZN18transformer_engine49scaled_aligned_causal_masked_softmax_warp_forwardI13__nv_bfloat16S1_fLi12EEEvPT0_PKT_T1_iii)
        /*02cc*/ 	.word	0x00000000


	//----- nvinfo : EIATTR_REGCOUNT
	.align		4
.L_119:
        /*02d0*/ 	.byte	0x04, 0x2f
        /*02d2*/ 	.short	(.L_121 - .L_120)
	.align		4
.L_120:
        /*02d4*/ 	.word	index@(_ZN18transformer_engine49scaled_aligned_causal_masked_softmax_warp_forwardI13__nv_bfloat16S1_fLi13EEEvPT0_PKT_T1_iii)
        /*02d8*/ 	.word	0x000000ff


	//----- nvinfo : EIATTR_FRAME_SIZE
	.align		4
.L_121:
        /*02dc*/ 	.byte	0x04, 0x11
        /*02de*/ 	.short	(.L_123 - .L_122)
	.align		4
.L_122:
        /*02e0*/ 	.word	index@($__internal_1_$__cuda_sm3x_div_rn_noftz_f32_slowpath)
        /*02e4*/ 	.word	0x00000238


	//----- nvinfo : EIATTR_FRAME_SIZE
	.align		4
.L_123:
        /*02e8*/ 	.byte	0x04, 0x11
        /*02ea*/ 	.short	(.L_125 - .L_124)
	.align		4
.L_124:
        /*02ec*/ 	.word	index@(_ZN18transformer_engine49scaled_aligned_causal_masked_softmax_warp_forwardI13__nv_bfloat16S1_fLi13EEEvPT0_PKT_T1_iii)
        /*02f0*/ 	.word	0x00000238


	//----- nvinfo : EIATTR_REGCOUNT
	.align		4
.L_125:
        /*02f4*/ 	.byte	0x04, 0x2f
        /*02f6*/ 	.short	(.L_127 - .L_126)
	.align		4
.L_126:
        /*02f8*/ 	.word	index@(_ZN18transformer_engine49scaled_aligned_causal_masked_softmax_warp_forwardI13__nv_bfloat16S1_fLi14EEEvPT0_PKT_T1_iii)
        /*02fc*/ 	.word	0x000000ff


	//----- nvinfo : EIATTR_FRAME_SIZE
	.align		4
.L_127:
        /*0300*/ 	.byte	0x04, 0x11
        /*0302*/ 	.short	(.L_129 - .L_128)
	.align		4
.L_128:
        /*0304*/ 	.word	index@($__internal_0_$__cuda_sm3x_div_rn_noftz_f32_slowpath)
        /*0308*/ 	.word	0x00000730


	//----- nvinfo : EIATTR_FRAME_SIZE
	.align		4
.L_129:
        /*030c*/ 	.byte	0x04, 0x11
        /*030e*/ 	.short	(.L_131 - .L_130)
	.align		4
.L_130:
        /*0310*/ 	.word	index@(_ZN18transformer_engine49scaled_aligned_causal_masked_softmax_warp_forwardI13__nv_bfloat16S1_fLi14EEEvPT0_PKT_T1_iii)
        /*0314*/ 	.word	0x00000730


	//----- nvinfo : EIATTR_REGCOUNT
	.align		4
.L_131:
        /*0318*/ 	.byte	0x04, 0x2f
        /*031a*/ 	.short	(.L_133 - .L_132)
	.align		4
.L_132:
        /*031c*/ 	.word	index@(_ZN18transformer_engine50scaled_aligned_causal_masked_softmax_warp_backwardI6__halfS1_fLi4EEEvPT0_PKT_S6_T1_iii)
        /*0320*/ 	.word	0x00000018


	//----- nvinfo : EIATTR_FRAME_SIZE
	.align		4
.L_133:
        /*0324*/ 	.byte	0x04, 0x11
        /*0326*/ 	.short	(.L_135 - .L_134)
	.align		4
.L_134:
        /*0328*/ 	.word	index@(_ZN18transformer_engine50scaled_aligned_causal_masked_softmax_warp_backwardI6__halfS1_fLi4EEEvPT0_PKT_S6_T1_iii)
        /*032c*/ 	.word	0x00000000


	//----- nvinfo : EIATTR_REGCOUNT
	.align		4
.L_135:
        /*0330*/ 	.byte	0x04, 0x2f
        /*0332*/ 	.short	(.L_137 - .L_136)
	.align		4
.L_136:
        /*0334*/ 	.word	index@(_ZN18transformer_engine50scaled_aligned_causal_masked_softmax_warp_backwardI6__halfS1_fLi5EEEvPT0_PKT_S6_T1_iii)
        /*0338*/ 	.word	0x00000018


	//----- nvinfo : EIATTR_FRAME_SIZE
	.align		4
.L_137:
        /*033c*/ 	.byte	0x04, 0x11
        /*033e*/ 	.short	(.L_139 - .L_138)
	.align		4
.L_138:
        /*0340*/ 	.word	index@(_ZN18transformer_engine50scaled_aligned_causal_masked_softmax_warp_backwardI6__halfS1_fLi5EEEvPT0_PKT_S6_T1_iii)
        /*0344*/ 	.word	0x00000000


	//----- nvinfo : EIATTR_REGCOUNT
	.align		4
.L_139:
        /*0348*/ 	.byte	0x04, 0x2f
        /*034a*/ 	.short	(.L_141 - .L_140)
	.align		4
.L_140:
        /*034c*/ 	.word	index@(_ZN18transformer_engine50scaled_aligned_causal_masked_softmax_warp_backwardI6__halfS1_fLi6EEEvPT0_PKT_S6_T1_iii)
        /*0350*/ 	.word	0x0000001d


	//----- nvinfo : EIATTR_FRAME_SIZE
	.align		4
.L_141:
        /*0354*/ 	.byte	0x04, 0x11
        /*0356*/ 	.short	(.L_143 - .L_142)
	.align		4
.L_142:
        /*0358*/ 	.word	index@(_ZN18transformer_engine50scaled_aligned_causal_masked_softmax_warp_backwardI6__halfS1_fLi6EEEvPT0_PKT_S6_T1_iii)
        /*035c*/ 	.word	0x00000000


	//----- nvinfo : EIATTR_REGCOUNT
	.align		4
.L_143:
        /*0360*/ 	.byte	0x04, 0x2f
        /*0362*/ 	.short	(.L_145 - .L_144)
	.align		4
.L_144:
        /*0364*/ 	.word	index@(_ZN18transformer_engine50scaled_aligned_causal_masked_softmax_warp_backwardI6__halfS1_fLi7EEEvPT0_PKT_S6_T1_iii)
        /*0368*/ 	.word	0x00000020


	//----- nvinfo : EIATTR_FRAME_SIZE
	.align		4
.L_145:
        /*036c*/ 	.byte	0x04, 0x11
        /*036e*/ 	.short	(.L_147 - .L_146)
	.align		4
.L_146:
        /*0370*/ 	.word	index@(_ZN18transformer_engine50scaled_aligned_causal_masked_softmax_warp_backwardI6__halfS1_fLi7EEEvPT0_PKT_S6_T1_iii)
        /*0374*/ 	.word	0x00000000


	//----- nvinfo : EIATTR_REGCOUNT
	.align		4
.L_147:
        /*0378*/ 	.byte	0x04, 0x2f
        /*037a*/ 	.short	(.L_149 - .L_148)
	.align		4
.L_148:
        /*037c*/ 	.word	index@(_ZN18transformer_engine50scaled_aligned_causal_masked_softmax_warp_backwardI6__halfS1_fLi8EEEvPT0_PKT_S6_T1_iii)
        /*0380*/ 	.word	0x0000001e


	//----- nvinfo : EIATTR_FRAME_SIZE
	.align		4
.L_149:
        /*0384*/ 	.byte	0x04, 0x11
        /*0386*/ 	.short	(.L_151 - .L_150)
	.align		4
.L_150:
        /*0388*/ 	.word	index@(_ZN18transformer_engine50scaled_aligned_causal_masked_softmax_warp_backwardI6__halfS1_fLi8EEEvPT0_PKT_S6_T1_iii)
        /*038c*/ 	.word	0x00000000


	//----- nvinfo : EIATTR_REGCOUNT
	.align		4
.L_151:
        /*0390*/ 	.byte	0x04, 0x2f
        /*0392*/ 	.short	(.L_153 - .L_152)
	.align		4
.L_152:
        /*0394*/ 	.word	index@(_ZN18transformer_engine50scaled_aligned_causal_masked_softmax_warp_backwardI6__halfS1_fLi9EEEvPT0_PKT_S6_T1_iii)
        /*0398*/ 	.word	0x00000030


	//----- nvinfo : EIATTR_FRAME_SIZE
	.align		4
.L_153:
        /*039c*/ 	.byte	0x04, 0x11
        /*039e*/ 	.short	(.L_155 - .L_154)
	.align		4
.L_154:
        /*03a0*/ 	.word	index@(_ZN18transformer_engine50scaled_aligned_causal_masked_softmax_warp_backwardI6__halfS1_fLi9EEEvPT0_PKT_S6_T1_iii)
        /*03a4*/ 	.word	0x00000000


	//----- nvinfo : EIATTR_REGCOUNT
	.align		4
.L_155:
        /*03a8*/ 	.byte	0x04, 0x2f
        /*03aa*/ 	.short	(.L_157 - .L_156)
	.align		4
.L_156:
        /*03ac*/ 	.word	index@(_ZN18transformer_engine50scaled_aligned_causal_masked_softmax_warp_backwardI6__halfS1_fLi10EEEvPT0_PKT_S6_T1_iii)
        /*03b0*/ 	.word	0x00000056


	//----- nvinfo : EIATTR_FRAME_SIZE
	.align		4
.L_157:
        /*03b4*/ 	.byte	0x04, 0x11
        /*03b6*/ 	.short	(.L_159 - .L_158)
	.align		4
.L_158:
        /*03b8*/ 	.word	index@(_ZN18transformer_engine50scaled_aligned_causal_masked_softmax_warp_backwardI6__halfS1_fLi10EEEvPT0_PKT_S6_T1_iii)
        /*03bc*/ 	.word	0x00000000


	//----- nvinfo : EIATTR_REGCOUNT
	.align		4
.L_159:
        /*03c0*/ 	.byte	0x04, 0x2f
        /*03c2*/ 	.short	(.L_161 - .L_160)
	.align		4
.L_160:
        /*03c4*/ 	.word	index@(_ZN18transformer_engine50scaled_aligned_causal_masked_softmax_warp_backwardI6__halfS1_fLi11EEEvPT0_PKT_S6_T1_iii)
        /*03c8*/ 	.word	0x00000092


	//----- nvinfo : EIATTR_FRAME_SIZE
	.align		4
.L_161:
        /*03cc*/ 	.byte	0x04, 0x11
        /*03ce*/ 	.short	(.L_163 - .L_162)
	.align		4
.L_162:
        /*03d0*/ 	.word	index@(_ZN18transformer_engine50scaled_aligned_causal_masked_softmax_warp_backwardI6__halfS1_fLi11EEEvPT0_PKT_S6_T1_iii)
        /*03d4*/ 	.word	0x00000000


	//----- nvinfo : EIATTR_REGCOUNT
	.align		4
.L_163:
        /*03d8*/ 	.byte	0x04, 0x2f
        /*03da*/ 	.short	(.L_165 - .L_164)
	.align		4
.L_164:
        /*03dc*/ 	.word	index@(_ZN18transformer_engine50scaled_aligned_causal_masked_softmax_warp_backwardI6__halfS1_fLi12EEEvPT0_PKT_S6_T1_iii)
        /*03e0*/ 	.word	0x000000ff


	//----- nvinfo : EIATTR_FRAME_SIZE
	.align		4
.L_165:
        /*03e4*/ 	.byte	0x04, 0x11
        /*03e6*/ 	.short	(.L_167 - .L_166)
	.align		4
.L_166:
        /*03e8*/ 	.word	index@(_ZN18transformer_engine50scaled_aligned_causal_masked_softmax_warp_backwardI6__halfS1_fLi12EEEvPT0_PKT_S6_T1_iii)
        /*03ec*/ 	.word	0x00000058


	//----- nvinfo : EIATTR_REGCOUNT
	.align		4
.L_167:
        /*03f0*/ 	.byte	0x04, 0x2f
        /*03f2*/ 	.short	(.L_169 - .L_168)
	.align		4
.L_168:
        /*03f4*/ 	.word	index@(_ZN18transformer_engine50scaled_aligned_causal_masked_softmax_warp_backwardI6__halfS1_fLi13EEEvPT0_PKT_S6_T1_iii)
        /*03f8*/ 	.word	0x000000ff


	//----- nvinfo : EIATTR_FRAME_SIZE
	.align		4
.L_169:
        /*03fc*/ 	.byte	0x04, 0x11
        /*03fe*/ 	.short	(.L_171 - .L_170)
	.align		4
.L_170:
        /*0400*/ 	.word	index@(_ZN18transformer_engine50scaled_aligned_causal_masked_softmax_warp_backwardI6__halfS1_fLi13EEEvPT0_PKT_S6_T1_iii)
        /*0404*/ 	.word	0x00000488


	//----- nvinfo : EIATTR_REGCOUNT
	.align		4
.L_171:
        /*0408*/ 	.byte	0x04, 0x2f
        /*040a*/ 	.short	(.L_173 - .L_172)
	.align		4
.L_172:
        /*040c*/ 	.word	index@(_ZN18transformer_engine50scaled_aligned_causal_masked_softmax_warp_backwardI6__halfS1_fLi14EEEvPT0_PKT_S6_T1_iii)
        /*0410*/ 	.word	0x000000ff


	//----- nvinfo : EIATTR_FRAME_SIZE
	.align		4
.L_173:
        /*0414*/ 	.byte	0x04, 0x11
        /*0416*/ 	.short	(.L_175 - .L_174)
	.align		4
.L_174:
        /*0418*/ 	.word	index@(_ZN18transformer_engine50scaled_aligned_causal_masked_softmax_warp_backwardI6__halfS1_fLi14EEEvPT0_PKT_S6_T1_iii)
        /*041c*/ 	.word	0x00000c88


	//----- nvinfo : EIATTR_REGCOUNT
	.align		4
.L_175:
        /*0420*/ 	.byte	0x04, 0x2f
        /*0422*/ 	.short	(.L_177 - .L_176)
	.align		4
.L_176:
        /*0424*/ 	.word	index@(_ZN18transformer_engine50scaled_aligned_causal_masked_softmax_warp_backwardI13__nv_bfloat16S1_fLi4EEEvPT0_PKT_S6_T1_iii)
        /*0428*/ 	.word	0x00000018


	//----- nvinfo : EIATTR_FRAME_SIZE
	.align		4
.L_177:
        /*042c*/ 	.byte	0x04, 0x11
        /*042e*/ 	.short	(.L_179 - .L_178)
	.align		4
.L_178:
        /*0430*/ 	.word	index@(_ZN18transformer_engine50scaled_aligned_causal_masked_softmax_warp_backwardI13__nv_bfloat16S1_fLi4EEEvPT0_PKT_S6_T1_iii)
        /*0434*/ 	.word	0x00000000


	//----- nvinfo : EIATTR_REGCOUNT
	.align		4
.L_179:
        /*0438*/ 	.byte	0x04, 0x2f
        /*043a*/ 	.short	(.L_181 - .L_180)
	.align		4
.L_180:
        /*043c*/ 	.word	index@(_ZN18transformer_engine50scaled_aligned_causal_masked_softmax_warp_backwardI13__nv_bfloat16S1_fLi5EEEvPT0_PKT_S6_T1_iii)
        /*0440*/ 	.word	0x00000018


	//----- nvinfo : EIATTR_FRAME_SIZE
	.align		4
.L_181:
        /*0444*/ 	.byte	0x04, 0x11
        /*0446*/ 	.short	(.L_183 - .L_182)
	.align		4
.L_182:
        /*0448*/ 	.word	index@(_ZN18transformer_engine50scaled_aligned_causal_masked_softmax_warp_backwardI13__nv_bfloat16S1_fLi5EEEvPT0_PKT_S6_T1_iii)
        /*044c*/ 	.word	0x00000000


	//----- nvinfo : EIATTR_REGCOUNT
	.align		4
.L_183:
        /*0450*/ 	.byte	0x04, 0x2f
        /*0452*/ 	.short	(.L_185 - .L_184)
	.align		4
.L_184:
        /*0454*/ 	.word	index@(_ZN18transformer_engine50scaled_aligned_causal_masked_softmax_warp_backwardI13__nv_bfloat16S1_fLi6EEEvPT0_PKT_S6_T1_iii)
        /*0458*/ 	.word	0x0000001d


	//----- nvinfo : EIATTR_FRAME_SIZE
	.align		4
.L_185:
        /*045c*/ 	.byte	0x04, 0x11
        /*045e*/ 	.short	(.L_187 - .L_186)
	.align		4
.L_186:
        /*0460*/ 	.word	index@(_ZN18transformer_engine50scaled_aligned_causal_masked_softmax_warp_backwardI13__nv_bfloat16S1_fLi6EEEvPT0_PKT_S6_T1_iii)
        /*0464*/ 	.word	0x00000000


	//----- nvinfo : EIATTR_REGCOUNT
	.align		4
.L_187:
        /*0468*/ 	.byte	0x04, 0x2f
        /*046a*/ 	.short	(.L_189 - .L_188)
	.align		4
.L_188:
        /*046c*/ 	.word	index@(_ZN18transformer_engine50scaled_aligned_causal_masked_softmax_warp_backwardI13__nv_bfloat16S1_fLi7EEEvPT0_PKT_S6_T1_iii)
        /*0470*/ 	.word	0x00000020


	//----- nvinfo : EIATTR_FRAME_SIZE
	.align		4
.L_189:
        /*0474*/ 	.byte	0x04, 0x11
        /*0476*/ 	.short	(.L_191 - .L_190)
	.align		4
.L_190:
        /*0478*/ 	.word	index@(_ZN18transformer_engine50scaled_aligned_causal_masked_softmax_warp_backwardI13__nv_bfloat16S1_fLi7EEEvPT0_PKT_S6_T1_iii)
        /*047c*/ 	.word	0x00000000


	//----- nvinfo : EIATTR_REGCOUNT
	.align		4
.L_191:
        /*0480*/ 	.byte	0x04, 0x2f
        /*0482*/ 	.short	(.L_193 - .L_192)
	.align		4
.L_192:
        /*0484*/ 	.word	index@(_ZN18transformer_engine50scaled_aligned_causal_masked_softmax_warp_backwardI13__nv_bfloat16S1_fLi8EEEvPT0_PKT_S6_T1_iii)
        /*0488*/ 	.word	0x0000001e


	//----- nvinfo : EIATTR_FRAME_SIZE
	.align		4
.L_193:
        /*048c*/ 	.byte	0x04, 0x11
        /*048e*/ 	.short	(.L_195 - .L_194)
	.align		4
.L_194:
        /*0490*/ 	.word	index@(_ZN18transformer_engine50scaled_aligned_causal_masked_softmax_warp_backwardI13__nv_bfloat16S1_fLi8EEEvPT0_PKT_S6_T1_iii)
        /*0494*/ 	.word	0x00000000


	//----- nvinfo : EIATTR_REGCOUNT
	.align		4
.L_195:
        /*0498*/ 	.byte	0x04, 0x2f
        /*049a*/ 	.short	(.L_197 - .L_196)
	.align		4
.L_196:
        /*049c*/ 	.word	index@(_ZN18transformer_engine50scaled_aligned_causal_masked_softmax_warp_backwardI13__nv_bfloat16S1_fLi9EEEvPT0_PKT_S6_T1_iii)
        /*04a0*/ 	.word	0x00000030


	//----- nvinfo : EIATTR_FRAME_SIZE
	.align		4
.L_197:
        /*04a4*/ 	.byte	0x04, 0x11
        /*04a6*/ 	.short	(.L_199 - .L_198)
	.align		4
.L_198:
        /*04a8*/ 	.word	index@(_ZN18transformer_engine50scaled_aligned_causal_masked_softmax_warp_backwardI13__nv_bfloat16S1_fLi9EEEvPT0_PKT_S6_T1_iii)
        /*04ac*/ 	.word	0x00000000


	//----- nvinfo : EIATTR_REGCOUNT
	.align		4
.L_199:
        /*04b0*/ 	.byte	0x04, 0x2f
        /*04b2*/ 	.short	(.L_201 - .L_200)
	.align		4
.L_200:
        /*04b4*/ 	.word	index@(_ZN18transformer_engine50scaled_aligned_causal_masked_softmax_warp_backwardI13__nv_bfloat16S1_fLi10EEEvPT0_PKT_S6_T1_iii)
        /*04b8*/ 	.word	0x00000058


	//----- nvinfo : EIATTR_FRAME_SIZE
	.align		4
.L_201:
        /*04bc*/ 	.byte	0x04, 0x11
        /*04be*/ 	.short	(.L_203 - .L_202)
	.align		4
.L_202:
        /*04c0*/ 	.word	index@(_ZN18transformer_engine50scaled_aligned_causal_masked_softmax_warp_backwardI13__nv_bfloat16S1_fLi10EEEvPT0_PKT_S6_T1_iii)
        /*04c4*/ 	.word	0x00000000


	//----- nvinfo : EIATTR_REGCOUNT
	.align		4
.L_203:
        /*04c8*/ 	.byte	0x04, 0x2f
        /*04ca*/ 	.short	(.L_205 - .L_204)
	.align		4
.L_204:
        /*04cc*/ 	.word	index@(_ZN18transformer_engine50scaled_aligned_causal_masked_softmax_warp_backwardI13__nv_bfloat16S1_fLi11EEEvPT0_PKT_S6_T1_iii)
        /*04d0*/ 	.word	0x00000094


	//----- nvinfo : EIATTR_FRAME_SIZE
	.align		4
.L_205:
        /*04d4*/ 	.byte	0x04, 0x11
        /*04d6*/ 	.short	(.L_207 - .L_206)
	.align		4
.L_206:
        /*04d8*/ 	.word	index@(_ZN18transformer_engine50scaled_aligned_causal_masked_softmax_warp_backwardI13__nv_bfloat16S1_fLi11EEEvPT0_PKT_S6_T1_iii)
        /*04dc*/ 	.word	0x00000000


	//----- nvinfo : EIATTR_REGCOUNT
	.align		4
.L_207:
        /*04e0*/ 	.byte	0x04, 0x2f
        /*04e2*/ 	.short	(.L_209 - .L_208)
	.align		4
.L_208:
        /*04e4*/ 	.word	index@(_ZN18transformer_engine50scaled_aligned_causal_masked_softmax_warp_backwardI13__nv_bfloat16S1_fLi12EEEvPT0_PKT_S6_T1_iii)
        /*04e8*/ 	.word	0x000000ff


	//----- nvinfo : EIATTR_FRAME_SIZE
	.align		4
.L_209:
        /*04ec*/ 	.byte	0x04, 0x11
        /*04ee*/ 	.short	(.L_211 - .L_210)
	.align		4
.L_210:
        /*04f0*/ 	.word	index@(_ZN18transformer_engine50scaled_aligned_causal_masked_softmax_warp_backwardI13__nv_bfloat16S1_fLi12EEEvPT0_PKT_S6_T1_iii)
        /*04f4*/ 	.word	0x00000058


	//----- nvinfo : EIATTR_REGCOUNT
	.align		4
.L_211:
        /*04f8*/ 	.byte	0x04, 0x2f
        /*04fa*/ 	.short	(.L_213 - .L_212)
	.align		4
.L_212:
        /*04fc*/ 	.word	index@(_ZN18transformer_engine50scaled_aligned_causal_masked_softmax_warp_backwardI13__nv_bfloat16S1_fLi13EEEvPT0_PKT_S6_T1_iii)
        /*0500*/ 	.word	0x000000ff


	//----- nvinfo : EIATTR_FRAME_SIZE
	.align		4
.L_213:
        /*0504*/ 	.byte	0x04, 0x11
        /*0506*/ 	.short	(.L_215 - .L_214)
	.align		4
.L_214:
        /*0508*/ 	.word	index@(_ZN18transformer_engine50scaled_aligned_causal_masked_softmax_warp_backwardI13__nv_bfloat16S1_fLi13EEEvPT0_PKT_S6_T1_iii)
        /*050c*/ 	.word	0x00000488


	//----- nvinfo : EIATTR_REGCOUNT
	.align		4
.L_215:
        /*0510*/ 	.byte	0x04, 0x2f
        /*0512*/ 	.short	(.L_217 - .L_216)
	.align		4
.L_216:
        /*0514*/ 	.word	index@(_ZN18transformer_engine50scaled_aligned_causal_masked_softmax_warp_backwardI13__nv_bfloat16S1_fLi14EEEvPT0_PKT_S6_T1_iii)
        /*0518*/ 	.word	0x000000ff


	//----- nvinfo : EIATTR_FRAME_SIZE
	.align		4
.L_217:
        /*051c*/ 	.byte	0x04, 0x11
        /*051e*/ 	.short	(.L_219 - .L_218)
	.align		4
.L_218:
        /*0520*/ 	.word	index@(_ZN18transformer_engine50scaled_aligned_causal_masked_softmax_warp_backwardI13__nv_bfloat16S1_fLi14EEEvPT0_PKT_S6_T1_iii)
        /*0524*/ 	.word	0x00000c80


	//----- nvinfo : EIATTR_MIN_STACK_SIZE
	.align		4
.L_219:
        /*0528*/ 	.byte	0x04, 0x12
        /*052a*/ 	.short	(.L_221 - .L_220)
	.align		4
.L_220:
        /*052c*/ 	.word	index@(_ZN18transformer_engine50scaled_aligned_causal_masked_softmax_warp_backwardI13__nv_bfloat16S1_fLi14EEEvPT0_PKT_S6_T1_iii)
        /*0530*/ 	.word	0x00000c80


	//----- nvinfo : EIATTR_MIN_STACK_SIZE
	.align		4
.L_221:
        /*0534*/ 	.byte	0x04, 0x12
        /*0536*/ 	.short	(.L_223 - .L_222)
	.align		4
.L_222:
        /*0538*/ 	.word	index@(_ZN18transformer_engine50scaled_aligned_causal_masked_softmax_warp_backwardI13__nv_bfloat16S1_fLi13EEEvPT0_PKT_S6_T1_iii)
        /*053c*/ 	.word	0x00000488


	//----- nvinfo : EIATTR_MIN_STACK_SIZE
	.align		4
.L_223:
        /*0540*/ 	.byte	0x04, 0x12
        /*0542*/ 	.short	(.L_225 - .L_224)
	.align		4
.L_224:
        /*0544*/ 	.word	index@(_ZN18transformer_engine50scaled_aligned_causal_masked_softmax_warp_backwardI13__nv_bfloat16S1_fLi12EEEvPT0_PKT_S6_T1_iii)
        /*0548*/ 	.word	0x00000058


	//----- nvinfo : EIATTR_MIN_STACK_SIZE
	.align		4
.L_225:
        /*054c*/ 	.byte	0x04, 0x12
        /*054e*/ 	.short	(.L_227 - .L_226)
	.align		4
.L_226:
        /*0550*/ 	.word	index@(_ZN18transformer_engine50scaled_aligned_causal_masked_softmax_warp_backwardI13__nv_bfloat16S1_fLi11EEEvPT0_PKT_S6_T1_iii)
        /*0554*/ 	.word	0x00000000


	//----- nvinfo : EIATTR_MIN_STACK_SIZE
	.align		4
.L_227:
        /*0558*/ 	.byte	0x04, 0x12
        /*055a*/ 	.short	(.L_229 - .L_228)
	.align		4
.L_228:
        /*055c*/ 	.word	index@(_ZN18transformer_engine50scaled_aligned_causal_masked_softmax_warp_backwardI13__nv_bfloat16S1_fLi10EEEvPT0_PKT_S6_T1_iii)
        /*0560*/ 	.word	0x00000000


	//----- nvinfo : EIATTR_MIN_STACK_SIZE
	.align		4
.L_229:
        /*0564*/ 	.byte	0x04, 0x12
        /*0566*/ 	.short	(.L_231 - .L_230)
	.align		4
.L_230:
        /*0568*/ 	.word	index@(_ZN18transformer_engine50scaled_aligned_causal_masked_softmax_warp_backwardI13__nv_bfloat16S1_fLi9EEEvPT0_PKT_S6_T1_iii)
        /*056c*/ 	.word	0x00000000


	//----- nvinfo : EIATTR_MIN_STACK_SIZE
	.align		4
.L_231:
        /*0570*/ 	.byte	0x04, 0x12
        /*0572*/ 	.short	(.L_233 - .L_232)
	.align		4
.L_232:
        /*0574*/ 	.word	index@(_ZN18transformer_engine50scaled_aligned_causal_masked_softmax_warp_backwardI13__nv_bfloat16S1_fLi8EEEvPT0_PKT_S6_T1_iii)
        /*0578*/ 	.word	0x00000000


	//----- nvinfo : EIATTR_MIN_STACK_SIZE
	.align		4
.L_233:
        /*057c*/ 	.byte	0x04, 0x12
        /*057e*/ 	.short	(.L_235 - .L_234)
	.align		4
.L_234:
        /*0580*/ 	.word	index@(_ZN18transformer_engine50scaled_aligned_causal_masked_softmax_warp_backwardI13__nv_bfloat16S1_fLi7EEEvPT0_PKT_S6_T1_iii)
        /*0584*/ 	.word	0x00000000


	//----- nvinfo : EIATTR_MIN_STACK_SIZE
	.align		4
.L_235:
        /*0588*/ 	.byte	0x04, 0x12
        /*058a*/ 	.short	(.L_237 - .L_236)
	.align		4
.L_236:
        /*058c*/ 	.word	index@(_ZN18transformer_engine50scaled_aligned_causal_masked_softmax_warp_backwardI13__nv_bfloat16S1_fLi6EEEvPT0_PKT_S6_T1_iii)
        /*0590*/ 	.word	0x00000000


	//----- nvinfo : EIATTR_MIN_STACK_SIZE
	.align		4
.L_237:
        /*0594*/ 	.byte	0x04, 0x12
        /*0596*/ 	.short	(.L_239 - .L_238)
	.align		4
.L_238:
        /*0598*/ 	.word	index@(_ZN18transformer_engine50scaled_aligned_causal_masked_softmax_warp_backwardI13__nv_bfloat16S1_fLi5EEEvPT0_PKT_S6_T1_iii)
        /*059c*/ 	.word	0x00000000


	//----- nvinfo : EIATTR_MIN_STACK_SIZE
	.align		4
.L_239:
        /*05a0*/ 	.byte	0x04, 0x12
        /*05a2*/ 	.short	(.L_241 - .L_240)
	.align		4
.L_240:
        /*05a4*/ 	.word	index@(_ZN18transformer_engine50scaled_aligned_causal_masked_softmax_warp_backwardI13__nv_bfloat16S1_fLi4EEEvPT0_PKT_S6_T1_iii)
        /*05a8*/ 	.word	0x00000000


	//----- nvinfo : EIATTR_MIN_STACK_SIZE
	.align		4
.L_241:
        /*05ac*/ 	.byte	0x04, 0x12
        /*05ae*/ 	.short	(.L_243 - .L_242)
	.align		4
.L_242:
        /*05b0*/ 	.word	index@(_ZN18transformer_engine50scaled_aligned_causal_masked_softmax_warp_backwardI6__halfS1_fLi14EEEvPT0_PKT_S6_T1_iii)
        /*05b4*/ 	.word	0x00000c88


	//----- nvinfo : EIATTR_MIN_STACK_SIZE
	.align		4
.L_243:
        /*05b8*/ 	.byte	0x04, 0x12
        /*05ba*/ 	.short	(.L_245 - .L_244)
	.align		4
.L_244:
        /*05bc*/ 	.word	index@(_ZN18transformer_engine50scaled_aligned_causal_masked_softmax_warp_backwardI6__halfS1_fLi13EEEvPT0_PKT_S6_T1_iii)
        /*05c0*/ 	.word	0x00000488


	//----- nvinfo : EIATTR_MIN_STACK_SIZE
	.align		4
.L_245:
        /*05c4*/ 	.byte	0x04, 0x12
        /*05c6*/ 	.short	(.L_247 - .L_246)
	.align		4
.L_246:
        /*05c8*/ 	.word	index@(_ZN18transformer_engine50scaled_aligned_causal_masked_softmax_warp_backwardI6__halfS1_fLi12EEEvPT0_PKT_S6_T1_iii)
        /*05cc*/ 	.word	0x00000058


	//----- nvinfo : EIATTR_MIN_STACK_SIZE
	.align		4
.L_247:
        /*05d0*/ 	.byte	0x04, 0x12
        /*05d2*/ 	.short	(.L_249 - .L_248)
	.align		4
.L_248:
        /*05d4*/ 	.word	index@(_ZN18transformer_engine50scaled_aligned_causal_masked_softmax_warp_backwardI6__halfS1_fLi11EEEvPT0_PKT_S6_T1_iii)
        /*05d8*/ 	.word	0x00000000


	//----- nvinfo : EIATTR_MIN_STACK_SIZE
	.align		4
.L_249:
        /*05dc*/ 	.byte	0x04, 0x12
        /*05de*/ 	.short	(.L_251 - .L_250)
	.align		4
.L_250:
        /*05e0*/ 	.word	index@(_ZN18transformer_engine50scaled_aligned_causal_masked_softmax_warp_backwardI6__halfS1_fLi10EEEvPT0_PKT_S6_T1_iii)
        /*05e4*/ 	.word	0x00000000


	//----- nvinfo : EIATTR_MIN_STACK_SIZE
	.align		4
.L_251:
        /*05e8*/ 	.byte	0x04, 0x12
        /*05ea*/ 	.short	(.L_253 - .L_252)
	.align		4
.L_252:
        /*05ec*/ 	.word	index@(_ZN18transformer_engine50scaled_aligned_causal_masked_softmax_warp_backwardI6__halfS1_fLi9EEEvPT0_PKT_S6_T1_iii)
        /*05f0*/ 	.word	0x00000000


	//----- nvinfo : EIATTR_MIN_STACK_SIZE
	.align		4
.L_253:
        /*05f4*/ 	.byte	0x04, 0x12
        /*05f6*/ 	.short	(.L_255 - .L_254)
	.align		4
.L_254:
        /*05f8*/ 	.word	index@(_ZN18transformer_engine50scaled_aligned_causal_masked_softmax_warp_backwardI6__halfS1_fLi8EEEvPT0_PKT_S6_T1_iii)
        /*05fc*/ 	.word	0x00000000


	//----- nvinfo : EIATTR_MIN_STACK_SIZE
	.align		4
.L_255:
        /*0600*/ 	.byte	0x04, 0x12
        /*0602*/ 	.short	(.L_257 - .L_256)
	.align		4
.L_256:
        /*0604*/ 	.word	index@(_ZN18transformer_engine50scaled_aligned_causal_masked_softmax_warp_backwardI6__halfS1_fLi7EEEvPT0_PKT_S6_T1_iii)
        /*0608*/ 	.word	0x00000000


	//----- nvinfo : EIATTR_MIN_STACK_SIZE
	.align		4
.L_257:
        /*060c*/ 	.byte	0x04, 0x12
        /*060e*/ 	.short	(.L_259 - .L_258)
	.align		4
.L_258:
        /*0610*/ 	.word	index@(_ZN18transformer_engine50scaled_aligned_causal_masked_softmax_warp_backwardI6__halfS1_fLi6EEEvPT0_PKT_S6_T1_iii)
        /*0614*/ 	.word	0x00000000


	//----- nvinfo : EIATTR_MIN_STACK_SIZE
	.align		4
.L_259:
        /*0618*/ 	.byte	0x04, 0x12
        /*061a*/ 	.short	(.L_261 - .L_260)
	.align		4
.L_260:
        /*061c*/ 	.word	index@(_ZN18transformer_engine50scaled_aligned_causal_masked_softmax_warp_backwardI6__halfS1_fLi5EEEvPT0_PKT_S6_T1_iii)
        /*0620*/ 	.word	0x00000000


	//----- nvinfo : EIATTR_MIN_STACK_SIZE
	.align		4
.L_261:
        /*0624*/ 	.byte	0x04, 0x12
        /*0626*/ 	.short	(.L_263 - .L_262)
	.align		4
.L_262:
        /*0628*/ 	.word	index@(_ZN18transformer_engine50scaled_aligned_causal_masked_softmax_warp_backwardI6__halfS1_fLi4EEEvPT0_PKT_S6_T1_iii)
        /*062c*/ 	.word	0x00000000


	//----- nvinfo : EIATTR_MIN_STACK_SIZE
	.align		4
.L_263:
        /*0630*/ 	.byte	0x04, 0x12
        /*0632*/ 	.short	(.L_265 - .L_264)
	.align		4
.L_264:
        /*0634*/ 	.word	index@(_ZN18transformer_engine49scaled_aligned_causal_masked_softmax_warp_forwardI13__nv_bfloat16S1_fLi14EEEvPT0_PKT_T1_iii)
        /*0638*/ 	.word	0x00000730


	//----- nvinfo : EIATTR_MIN_STACK_SIZE
	.align		4
.L_265:
        /*063c*/ 	.byte	0x04, 0x12
        /*063e*/ 	.short	(.L_267 - .L_266)
	.align		4
.L_266:
        /*0640*/ 	.word	index@(_ZN18transformer_engine49scaled_aligned_causal_masked_softmax_warp_forwardI13__nv_bfloat16S1_fLi13EEEvPT0_PKT_T1_iii)
        /*0644*/ 	.word	0x00000238


	//----- nvinfo : EIATTR_MIN_STACK_SIZE
	.align		4
.L_267:
        /*0648*/ 	.byte	0x04, 0x12
        /*064a*/ 	.short	(.L_269 - .L_268)
	.align		4
.L_268:
        /*064c*/ 	.word	index@(_ZN18transformer_engine49scaled_aligned_causal_masked_softmax_warp_forwardI13__nv_bfloat16S1_fLi12EEEvPT0_PKT_T1_iii)
        /*0650*/ 	.word	0x00000000


	//----- nvinfo : EIATTR_MIN_STACK_SIZE
	.align		4
.L_269:
        /*0654*/ 	.byte	0x04, 0x12
        /*0656*/ 	.short	(.L_271 - .L_270)
	.align		4
.L_270:
        /*0658*/ 	.word	index@(_ZN18transformer_engine49scaled_aligned_causal_masked_softmax_warp_forwardI13__nv_bfloat16S1_fLi11EEEvPT0_PKT_T1_iii)
        /*065c*/ 	.word	0x00000000


	//----- nvinfo : EIATTR_MIN_STACK_SIZE
	.align		4
.L_271:
        /*0660*/ 	.byte	0x04, 0x12
        /*0662*/ 	.short	(.L_273 - .L_272)
	.align		4
.L_272:
        /*0664*/ 	.word	index@(_ZN18transformer_engine49scaled_aligned_causal_masked_softmax_warp_forwardI13__nv_bfloat16S1_fLi10EEEvPT0_PKT_T1_iii)
        /*0668*/ 	.word	0x00000000


	//----- nvinfo : EIATTR_MIN_STACK_SIZE
	.align		4
.L_273:
        /*066c*/ 	.byte	0x04, 0x12
        /*066e*/ 	.short	(.L_275 - .L_274)
	.align		4
.L_274:
        /*0670*/ 	.word	index@(_ZN18transformer_engine49scaled_aligned_causal_masked_softmax_warp_forwardI13__nv_bfloat16S1_fLi9EEEvPT0_PKT_T1_iii)
        /*0674*/ 	.word	0x00000000


	//----- nvinfo : EIATTR_MIN_STACK_SIZE
	.align		4
.L_275:
        /*0678*/ 	.byte	0x04, 0x12
        /*067a*/ 	.short	(.L_277 - .L_276)
	.align		4
.L_276:
        /*067c*/ 	.word	index@(_ZN18transformer_engine49scaled_aligned_causal_masked_softmax_warp_forwardI13__nv_bfloat16S1_fLi8EEEvPT0_PKT_T1_iii)
        /*0680*/ 	.word	0x00000000


	//----- nvinfo : EIATTR_MIN_STACK_SIZE
	.align		4
.L_277:
        /*0684*/ 	.byte	0x04, 0x12
        /*0686*/ 	.short	(.L_279 - .L_278)
	.align		4
.L_278:
        /*0688*/ 	.word	index@(_ZN18transformer_engine49scaled_aligned_causal_masked_softmax_warp_forwardI13__nv_bfloat16S1_fLi7EEEvPT0_PKT_T1_iii)
        /*068c*/ 	.word	0x00000000


	//----- nvinfo : EIATTR_MIN_STACK_SIZE
	.align		4
.L_279:
        /*0690*/ 	.byte	0x04, 0x12
        /*0692*/ 	.short	(.L_281 - .L_280)
	.align		4
.L_280:
        /*0694*/ 	.word	index@(_ZN18transformer_engine49scaled_aligned_causal_masked_softmax_warp_forwardI13__nv_bfloat16S1_fLi6EEEvPT0_PKT_T1_iii)
        /*0698*/ 	.word	0x00000000


	//----- nvinfo : EIATTR_MIN_STACK_SIZE
	.align		4
.L_281:
        /*069c*/ 	.byte	0x04, 0x12
        /*069e*/ 	.short	(.L_283 - .L_282)
	.align		4
.L_282:
        /*06a0*/ 	.word	index@(_ZN18transformer_engine49scaled_aligned_causal_masked_softmax_warp_forwardI13__nv_bfloat16S1_fLi5EEEvPT0_PKT_T1_iii)
        /*06a4*/ 	.word	0x00000000


	//----- nvinfo : EIATTR_MIN_STACK_SIZE
	.align		4
.L_283:
        /*06a8*/ 	.byte	0x04, 0x12
        /*06aa*/ 	.short	(.L_285 - .L_284)
	.align		4
.L_284:
        /*06ac*/ 	.word	index@(_ZN18transformer_engine49scaled_aligned_causal_masked_softmax_warp_forwardI13__nv_bfloat16S1_fLi4EEEvPT0_PKT_T1_iii)
        /*06b0*/ 	.word	0x00000000


	//----- nvinfo : EIATTR_MIN_STACK_SIZE
	.align		4
.L_285:
        /*06b4*/ 	.byte	0x04, 0x12
        /*06b6*/ 	.short	(.L_287 - .L_286)
	.align		4
.L_286:
        /*06b8*/ 	.word	index@(_ZN18transformer_engine49scaled_aligned_causal_masked_softmax_warp_forwardI6__halfS1_fLi14EEEvPT0_PKT_T1_iii)
        /*06bc*/ 	.word	0x00000730


	//----- nvinfo : EIATTR_MIN_STACK_SIZE
	.align		4
.L_287:
        /*06c0*/ 	.byte	0x04, 0x12
        /*06c2*/ 	.short	(.L_289 - .L_288)
	.align		4
.L_288:
        /*06c4*/ 	.word	index@(_ZN18transformer_engine49scaled_aligned_causal_masked_softmax_warp_forwardI6__halfS1_fLi13EEEvPT0_PKT_T1_iii)
        /*06c8*/ 	.word	0x00000238


	//----- nvinfo : EIATTR_MIN_STACK_SIZE
	.align		4
.L_289:
        /*06cc*/ 	.byte	0x04, 0x12
        /*06ce*/ 	.short	(.L_291 - .L_290)
	.align		4
.L_290:
        /*06d0*/ 	.word	index@(_ZN18transformer_engine49scaled_aligned_causal_masked_softmax_warp_forwardI6__halfS1_fLi12EEEvPT0_PKT_T1_iii)
        /*06d4*/ 	.word	0x00000000


	//----- nvinfo : EIATTR_MIN_STACK_SIZE
	.align		4
.L_291:
        /*06d8*/ 	.byte	0x04, 0x12
        /*06da*/ 	.short	(.L_293 - .L_292)
	.align		4
.L_292:
        /*06dc*/ 	.word	index@(_ZN18transformer_engine49scaled_aligned_causal_masked_softmax_warp_forwardI6__halfS1_fLi11EEEvPT0_PKT_T1_iii)
        /*06e0*/ 	.word	0x00000000


	//----- nvinfo : EIATTR_MIN_STACK_SIZE
	.align		4
.L_293:
        /*06e4*/ 	.byte	0x04, 0x12
        /*06e6*/ 	.short	(.L_295 - .L_294)
	.align		4
.L_294:
        /*06e8*/ 	.word	index@(_ZN18transformer_engine49scaled_aligned_causal_masked_softmax_warp_forwardI6__halfS1_fLi10EEEvPT0_PKT_T1_iii)
        /*06ec*/ 	.word	0x00000000


	//----- nvinfo : EIATTR_MIN_STACK_SIZE
	.align		4
.L_295:
        /*06f0*/ 	.byte	0x04, 0x12
        /*06f2*/ 	.short	(.L_297 - .L_296)
	.align		4
.L_296:
        /*06f4*/ 	.word	index@(_ZN18transformer_engine49scaled_aligned_causal_masked_softmax_warp_forwardI6__halfS1_fLi9EEEvPT0_PKT_T1_iii)
        /*06f8*/ 	.word	0x00000000


	//----- nvinfo : EIATTR_MIN_STACK_SIZE
	.align		4
.L_297:
        /*06fc*/ 	.byte	0x04, 0x12
        /*06fe*/ 	.short	(.L_299 - .L_298)
	.align		4
.L_298:
        /*0700*/ 	.word	index@(_ZN18transformer_engine49scaled_aligned_causal_masked_softmax_warp_forwardI6__halfS1_fLi8EEEvPT0_PKT_T1_iii)
        /*0704*/ 	.word	0x00000000


	//----- nvinfo : EIATTR_MIN_STACK_SIZE
	.align		4
.L_299:
        /*0708*/ 	.byte	0x04, 0x12
        /*070a*/ 	.short	(.L_301 - .L_300)
	.align		4
.L_300:
        /*070c*/ 	.word	index@(_ZN18transformer_engine49scaled_aligned_causal_masked_softmax_warp_forwardI6__halfS1_fLi7EEEvPT0_PKT_T1_iii)
        /*0710*/ 	.word	0x00000000


	//----- nvinfo : EIATTR_MIN_STACK_SIZE
	.align		4
.L_301:
        /*0714*/ 	.byte	0x04, 0x12
        /*0716*/ 	.short	(.L_303 - .L_302)
	.align		4
.L_302:
        /*0718*/ 	.word	index@(_ZN18transformer_engine49scaled_aligned_causal_masked_softmax_warp_forwardI6__halfS1_fLi6EEEvPT0_PKT_T1_iii)
        /*071c*/ 	.word	0x00000000


	//----- nvinfo : EIATTR_MIN_STACK_SIZE
	.align		4
.L_303:
        /*0720*/ 	.byte	0x04, 0x12
        /*0722*/ 	.short	(.L_305 - .L_304)
	.align		4
.L_304:
        /*0724*/ 	.word	index@(_ZN18transformer_engine49scaled_aligned_causal_masked_softmax_warp_forwardI6__halfS1_fLi5EEEvPT0_PKT_T1_iii)
        /*0728*/ 	.word	0x00000000


	//----- nvinfo : EIATTR_MIN_STACK_SIZE
	.align		4
.L_305:
        /*072c*/ 	.byte	0x04, 0x12
        /*072e*/ 	.short	(.L_307 - .L_306)
	.align		4
.L_306:
        /*0730*/ 	.word	index@(_ZN18transformer_engine49scaled_aligned_causal_masked_softmax_warp_forwardI6__halfS1_fLi4EEEvPT0_PKT_T1_iii)
        /*0734*/ 	.word	0x00000000
.L_307:


//--------------------- .nv.compat                --------------------------
	.section	.nv.compat,"",@"SHT_CUDA_COMPAT_INFO"
	.align	4
        /*0000*/ 	.byte	0x02, 0x09, 0x01, 0x00, 0x02, 0x02, 0x01, 0x00, 0x02, 0x05, 0x05, 0x00, 0x03, 0x07, 0x01, 0x01
        /*0010*/ 	.byte	0x02, 0x03, 0x00, 0x00, 0x02, 0x06, 0x01, 0x00, 0x04, 0x0b, 0x08, 0x00, 0x01, 0x00, 0x00, 0x00
        /*0020*/ 	.byte	0x00, 0x00, 0x00, 0x00


//--------------------- .nv.info._ZN18transformer_engine50scaled_aligned_causal_masked_softmax_warp_backwardI13__nv_bfloat16S1_fLi14EEEvPT0_PKT_S6_T1_iii --------------------------
	.section	.nv.info._ZN18transformer_engine50scaled_aligned_causal_masked_softmax_warp_backwardI13__nv_bfloat16S1_fLi14EEEvPT0_PKT_S6_T1_iii,"",@"SHT_CUDA_INFO"
	.sectionflags	@""
	.align	4


	//----- nvinfo : EIATTR_CUDA_API_VERSION
	.align		4
        /*0000*/ 	.byte	0x04, 0x37
        /*0002*/ 	.short	(.L_309 - .L_308)
.L_308:
        /*0004*/ 	.word	0x00000082


	//----- nvinfo : EIATTR_KPARAM_INFO
	.align		4
.L_309:
        /*0008*/ 	.byte	0x04, 0x17
        /*000a*/ 	.short	(.L_311 - .L_310)
.L_310:
        /*000c*/ 	.word	0x00000000
        /*0010*/ 	.short	0x0006
        /*0012*/ 	.short	0x0024
        /*0014*/ 	.byte	0x00, 0xf0, 0x11, 0x00


	//----- nvinfo : EIATTR_KPARAM_INFO
	.align		4
.L_311:
        /*0018*/ 	.byte	0x04, 0x17
        /*001a*/ 	.short	(.L_313 - .L_312)
.L_312:
        /*001c*/ 	.word	0x00000000
        /*0020*/ 	.short	0x0005
        /*0022*/ 	.short	0x0020
        /*0024*/ 	.byte	0x00, 0xf0, 0x11, 0x00


	//----- nvinfo : EIATTR_KPARAM_INFO
	.align		4
.L_313:
        /*0028*/ 	.byte	0x04, 0x17
        /*002a*/ 	.short	(.L_315 - .L_314)
.L_314:
        /*002c*/ 	.word	0x00000000
        /*0030*/ 	.short	0x0004
        /*0032*/ 	.short	0x001c
        /*0034*/ 	.byte	0x00, 0xf0, 0x11, 0x00


	//----- nvinfo : EIATTR_KPARAM_INFO
	.align		4
.L_315:
        /*0038*/ 	.byte	0x04, 0x17
        /*003a*/ 	.short	(.L_317 - .L_316)
.L_316:
        /*003c*/ 	.word	0x00000000
        /*0040*/ 	.short	0x0003
        /*0042*/ 	.short	0x0018
        /*0044*/ 	.byte	0x00, 0xf0, 0x11, 0x00


	//----- nvinfo : EIATTR_KPARAM_INFO
	.align		4
.L_317:
        /*0048*/ 	.byte	0x04, 0x17
        /*004a*/ 	.short	(.L_319 - .L_318)
.L_318:
        /*004c*/ 	.word	0x00000000
        /*0050*/ 	.short	0x0002
        /*0052*/ 	.short	0x0010
        /*0054*/ 	.byte	0x00, 0xf5, 0x21, 0x00


	//----- nvinfo : EIATTR_KPARAM_INFO
	.align		4
.L_319:
        /*0058*/ 	.byte	0x04, 0x17
        /*005a*/ 	.short	(.L_321 - .L_320)
.L_320:
        /*005c*/ 	.word	0x00000000
        /*0060*/ 	.short	0x0001
        /*0062*/ 	.short	0x0008
        /*0064*/ 	.byte	0x00, 0xf5, 0x21, 0x00


	//----- nvinfo : EIATTR_KPARAM_INFO
	.align		4
.L_321:
        /*0068*/ 	.byte	0x04, 0x17
        /*006a*/ 	.short	(.L_323 - .L_322)
.L_322:
        /*006c*/ 	.word	0x00000000
        /*0070*/ 	.short	0x0000
        /*0072*/ 	.short	0x0000
        /*0074*/ 	.byte	0x00, 0xf5, 0x21, 0x00


	//----- nvinfo : EIATTR_SPARSE_MMA_MASK
	.align		4
.L_323:
        /*0078*/ 	.byte	0x03, 0x50
        /*007a*/ 	.short	0x0000


	//----- nvinfo : EIATTR_MAXREG_COUNT
	.align		4
        /*007c*/ 	.byte	0x03, 0x1b
        /*007e*/ 	.short	0x00ff


	//----- nvinfo : EIATTR_ANNOTATIONS
	.align		4
        /*0080*/ 	.byte	0x04, 0x55
        /*0082*/ 	.short	(.L_325 - .L_324)


	//   ....[0]....
.L_324:
        /*0084*/ 	.word	0x00000001
        /*0088*/ 	.byte	0x70, 0x00, 0x00, 0x00, 0x01, 0x00, 0x00, 0x00, 0xb0, 0x00, 0x00, 0x00, 0x01, 0x00, 0x00, 0x00
        /* <DEDUP_REMOVED lines=2127> */
        /*8588*/ 	.byte	0x50, 0xe9, 0x02, 0x00, 0x01, 0x00, 0x00, 0x00, 0x60, 0xe9, 0x02, 0x00


	//----- nvinfo : EIATTR_MERCURY_ISA_VERSION
	.align		4
.L_325:
        /*8594*/ 	.byte	0x03, 0x5f
        /*8596*/ 	.short	0x0101


	//----- nvinfo : EIATTR_COOP_GROUP_MASK_REGIDS
	.align		4
        /*8598*/ 	.byte	0x04, 0x29
        /*859a*/ 	.short	(.L_327 - .L_326)


	//   ....[0]....
.L_326:
        /*859c*/ 	.word	0xffffffff


	//   ....[1]....
        /*85a0*/ 	.word	0xffffffff


	//   ....[2]....
        /*85a4*/ 	.word	0xffffffff


	//   ....[3]....
        /*85a8*/ 	.word	0xffffffff


	//   ....[4]....
        /*85ac*/ 	.word	0xffffffff


	//----- nvinfo : EIATTR_COOP_GROUP_INSTR_OFFSETS
	.align		4
.L_327:
        /*85b0*/ 	.byte	0x04, 0x28
        /*85b2*/ 	.short	(.L_329 - .L_328)


	//   ....[0]....
.L_328:
        /*85b4*/ 	.word	0x0001f970


	//   ....[1]....
        /*85b8*/ 	.word	0x0001f990


	//   ....[2]....
        /*85bc*/ 	.word	0x0001f9c0


	//   ....[3]....
        /*85c0*/ 	.word	0x0001fa00


	//   ....[4]....
        /*85c4*/ 	.word	0x0001fa50


	//----- nvinfo : EIATTR_VRC_CTA_INIT_COUNT
	.align		4
.L_329:
        /*85c8*/ 	.byte	0x02, 0x4a
	.zero		1
	.zero		1


	//----- nvinfo : EIATTR_EXIT_INSTR_OFFSETS
	.align		4
        /*85cc*/ 	.byte	0x04, 0x1c
        /*85ce*/ 	.short	(.L_331 - .L_330)


	//   ....[0]....
.L_330:
        /*85d0*/ 	.word	0x0001fa60


	//   ....[1]....
        /*85d4*/ 	.word	0x0002e900


	//   ....[2]....
        /*85d8*/ 	.word	0x0002ea80


	//----- nvinfo : EIATTR_CRS_STACK_SIZE
	.align		4
.L_331:
        /*85dc*/ 	.byte	0x04, 0x1e
        /*85de*/ 	.short	(.L_333 - .L_332)
.L_332:
        /*85e0*/ 	.word	0x00000000


	//----- nvinfo : EIATTR_CBANK_PARAM_SIZE
	.align		4
.L_333:
        /*85e4*/ 	.byte	0x03, 0x19
        /*85e6*/ 	.short	0x0028


	//----- nvinfo : EIATTR_PARAM_CBANK
	.align		4
        /*85e8*/ 	.byte	0x04, 0x0a
        /*85ea*/ 	.short	(.L_335 - .L_334)
	.align		4
.L_334:
        /*85ec*/ 	.word	index@(.nv.constant0._ZN18transformer_engine50scaled_aligned_causal_masked_softmax_warp_backwardI13__nv_bfloat16S1_fLi14EEEvPT0_PKT_S6_T1_iii)
        /*85f0*/ 	.short	0x0380
        /*85f2*/ 	.short	0x0028


	//----- nvinfo : EIATTR_SW_WAR
	.align		4
.L_335:
        /*85f4*/ 	.byte	0x04, 0x36
        /*85f6*/ 	.short	(.L_337 - .L_336)
.L_336:
        /*85f8*/ 	.word	0x00000008
.L_337:


//--------------------- .nv.info._ZN18transformer_engine50scaled_aligned_causal_masked_softmax_warp_backwardI13__nv_bfloat16S1_fLi13EEEvPT0_PKT_S6_T1_iii --------------------------
	.section	.nv.info._ZN18transformer_engine50scaled_aligned_causal_masked_softmax_warp_backwardI13__nv_bfloat16S1_fLi13EEEvPT0_PKT_S6_T1_iii,"",@"SHT_CUDA_INFO"
	.sectionflags	@""
	.align	4


	//----- nvinfo : EIATTR_CUDA_API_VERSION
	.align		4
        /*0000*/ 	.byte	0x04, 0x37
        /*0002*/ 	.short	(.L_339 - .L_338)
.L_338:
        /*0004*/ 	.word	0x00000082


	//----- nvinfo : EIATTR_KPARAM_INFO
	.align		4
.L_339:
        /*0008*/ 	.byte	0x04, 0x17
        /*000a*/ 	.short	(.L_341 - .L_340)
.L_340:
        /*000c*/ 	.word	0x00000000
        /*0010*/ 	.short	0x0006
        /*0012*/ 	.short	0x0024
        /*0014*/ 	.byte	0x00, 0xf0, 0x11, 0x00


	//----- nvinfo : EIATTR_KPARAM_INFO
	.align		4
.L_341:
        /*0018*/ 	.byte	0x04, 0x17
        /*001a*/ 	.short	(.L_343 - .L_342)
.L_342:
        /*001c*/ 	.word	0x00000000
        /*0020*/ 	.short	0x0005
        /*0022*/ 	.short	0x0020
        /*0024*/ 	.byte	0x00, 0xf0, 0x11, 0x00


	//----- nvinfo : EIATTR_KPARAM_INFO
	.align		4
.L_343:
        /*0028*/ 	.byte	0x04, 0x17
        /*002a*/ 	.short	(.L_345 - .L_344)
.L_344:
        /*002c*/ 	.word	0x00000000
        /*0030*/ 	.short	0x0004
        /*0032*/ 	.short	0x001c
        /*0034*/ 	.byte	0x00, 0xf0, 0x11, 0x00


	//----- nvinfo : EIATTR_KPARAM_INFO
	.align		4
.L_345:
        /*0038*/ 	.byte	0x04, 0x17
        /*003a*/ 	.short	(.L_347 - .L_346)
.L_346:
        /*003c*/ 	.word	0x00000000
        /*0040*/ 	.short	0x0003
        /*0042*/ 	.short	0x0018
        /*0044*/ 	.byte	0x00, 0xf0, 0x11, 0x00


	//----- nvinfo : EIATTR_KPARAM_INFO
	.align		4
.L_347:
        /*0048*/ 	.byte	0x04, 0x17
        /*004a*/ 	.short	(.L_349 - .L_348)
.L_348:
        /*004c*/ 	.word	0x00000000
        /*0050*/ 	.short	0x0002
        /*0052*/ 	.short	0x0010
        /*0054*/ 	.byte	0x00, 0xf5, 0x21, 0x00


	//----- nvinfo : EIATTR_KPARAM_INFO
	.align		4
.L_349:
        /*0058*/ 	.byte	0x04, 0x17
        /*005a*/ 	.short	(.L_351 - .L_350)
.L_350:
        /*005c*/ 	.word	0x00000000
        /*0060*/ 	.short	0x0001
        /*0062*/ 	.short	0x0008
        /*0064*/ 	.byte	0x00, 0xf5, 0x21, 0x00


	//----- nvinfo : EIATTR_KPARAM_INFO
	.align		4
.L_351:
        /*0068*/ 	.byte	0x04, 0x17
        /*006a*/ 	.short	(.L_353 - .L_352)
.L_352:
        /*006c*/ 	.word	0x00000000
        /*0070*/ 	.short	0x0000
        /*0072*/ 	.short	0x0000
        /*0074*/ 	.byte	0x00, 0xf5, 0x21, 0x00


	//----- nvinfo : EIATTR_SPARSE_MMA_MASK
	.align		4
.L_353:
        /*0078*/ 	.byte	0x03, 0x50
        /*007a*/ 	.short	0x0000


	//----- nvinfo : EIATTR_MAXREG_COUNT
	.align		4
        /*007c*/ 	.byte	0x03, 0x1b
        /*007e*/ 	.short	0x00ff


	//----- nvinfo : EIATTR_ANNOTATIONS
	.align		4
        /*0080*/ 	.byte	0x04, 0x55
        /*0082*/ 	.short	(.L_355 - .L_354)


	//   ....[0]....
.L_354:
        /* <DEDUP_REMOVED lines=713> */


	//----- nvinfo : EIATTR_MERCURY_ISA_VERSION
	.align		4
.L_355:
        /*2d04*/ 	.byte	0x03, 0x5f
        /*2d06*/ 	.short	0x0101


	//----- nvinfo : EIATTR_COOP_GROUP_MASK_REGIDS
	.align		4
        /*2d08*/ 	.byte	0x04, 0x29
        /*2d0a*/ 	.short	(.L_357 - .L_356)


	//   ....[0]....
.L_356:
        /*2d0c*/ 	.word	0xffffffff


	//   ....[1]....
        /*2d10*/ 	.word	0xffffffff


	//   ....[2]....
        /*2d14*/ 	.word	0xffffffff


	//   ....[3]....
        /*2d18*/ 	.word	0xffffffff


	//   ....[4]....
        /*2d1c*/ 	.word	0xffffffff


	//----- nvinfo : EIATTR_COOP_GROUP_INSTR_OFFSETS
	.align		4
.L_357:
        /*2d20*/ 	.byte	0x04, 0x28
        /*2d22*/ 	.short	(.L_359 - .L_358)


	//   ....[0]....
.L_358:
        /*2d24*/ 	.word	0x0000db60


	//   ....[1]....
        /*2d28*/ 	.word	0x0000db80


	//   ....[2]....
        /*2d2c*/ 	.word	0x0000dbb0


	//   ....[3]....
        /*2d30*/ 	.word	0x0000dbe0


	//   ....[4]....
        /*2d34*/ 	.word	0x0000dc30


	//----- nvinfo : EIATTR_VRC_CTA_INIT_COUNT
	.align		4
.L_359:
        /*2d38*/ 	.byte	0x02, 0x4a
	.zero		1
	.zero		1


	//----- nvinfo : EIATTR_EXIT_INSTR_OFFSETS
	.align		4
        /*2d3c*/ 	.byte	0x04, 0x1c
        /*2d3e*/ 	.short	(.L_361 - .L_360)


	//   ....[0]....
.L_360:
        /*2d40*/ 	.word	0x0000dc40


	//   ....[1]....
        /*2d44*/ 	.word	0x00014a70


	//   ....[2]....
        /*2d48*/ 	.word	0x00014bd0


	//----- nvinfo : EIATTR_CRS_STACK_SIZE
	.align		4
.L_361:
        /*2d4c*/ 	.byte	0x04, 0x1e
        /*2d4e*/ 	.short	(.L_363 - .L_362)
.L_362:
        /*2d50*/ 	.word	0x00000000


	//----- nvinfo : EIATTR_CBANK_PARAM_SIZE
	.align		4
.L_363:
        /*2d54*/ 	.byte	0x03, 0x19
        /*2d56*/ 	.short	0x0028


	//----- nvinfo : EIATTR_PARAM_CBANK
	.align		4
        /*2d58*/ 	.byte	0x04, 0x0a
        /*2d5a*/ 	.short	(.L_365 - .L_364)
	.align		4
.L_364:
        /*2d5c*/ 	.word	index@(.nv.constant0._ZN18transformer_engine50scaled_aligned_causal_masked_softmax_warp_backwardI13__nv_bfloat16S1_fLi13EEEvPT0_PKT_S6_T1_iii)
        /*2d60*/ 	.short	0x0380
        /*2d62*/ 	.short	0x0028


	//----- nvinfo : EIATTR_SW_WAR
	.align		4
.L_365:
        /*2d64*/ 	.byte	0x04, 0x36
        /*2d66*/ 	.short	(.L_367 - .L_366)
.L_366:
        /*2d68*/ 	.word	0x00000008
.L_367:


//--------------------- .nv.info._ZN18transformer_engine50scaled_aligned_causal_masked_softmax_warp_backwardI13__nv_bfloat16S1_fLi12EEEvPT0_PKT_S6_T1_iii --------------------------
	.section	.nv.info._ZN18transformer_engine50scaled_aligned_causal_masked_softmax_warp_backwardI13__nv_bfloat16S1_fLi12EEEvPT0_PKT_S6_T1_iii,"",@"SHT_CUDA_INFO"
	.sectionflags	@""
	.align	4


	//----- nvinfo : EIATTR_CUDA_API_VERSION
	.align		4
        /*0000*/ 	.byte	0x04, 0x37
        /*0002*/ 	.short	(.L_369 - .L_368)
.L_368:
        /*0004*/ 	.word	0x00000082


	//----- nvinfo : EIATTR_KPARAM_INFO
	.align		4
.L_369:
        /*0008*/ 	.byte	0x04, 0x17
        /*000a*/ 	.short	(.L_371 - .L_370)
.L_370:
        /*000c*/ 	.word	0x00000000
        /*0010*/ 	.short	0x0006
        /*0012*/ 	.short	0x0024
        /*0014*/ 	.byte	0x00, 0xf0, 0x11, 0x00


	//----- nvinfo : EIATTR_KPARAM_INFO
	.align		4
.L_371:
        /*0018*/ 	.byte	0x04, 0x17
        /*001a*/ 	.short	(.L_373 - .L_372)
.L_372:
        /*001c*/ 	.word	0x00000000
        /*0020*/ 	.short	0x0005
        /*0022*/ 	.short	0x0020
        /*0024*/ 	.byte	0x00, 0xf0, 0x11, 0x00


	//----- nvinfo : EIATTR_KPARAM_INFO
	.align		4
.L_373:
        /*0028*/ 	.byte	0x04, 0x17
        /*002a*/ 	.short	(.L_375 - .L_374)
.L_374:
        /*002c*/ 	.word	0x00000000
        /*0030*/ 	.short	0x0004
        /*0032*/ 	.short	0x001c
        /*0034*/ 	.byte	0x00, 0xf0, 0x11, 0x00


	//----- nvinfo : EIATTR_KPARAM_INFO
	.align		4
.L_375:
        /*0038*/ 	.byte	0x04, 0x17
        /*003a*/ 	.short	(.L_377 - .L_376)
.L_376:
        /*003c*/ 	.word	0x00000000
        /*0040*/ 	.short	0x0003
        /*0042*/ 	.short	0x0018
        /*0044*/ 	.byte	0x00, 0xf0, 0x11, 0x00


	//----- nvinfo : EIATTR_KPARAM_INFO
	.align		4
.L_377:
        /*0048*/ 	.byte	0x04, 0x17
        /*004a*/ 	.short	(.L_379 - .L_378)
.L_378:
        /*004c*/ 	.word	0x00000000
        /*0050*/ 	.short	0x0002
        /*0052*/ 	.short	0x0010
        /*0054*/ 	.byte	0x00, 0xf5, 0x21, 0x00


	//----- nvinfo : EIATTR_KPARAM_INFO
	.align		4
.L_379:
        /*0058*/ 	.byte	0x04, 0x17
        /*005a*/ 	.short	(.L_381 - .L_380)
.L_380:
        /*005c*/ 	.word	0x00000000
        /*0060*/ 	.short	0x0001
        /*0062*/ 	.short	0x0008
        /*0064*/ 	.byte	0x00, 0xf5, 0x21, 0x00


	//----- nvinfo : EIATTR_KPARAM_INFO
	.align		4
.L_381:
        /*0068*/ 	.byte	0x04, 0x17
        /*006a*/ 	.short	(.L_383 - .L_382)
.L_382:
        /*006c*/ 	.word	0x00000000
        /*0070*/ 	.short	0x0000
        /*0072*/ 	.short	0x0000
        /*0074*/ 	.byte	0x00, 0xf5, 0x21, 0x00


	//----- nvinfo : EIATTR_SPARSE_MMA_MASK
	.align		4
.L_383:
        /*0078*/ 	.byte	0x03, 0x50
        /*007a*/ 	.short	0x0000


	//----- nvinfo : EIATTR_MAXREG_COUNT
	.align		4
        /*007c*/ 	.byte	0x03, 0x1b
        /*007e*/ 	.short	0x00ff


	//----- nvinfo : EIATTR_ANNOTATIONS
	.align		4
        /*0080*/ 	.byte	0x04, 0x55
        /*0082*/ 	.short	(.L_385 - .L_384)


	//   ....[0]....
.L_384:
        /* <DEDUP_REMOVED lines=43> */


	//----- nvinfo : EIATTR_MERCURY_ISA_VERSION
	.align		4
.L_385:
        /*0324*/ 	.byte	0x03, 0x5f
        /*0326*/ 	.short	0x0101


	//----- nvinfo : EIATTR_COOP_GROUP_MASK_REGIDS
	.align		4
        /*0328*/ 	.byte	0x04, 0x29
        /*032a*/ 	.short	(.L_387 - .L_386)


	//   ....[0]....
.L_386:
        /*032c*/ 	.word	0xffffffff


	//   ....[1]....
        /*0330*/ 	.word	0xffffffff


	//   ....[2]....
        /*0334*/ 	.word	0xffffffff


	//   ....[3]....
        /*0338*/ 	.word	0xffffffff


	//   ....[4]....
        /*033c*/ 	.word	0xffffffff


	//----- nvinfo : EIATTR_COOP_GROUP_INSTR_OFFSETS
	.align		4
.L_387:
        /*0340*/ 	.byte	0x04, 0x28
        /*0342*/ 	.short	(.L_389 - .L_388)


	//   ....[0]....
.L_388:
        /*0344*/ 	.word	0x00005170


	//   ....[1]....
        /*0348*/ 	.word	0x00005190


	//   ....[2]....
        /*034c*/ 	.word	0x000051b0


	//   ....[3]....
        /*0350*/ 	.word	0x000051d0


	//   ....[4]....
        /*0354*/ 	.word	0x00005200


	//----- nvinfo : EIATTR_VRC_CTA_INIT_COUNT
	.align		4
.L_389:
        /*0358*/ 	.byte	0x02, 0x4a
	.zero		1
	.zero		1


	//----- nvinfo : EIATTR_EXIT_INSTR_OFFSETS
	.align		4
        /*035c*/ 	.byte	0x04, 0x1c
        /*035e*/ 	.short	(.L_391 - .L_390)


	//   ....[0]....
.L_390:
        /*0360*/ 	.word	0x00005230


	//   ....[1]....
        /*0364*/ 	.word	0x00008060


	//   ....[2]....
        /*0368*/ 	.word	0x00008190


	//----- nvinfo : EIATTR_CRS_STACK_SIZE
	.align		4
.L_391:
        /*036c*/ 	.byte	0x04, 0x1e
        /*036e*/ 	.short	(.L_393 - .L_392)
.L_392:
        /*0370*/ 	.word	0x00000000


	//----- nvinfo : EIATTR_CBANK_PARAM_SIZE
	.align		4
.L_393:
        /*0374*/ 	.byte	0x03, 0x19
        /*0376*/ 	.short	0x0028


	//----- nvinfo : EIATTR_PARAM_CBANK
	.align		4
        /*0378*/ 	.byte	0x04, 0x0a
        /*037a*/ 	.short	(.L_395 - .L_394)
	.align		4
.L_394:
        /*037c*/ 	.word	index@(.nv.constant0._ZN18transformer_engine50scaled_aligned_causal_masked_softmax_warp_backwardI13__nv_bfloat16S1_fLi12EEEvPT0_PKT_S6_T1_iii)
        /*0380*/ 	.short	0x0380
        /*0382*/ 	.short	0x0028


	//----- nvinfo : EIATTR_SW_WAR
	.align		4
.L_395:
        /*0384*/ 	.byte	0x04, 0x36
        /*0386*/ 	.short	(.L_397 - .L_396)
.L_396:
        /*0388*/ 	.word	0x00000008
.L_397:


//--------------------- .nv.info._ZN18transformer_engine50scaled_aligned_causal_masked_softmax_warp_backwardI13__nv_bfloat16S1_fLi11EEEvPT0_PKT_S6_T1_iii --------------------------
	.section	.nv.info._ZN18transformer_engine50scaled_aligned_causal_masked_softmax_warp_backwardI13__nv_bfloat16S1_fLi11EEEvPT0_PKT_S6_T1_iii,"",@"SHT_CUDA_INFO"
	.sectionflags	@""
	.align	4


	//----- nvinfo : EIATTR_CUDA_API_VERSION
	.align		4
        /*0000*/ 	.byte	0x04, 0x37
        /*0002*/ 	.short	(.L_399 - .L_398)
.L_398:
        /*0004*/ 	.word	0x00000082


	//----- nvinfo : EIATTR_KPARAM_INFO
	.align		4
.L_399:
        /*0008*/ 	.byte	0x04, 0x17
        /*000a*/ 	.short	(.L_401 - .L_400)
.L_400:
        /*000c*/ 	.word	0x00000000
        /*0010*/ 	.short	0x0006
        /*0012*/ 	.short	0x0024
        /*0014*/ 	.byte	0x00, 0xf0, 0x11, 0x00


	//----- nvinfo : EIATTR_KPARAM_INFO
	.align		4
.L_401:
        /*0018*/ 	.byte	0x04, 0x17
        /*001a*/ 	.short	(.L_403 - .L_402)
.L_402:
        /*001c*/ 	.word	0x00000000
        /*0020*/ 	.short	0x0005
        /*0022*/ 	.short	0x0020
        /*0024*/ 	.byte	0x00, 0xf0, 0x11, 0x00


	//----- nvinfo : EIATTR_KPARAM_INFO
	.align		4
.L_403:
        /*0028*/ 	.byte	0x04, 0x17
        /*002a*/ 	.short	(.L_405 - .L_404)
.L_404:
        /*002c*/ 	.word	0x00000000
        /*0030*/ 	.short	0x0004
        /*0032*/ 	.short	0x001c
        /*0034*/ 	.byte	0x00, 0xf0, 0x11, 0x00


	//----- nvinfo : EIATTR_KPARAM_INFO
	.align		4
.L_405:
        /*0038*/ 	.byte	0x04, 0x17
        /*003a*/ 	.short	(.L_407 - .L_406)
.L_406:
        /*003c*/ 	.word	0x00000000
        /*0040*/ 	.short	0x0003
        /*0042*/ 	.short	0x0018
        /*0044*/ 	.byte	0x00, 0xf0, 0x11, 0x00


	//----- nvinfo : EIATTR_KPARAM_INFO
	.align		4
.L_407:
        /*0048*/ 	.byte	0x04, 0x17
        /*004a*/ 	.short	(.L_409 - .L_408)
.L_408:
        /*004c*/ 	.word	0x00000000
        /*0050*/ 	.short	0x0002
        /*0052*/ 	.short	0x0010
        /*0054*/ 	.byte	0x00, 0xf5, 0x21, 0x00


	//----- nvinfo : EIATTR_KPARAM_INFO
	.align		4
.L_409:
        /*0058*/ 	.byte	0x04, 0x17
        /*005a*/ 	.short	(.L_411 - .L_410)
.L_410:
        /*005c*/ 	.word	0x00000000
        /*0060*/ 	.short	0x0001
        /*0062*/ 	.short	0x0008
        /*0064*/ 	.byte	0x00, 0xf5, 0x21, 0x00


	//----- nvinfo : EIATTR_KPARAM_INFO
	.align		4
.L_411:
        /*0068*/ 	.byte	0x04, 0x17
        /*006a*/ 	.short	(.L_413 - .L_412)
.L_412:
        /*006c*/ 	.word	0x00000000
        /*0070*/ 	.short	0x0000
        /*0072*/ 	.short	0x0000
        /*0074*/ 	.byte	0x00, 0xf5, 0x21, 0x00


	//----- nvinfo : EIATTR_SPARSE_MMA_MASK
	.align		4
.L_413:
        /*0078*/ 	.byte	0x03, 0x50
        /*007a*/ 	.short	0x0000


	//----- nvinfo : EIATTR_MAXREG_COUNT
	.align		4
        /*007c*/ 	.byte	0x03, 0x1b
        /*007e*/ 	.short	0x00ff


	//----- nvinfo : EIATTR_MERCURY_ISA_VERSION
	.align		4
        /*0080*/ 	.byte	0x03, 0x5f
        /*0082*/ 	.short	0x0101


	//----- nvinfo : EIATTR_COOP_GROUP_MASK_REGIDS
	.align		4
        /*0084*/ 	.byte	0x04, 0x29
        /*0086*/ 	.short	(.L_415 - .L_414)


	//   ....[0]....
.L_414:
        /*0088*/ 	.word	0xffffffff


	//   ....[1]....
        /*008c*/ 	.word	0xffffffff


	//   ....[2]....
        /*0090*/ 	.word	0xffffffff


	//   ....[3]....
        /*0094*/ 	.word	0xffffffff


	//   ....[4]....
        /*0098*/ 	.word	0xffffffff


	//----- nvinfo : EIATTR_COOP_GROUP_INSTR_OFFSETS
	.align		4
.L_415:
        /*009c*/ 	.byte	0x04, 0x28
        /*009e*/ 	.short	(.L_417 - .L_416)


	//   ....[0]....
.L_416:
        /*00a0*/ 	.word	0x00002780


	//   ....[1]....
        /*00a4*/ 	.word	0x000027a0


	//   ....[2]....
        /*00a8*/ 	.word	0x000027c0


	//   ....[3]....
        /*00ac*/ 	.word	0x000027f0


	//   ....[4]....
        /*00b0*/ 	.word	0x00002820


	//----- nvinfo : EIATTR_VRC_CTA_INIT_COUNT
	.align		4
.L_417:
        /*00b4*/ 	.byte	0x02, 0x4a
	.zero		1
	.zero		1


	//----- nvinfo : EIATTR_EXIT_INSTR_OFFSETS
	.align		4
        /*00b8*/ 	.byte	0x04, 0x1c
        /*00ba*/ 	.short	(.L_419 - .L_418)


	//   ....[0]....
.L_418:
        /*00bc*/ 	.word	0x00002830


	//   ....[1]....
        /*00c0*/ 	.word	0x00003ea0


	//   ....[2]....
        /*00c4*/ 	.word	0x00003fd0


	//----- nvinfo : EIATTR_CRS_STACK_SIZE
	.align		4
.L_419:
        /*00c8*/ 	.byte	0x04, 0x1e
        /*00ca*/ 	.short	(.L_421 - .L_420)
.L_420:
        /*00cc*/ 	.word	0x00000000


	//----- nvinfo : EIATTR_CBANK_PARAM_SIZE
	.align		4
.L_421:
        /*00d0*/ 	.byte	0x03, 0x19
        /*00d2*/ 	.short	0x0028


	//----- nvinfo : EIATTR_PARAM_CBANK
	.align		4
        /*00d4*/ 	.byte	0x04, 0x0a
        /*00d6*/ 	.short	(.L_423 - .L_422)
	.align		4
.L_422:
        /*00d8*/ 	.word	index@(.nv.constant0._ZN18transformer_engine50scaled_aligned_causal_masked_softmax_warp_backwardI13__nv_bfloat16S1_fLi11EEEvPT0_PKT_S6_T1_iii)
        /*00dc*/ 	.short	0x0380
        /*00de*/ 	.short	0x0028


	//----- nvinfo : EIATTR_SW_WAR
	.align		4
.L_423:
        /*00e0*/ 	.byte	0x04, 0x36
        /*00e2*/ 	.short	(.L_425 - .L_424)
.L_424:
        /*00e4*/ 	.word	0x00000008
.L_425:


//--------------------- .nv.info._ZN18transformer_engine50scaled_aligned_causal_masked_softmax_warp_backwardI13__nv_bfloat16S1_fLi10EEEvPT0_PKT_S6_T1_iii --------------------------
	.section	.nv.info._ZN18transformer_engine50scaled_aligned_causal_masked_softmax_warp_backwardI13__nv_bfloat16S1_fLi10EEEvPT0_PKT_S6_T1_iii,"",@"SHT_CUDA_INFO"
	.sectionflags	@""
	.align	4


	//----- nvinfo : EIATTR_CUDA_API_VERSION
	.align		4
        /*0000*/ 	.byte	0x04, 0x37
        /*0002*/ 	.short	(.L_427 - .L_426)
.L_426:
        /*0004*/ 	.word	0x00000082


	//----- nvinfo : EIATTR_KPARAM_INFO
	.align		4
.L_427:
        /*0008*/ 	.byte	0x04, 0x17
        /*000a*/ 	.short	(.L_429 - .L_428)
.L_428:
        /*000c*/ 	.word	0x00000000
        /*0010*/ 	.short	0x0006
        /*0012*/ 	.short	0x0024
        /*0014*/ 	.byte	0x00, 0xf0, 0x11, 0x00


	//----- nvinfo : EIATTR_KPARAM_INFO
	.align		4
.L_429:
        /*0018*/ 	.byte	0x04, 0x17
        /*001a*/ 	.short	(.L_431 - .L_430)
.L_430:
        /*001c*/ 	.word	0x00000000
        /*0020*/ 	.short	0x0005
        /*0022*/ 	.short	0x0020
        /*0024*/ 	.byte	0x00, 0xf0, 0x11, 0x00


	//----- nvinfo : EIATTR_KPARAM_INFO
	.align		4
.L_431:
        /*0028*/ 	.byte	0x04, 0x17
        /*002a*/ 	.short	(.L_433 - .L_432)
.L_432:
        /*002c*/ 	.word	0x00000000
        /*0030*/ 	.short	0x0004
        /*0032*/ 	.short	0x001c
        /*0034*/ 	.byte	0x00, 0xf0, 0x11, 0x00


	//----- nvinfo : EIATTR_KPARAM_INFO
	.align		4
.L_433:
        /*0038*/ 	.byte	0x04, 0x17
        /*003a*/ 	.short	(.L_435 - .L_434)
.L_434:
        /*003c*/ 	.word	0x00000000
        /*0040*/ 	.short	0x0003
        /*0042*/ 	.short	0x0018
        /*0044*/ 	.byte	0x00, 0xf0, 0x11, 0x00


	//----- nvinfo : EIATTR_KPARAM_INFO
	.align		4
.L_435:
        /*0048*/ 	.byte	0x04, 0x17
        /*004a*/ 	.short	(.L_437 - .L_436)
.L_436:
        /*004c*/ 	.word	0x00000000
        /*0050*/ 	.short	0x0002
        /*0052*/ 	.short	0x0010
        /*0054*/ 	.byte	0x00, 0xf5, 0x21, 0x00


	//----- nvinfo : EIATTR_KPARAM_INFO
	.align		4
.L_437:
        /*0058*/ 	.byte	0x04, 0x17
        /*005a*/ 	.short	(.L_439 - .L_438)
.L_438:
        /*005c*/ 	.word	0x00000000
        /*0060*/ 	.short	0x0001
        /*0062*/ 	.short	0x0008
        /*0064*/ 	.byte	0x00, 0xf5, 0x21, 0x00


	//----- nvinfo : EIATTR_KPARAM_INFO
	.align		4
.L_439:
        /*0068*/ 	.byte	0x04, 0x17
        /*006a*/ 	.short	(.L_441 - .L_440)
.L_440:
        /*006c*/ 	.word	0x00000000
        /*0070*/ 	.short	0x0000
        /*0072*/ 	.short	0x0000
        /*0074*/ 	.byte	0x00, 0xf5, 0x21, 0x00


	//----- nvinfo : EIATTR_SPARSE_MMA_MASK
	.align		4
.L_441:
        /*0078*/ 	.byte	0x03, 0x50
        /*007a*/ 	.short	0x0000


	//----- nvinfo : EIATTR_MAXREG_COUNT
	.align		4
        /*007c*/ 	.byte	0x03, 0x1b
        /*007e*/ 	.short	0x00ff


	//----- nvinfo : EIATTR_MERCURY_ISA_VERSION
	.align		4
        /*0080*/ 	.byte	0x03, 0x5f
        /*0082*/ 	.short	0x0101


	//----- nvinfo : EIATTR_COOP_GROUP_MASK_REGIDS
	.align		4
        /*0084*/ 	.byte	0x04, 0x29
        /*0086*/ 	.short	(.L_443 - .L_442)


	//   ....[0]....
.L_442:
        /*0088*/ 	.word	0xffffffff


	//   ....[1]....
        /*008c*/ 	.word	0xffffffff


	//   ....[2]....
        /*0090*/ 	.word	0xffffffff


	//   ....[3]....
        /*0094*/ 	.word	0xffffffff


	//   ....[4]....
        /*0098*/ 	.word	0xffffffff


	//----- nvinfo : EIATTR_COOP_GROUP_INSTR_OFFSETS
	.align		4
.L_443:
        /*009c*/ 	.byte	0x04, 0x28
        /*009e*/ 	.short	(.L_445 - .L_444)


	//   ....[0]....
.L_444:
        /*00a0*/ 	.word	0x00001550


	//   ....[1]....
        /*00a4*/ 	.word	0x00001570


	//   ....[2]....
        /*00a8*/ 	.word	0x000015a0


	//   ....[3]....
        /*00ac*/ 	.word	0x000015d0


	//   ....[4]....
        /*00b0*/ 	.word	0x000015f0


	//----- nvinfo : EIATTR_VRC_CTA_INIT_COUNT
	.align		4
.L_445:
        /*00b4*/ 	.byte	0x02, 0x4a
	.zero		1
	.zero		1


	//----- nvinfo : EIATTR_EXIT_INSTR_OFFSETS
	.align		4
        /*00b8*/ 	.byte	0x04, 0x1c
        /*00ba*/ 	.short	(.L_447 - .L_446)


	//   ....[0]....
.L_446:
        /*00bc*/ 	.word	0x00001600


	//   ....[1]....
        /*00c0*/ 	.word	0x000020b0


	//   ....[2]....
        /*00c4*/ 	.word	0x000021e0


	//----- nvinfo : EIATTR_CRS_STACK_SIZE
	.align		4
.L_447:
        /*00c8*/ 	.byte	0x04, 0x1e
        /*00ca*/ 	.short	(.L_449 - .L_448)
.L_448:
        /*00cc*/ 	.word	0x00000000


	//----- nvinfo : EIATTR_CBANK_PARAM_SIZE
	.align		4
.L_449:
        /*00d0*/ 	.byte	0x03, 0x19
        /*00d2*/ 	.short	0x0028


	//----- nvinfo : EIATTR_PARAM_CBANK
	.align		4
        /*00d4*/ 	.byte	0x04, 0x0a
        /*00d6*/ 	.short	(.L_451 - .L_450)
	.align		4
.L_450:
        /*00d8*/ 	.word	index@(.nv.constant0._ZN18transformer_engine50scaled_aligned_causal_masked_softmax_warp_backwardI13__nv_bfloat16S1_fLi10EEEvPT0_PKT_S6_T1_iii)
        /*00dc*/ 	.short	0x0380
        /*00de*/ 	.short	0x0028


	//----- nvinfo : EIATTR_SW_WAR
	.align		4
.L_451:
        /*00e0*/ 	.byte	0x04, 0x36
        /*00e2*/ 	.short	(.L_453 - .L_452)
.L_452:
        /*00e4*/ 	.word	0x00000008
.L_453:


//--------------------- .nv.info._ZN18transformer_engine50scaled_aligned_causal_masked_softmax_warp_backwardI13__nv_bfloat16S1_fLi9EEEvPT0_PKT_S6_T1_iii --------------------------
	.section	.nv.info._ZN18transformer_engine50scaled_aligned_causal_masked_softmax_warp_backwardI13__nv_bfloat16S1_fLi9EEEvPT0_PKT_S6_T1_iii,"",@"SHT_CUDA_INFO"
	.sectionflags	@""
	.align	4


	//----- nvinfo : EIATTR_CUDA_API_VERSION
	.align		4
        /*0000*/ 	.byte	0x04, 0x37
        /*0002*/ 	.short	(.L_455 - .L_454)
.L_454:
        /*0004*/ 	.word	0x00000082


	//----- nvinfo : EIATTR_KPARAM_INFO
	.align		4
.L_455:
        /*0008*/ 	.byte	0x04, 0x17
        /*000a*/ 	.short	(.L_457 - .L_456)
.L_456:
        /*000c*/ 	.word	0x00000000
        /*0010*/ 	.short	0x0006
        /*0012*/ 	.short	0x0024
        /*0014*/ 	.byte	0x00, 0xf0, 0x11, 0x00


	//----- nvinfo : EIATTR_KPARAM_INFO
	.align		4
.L_457:
        /*0018*/ 	.byte	0x04, 0x17
        /*001a*/ 	.short	(.L_459 - .L_458)
.L_458:
        /*001c*/ 	.word	0x00000000
        /*0020*/ 	.short	0x0005
        /*0022*/ 	.short	0x0020
        /*0024*/ 	.byte	0x00, 0xf0, 0x11, 0x00


	//----- nvinfo : EIATTR_KPARAM_INFO
	.align		4
.L_459:
        /*0028*/ 	.byte	0x04, 0x17
        /*002a*/ 	.short	(.L_461 - .L_460)
.L_460:
        /*002c*/ 	.word	0x00000000
        /*0030*/ 	.short	0x0004
        /*0032*/ 	.short	0x001c
        /*0034*/ 	.byte	0x00, 0xf0, 0x11, 0x00


	//----- nvinfo : EIATTR_KPARAM_INFO
	.align		4
.L_461:
        /*0038*/ 	.byte	0x04, 0x17
        /*003a*/ 	.short	(.L_463 - .L_462)
.L_462:
        /*003c*/ 	.word	0x00000000
        /*0040*/ 	.short	0x0003
        /*0042*/ 	.short	0x0018
        /*0044*/ 	.byte	0x00, 0xf0, 0x11, 0x00


	//----- nvinfo : EIATTR_KPARAM_INFO
	.align		4
.L_463:
        /*0048*/ 	.byte	0x04, 0x17
        /*004a*/ 	.short	(.L_465 - .L_464)
.L_464:
        /*004c*/ 	.word	0x00000000
        /*0050*/ 	.short	0x0002
        /*0052*/ 	.short	0x0010
        /*0054*/ 	.byte	0x00, 0xf5, 0x21, 0x00


	//----- nvinfo : EIATTR_KPARAM_INFO
	.align		4
.L_465:
        /*0058*/ 	.byte	0x04, 0x17
        /*005a*/ 	.short	(.L_467 - .L_466)
.L_466:
        /*005c*/ 	.word	0x00000000
        /*0060*/ 	.short	0x0001
        /*0062*/ 	.short	0x0008
        /*0064*/ 	.byte	0x00, 0xf5, 0x21, 0x00


	//----- nvinfo : EIATTR_KPARAM_INFO
	.align		4
.L_467:
        /*0068*/ 	.byte	0x04, 0x17
        /*006a*/ 	.short	(.L_469 - .L_468)
.L_468:
        /*006c*/ 	.word	0x00000000
        /*0070*/ 	.short	0x0000
        /*0072*/ 	.short	0x0000
        /*0074*/ 	.byte	0x00, 0xf5, 0x21, 0x00


	//----- nvinfo : EIATTR_SPARSE_MMA_MASK
	.align		4
.L_469:
        /*0078*/ 	.byte	0x03, 0x50
        /*007a*/ 	.short	0x0000


	//----- nvinfo : EIATTR_MAXREG_COUNT
	.align		4
        /*007c*/ 	.byte	0x03, 0x1b
        /*007e*/ 	.short	0x00ff


	//----- nvinfo : EIATTR_MERCURY_ISA_VERSION
	.align		4
        /*0080*/ 	.byte	0x03, 0x5f
        /*0082*/ 	.short	0x0101


	//----- nvinfo : EIATTR_COOP_GROUP_MASK_REGIDS
	.align		4
        /*0084*/ 	.byte	0x04, 0x29
        /*0086*/ 	.short	(.L_471 - .L_470)


	//   ....[0]....
.L_470:
        /*0088*/ 	.word	0xffffffff


	//   ....[1]....
        /*008c*/ 	.word	0xffffffff


	//   ....[2]....
        /*0090*/ 	.word	0xffffffff


	//   ....[3]....
        /*0094*/ 	.word	0xffffffff


	//   ....[4]....
        /*0098*/ 	.word	0xffffffff


	//----- nvinfo : EIATTR_COOP_GROUP_INSTR_OFFSETS
	.align		4
.L_471:
        /*009c*/ 	.byte	0x04, 0x28
        /*009e*/ 	.short	(.L_473 - .L_472)


	//   ....[0]....
.L_472:
        /*00a0*/ 	.word	0x00000bb0


	//   ....[1]....
        /*00a4*/ 	.word	0x00000bd0


	//   ....[2]....
        /*00a8*/ 	.word	0x00000bf0


	//   ....[3]....
        /*00ac*/ 	.word	0x00000c10


	//   ....[4]....
        /*00b0*/ 	.word	0x00000c30


	//----- nvinfo : EIATTR_VRC_CTA_INIT_COUNT
	.align		4
.L_473:
        /*00b4*/ 	.byte	0x02, 0x4a
	.zero		1
	.zero		1


	//----- nvinfo : EIATTR_EXIT_INSTR_OFFSETS
	.align		4
        /*00b8*/ 	.byte	0x04, 0x1c
        /*00ba*/ 	.short	(.L_475 - .L_474)


	//   ....[0]....
.L_474:
        /*00bc*/ 	.word	0x00000c40


	//   ....[1]....
        /*00c0*/ 	.word	0x00001120


	//   ....[2]....
        /*00c4*/ 	.word	0x00001250


	//----- nvinfo : EIATTR_CRS_STACK_SIZE
	.align		4
.L_475:
        /*00c8*/ 	.byte	0x04, 0x1e
        /*00ca*/ 	.short	(.L_477 - .L_476)
.L_476:
        /*00cc*/ 	.word	0x00000000


	//----- nvinfo : EIATTR_CBANK_PARAM_SIZE
	.align		4
.L_477:
        /*00d0*/ 	.byte	0x03, 0x19
        /*00d2*/ 	.short	0x0028


	//----- nvinfo : EIATTR_PARAM_CBANK
	.align		4
        /*00d4*/ 	.byte	0x04, 0x0a
        /*00d6*/ 	.short	(.L_479 - .L_478)
	.align		4
.L_478:
        /*00d8*/ 	.word	index@(.nv.constant0._ZN18transformer_engine50scaled_aligned_causal_masked_softmax_warp_backwardI13__nv_bfloat16S1_fLi9EEEvPT0_PKT_S6_T1_iii)
        /*00dc*/ 	.short	0x0380
        /*00de*/ 	.short	0x0028


	//----- nvinfo : EIATTR_SW_WAR
	.align		4
.L_479:
        /*00e0*/ 	.byte	0x04, 0x36
        /*00e2*/ 	.short	(.L_481 - .L_480)
.L_480:
        /*00e4*/ 	.word	0x00000008
.L_481:


//--------------------- .nv.info._ZN18transformer_engine50scaled_aligned_causal_masked_softmax_warp_backwardI13__nv_bfloat16S1_fLi8EEEvPT0_PKT_S6_T1_iii --------------------------
	.section	.nv.info._ZN18transformer_engine50scaled_aligned_causal_masked_softmax_warp_backwardI13__nv_bfloat16S1_fLi8EEEvPT0_PKT_S6_T1_iii,"",@"SHT_CUDA_INFO"
	.sectionflags	@""
	.align	4


	//----- nvinfo : EIATTR_CUDA_API_VERSION
	.align		4
        /*0000*/ 	.byte	0x04, 0x37
        /*0002*/ 	.short	(.L_483 - .L_482)
.L_482:
        /*0004*/ 	.word	0x00000082


	//----- nvinfo : EIATTR_KPARAM_INFO
	.align		4
.L_483:
        /*0008*/ 	.byte	0x04, 0x17
        /*000a*/ 	.short	(.L_485 - .L_484)
.L_484:
        /*000c*/ 	.word	0x00000000
        /*0010*/ 	.short	0x0006
        /*0012*/ 	.short	0x0024
        /*0014*/ 	.byte	0x00, 0xf0, 0x11, 0x00


	//----- nvinfo : EIATTR_KPARAM_INFO
	.align		4
.L_485:
        /*0018*/ 	.byte	0x04, 0x17
        /*001a*/ 	.short	(.L_487 - .L_486)
.L_486:
        /*001c*/ 	.word	0x00000000
        /*0020*/ 	.short	0x0005
        /*0022*/ 	.short	0x0020
        /*0024*/ 	.byte	0x00, 0xf0, 0x11, 0x00


	//----- nvinfo : EIATTR_KPARAM_INFO
	.align		4
.L_487:
        /*0028*/ 	.byte	0x04, 0x17
        /*002a*/ 	.short	(.L_489 - .L_488)
.L_488:
        /*002c*/ 	.word	0x00000000
        /*0030*/ 	.short	0x0004
        /*0032*/ 	.short	0x001c
        /*0034*/ 	.byte	0x00, 0xf0, 0x11, 0x00


	//----- nvinfo : EIATTR_KPARAM_INFO
	.align		4
.L_489:
        /*0038*/ 	.byte	0x04, 0x17
        /*003a*/ 	.short	(.L_491 - .L_490)
.L_490:
        /*003c*/ 	.word	0x00000000
        /*0040*/ 	.short	0x0003
        /*0042*/ 	.short	0x0018
        /*0044*/ 	.byte	0x00, 0xf0, 0x11, 0x00


	//----- nvinfo : EIATTR_KPARAM_INFO
	.align		4
.L_491:
        /*0048*/ 	.byte	0x04, 0x17
        /*004a*/ 	.short	(.L_493 - .L_492)
.L_492:
        /*004c*/ 	.word	0x00000000
        /*0050*/ 	.short	0x0002
        /*0052*/ 	.short	0x0010
        /*0054*/ 	.byte	0x00, 0xf5, 0x21, 0x00


	//----- nvinfo : EIATTR_KPARAM_INFO
	.align		4
.L_493:
        /*0058*/ 	.byte	0x04, 0x17
        /*005a*/ 	.short	(.L_495 - .L_494)
.L_494:
        /*005c*/ 	.word	0x00000000
        /*0060*/ 	.short	0x0001
        /*0062*/ 	.short	0x0008
        /*0064*/ 	.byte	0x00, 0xf5, 0x21, 0x00


	//----- nvinfo : EIATTR_KPARAM_INFO
	.align		4
.L_495:
        /*0068*/ 	.byte	0x04, 0x17
        /*006a*/ 	.short	(.L_497 - .L_496)
.L_496:
        /*006c*/ 	.word	0x00000000
        /*0070*/ 	.short	0x0000
        /*0072*/ 	.short	0x0000
        /*0074*/ 	.byte	0x00, 0xf5, 0x21, 0x00


	//----- nvinfo : EIATTR_SPARSE_MMA_MASK
	.align		4
.L_497:
        /*0078*/ 	.byte	0x03, 0x50
        /*007a*/ 	.short	0x0000


	//----- nvinfo : EIATTR_MAXREG_COUNT
	.align		4
        /*007c*/ 	.byte	0x03, 0x1b
        /*007e*/ 	.short	0x00ff


	//----- nvinfo : EIATTR_MERCURY_ISA_VERSION
	.align		4
        /*0080*/ 	.byte	0x03, 0x5f
        /*0082*/ 	.short	0x0101


	//----- nvinfo : EIATTR_COOP_GROUP_MASK_REGIDS
	.align		4
        /*0084*/ 	.byte	0x04, 0x29
        /*0086*/ 	.short	(.L_499 - .L_498)


	//   ....[0]....
.L_498:
        /*0088*/ 	.word	0xffffffff


	//   ....[1]....
        /*008c*/ 	.word	0xffffffff


	//   ....[2]....
        /*0090*/ 	.word	0xffffffff


	//   ....[3]....
        /*0094*/ 	.word	0xffffffff


	//   ....[4]....
        /*0098*/ 	.word	0xffffffff


	//----- nvinfo : EIATTR_COOP_GROUP_INSTR_OFFSETS
	.align		4
.L_499:
        /*009c*/ 	.byte	0x04, 0x28
        /*009e*/ 	.short	(.L_501 - .L_500)


	//   ....[0]....
.L_500:
        /*00a0*/ 	.word	0x00000710


	//   ....[1]....
        /*00a4*/ 	.word	0x00000730


	//   ....[2]....
        /*00a8*/ 	.word	0x00000750


	//   ....[3]....
        /*00ac*/ 	.word	0x00000770


	//   ....[4]....
        /*00b0*/ 	.word	0x00000790


	//----- nvinfo : EIATTR_VRC_CTA_INIT_COUNT
	.align		4
.L_501:
        /*00b4*/ 	.byte	0x02, 0x4a
	.zero		1
	.zero		1


	//----- nvinfo : EIATTR_EXIT_INSTR_OFFSETS
	.align		4
        /*00b8*/ 	.byte	0x04, 0x1c
        /*00ba*/ 	.short	(.L_503 - .L_502)


	//   ....[0]....
.L_502:
        /*00bc*/ 	.word	0x000007a0


	//   ....[1]....
        /*00c0*/ 	.word	0x00000960


	//   ....[2]....
        /*00c4*/ 	.word	0x00000a90


	//----- nvinfo : EIATTR_CRS_STACK_SIZE
	.align		4
.L_503:
        /*00c8*/ 	.byte	0x04, 0x1e
        /*00ca*/ 	.short	(.L_505 - .L_504)
.L_504:
        /*00cc*/ 	.word	0x00000000


	//----- nvinfo : EIATTR_CBANK_PARAM_SIZE
	.align		4
.L_505:
        /*00d0*/ 	.byte	0x03, 0x19
        /*00d2*/ 	.short	0x0028


	//----- nvinfo : EIATTR_PARAM_CBANK
	.align		4
        /*00d4*/ 	.byte	0x04, 0x0a
        /*00d6*/ 	.short	(.L_507 - .L_506)
	.align		4
.L_506:
        /*00d8*/ 	.word	index@(.nv.constant0._ZN18transformer_engine50scaled_aligned_causal_masked_softmax_warp_backwardI13__nv_bfloat16S1_fLi8EEEvPT0_PKT_S6_T1_iii)
        /*00dc*/ 	.short	0x0380
        /*00de*/ 	.short	0x0028


	//----- nvinfo : EIATTR_SW_WAR
	.align		4
.L_507:
        /*00e0*/ 	.byte	0x04, 0x36
        /*00e2*/ 	.short	(.L_509 - .L_508)
.L_508:
        /*00e4*/ 	.word	0x00000008
.L_509:


//--------------------- .nv.info._ZN18transformer_engine50scaled_aligned_causal_masked_softmax_warp_backwardI13__nv_bfloat16S1_fLi7EEEvPT0_PKT_S6_T1_iii --------------------------
	.section	.nv.info._ZN18transformer_engine50scaled_aligned_causal_masked_softmax_warp_backwardI13__nv_bfloat16S1_fLi7EEEvPT0_PKT_S6_T1_iii,"",@"SHT_CUDA_INFO"
	.sectionflags	@""
	.align	4


	//----- nvinfo : EIATTR_CUDA_API_VERSION
	.align		4
        /*0000*/ 	.byte	0x04, 0x37
        /*0002*/ 	.short	(.L_511 - .L_510)
.L_510:
        /*0004*/ 	.word	0x00000082


	//----- nvinfo : EIATTR_KPARAM_INFO
	.align		4
.L_511:
        /*0008*/ 	.byte	0x04, 0x17
        /*000a*/ 	.short	(.L_513 - .L_512)
.L_512:
        /*000c*/ 	.word	0x00000000
        /*0010*/ 	.short	0x0006
        /*0012*/ 	.short	0x0024
        /*0014*/ 	.byte	0x00, 0xf0, 0x11, 0x00


	//----- nvinfo : EIATTR_KPARAM_INFO
	.align		4
.L_513:
        /*0018*/ 	.byte	0x04, 0x17
        /*001a*/ 	.short	(.L_515 - .L_514)
.L_514:
        /*001c*/ 	.word	0x00000000
        /*0020*/ 	.short	0x0005
        /*0022*/ 	.short	0x0020
        /*0024*/ 	.byte	0x00, 0xf0, 0x11, 0x00


	//----- nvinfo : EIATTR_KPARAM_INFO
	.align		4
.L_515:
        /*0028*/ 	.byte	0x04, 0x17
        /*002a*/ 	.short	(.L_517 - .L_516)
.L_516:
        /*002c*/ 	.word	0x00000000
        /*0030*/ 	.short	0x0004
        /*0032*/ 	.short	0x001c
        /*0034*/ 	.byte	0x00, 0xf0, 0x11, 0x00


	//----- nvinfo : EIATTR_KPARAM_INFO
	.align		4
.L_517:
        /*0038*/ 	.byte	0x04, 0x17
        /*003a*/ 	.short	(.L_519 - .L_518)
.L_518:
        /*003c*/ 	.word	0x00000000
        /*0040*/ 	.short	0x0003
        /*0042*/ 	.short	0x0018
        /*0044*/ 	.byte	0x00, 0xf0, 0x11, 0x00


	//----- nvinfo : EIATTR_KPARAM_INFO
	.align		4
.L_519:
        /*0048*/ 	.byte	0x04, 0x17
        /*004a*/ 	.short	(.L_521 - .L_520)
.L_520:
        /*004c*/ 	.word	0x00000000
        /*0050*/ 	.short	0x0002
        /*0052*/ 	.short	0x0010
        /*0054*/ 	.byte	0x00, 0xf5, 0x21, 0x00


	//----- nvinfo : EIATTR_KPARAM_INFO
	.align		4
.L_521:
        /*0058*/ 	.byte	0x04, 0x17
        /*005a*/ 	.short	(.L_523 - .L_522)
.L_522:
        /*005c*/ 	.word	0x00000000
        /*0060*/ 	.short	0x0001
        /*0062*/ 	.short	0x0008
        /*0064*/ 	.byte	0x00, 0xf5, 0x21, 0x00


	//----- nvinfo : EIATTR_KPARAM_INFO
	.align		4
.L_523:
        /*0068*/ 	.byte	0x04, 0x17
        /*006a*/ 	.short	(.L_525 - .L_524)
.L_524:
        /*006c*/ 	.word	0x00000000
        /*0070*/ 	.short	0x0000
        /*0072*/ 	.short	0x0000
        /*0074*/ 	.byte	0x00, 0xf5, 0x21, 0x00


	//----- nvinfo : EIATTR_SPARSE_MMA_MASK
	.align		4
.L_525:
        /*0078*/ 	.byte	0x03, 0x50
        /*007a*/ 	.short	0x0000


	//----- nvinfo : EIATTR_MAXREG_COUNT
	.align		4
        /*007c*/ 	.byte	0x03, 0x1b
        /*007e*/ 	.short	0x00ff


	//----- nvinfo : EIATTR_MERCURY_ISA_VERSION
	.align		4
        /*0080*/ 	.byte	0x03, 0x5f
        /*0082*/ 	.short	0x0101


	//----- nvinfo : EIATTR_COOP_GROUP_MASK_REGIDS
	.align		4
        /*0084*/ 	.byte	0x04, 0x29
        /*0086*/ 	.short	(.L_527 - .L_526)


	//   ....[0]....
.L_526:
        /*0088*/ 	.word	0xffffffff


	//   ....[1]....
        /*008c*/ 	.word	0xffffffff


	//   ....[2]....
        /*0090*/ 	.word	0xffffffff


	//   ....[3]....
        /*0094*/ 	.word	0xffffffff


	//   ....[4]....
        /*0098*/ 	.word	0xffffffff


	//   ....[5]....
        /*009c*/ 	.word	0xffffffff


	//   ....[6]....
        /*00a0*/ 	.word	0xffffffff


	//   ....[7]....
        /*00a4*/ 	.word	0xffffffff


	//   ....[8]....
        /*00a8*/ 	.word	0xffffffff


	//   ....[9]....
        /*00ac*/ 	.word	0xffffffff


	//----- nvinfo : EIATTR_COOP_GROUP_INSTR_OFFSETS
	.align		4
.L_527:
        /*00b0*/ 	.byte	0x04, 0x28
        /*00b2*/ 	.short	(.L_529 - .L_528)


	//   ....[0]....
.L_528:
        /*00b4*/ 	.word	0x00000930


	//   ....[1]....
        /*00b8*/ 	.word	0x00000940


	//   ....[2]....
        /*00bc*/ 	.word	0x00000970


	//   ....[3]....
        /*00c0*/ 	.word	0x00000980


	//   ....[4]....
        /*00c4*/ 	.word	0x000009b0


	//   ....[5]....
        /*00c8*/ 	.word	0x000009c0


	//   ....[6]....
        /*00cc*/ 	.word	0x000009f0


	//   ....[7]....
        /*00d0*/ 	.word	0x00000a00


	//   ....[8]....
        /*00d4*/ 	.word	0x00000a30


	//   ....[9]....
        /*00d8*/ 	.word	0x00000a40


	//----- nvinfo : EIATTR_VRC_CTA_INIT_COUNT
	.align		4
.L_529:
        /*00dc*/ 	.byte	0x02, 0x4a
	.zero		1
	.zero		1


	//----- nvinfo : EIATTR_EXIT_INSTR_OFFSETS
	.align		4
        /*00e0*/ 	.byte	0x04, 0x1c
        /*00e2*/ 	.short	(.L_531 - .L_530)


	//   ....[0]....
.L_530:
        /*00e4*/ 	.word	0x00000a50


	//   ....[1]....
        /*00e8*/ 	.word	0x00000c20


	//   ....[2]....
        /*00ec*/ 	.word	0x00000db0


	//----- nvinfo : EIATTR_CRS_STACK_SIZE
	.align		4
.L_531:
        /*00f0*/ 	.byte	0x04, 0x1e
        /*00f2*/ 	.short	(.L_533 - .L_532)
.L_532:
        /*00f4*/ 	.word	0x00000000


	//----- nvinfo : EIATTR_CBANK_PARAM_SIZE
	.align		4
.L_533:
        /*00f8*/ 	.byte	0x03, 0x19
        /*00fa*/ 	.short	0x0028


	//----- nvinfo : EIATTR_PARAM_CBANK
	.align		4
        /*00fc*/ 	.byte	0x04, 0x0a
        /*00fe*/ 	.short	(.L_535 - .L_534)
	.align		4
.L_534:
        /*0100*/ 	.word	index@(.nv.constant0._ZN18transformer_engine50scaled_aligned_causal_masked_softmax_warp_backwardI13__nv_bfloat16S1_fLi7EEEvPT0_PKT_S6_T1_iii)
        /*0104*/ 	.short	0x0380
        /*0106*/ 	.short	0x0028


	//----- nvinfo : EIATTR_SW_WAR
	.align		4
.L_535:
        /*0108*/ 	.byte	0x04, 0x36
        /*010a*/ 	.short	(.L_537 - .L_536)
.L_536:
        /*010c*/ 	.word	0x00000008
.L_537:


//--------------------- .nv.info._ZN18transformer_engine50scaled_aligned_causal_masked_softmax_warp_backwardI13__nv_bfloat16S1_fLi6EEEvPT0_PKT_S6_T1_iii --------------------------
	.section	.nv.info._ZN18transformer_engine50scaled_aligned_causal_masked_softmax_warp_backwardI13__nv_bfloat16S1_fLi6EEEvPT0_PKT_S6_T1_iii,"",@"SHT_CUDA_INFO"
	.sectionflags	@""
	.align	4


	//----- nvinfo : EIATTR_CUDA_API_VERSION
	.align		4
        /*0000*/ 	.byte	0x04, 0x37
        /*0002*/ 	.short	(.L_539 - .L_538)
.L_538:
        /*0004*/ 	.word	0x00000082


	//----- nvinfo : EIATTR_KPARAM_INFO
	.align		4
.L_539:
        /*0008*/ 	.byte	0x04, 0x17
        /*000a*/ 	.short	(.L_541 - .L_540)
.L_540:
        /*000c*/ 	.word	0x00000000
        /*0010*/ 	.short	0x0006
        /*0012*/ 	.short	0x0024
        /*0014*/ 	.byte	0x00, 0xf0, 0x11, 0x00


	//----- nvinfo : EIATTR_KPARAM_INFO
	.align		4
.L_541:
        /*0018*/ 	.byte	0x04, 0x17
        /*001a*/ 	.short	(.L_543 - .L_542)
.L_542:
        /*001c*/ 	.word	0x00000000
        /*0020*/ 	.short	0x0005
        /*0022*/ 	.short	0x0020
        /*0024*/ 	.byte	0x00, 0xf0, 0x11, 0x00


	//----- nvinfo : EIATTR_KPARAM_INFO
	.align		4
.L_543:
        /*0028*/ 	.byte	0x04, 0x17
        /*002a*/ 	.short	(.L_545 - .L_544)
.L_544:
        /*002c*/ 	.word	0x00000000
        /*0030*/ 	.short	0x0004
        /*0032*/ 	.short	0x001c
        /*0034*/ 	.byte	0x00, 0xf0, 0x11, 0x00


	//----- nvinfo : EIATTR_KPARAM_INFO
	.align		4
.L_545:
        /*0038*/ 	.byte	0x04, 0x17
        /*003a*/ 	.short	(.L_547 - .L_546)
.L_546:
        /*003c*/ 	.word	0x00000000
        /*0040*/ 	.short	0x0003
        /*0042*/ 	.short	0x0018
        /*0044*/ 	.byte	0x00, 0xf0, 0x11, 0x00


	//----- nvinfo : EIATTR_KPARAM_INFO
	.align		4
.L_547:
        /*0048*/ 	.byte	0x04, 0x17
        /*004a*/ 	.short	(.L_549 - .L_548)
.L_548:
        /*004c*/ 	.word	0x00000000
        /*0050*/ 	.short	0x0002
        /*0052*/ 	.short	0x0010
        /*0054*/ 	.byte	0x00, 0xf5, 0x21, 0x00


	//----- nvinfo : EIATTR_KPARAM_INFO
	.align		4
.L_549:
        /*0058*/ 	.byte	0x04, 0x17
        /*005a*/ 	.short	(.L_551 - .L_550)
.L_550:
        /*005c*/ 	.word	0x00000000
        /*0060*/ 	.short	0x0001
        /*0062*/ 	.short	0x0008
        /*0064*/ 	.byte	0x00, 0xf5, 0x21, 0x00


	//----- nvinfo : EIATTR_KPARAM_INFO
	.align		4
.L_551:
        /*0068*/ 	.byte	0x04, 0x17
        /*006a*/ 	.short	(.L_553 - .L_552)
.L_552:
        /*006c*/ 	.word	0x00000000
        /*0070*/ 	.short	0x0000
        /*0072*/ 	.short	0x0000
        /*0074*/ 	.byte	0x00, 0xf5, 0x21, 0x00


	//----- nvinfo : EIATTR_SPARSE_MMA_MASK
	.align		4
.L_553:
        /*0078*/ 	.byte	0x03, 0x50
        /*007a*/ 	.short	0x0000


	//----- nvinfo : EIATTR_MAXREG_COUNT
	.align		4
        /*007c*/ 	.byte	0x03, 0x1b
        /*007e*/ 	.short	0x00ff


	//----- nvinfo : EIATTR_MERCURY_ISA_VERSION
	.align		4
        /*0080*/ 	.byte	0x03, 0x5f
        /*0082*/ 	.short	0x0101


	//----- nvinfo : EIATTR_COOP_GROUP_MASK_REGIDS
	.align		4
        /*0084*/ 	.byte	0x04, 0x29
        /*0086*/ 	.short	(.L_555 - .L_554)


	//   ....[0]....
.L_554:
        /*0088*/ 	.word	0xffffffff


	//   ....[1]....
        /*008c*/ 	.word	0xffffffff


	//   ....[2]....
        /*0090*/ 	.word	0xffffffff


	//   ....[3]....
        /*0094*/ 	.word	0xffffffff


	//   ....[4]....
        /*0098*/ 	.word	0xffffffff


	//   ....[5]....
        /*009c*/ 	.word	0xffffffff


	//   ....[6]....
        /*00a0*/ 	.word	0xffffffff


	//   ....[7]....
        /*00a4*/ 	.word	0xffffffff


	//   ....[8]....
        /*00a8*/ 	.word	0xffffffff


	//   ....[9]....
        /*00ac*/ 	.word	0xffffffff


	//----- nvinfo : EIATTR_COOP_GROUP_INSTR_OFFSETS
	.align		4
.L_555:
        /*00b0*/ 	.byte	0x04, 0x28
        /*00b2*/ 	.short	(.L_557 - .L_556)


	//   ....[0]....
.L_556:
        /*00b4*/ 	.word	0x00000640


	//   ....[1]....
        /*00b8*/ 	.word	0x00000650


	//   ....[2]....
        /*00bc*/ 	.word	0x00000680


	//   ....[3]....
        /*00c0*/ 	.word	0x00000690


	//   ....[4]....
        /*00c4*/ 	.word	0x000006c0


	//   ....[5]....
        /*00c8*/ 	.word	0x000006d0


	//   ....[6]....
        /*00cc*/ 	.word	0x00000700


	//   ....[7]....
        /*00d0*/ 	.word	0x00000710


	//   ....[8]....
        /*00d4*/ 	.word	0x00000740


	//   ....[9]....
        /*00d8*/ 	.word	0x00000750


	//----- nvinfo : EIATTR_VRC_CTA_INIT_COUNT
	.align		4
.L_557:
        /*00dc*/ 	.byte	0x02, 0x4a
	.zero		1
	.zero		1


	//----- nvinfo : EIATTR_EXIT_INSTR_OFFSETS
	.align		4
        /*00e0*/ 	.byte	0x04, 0x1c
        /*00e2*/ 	.short	(.L_559 - .L_558)


	//   ....[0]....
.L_558:
        /*00e4*/ 	.word	0x00000760


	//   ....[1]....
        /*00e8*/ 	.word	0x00000890


	//   ....[2]....
        /*00ec*/ 	.word	0x00000910


	//   ....[3]....
        /*00f0*/ 	.word	0x00000970


	//----- nvinfo : EIATTR_CRS_STACK_SIZE
	.align		4
.L_559:
        /*00f4*/ 	.byte	0x04, 0x1e
        /*00f6*/ 	.short	(.L_561 - .L_560)
.L_560:
        /*00f8*/ 	.word	0x00000000


	//----- nvinfo : EIATTR_CBANK_PARAM_SIZE
	.align		4
.L_561:
        /*00fc*/ 	.byte	0x03, 0x19
        /*00fe*/ 	.short	0x0028


	//----- nvinfo : EIATTR_PARAM_CBANK
	.align		4
        /*0100*/ 	.byte	0x04, 0x0a
        /*0102*/ 	.short	(.L_563 - .L_562)
	.align		4
.L_562:
        /*0104*/ 	.word	index@(.nv.constant0._ZN18transformer_engine50scaled_aligned_causal_masked_softmax_warp_backwardI13__nv_bfloat16S1_fLi6EEEvPT0_PKT_S6_T1_iii)
        /*0108*/ 	.short	0x0380
        /*010a*/ 	.short	0x0028


	//----- nvinfo : EIATTR_SW_WAR
	.align		4
.L_563:
        /*010c*/ 	.byte	0x04, 0x36
        /*010e*/ 	.short	(.L_565 - .L_564)
.L_564:
        /*0110*/ 	.word	0x00000008
.L_565:


//--------------------- .nv.info._ZN18transformer_engine50scaled_aligned_causal_masked_softmax_warp_backwardI13__nv_bfloat16S1_fLi5EEEvPT0_PKT_S6_T1_iii --------------------------
	.section	.nv.info._ZN18transformer_engine50scaled_aligned_causal_masked_softmax_warp_backwardI13__nv_bfloat16S1_fLi5EEEvPT0_PKT_S6_T1_iii,"",@"SHT_CUDA_INFO"
	.sectionflags	@""
	.align	4


	//----- nvinfo : EIATTR_CUDA_API_VERSION
	.align		4
        /*0000*/ 	.byte	0x04, 0x37
        /*0002*/ 	.short	(.L_567 - .L_566)
.L_566:
        /*0004*/ 	.word	0x00000082


	//----- nvinfo : EIATTR_KPARAM_INFO
	.align		4
.L_567:
        /*0008*/ 	.byte	0x04, 0x17
        /*000a*/ 	.short	(.L_569 - .L_568)
.L_568:
        /*000c*/ 	.word	0x00000000
        /*0010*/ 	.short	0x0006
        /*0012*/ 	.short	0x0024
        /*0014*/ 	.byte	0x00, 0xf0, 0x11, 0x00


	//----- nvinfo : EIATTR_KPARAM_INFO
	.align		4
.L_569:
        /*0018*/ 	.byte	0x04, 0x17
        /*001a*/ 	.short	(.L_571 - .L_570)
.L_570:
        /*001c*/ 	.word	0x00000000
        /*0020*/ 	.short	0x0005
        /*0022*/ 	.short	0x0020
        /*0024*/ 	.byte	0x00, 0xf0, 0x11, 0x00


	//----- nvinfo : EIATTR_KPARAM_INFO
	.align		4
.L_571:
        /*0028*/ 	.byte	0x04, 0x17
        /*002a*/ 	.short	(.L_573 - .L_572)
.L_572:
        /*002c*/ 	.word	0x00000000
        /*0030*/ 	.short	0x0004
        /*0032*/ 	.short	0x001c
        /*0034*/ 	.byte	0x00, 0xf0, 0x11, 0x00


	//----- nvinfo : EIATTR_KPARAM_INFO
	.align		4
.L_573:
        /*0038*/ 	.byte	0x04, 0x17
        /*003a*/ 	.short	(.L_575 - .L_574)
.L_574:
        /*003c*/ 	.word	0x00000000
        /*0040*/ 	.short	0x0003
        /*0042*/ 	.short	0x0018
        /*0044*/ 	.byte	0x00, 0xf0, 0x11, 0x00


	//----- nvinfo : EIATTR_KPARAM_INFO
	.align		4
.L_575:
        /*0048*/ 	.byte	0x04, 0x17
        /*004a*/ 	.short	(.L_577 - .L_576)
.L_576:
        /*004c*/ 	.word	0x00000000
        /*0050*/ 	.short	0x0002
        /*0052*/ 	.short	0x0010
        /*0054*/ 	.byte	0x00, 0xf5, 0x21, 0x00


	//----- nvinfo : EIATTR_KPARAM_INFO
	.align		4
.L_577:
        /*0058*/ 	.byte	0x04, 0x17
        /*005a*/ 	.short	(.L_579 - .L_578)
.L_578:
        /*005c*/ 	.word	0x00000000
        /*0060*/ 	.short	0x0001
        /*0062*/ 	.short	0x0008
        /*0064*/ 	.byte	0x00, 0xf5, 0x21, 0x00


	//----- nvinfo : EIATTR_KPARAM_INFO
	.align		4
.L_579:
        /*0068*/ 	.byte	0x04, 0x17
        /*006a*/ 	.short	(.L_581 - .L_580)
.L_580:
        /*006c*/ 	.word	0x00000000
        /*0070*/ 	.short	0x0000
        /*0072*/ 	.short	0x0000
        /*0074*/ 	.byte	0x00, 0xf5, 0x21, 0x00


	//----- nvinfo : EIATTR_SPARSE_MMA_MASK
	.align		4
.L_581:
        /*0078*/ 	.byte	0x03, 0x50
        /*007a*/ 	.short	0x0000


	//----- nvinfo : EIATTR_MAXREG_COUNT
	.align		4
        /*007c*/ 	.byte	0x03, 0x1b
        /*007e*/ 	.short	0x00ff


	//----- nvinfo : EIATTR_MERCURY_ISA_VERSION
	.align		4
        /*0080*/ 	.byte	0x03, 0x5f
        /*0082*/ 	.short	0x0101


	//----- nvinfo : EIATTR_COOP_GROUP_MASK_REGIDS
	.align		4
        /*0084*/ 	.byte	0x04, 0x29
        /*0086*/ 	.short	(.L_583 - .L_582)


	//   ....[0]....
.L_582:
        /*0088*/ 	.word	0xffffffff


	//   ....[1]....
        /*008c*/ 	.word	0xffffffff


	//   ....[2]....
        /*0090*/ 	.word	0xffffffff


	//   ....[3]....
        /*0094*/ 	.word	0xffffffff


	//   ....[4]....
        /*0098*/ 	.word	0xffffffff


	//   ....[5]....
        /*009c*/ 	.word	0xffffffff


	//   ....[6]....
        /*00a0*/ 	.word	0xffffffff


	//   ....[7]....
        /*00a4*/ 	.word	0xffffffff


	//   ....[8]....
        /*00a8*/ 	.word	0xffffffff


	//   ....[9]....
        /*00ac*/ 	.word	0xffffffff


	//----- nvinfo : EIATTR_COOP_GROUP_INSTR_OFFSETS
	.align		4
.L_583:
        /*00b0*/ 	.byte	0x04, 0x28
        /*00b2*/ 	.short	(.L_585 - .L_584)


	//   ....[0]....
.L_584:
        /*00b4*/ 	.word	0x000005a0


	//   ....[1]....
        /*00b8*/ 	.word	0x000005c0


	//   ....[2]....
        /*00bc*/ 	.word	0x000005f0


	//   ....[3]....
        /*00c0*/ 	.word	0x00000600


	//   ....[4]....
        /*00c4*/ 	.word	0x00000630


	//   ....[5]....
        /*00c8*/ 	.word	0x00000640


	//   ....[6]....
        /*00cc*/ 	.word	0x00000670


	//   ....[7]....
        /*00d0*/ 	.word	0x00000680


	//   ....[8]....
        /*00d4*/ 	.word	0x000006b0


	//   ....[9]....
        /*00d8*/ 	.word	0x000006c0


	//----- nvinfo : EIATTR_VRC_CTA_INIT_COUNT
	.align		4
.L_585:
        /*00dc*/ 	.byte	0x02, 0x4a
	.zero		1
	.zero		1


	//----- nvinfo : EIATTR_EXIT_INSTR_OFFSETS
	.align		4
        /*00e0*/ 	.byte	0x04, 0x1c
        /*00e2*/ 	.short	(.L_587 - .L_586)


	//   ....[0]....
.L_586:
        /*00e4*/ 	.word	0x000006d0


	//   ....[1]....
        /*00e8*/ 	.word	0x000007d0


	//   ....[2]....
        /*00ec*/ 	.word	0x00000890


	//----- nvinfo : EIATTR_CRS_STACK_SIZE
	.align		4
.L_587:
        /*00f0*/ 	.byte	0x04, 0x1e
        /*00f2*/ 	.short	(.L_589 - .L_588)
.L_588:
        /*00f4*/ 	.word	0x00000000


	//----- nvinfo : EIATTR_CBANK_PARAM_SIZE
	.align		4
.L_589:
        /*00f8*/ 	.byte	0x03, 0x19
        /*00fa*/ 	.short	0x0028


	//----- nvinfo : EIATTR_PARAM_CBANK
	.align		4
        /*00fc*/ 	.byte	0x04, 0x0a
        /*00fe*/ 	.short	(.L_591 - .L_590)
	.align		4
.L_590:
        /*0100*/ 	.word	index@(.nv.constant0._ZN18transformer_engine50scaled_aligned_causal_masked_softmax_warp_backwardI13__nv_bfloat16S1_fLi5EEEvPT0_PKT_S6_T1_iii)
        /*0104*/ 	.short	0x0380
        /*0106*/ 	.short	0x0028


	//----- nvinfo : EIATTR_SW_WAR
	.align		4
.L_591:
        /*0108*/ 	.byte	0x04, 0x36
        /*010a*/ 	.short	(.L_593 - .L_592)
.L_592:
        /*010c*/ 	.word	0x00000008
.L_593:


//--------------------- .nv.info._ZN18transformer_engine50scaled_aligned_causal_masked_softmax_warp_backwardI13__nv_bfloat16S1_fLi4EEEvPT0_PKT_S6_T1_iii --------------------------
	.section	.nv.info._ZN18transformer_engine50scaled_aligned_causal_masked_softmax_warp_backwardI13__nv_bfloat16S1_fLi4EEEvPT0_PKT_S6_T1_iii,"",@"SHT_CUDA_INFO"
	.sectionflags	@""
	.align	4


	//----- nvinfo : EIATTR_CUDA_API_VERSION
	.align		4
        /*0000*/ 	.byte	0x04, 0x37
        /*0002*/ 	.short	(.L_595 - .L_594)
.L_594:
        /*0004*/ 	.word	0x00000082


	//----- nvinfo : EIATTR_KPARAM_INFO
	.align		4
.L_595:
        /*0008*/ 	.byte	0x04, 0x17
        /*000a*/ 	.short	(.L_597 - .L_596)
.L_596:
        /*000c*/ 	.word	0x00000000
        /*0010*/ 	.short	0x0006
        /*0012*/ 	.short	0x0024
        /*0014*/ 	.byte	0x00, 0xf0, 0x11, 0x00


	//----- nvinfo : EIATTR_KPARAM_INFO
	.align		4
.L_597:
        /*0018*/ 	.byte	0x04, 0x17
        /*001a*/ 	.short	(.L_599 - .L_598)
.L_598:
        /*001c*/ 	.word	0x00000000
        /*0020*/ 	.short	0x0005
        /*0022*/ 	.short	0x0020
        /*0024*/ 	.byte	0x00, 0xf0, 0x11, 0x00


	//----- nvinfo : EIATTR_KPARAM_INFO
	.align		4
.L_599:
        /*0028*/ 	.byte	0x04, 0x17
        /*002a*/ 	.short	(.L_601 - .L_600)
.L_600:
        /*002c*/ 	.word	0x00000000
        /*0030*/ 	.short	0x0004
        /*0032*/ 	.short	0x001c
        /*0034*/ 	.byte	0x00, 0xf0, 0x11, 0x00


	//----- nvinfo : EIATTR_KPARAM_INFO
	.align		4
.L_601:
        /*0038*/ 	.byte	0x04, 0x17
        /*003a*/ 	.short	(.L_603 - .L_602)
.L_602:
        /*003c*/ 	.word	0x00000000
        /*0040*/ 	.short	0x0003
        /*0042*/ 	.short	0x0018
        /*0044*/ 	.byte	0x00, 0xf0, 0x11, 0x00


	//----- nvinfo : EIATTR_KPARAM_INFO
	.align		4
.L_603:
        /*0048*/ 	.byte	0x04, 0x17
        /*004a*/ 	.short	(.L_605 - .L_604)
.L_604:
        /*004c*/ 	.word	0x00000000
        /*0050*/ 	.short	0x0002
        /*0052*/ 	.short	0x0010
        /*0054*/ 	.byte	0x00, 0xf5, 0x21, 0x00


	//----- nvinfo : EIATTR_KPARAM_INFO
	.align		4
.L_605:
        /*0058*/ 	.byte	0x04, 0x17
        /*005a*/ 	.short	(.L_607 - .L_606)
.L_606:
        /*005c*/ 	.word	0x00000000
        /*0060*/ 	.short	0x0001
        /*0062*/ 	.short	0x0008
        /*0064*/ 	.byte	0x00, 0xf5, 0x21, 0x00


	//----- nvinfo : EIATTR_KPARAM_INFO
	.align		4
.L_607:
        /*0068*/ 	.byte	0x04, 0x17
        /*006a*/ 	.short	(.L_609 - .L_608)
.L_608:
        /*006c*/ 	.word	0x00000000
        /*0070*/ 	.short	0x0000
        /*0072*/ 	.short	0x0000
        /*0074*/ 	.byte	0x00, 0xf5, 0x21, 0x00


	//----- nvinfo : EIATTR_SPARSE_MMA_MASK
	.align		4
.L_609:
        /*0078*/ 	.byte	0x03, 0x50
        /*007a*/ 	.short	0x0000


	//----- nvinfo : EIATTR_MAXREG_COUNT
	.align		4
        /*007c*/ 	.byte	0x03, 0x1b
        /*007e*/ 	.short	0x00ff


	//----- nvinfo : EIATTR_MERCURY_ISA_VERSION
	.align		4
        /*0080*/ 	.byte	0x03, 0x5f
        /*0082*/ 	.short	0x0101


	//----- nvinfo : EIATTR_COOP_GROUP_MASK_REGIDS
	.align		4
        /*0084*/ 	.byte	0x04, 0x29
        /*0086*/ 	.short	(.L_611 - .L_610)


	//   ....[0]....
.L_610:
        /*0088*/ 	.word	0xffffffff


	//   ....[1]....
        /*008c*/ 	.word	0xffffffff


	//   ....[2]....
        /*0090*/ 	.word	0xffffffff


	//   ....[3]....
        /*0094*/ 	.word	0xffffffff


	//   ....[4]....
        /*0098*/ 	.word	0xffffffff


	//   ....[5]....
        /*009c*/ 	.word	0xffffffff


	//   ....[6]....
        /*00a0*/ 	.word	0xffffffff


	//   ....[7]....
        /*00a4*/ 	.word	0xffffffff


	//----- nvinfo : EIATTR_COOP_GROUP_INSTR_OFFSETS
	.align		4
.L_611:
        /*00a8*/ 	.byte	0x04, 0x28
        /*00aa*/ 	.short	(.L_613 - .L_612)


	//   ....[0]....
.L_612:
        /*00ac*/ 	.word	0x000005a0


	//   ....[1]....
        /*00b0*/ 	.word	0x000005c0


	//   ....[2]....
        /*00b4*/ 	.word	0x000005f0


	//   ....[3]....
        /*00b8*/ 	.word	0x00000600


	//   ....[4]....
        /*00bc*/ 	.word	0x00000630


	//   ....[5]....
        /*00c0*/ 	.word	0x00000640


	//   ....[6]....
        /*00c4*/ 	.word	0x00000670


	//   ....[7]....
        /*00c8*/ 	.word	0x00000680


	//----- nvinfo : EIATTR_VRC_CTA_INIT_COUNT
	.align		4
.L_613:
        /*00cc*/ 	.byte	0x02, 0x4a
	.zero		1
	.zero		1


	//----- nvinfo : EIATTR_EXIT_INSTR_OFFSETS
	.align		4
        /*00d0*/ 	.byte	0x04, 0x1c
        /*00d2*/ 	.short	(.L_615 - .L_614)


	//   ....[0]....
.L_614:
        /*00d4*/ 	.word	0x00000690


	//   ....[1]....
        /*00d8*/ 	.word	0x00000790


	//   ....[2]....
        /*00dc*/ 	.word	0x00000850


	//----- nvinfo : EIATTR_CRS_STACK_SIZE
	.align		4
.L_615:
        /*00e0*/ 	.byte	0x04, 0x1e
        /*00e2*/ 	.short	(.L_617 - .L_616)
.L_616:
        /*00e4*/ 	.word	0x00000000


	//----- nvinfo : EIATTR_CBANK_PARAM_SIZE
	.align		4
.L_617:
        /*00e8*/ 	.byte	0x03, 0x19
        /*00ea*/ 	.short	0x0028


	//----- nvinfo : EIATTR_PARAM_CBANK
	.align		4
        /*00ec*/ 	.byte	0x04, 0x0a
        /*00ee*/ 	.short	(.L_619 - .L_618)
	.align		4
.L_618:
        /*00f0*/ 	.word	index@(.nv.constant0._ZN18transformer_engine50scaled_aligned_causal_masked_softmax_warp_backwardI13__nv_bfloat16S1_fLi4EEEvPT0_PKT_S6_T1_iii)
        /*00f4*/ 	.short	0x0380
        /*00f6*/ 	.short	0x0028


	//----- nvinfo : EIATTR_SW_WAR
	.align		4
.L_619:
        /*00f8*/ 	.byte	0x04, 0x36
        /*00fa*/ 	.short	(.L_621 - .L_620)
.L_620:
        /*00fc*/ 	.word	0x00000008
.L_621:


//--------------------- .nv.info._ZN18transformer_engine50scaled_aligned_causal_masked_softmax_warp_backwardI6__halfS1_fLi14EEEvPT0_PKT_S6_T1_iii --------------------------
	.section	.nv.info._ZN18transformer_engine50scaled_aligned_causal_masked_softmax_warp_backwardI6__halfS1_fLi14EEEvPT0_PKT_S6_T1_iii,"",@"SHT_CUDA_INFO"
	.sectionflags	@""
	.align	4


	//----- nvinfo : EIATTR_CUDA_API_VERSION
	.align		4
        /*0000*/ 	.byte	0x04, 0x37
        /*0002*/ 	.short	(.L_623 - .L_622)
.L_622:
        /*0004*/ 	.word	0x00000082


	//----- nvinfo : EIATTR_KPARAM_INFO
	.align		4
.L_623:
        /*0008*/ 	.byte	0x04, 0x17
        /*000a*/ 	.short	(.L_625 - .L_624)
.L_624:
        /*000c*/ 	.word	0x00000000
        /*0010*/ 	.short	0x0006
        /*0012*/ 	.short	0x0024
        /*0014*/ 	.byte	0x00, 0xf0, 0x11, 0x00


	//----- nvinfo : EIATTR_KPARAM_INFO
	.align		4
.L_625:
        /*0018*/ 	.byte	0x04, 0x17
        /*001a*/ 	.short	(.L_627 - .L_626)
.L_626:
        /*001c*/ 	.word	0x00000000
        /*0020*/ 	.short	0x0005
        /*0022*/ 	.short	0x0020
        /*0024*/ 	.byte	0x00, 0xf0, 0x11, 0x00


	//----- nvinfo : EIATTR_KPARAM_INFO
	.align		4
.L_627:
        /*0028*/ 	.byte	0x04, 0x17
        /*002a*/ 	.short	(.L_629 - .L_628)
.L_628:
        /*002c*/ 	.word	0x00000000
        /*0030*/ 	.short	0x0004
        /*0032*/ 	.short	0x001c
        /*0034*/ 	.byte	0x00, 0xf0, 0x11, 0x00


	//----- nvinfo : EIATTR_KPARAM_INFO
	.align		4
.L_629:
        /*0038*/ 	.byte	0x04, 0x17
        /*003a*/ 	.short	(.L_631 - .L_630)
.L_630:
        /*003c*/ 	.word	0x00000000
        /*0040*/ 	.short	0x0003
        /*0042*/ 	.short	0x0018
        /*0044*/ 	.byte	0x00, 0xf0, 0x11, 0x00


	//----- nvinfo : EIATTR_KPARAM_INFO
	.align		4
.L_631:
        /*0048*/ 	.byte	0x04, 0x17
        /*004a*/ 	.short	(.L_633 - .L_632)
.L_632:
        /*004c*/ 	.word	0x00000000
        /*0050*/ 	.short	0x0002
        /*0052*/ 	.short	0x0010
        /*0054*/ 	.byte	0x00, 0xf5, 0x21, 0x00


	//----- nvinfo : EIATTR_KPARAM_INFO
	.align		4
.L_633:
        /*0058*/ 	.byte	0x04, 0x17
        /*005a*/ 	.short	(.L_635 - .L_634)
.L_634:
        /*005c*/ 	.word	0x00000000
        /*0060*/ 	.short	0x0001
        /*0062*/ 	.short	0x0008
        /*0064*/ 	.byte	0x00, 0xf5, 0x21, 0x00


	//----- nvinfo : EIATTR_KPARAM_INFO
	.align		4
.L_635:
        /*0068*/ 	.byte	0x04, 0x17
        /*006a*/ 	.short	(.L_637 - .L_636)
.L_636:
        /*006c*/ 	.word	0x00000000
        /*0070*/ 	.short	0x0000
        /*0072*/ 	.short	0x0000
        /*0074*/ 	.byte	0x00, 0xf5, 0x21, 0x00


	//----- nvinfo : EIATTR_SPARSE_MMA_MASK
	.align		4
.L_637:
        /*0078*/ 	.byte	0x03, 0x50
        /*007a*/ 	.short	0x0000


	//----- nvinfo : EIATTR_MAXREG_COUNT
	.align		4
        /*007c*/ 	.byte	0x03, 0x1b
        /*007e*/ 	.short	0x00ff


	//----- nvinfo : EIATTR_ANNOTATIONS
	.align		4
        /*0080*/ 	.byte	0x04, 0x55
        /*0082*/ 	.short	(.L_639 - .L_638)


	//   ....[0]....
.L_638:
        /* <DEDUP_REMOVED lines=2021> */


	//----- nvinfo : EIATTR_MERCURY_ISA_VERSION
	.align		4
.L_639:
        /*7ec4*/ 	.byte	0x03, 0x5f
        /*7ec6*/ 	.short	0x0101


	//----- nvinfo : EIATTR_COOP_GROUP_MASK_REGIDS
	.align		4
        /*7ec8*/ 	.byte	0x04, 0x29
        /*7eca*/ 	.short	(.L_641 - .L_640)


	//   ....[0]....
.L_640:
        /*7ecc*/ 	.word	0xffffffff


	//   ....[1]....
        /*7ed0*/ 	.word	0xffffffff


	//   ....[2]....
        /*7ed4*/ 	.word	0xffffffff


	//   ....[3]....
        /*7ed8*/ 	.word	0xffffffff


	//   ....[4]....
        /*7edc*/ 	.word	0xffffffff


	//----- nvinfo : EIATTR_COOP_GROUP_INSTR_OFFSETS
	.align		4
.L_641:
        /*7ee0*/ 	.byte	0x04, 0x28
        /*7ee2*/ 	.short	(.L_643 - .L_642)


	//   ....[0]....
.L_642:
        /*7ee4*/ 	.word	0x0001ec60


	//   ....[1]....
        /*7ee8*/ 	.word	0x0001ec80


	//   ....[2]....
        /*7eec*/ 	.word	0x0001ecb0


	//   ....[3]....
        /*7ef0*/ 	.word	0x0001ece0


	//   ....[4]....
        /*7ef4*/ 	.word	0x0001ed30


	//----- nvinfo : EIATTR_VRC_CTA_INIT_COUNT
	.align		4
.L_643:
        /*7ef8*/ 	.byte	0x02, 0x4a
	.zero		1
	.zero		1


	//----- nvinfo : EIATTR_EXIT_INSTR_OFFSETS
	.align		4
        /*7efc*/ 	.byte	0x04, 0x1c
        /*7efe*/ 	.short	(.L_645 - .L_644)


	//   ....[0]....
.L_644:
        /*7f00*/ 	.word	0x0001ed40


	//   ....[1]....
        /*7f04*/ 	.word	0x0002dbf0


	//   ....[2]....
        /*7f08*/ 	.word	0x0002dd60


	//----- nvinfo : EIATTR_CRS_STACK_SIZE
	.align		4
.L_645:
        /*7f0c*/ 	.byte	0x04, 0x1e
        /*7f0e*/ 	.short	(.L_647 - .L_646)
.L_646:
        /*7f10*/ 	.word	0x00000000


	//----- nvinfo : EIATTR_CBANK_PARAM_SIZE
	.align		4
.L_647:
        /*7f14*/ 	.byte	0x03, 0x19
        /*7f16*/ 	.short	0x0028


	//----- nvinfo : EIATTR_PARAM_CBANK
	.align		4
        /*7f18*/ 	.byte	0x04, 0x0a
        /*7f1a*/ 	.short	(.L_649 - .L_648)
	.align		4
.L_648:
        /*7f1c*/ 	.word	index@(.nv.constant0._ZN18transformer_engine50scaled_aligned_causal_masked_softmax_warp_backwardI6__halfS1_fLi14EEEvPT0_PKT_S6_T1_iii)
        /*7f20*/ 	.short	0x0380
        /*7f22*/ 	.short	0x0028


	//----- nvinfo : EIATTR_SW_WAR
	.align		4
.L_649:
        /*7f24*/ 	.byte	0x04, 0x36
        /*7f26*/ 	.short	(.L_651 - .L_650)
.L_650:
        /*7f28*/ 	.word	0x00000008
.L_651:


//--------------------- .nv.info._ZN18transformer_engine50scaled_aligned_causal_masked_softmax_warp_backwardI6__halfS1_fLi13EEEvPT0_PKT_S6_T1_iii --------------------------
	.section	.nv.info._ZN18transformer_engine50scaled_aligned_causal_masked_softmax_warp_backwardI6__halfS1_fLi13EEEvPT0_PKT_S6_T1_iii,"",@"SHT_CUDA_INFO"
	.sectionflags	@""
	.align	4


	//----- nvinfo : EIATTR_CUDA_API_VERSION
	.align		4
        /*0000*/ 	.byte	0x04, 0x37
        /*0002*/ 	.short	(.L_653 - .L_652)
.L_652:
        /*0004*/ 	.word	0x00000082


	//----- nvinfo : EIATTR_KPARAM_INFO
	.align		4
.L_653:
        /*0008*/ 	.byte	0x04, 0x17
        /*000a*/ 	.short	(.L_655 - .L_654)
.L_654:
        /*000c*/ 	.word	0x00000000
        /*0010*/ 	.short	0x0006
        /*0012*/ 	.short	0x0024
        /*0014*/ 	.byte	0x00, 0xf0, 0x11, 0x00


	//----- nvinfo : EIATTR_KPARAM_INFO
	.align		4
.L_655:
        /*0018*/ 	.byte	0x04, 0x17
        /*001a*/ 	.short	(.L_657 - .L_656)
.L_656:
        /*001c*/ 	.word	0x00000000
        /*0020*/ 	.short	0x0005
        /*0022*/ 	.short	0x0020
        /*0024*/ 	.byte	0x00, 0xf0, 0x11, 0x00


	//----- nvinfo : EIATTR_KPARAM_INFO
	.align		4
.L_657:
        /*0028*/ 	.byte	0x04, 0x17
        /*002a*/ 	.short	(.L_659 - .L_658)
.L_658:
        /*002c*/ 	.word	0x00000000
        /*0030*/ 	.short	0x0004
        /*0032*/ 	.short	0x001c
        /*0034*/ 	.byte	0x00, 0xf0, 0x11, 0x00


	//----- nvinfo : EIATTR_KPARAM_INFO
	.align		4
.L_659:
        /*0038*/ 	.byte	0x04, 0x17
        /*003a*/ 	.short	(.L_661 - .L_660)
.L_660:
        /*003c*/ 	.word	0x00000000
        /*0040*/ 	.short	0x0003
        /*0042*/ 	.short	0x0018
        /*0044*/ 	.byte	0x00, 0xf0, 0x11, 0x00


	//----- nvinfo : EIATTR_KPARAM_INFO
	.align		4
.L_661:
        /*0048*/ 	.byte	0x04, 0x17
        /*004a*/ 	.short	(.L_663 - .L_662)
.L_662:
        /*004c*/ 	.word	0x00000000
        /*0050*/ 	.short	0x0002
        /*0052*/ 	.short	0x0010
        /*0054*/ 	.byte	0x00, 0xf5, 0x21, 0x00


	//----- nvinfo : EIATTR_KPARAM_INFO
	.align		4
.L_663:
        /*0058*/ 	.byte	0x04, 0x17
        /*005a*/ 	.short	(.L_665 - .L_664)
.L_664:
        /*005c*/ 	.word	0x00000000
        /*0060*/ 	.short	0x0001
        /*0062*/ 	.short	0x0008
        /*0064*/ 	.byte	0x00, 0xf5, 0x21, 0x00


	//----- nvinfo : EIATTR_KPARAM_INFO
	.align		4
.L_665:
        /*0068*/ 	.byte	0x04, 0x17
        /*006a*/ 	.short	(.L_667 - .L_666)
.L_666:
        /*006c*/ 	.word	0x00000000
        /*0070*/ 	.short	0x0000
        /*0072*/ 	.short	0x0000
        /*0074*/ 	.byte	0x00, 0xf5, 0x21, 0x00


	//----- nvinfo : EIATTR_SPARSE_MMA_MASK
	.align		4
.L_667:
        /*0078*/ 	.byte	0x03, 0x50
        /*007a*/ 	.short	0x0000


	//----- nvinfo : EIATTR_MAXREG_COUNT
	.align		4
        /*007c*/ 	.byte	0x03, 0x1b
        /*007e*/ 	.short	0x00ff


	//----- nvinfo : EIATTR_ANNOTATIONS
	.align		4
        /*0080*/ 	.byte	0x04, 0x55
        /*0082*/ 	.short	(.L_669 - .L_668)


	//   ....[0]....
.L_668:
        /* <DEDUP_REMOVED lines=713> */


	//----- nvinfo : EIATTR_MERCURY_ISA_VERSION
	.align		4
.L_669:
        /*2d04*/ 	.byte	0x03, 0x5f
        /*2d06*/ 	.short	0x0101


	//----- nvinfo : EIATTR_COOP_GROUP_MASK_REGIDS
	.align		4
        /*2d08*/ 	.byte	0x04, 0x29
        /*2d0a*/ 	.short	(.L_671 - .L_670)


	//   ....[0]....
.L_670:
        /*2d0c*/ 	.word	0xffffffff


	//   ....[1]....
        /*2d10*/ 	.word	0xffffffff


	//   ....[2]....
        /*2d14*/ 	.word	0xffffffff


	//   ....[3]....
        /*2d18*/ 	.word	0xffffffff


	//   ....[4]....
        /*2d1c*/ 	.word	0xffffffff


	//----- nvinfo : EIATTR_COOP_GROUP_INSTR_OFFSETS
	.align		4
.L_671:
        /*2d20*/ 	.byte	0x04, 0x28
        /*2d22*/ 	.short	(.L_673 - .L_672)


	//   ....[0]....
.L_672:
        /*2d24*/ 	.word	0x0000db80


	//   ....[1]....
        /*2d28*/ 	.word	0x0000dba0


	//   ....[2]....
        /*2d2c*/ 	.word	0x0000dbd0


	//   ....[3]....
        /*2d30*/ 	.word	0x0000dc00


	//   ....[4]....
        /*2d34*/ 	.word	0x0000dc50


	//----- nvinfo : EIATTR_VRC_CTA_INIT_COUNT
	.align		4
.L_673:
        /*2d38*/ 	.byte	0x02, 0x4a
	.zero		1
	.zero		1


	//----- nvinfo : EIATTR_EXIT_INSTR_OFFSETS
	.align		4
        /*2d3c*/ 	.byte	0x04, 0x1c
        /*2d3e*/ 	.short	(.L_675 - .L_674)


	//   ....[0]....
.L_674:
        /*2d40*/ 	.word	0x0000dc60


	//   ....[1]....
        /*2d44*/ 	.word	0x00014a90


	//   ....[2]....
        /*2d48*/ 	.word	0x00014bf0


	//----- nvinfo : EIATTR_CRS_STACK_SIZE
	.align		4
.L_675:
        /*2d4c*/ 	.byte	0x04, 0x1e
        /*2d4e*/ 	.short	(.L_677 - .L_676)
.L_676:
        /*2d50*/ 	.word	0x00000000


	//----- nvinfo : EIATTR_CBANK_PARAM_SIZE
	.align		4
.L_677:
        /*2d54*/ 	.byte	0x03, 0x19
        /*2d56*/ 	.short	0x0028


	//----- nvinfo : EIATTR_PARAM_CBANK
	.align		4
        /*2d58*/ 	.byte	0x04, 0x0a
        /*2d5a*/ 	.short	(.L_679 - .L_678)
	.align		4
.L_678:
        /*2d5c*/ 	.word	index@(.nv.constant0._ZN18transformer_engine50scaled_aligned_causal_masked_softmax_warp_backwardI6__halfS1_fLi13EEEvPT0_PKT_S6_T1_iii)
        /*2d60*/ 	.short	0x0380
        /*2d62*/ 	.short	0x0028


	//----- nvinfo : EIATTR_SW_WAR
	.align		4
.L_679:
        /*2d64*/ 	.byte	0x04, 0x36
        /*2d66*/ 	.short	(.L_681 - .L_680)
.L_680:
        /*2d68*/ 	.word	0x00000008
.L_681:


//--------------------- .nv.info._ZN18transformer_engine50scaled_aligned_causal_masked_softmax_warp_backwardI6__halfS1_fLi12EEEvPT0_PKT_S6_T1_iii --------------------------
	.section	.nv.info._ZN18transformer_engine50scaled_aligned_causal_masked_softmax_warp_backwardI6__halfS1_fLi12EEEvPT0_PKT_S6_T1_iii,"",@"SHT_CUDA_INFO"
	.sectionflags	@""
	.align	4


	//----- nvinfo : EIATTR_CUDA_API_VERSION
	.align		4
        /*0000*/ 	.byte	0x04, 0x37
        /*0002*/ 	.short	(.L_683 - .L_682)
.L_682:
        /*0004*/ 	.word	0x00000082


	//----- nvinfo : EIATTR_KPARAM_INFO
	.align		4
.L_683:
        /*0008*/ 	.byte	0x04, 0x17
        /*000a*/ 	.short	(.L_685 - .L_684)
.L_684:
        /*000c*/ 	.word	0x00000000
        /*0010*/ 	.short	0x0006
        /*0012*/ 	.short	0x0024
        /*0014*/ 	.byte	0x00, 0xf0, 0x11, 0x00


	//----- nvinfo : EIATTR_KPARAM_INFO
	.align		4
.L_685:
        /*0018*/ 	.byte	0x04, 0x17
        /*001a*/ 	.short	(.L_687 - .L_686)
.L_686:
        /*001c*/ 	.word	0x00000000
        /*0020*/ 	.short	0x0005
        /*0022*/ 	.short	0x0020
        /*0024*/ 	.byte	0x00, 0xf0, 0x11, 0x00


	//----- nvinfo : EIATTR_KPARAM_INFO
	.align		4
.L_687:
        /*0028*/ 	.byte	0x04, 0x17
        /*002a*/ 	.short	(.L_689 - .L_688)
.L_688:
        /*002c*/ 	.word	0x00000000
        /*0030*/ 	.short	0x0004
        /*0032*/ 	.short	0x001c
        /*0034*/ 	.byte	0x00, 0xf0, 0x11, 0x00


	//----- nvinfo : EIATTR_KPARAM_INFO
	.align		4
.L_689:
        /*0038*/ 	.byte	0x04, 0x17
        /*003a*/ 	.short	(.L_691 - .L_690)
.L_690:
        /*003c*/ 	.word	0x00000000
        /*0040*/ 	.short	0x0003
        /*0042*/ 	.short	0x0018
        /*0044*/ 	.byte	0x00, 0xf0, 0x11, 0x00


	//----- nvinfo : EIATTR_KPARAM_INFO
	.align		4
.L_691:
        /*0048*/ 	.byte	0x04, 0x17
        /*004a*/ 	.short	(.L_693 - .L_692)
.L_692:
        /*004c*/ 	.word	0x00000000
        /*0050*/ 	.short	0x0002
        /*0052*/ 	.short	0x0010
        /*0054*/ 	.byte	0x00, 0xf5, 0x21, 0x00


	//----- nvinfo : EIATTR_KPARAM_INFO
	.align		4
.L_693:
        /*0058*/ 	.byte	0x04, 0x17
        /*005a*/ 	.short	(.L_695 - .L_694)
.L_694:
        /*005c*/ 	.word	0x00000000
        /*0060*/ 	.short	0x0001
        /*0062*/ 	.short	0x0008
        /*0064*/ 	.byte	0x00, 0xf5, 0x21, 0x00


	//----- nvinfo : EIATTR_KPARAM_INFO
	.align		4
.L_695:
        /*0068*/ 	.byte	0x04, 0x17
        /*006a*/ 	.short	(.L_697 - .L_696)
.L_696:
        /*006c*/ 	.word	0x00000000
        /*0070*/ 	.short	0x0000
        /*0072*/ 	.short	0x0000
        /*0074*/ 	.byte	0x00, 0xf5, 0x21, 0x00


	//----- nvinfo : EIATTR_SPARSE_MMA_MASK
	.align		4
.L_697:
        /*0078*/ 	.byte	0x03, 0x50
        /*007a*/ 	.short	0x0000


	//----- nvinfo : EIATTR_MAXREG_COUNT
	.align		4
        /*007c*/ 	.byte	0x03, 0x1b
        /*007e*/ 	.short	0x00ff


	//----- nvinfo : EIATTR_ANNOTATIONS
	.align		4
        /*0080*/ 	.byte	0x04, 0x55
        /*0082*/ 	.short	(.L_699 - .L_698)


	//   ....[0]....
.L_698:
        /* <DEDUP_REMOVED lines=43> */


	//----- nvinfo : EIATTR_MERCURY_ISA_VERSION
	.align		4
.L_699:
        /*0324*/ 	.byte	0x03, 0x5f
        /*0326*/ 	.short	0x0101


	//----- nvinfo : EIATTR_COOP_GROUP_MASK_REGIDS
	.align		4
        /*0328*/ 	.byte	0x04, 0x29
        /*032a*/ 	.short	(.L_701 - .L_700)


	//   ....[0]....
.L_700:
        /*032c*/ 	.word	0xffffffff


	//   ....[1]....
        /*0330*/ 	.word	0xffffffff


	//   ....[2]....
        /*0334*/ 	.word	0xffffffff


	//   ....[3]....
        /*0338*/ 	.word	0xffffffff


	//   ....[4]....
        /*033c*/ 	.word	0xffffffff


	//----- nvinfo : EIATTR_COOP_GROUP_INSTR_OFFSETS
	.align		4
.L_701:
        /*0340*/ 	.byte	0x04, 0x28
        /*0342*/ 	.short	(.L_703 - .L_702)


	//   ....[0]....
.L_702:
        /*0344*/ 	.word	0x00005150


	//   ....[1]....
        /*0348*/ 	.word	0x00005170


	//   ....[2]....
        /*034c*/ 	.word	0x00005190


	//   ....[3]....
        /*0350*/ 	.word	0x000051b0


	//   ....[4]....
        /*0354*/ 	.word	0x000051e0


	//----- nvinfo : EIATTR_VRC_CTA_INIT_COUNT
	.align		4
.L_703:
        /*0358*/ 	.byte	0x02, 0x4a
	.zero		1
	.zero		1


	//----- nvinfo : EIATTR_EXIT_INSTR_OFFSETS
	.align		4
        /*035c*/ 	.byte	0x04, 0x1c
        /*035e*/ 	.short	(.L_705 - .L_704)


	//   ....[0]....
.L_704:
        /*0360*/ 	.word	0x00005210


	//   ....[1]....
        /*0364*/ 	.word	0x00008040


	//   ....[2]....
        /*0368*/ 	.word	0x00008170


	//----- nvinfo : EIATTR_CRS_STACK_SIZE
	.align		4
.L_705:
        /*036c*/ 	.byte	0x04, 0x1e
        /*036e*/ 	.short	(.L_707 - .L_706)
.L_706:
        /*0370*/ 	.word	0x00000000


	//----- nvinfo : EIATTR_CBANK_PARAM_SIZE
	.align		4
.L_707:
        /*0374*/ 	.byte	0x03, 0x19
        /*0376*/ 	.short	0x0028


	//----- nvinfo : EIATTR_PARAM_CBANK
	.align		4
        /*0378*/ 	.byte	0x04, 0x0a
        /*037a*/ 	.short	(.L_709 - .L_708)
	.align		4
.L_708:
        /*037c*/ 	.word	index@(.nv.constant0._ZN18transformer_engine50scaled_aligned_causal_masked_softmax_warp_backwardI6__halfS1_fLi12EEEvPT0_PKT_S6_T1_iii)
        /*0380*/ 	.short	0x0380
        /*0382*/ 	.short	0x0028


	//----- nvinfo : EIATTR_SW_WAR
	.align		4
.L_709:
        /*0384*/ 	.byte	0x04, 0x36
        /*0386*/ 	.short	(.L_711 - .L_710)
.L_710:
        /*0388*/ 	.word	0x00000008
.L_711:


//--------------------- .nv.info._ZN18transformer_engine50scaled_aligned_causal_masked_softmax_warp_backwardI6__halfS1_fLi11EEEvPT0_PKT_S6_T1_iii --------------------------
	.section	.nv.info._ZN18transformer_engine50scaled_aligned_causal_masked_softmax_warp_backwardI6__halfS1_fLi11EEEvPT0_PKT_S6_T1_iii,"",@"SHT_CUDA_INFO"
	.sectionflags	@""
	.align	4


	//----- nvinfo : EIATTR_CUDA_API_VERSION
	.align		4
        /*0000*/ 	.byte	0x04, 0x37
        /*0002*/ 	.short	(.L_713 - .L_712)
.L_712:
        /*0004*/ 	.word	0x00000082


	//----- nvinfo : EIATTR_KPARAM_INFO
	.align		4
.L_713:
        /*0008*/ 	.byte	0x04, 0x17
        /*000a*/ 	.short	(.L_715 - .L_714)
.L_714:
        /*000c*/ 	.word	0x00000000
        /*0010*/ 	.short	0x0006
        /*0012*/ 	.short	0x0024
        /*0014*/ 	.byte	0x00, 0xf0, 0x11, 0x00


	//----- nvinfo : EIATTR_KPARAM_INFO
	.align		4
.L_715:
        /*0018*/ 	.byte	0x04, 0x17
        /*001a*/ 	.short	(.L_717 - .L_716)
.L_716:
        /*001c*/ 	.word	0x00000000
        /*0020*/ 	.short	0x0005
        /*0022*/ 	.short	0x0020
        /*0024*/ 	.byte	0x00, 0xf0, 0x11, 0x00


	//----- nvinfo : EIATTR_KPARAM_INFO
	.align		4
.L_717:
        /*0028*/ 	.byte	0x04, 0x17
        /*002a*/ 	.short	(.L_719 - .L_718)
.L_718:
        /*002c*/ 	.word	0x00000000
        /*0030*/ 	.short	0x0004
        /*0032*/ 	.short	0x001c
        /*0034*/ 	.byte	0x00, 0xf0, 0x11, 0x00


	//----- nvinfo : EIATTR_KPARAM_INFO
	.align		4
.L_719:
        /*0038*/ 	.byte	0x04, 0x17
        /*003a*/ 	.short	(.L_721 - .L_720)
.L_720:
        /*003c*/ 	.word	0x00000000
        /*0040*/ 	.short	0x0003
        /*0042*/ 	.short	0x0018
        /*0044*/ 	.byte	0x00, 0xf0, 0x11, 0x00


	//----- nvinfo : EIATTR_KPARAM_INFO
	.align		4
.L_721:
        /*0048*/ 	.byte	0x04, 0x17
        /*004a*/ 	.short	(.L_723 - .L_722)
.L_722:
        /*004c*/ 	.word	0x00000000
        /*0050*/ 	.short	0x0002
        /*0052*/ 	.short	0x0010
        /*0054*/ 	.byte	0x00, 0xf5, 0x21, 0x00


	//----- nvinfo : EIATTR_KPARAM_INFO
	.align		4
.L_723:
        /*0058*/ 	.byte	0x04, 0x17
        /*005a*/ 	.short	(.L_725 - .L_724)
.L_724:
        /*005c*/ 	.word	0x00000000
        /*0060*/ 	.short	0x0001
        /*0062*/ 	.short	0x0008
        /*0064*/ 	.byte	0x00, 0xf5, 0x21, 0x00


	//----- nvinfo : EIATTR_KPARAM_INFO
	.align		4
.L_725:
        /*0068*/ 	.byte	0x04, 0x17
        /*006a*/ 	.short	(.L_727 - .L_726)
.L_726:
        /*006c*/ 	.word	0x00000000
        /*0070*/ 	.short	0x0000
        /*0072*/ 	.short	0x0000
        /*0074*/ 	.byte	0x00, 0xf5, 0x21, 0x00


	//----- nvinfo : EIATTR_SPARSE_MMA_MASK
	.align		4
.L_727:
        /*0078*/ 	.byte	0x03, 0x50
        /*007a*/ 	.short	0x0000


	//----- nvinfo : EIATTR_MAXREG_COUNT
	.align		4
        /*007c*/ 	.byte	0x03, 0x1b
        /*007e*/ 	.short	0x00ff


	//----- nvinfo : EIATTR_MERCURY_ISA_VERSION
	.align		4
        /*0080*/ 	.byte	0x03, 0x5f
        /*0082*/ 	.short	0x0101


	//----- nvinfo : EIATTR_COOP_GROUP_MASK_REGIDS
	.align		4
        /*0084*/ 	.byte	0x04, 0x29
        /*0086*/ 	.short	(.L_729 - .L_728)


	//   ....[0]....
.L_728:
        /*0088*/ 	.word	0xffffffff


	//   ....[1]....
        /*008c*/ 	.word	0xffffffff


	//   ....[2]....
        /*0090*/ 	.word	0xffffffff


	//   ....[3]....
        /*0094*/ 	.word	0xffffffff


	//   ....[4]....
        /*0098*/ 	.word	0xffffffff


	//----- nvinfo : EIATTR_COOP_GROUP_INSTR_OFFSETS
	.align		4
.L_729:
        /*009c*/ 	.byte	0x04, 0x28
        /*009e*/ 	.short	(.L_731 - .L_730)


	//   ....[0]....
.L_730:
        /*00a0*/ 	.word	0x00002780


	//   ....[1]....
        /*00a4*/ 	.word	0x000027a0


	//   ....[2]....
        /*00a8*/ 	.word	0x000027c0


	//   ....[3]....
        /*00ac*/ 	.word	0x000027f0


	//   ....[4]....
        /*00b0*/ 	.word	0x00002820


	//----- nvinfo : EIATTR_VRC_CTA_INIT_COUNT
	.align		4
.L_731:
        /*00b4*/ 	.byte	0x02, 0x4a
	.zero		1
	.zero		1


	//----- nvinfo : EIATTR_EXIT_INSTR_OFFSETS
	.align		4
        /*00b8*/ 	.byte	0x04, 0x1c
        /*00ba*/ 	.short	(.L_733 - .L_732)


	//   ....[0]....
.L_732:
        /*00bc*/ 	.word	0x00002830


	//   ....[1]....
        /*00c0*/ 	.word	0x00003ea0


	//   ....[2]....
        /*00c4*/ 	.word	0x00003fd0


	//----- nvinfo : EIATTR_CRS_STACK_SIZE
	.align		4
.L_733:
        /*00c8*/ 	.byte	0x04, 0x1e
        /*00ca*/ 	.short	(.L_735 - .L_734)
.L_734:
        /*00cc*/ 	.word	0x00000000


	//----- nvinfo : EIATTR_CBANK_PARAM_SIZE
	.align		4
.L_735:
        /*00d0*/ 	.byte	0x03, 0x19
        /*00d2*/ 	.short	0x0028


	//----- nvinfo : EIATTR_PARAM_CBANK
	.align		4
        /*00d4*/ 	.byte	0x04, 0x0a
        /*00d6*/ 	.short	(.L_737 - .L_736)
	.align		4
.L_736:
        /*00d8*/ 	.word	index@(.nv.constant0._ZN18transformer_engine50scaled_aligned_causal_masked_softmax_warp_backwardI6__halfS1_fLi11EEEvPT0_PKT_S6_T1_iii)
        /*00dc*/ 	.short	0x0380
        /*00de*/ 	.short	0x0028


	//----- nvinfo : EIATTR_SW_WAR
	.align		4
.L_737:
        /*00e0*/ 	.byte	0x04, 0x36
        /*00e2*/ 	.short	(.L_739 - .L_738)
.L_738:
        /*00e4*/ 	.word	0x00000008
.L_739:


//--------------------- .nv.info._ZN18transformer_engine50scaled_aligned_causal_masked_softmax_warp_backwardI6__halfS1_fLi10EEEvPT0_PKT_S6_T1_iii --------------------------
	.section	.nv.info._ZN18transformer_engine50scaled_aligned_causal_masked_softmax_warp_backwardI6__halfS1_fLi10EEEvPT0_PKT_S6_T1_iii,"",@"SHT_CUDA_INFO"
	.sectionflags	@""
	.align	4


	//----- nvinfo : EIATTR_CUDA_API_VERSION
	.align		4
        /*0000*/ 	.byte	0x04, 0x37
        /*0002*/ 	.short	(.L_741 - .L_740)
.L_740:
        /*0004*/ 	.word	0x00000082


	//----- nvinfo : EIATTR_KPARAM_INFO
	.align		4
.L_741:
        /*0008*/ 	.byte	0x04, 0x17
        /*000a*/ 	.short	(.L_743 - .L_742)
.L_742:
        /*000c*/ 	.word	0x00000000
        /*0010*/ 	.short	0x0006
        /*0012*/ 	.short	0x0024
        /*0014*/ 	.byte	0x00, 0xf0, 0x11, 0x00


	//----- nvinfo : EIATTR_KPARAM_INFO
	.align		4
.L_743:
        /*0018*/ 	.byte	0x04, 0x17
        /*001a*/ 	.short	(.L_745 - .L_744)
.L_744:
        /*001c*/ 	.word	0x00000000
        /*0020*/ 	.short	0x0005
        /*0022*/ 	.short	0x0020
        /*0024*/ 	.byte	0x00, 0xf0, 0x11, 0x00


	//----- nvinfo : EIATTR_KPARAM_INFO
	.align		4
.L_745:
        /*0028*/ 	.byte	0x04, 0x17
        /*002a*/ 	.short	(.L_747 - .L_746)
.L_746:
        /*002c*/ 	.word	0x00000000
        /*0030*/ 	.short	0x0004
        /*0032*/ 	.short	0x001c
        /*0034*/ 	.byte	0x00, 0xf0, 0x11, 0x00


	//----- nvinfo : EIATTR_KPARAM_INFO
	.align		4
.L_747:
        /*0038*/ 	.byte	0x04, 0x17
        /*003a*/ 	.short	(.L_749 - .L_748)
.L_748:
        /*003c*/ 	.word	0x00000000
        /*0040*/ 	.short	0x0003
        /*0042*/ 	.short	0x0018
        /*0044*/ 	.byte	0x00, 0xf0, 0x11, 0x00


	//----- nvinfo : EIATTR_KPARAM_INFO
	.align		4
.L_749:
        /*0048*/ 	.byte	0x04, 0x17
        /*004a*/ 	.short	(.L_751 - .L_750)
.L_750:
        /*004c*/ 	.word	0x00000000
        /*0050*/ 	.short	0x0002
        /*0052*/ 	.short	0x0010
        /*0054*/ 	.byte	0x00, 0xf5, 0x21, 0x00


	//----- nvinfo : EIATTR_KPARAM_INFO
	.align		4
.L_751:
        /*0058*/ 	.byte	0x04, 0x17
        /*005a*/ 	.short	(.L_753 - .L_752)
.L_752:
        /*005c*/ 	.word	0x00000000
        /*0060*/ 	.short	0x0001
        /*0062*/ 	.short	0x0008
        /*0064*/ 	.byte	0x00, 0xf5, 0x21, 0x00


	//----- nvinfo : EIATTR_KPARAM_INFO
	.align		4
.L_753:
        /*0068*/ 	.byte	0x04, 0x17
        /*006a*/ 	.short	(.L_755 - .L_754)
.L_754:
        /*006c*/ 	.word	0x00000000
        /*0070*/ 	.short	0x0000
        /*0072*/ 	.short	0x0000
        /*0074*/ 	.byte	0x00, 0xf5, 0x21, 0x00


	//----- nvinfo : EIATTR_SPARSE_MMA_MASK
	.align		4
.L_755:
        /*0078*/ 	.byte	0x03, 0x50
        /*007a*/ 	.short	0x0000


	//----- nvinfo : EIATTR_MAXREG_COUNT
	.align		4
        /*007c*/ 	.byte	0x03, 0x1b
        /*007e*/ 	.short	0x00ff


	//----- nvinfo : EIATTR_MERCURY_ISA_VERSION
	.align		4
        /*0080*/ 	.byte	0x03, 0x5f
        /*0082*/ 	.short	0x0101


	//----- nvinfo : EIATTR_COOP_GROUP_MASK_REGIDS
	.align		4
        /*0084*/ 	.byte	0x04, 0x29
        /*0086*/ 	.short	(.L_757 - .L_756)


	//   ....[0]....
.L_756:
        /*0088*/ 	.word	0xffffffff


	//   ....[1]....
        /*008c*/ 	.word	0xffffffff


	//   ....[2]....
        /*0090*/ 	.word	0xffffffff


	//   ....[3]....
        /*0094*/ 	.word	0xffffffff


	//   ....[4]....
        /*0098*/ 	.word	0xffffffff


	//----- nvinfo : EIATTR_COOP_GROUP_INSTR_OFFSETS
	.align		4
.L_757:
        /*009c*/ 	.byte	0x04, 0x28
        /*009e*/ 	.short	(.L_759 - .L_758)


	//   ....[0]....
.L_758:
        /*00a0*/ 	.word	0x00001550


	//   ....[1]....
        /*00a4*/ 	.word	0x00001570


	//   ....[2]....
        /*00a8*/ 	.word	0x000015a0


	//   ....[3]....
        /*00ac*/ 	.word	0x000015d0


	//   ....[4]....
        /*00b0*/ 	.word	0x000015f0


	//----- nvinfo : EIATTR_VRC_CTA_INIT_COUNT
	.align		4
.L_759:
        /*00b4*/ 	.byte	0x02, 0x4a
	.zero		1
	.zero		1


	//----- nvinfo : EIATTR_EXIT_INSTR_OFFSETS
	.align		4
        /*00b8*/ 	.byte	0x04, 0x1c
        /*00ba*/ 	.short	(.L_761 - .L_760)


	//   ....[0]....
.L_760:
        /*00bc*/ 	.word	0x00001600


	//   ....[1]....
        /*00c0*/ 	.word	0x000020b0


	//   ....[2]....
        /*00c4*/ 	.word	0x000021e0


	//----- nvinfo : EIATTR_CRS_STACK_SIZE
	.align		4
.L_761:
        /*00c8*/ 	.byte	0x04, 0x1e
        /*00ca*/ 	.short	(.L_763 - .L_762)
.L_762:
        /*00cc*/ 	.word	0x00000000


	//----- nvinfo : EIATTR_CBANK_PARAM_SIZE
	.align		4
.L_763:
        /*00d0*/ 	.byte	0x03, 0x19
        /*00d2*/ 	.short	0x0028


	//----- nvinfo : EIATTR_PARAM_CBANK
	.align		4
        /*00d4*/ 	.byte	0x04, 0x0a
        /*00d6*/ 	.short	(.L_765 - .L_764)
	.align		4
.L_764:
        /*00d8*/ 	.word	index@(.nv.constant0._ZN18transformer_engine50scaled_aligned_causal_masked_softmax_warp_backwardI6__halfS1_fLi10EEEvPT0_PKT_S6_T1_iii)
        /*00dc*/ 	.short	0x0380
        /*00de*/ 	.short	0x0028


	//----- nvinfo : EIATTR_SW_WAR
	.align		4
.L_765:
        /*00e0*/ 	.byte	0x04, 0x36
        /*00e2*/ 	.short	(.L_767 - .L_766)
.L_766:
        /*00e4*/ 	.word	0x00000008
.L_767:


//--------------------- .nv.info._ZN18transformer_engine50scaled_aligned_causal_masked_softmax_warp_backwardI6__halfS1_fLi9EEEvPT0_PKT_S6_T1_iii --------------------------
	.section	.nv.info._ZN18transformer_engine50scaled_aligned_causal_masked_softmax_warp_backwardI6__halfS1_fLi9EEEvPT0_PKT_S6_T1_iii,"",@"SHT_CUDA_INFO"
	.sectionflags	@""
	.align	4


	//----- nvinfo : EIATTR_CUDA_API_VERSION
	.align		4
        /*0000*/ 	.byte	0x04, 0x37
        /*0002*/ 	.short	(.L_769 - .L_768)
.L_768:
        /*0004*/ 	.word	0x00000082


	//----- nvinfo : EIATTR_KPARAM_INFO
	.align		4
.L_769:
        /*0008*/ 	.byte	0x04, 0x17
        /*000a*/ 	.short	(.L_771 - .L_770)
.L_770:
        /*000c*/ 	.word	0x00000000
        /*0010*/ 	.short	0x0006
        /*0012*/ 	.short	0x0024
        /*0014*/ 	.byte	0x00, 0xf0, 0x11, 0x00


	//----- nvinfo : EIATTR_KPARAM_INFO
	.align		4
.L_771:
        /*0018*/ 	.byte	0x04, 0x17
        /*001a*/ 	.short	(.L_773 - .L_772)
.L_772:
        /*001c*/ 	.word	0x00000000
        /*0020*/ 	.short	0x0005
        /*0022*/ 	.short	0x0020
        /*0024*/ 	.byte	0x00, 0xf0, 0x11, 0x00


	//----- nvinfo : EIATTR_KPARAM_INFO
	.align		4
.L_773:
        /*0028*/ 	.byte	0x04, 0x17
        /*002a*/ 	.short	(.L_775 - .L_774)
.L_774:
        /*002c*/ 	.word	0x00000000
        /*0030*/ 	.short	0x0004
        /*0032*/ 	.short	0x001c
        /*0034*/ 	.byte	0x00, 0xf0, 0x11, 0x00


	//----- nvinfo : EIATTR_KPARAM_INFO
	.align		4
.L_775:
        /*0038*/ 	.byte	0x04, 0x17
        /*003a*/ 	.short	(.L_777 - .L_776)
.L_776:
        /*003c*/ 	.word	0x00000000
        /*0040*/ 	.short	0x0003
        /*0042*/ 	.short	0x0018
        /*0044*/ 	.byte	0x00, 0xf0, 0x11, 0x00


	//----- nvinfo : EIATTR_KPARAM_INFO
	.align		4
.L_777:
        /*0048*/ 	.byte	0x04, 0x17
        /*004a*/ 	.short	(.L_779 - .L_778)
.L_778:
        /*004c*/ 	.word	0x00000000
        /*0050*/ 	.short	0x0002
        /*0052*/ 	.short	0x0010
        /*0054*/ 	.byte	0x00, 0xf5, 0x21, 0x00


	//----- nvinfo : EIATTR_KPARAM_INFO
	.align		4
.L_779:
        /*0058*/ 	.byte	0x04, 0x17
        /*005a*/ 	.short	(.L_781 - .L_780)
.L_780:
        /*005c*/ 	.word	0x00000000
        /*0060*/ 	.short	0x0001
        /*0062*/ 	.short	0x0008
        /*0064*/ 	.byte	0x00, 0xf5, 0x21, 0x00


	//----- nvinfo : EIATTR_KPARAM_INFO
	.align		4
.L_781:
        /*0068*/ 	.byte	0x04, 0x17
        /*006a*/ 	.short	(.L_783 - .L_782)
.L_782:
        /*006c*/ 	.word	0x00000000
        /*0070*/ 	.short	0x0000
        /*0072*/ 	.short	0x0000
        /*0074*/ 	.byte	0x00, 0xf5, 0x21, 0x00


	//----- nvinfo : EIATTR_SPARSE_MMA_MASK
	.align		4
.L_783:
        /*0078*/ 	.byte	0x03, 0x50
        /*007a*/ 	.short	0x0000


	//----- nvinfo : EIATTR_MAXREG_COUNT
	.align		4
        /*007c*/ 	.byte	0x03, 0x1b
        /*007e*/ 	.short	0x00ff


	//----- nvinfo : EIATTR_MERCURY_ISA_VERSION
	.align		4
        /*0080*/ 	.byte	0x03, 0x5f
        /*0082*/ 	.short	0x0101


	//----- nvinfo : EIATTR_COOP_GROUP_MASK_REGIDS
	.align		4
        /*0084*/ 	.byte	0x04, 0x29
        /*0086*/ 	.short	(.L_785 - .L_784)


	//   ....[0]....
.L_784:
        /*0088*/ 	.word	0xffffffff


	//   ....[1]....
        /*008c*/ 	.word	0xffffffff


	//   ....[2]....
        /*0090*/ 	.word	0xffffffff


	//   ....[3]....
        /*0094*/ 	.word	0xffffffff


	//   ....[4]....
        /*0098*/ 	.word	0xffffffff


	//----- nvinfo : EIATTR_COOP_GROUP_INSTR_OFFSETS
	.align		4
.L_785:
        /*009c*/ 	.byte	0x04, 0x28
        /*009e*/ 	.short	(.L_787 - .L_786)


	//   ....[0]....
.L_786:
        /*00a0*/ 	.word	0x00000bb0


	//   ....[1]....
        /*00a4*/ 	.word	0x00000bd0


	//   ....[2]....
        /*00a8*/ 	.word	0x00000bf0


	//   ....[3]....
        /*00ac*/ 	.word	0x00000c10


	//   ....[4]....
        /*00b0*/ 	.word	0x00000c30


	//----- nvinfo : EIATTR_VRC_CTA_INIT_COUNT
	.align		4
.L_787:
        /*00b4*/ 	.byte	0x02, 0x4a
	.zero		1
	.zero		1


	//----- nvinfo : EIATTR_EXIT_INSTR_OFFSETS
	.align		4
        /*00b8*/ 	.byte	0x04, 0x1c
        /*00ba*/ 	.short	(.L_789 - .L_788)


	//   ....[0]....
.L_788:
        /*00bc*/ 	.word	0x00000c40


	//   ....[1]....
        /*00c0*/ 	.word	0x00001120


	//   ....[2]....
        /*00c4*/ 	.word	0x00001250


	//----- nvinfo : EIATTR_CRS_STACK_SIZE
	.align		4
.L_789:
        /*00c8*/ 	.byte	0x04, 0x1e
        /*00ca*/ 	.short	(.L_791 - .L_790)
.L_790:
        /*00cc*/ 	.word	0x00000000


	//----- nvinfo : EIATTR_CBANK_PARAM_SIZE
	.align		4
.L_791:
        /*00d0*/ 	.byte	0x03, 0x19
        /*00d2*/ 	.short	0x0028


	//----- nvinfo : EIATTR_PARAM_CBANK
	.align		4
        /*00d4*/ 	.byte	0x04, 0x0a
        /*00d6*/ 	.short	(.L_793 - .L_792)
	.align		4
.L_792:
        /*00d8*/ 	.word	index@(.nv.constant0._ZN18transformer_engine50scaled_aligned_causal_masked_softmax_warp_backwardI6__halfS1_fLi9EEEvPT0_PKT_S6_T1_iii)
        /*00dc*/ 	.short	0x0380
        /*00de*/ 	.short	0x0028


	//----- nvinfo : EIATTR_SW_WAR
	.align		4
.L_793:
        /*00e0*/ 	.byte	0x04, 0x36
        /*00e2*/ 	.short	(.L_795 - .L_794)
.L_794:
        /*00e4*/ 	.word	0x00000008
.L_795:


//--------------------- .nv.info._ZN18transformer_engine50scaled_aligned_causal_masked_softmax_warp_backwardI6__halfS1_fLi8EEEvPT0_PKT_S6_T1_iii --------------------------
	.section	.nv.info._ZN18transformer_engine50scaled_aligned_causal_masked_softmax_warp_backwardI6__halfS1_fLi8EEEvPT0_PKT_S6_T1_iii,"",@"SHT_CUDA_INFO"
	.sectionflags	@""
	.align	4


	//----- nvinfo : EIATTR_CUDA_API_VERSION
	.align		4
        /*0000*/ 	.byte	0x04, 0x37
        /*0002*/ 	.short	(.L_797 - .L_796)
.L_796:
        /*0004*/ 	.word	0x00000082


	//----- nvinfo : EIATTR_KPARAM_INFO
	.align		4
.L_797:
        /*0008*/ 	.byte	0x04, 0x17
        /*000a*/ 	.short	(.L_799 - .L_798)
.L_798:
        /*000c*/ 	.word	0x00000000
        /*0010*/ 	.short	0x0006
        /*0012*/ 	.short	0x0024
        /*0014*/ 	.byte	0x00, 0xf0, 0x11, 0x00


	//----- nvinfo : EIATTR_KPARAM_INFO
	.align		4
.L_799:
        /*0018*/ 	.byte	0x04, 0x17
        /*001a*/ 	.short	(.L_801 - .L_800)
.L_800:
        /*001c*/ 	.word	0x00000000
        /*0020*/ 	.short	0x0005
        /*0022*/ 	.short	0x0020
        /*0024*/ 	.byte	0x00, 0xf0, 0x11, 0x00


	//----- nvinfo : EIATTR_KPARAM_INFO
	.align		4
.L_801:
        /*0028*/ 	.byte	0x04, 0x17
        /*002a*/ 	.short	(.L_803 - .L_802)
.L_802:
        /*002c*/ 	.word	0x00000000
        /*0030*/ 	.short	0x0004
        /*0032*/ 	.short	0x001c
        /*0034*/ 	.byte	0x00, 0xf0, 0x11, 0x00


	//----- nvinfo : EIATTR_KPARAM_INFO
	.align		4
.L_803:
        /*0038*/ 	.byte	0x04, 0x17
        /*003a*/ 	.short	(.L_805 - .L_804)
.L_804:
        /*003c*/ 	.word	0x00000000
        /*0040*/ 	.short	0x0003
        /*0042*/ 	.short	0x0018
        /*0044*/ 	.byte	0x00, 0xf0, 0x11, 0x00


	//----- nvinfo : EIATTR_KPARAM_INFO
	.align		4
.L_805:
        /*0048*/ 	.byte	0x04, 0x17
        /*004a*/ 	.short	(.L_807 - .L_806)
.L_806:
        /*004c*/ 	.word	0x00000000
        /*0050*/ 	.short	0x0002
        /*0052*/ 	.short	0x0010
        /*0054*/ 	.byte	0x00, 0xf5, 0x21, 0x00


	//----- nvinfo : EIATTR_KPARAM_INFO
	.align		4
.L_807:
        /*0058*/ 	.byte	0x04, 0x17
        /*005a*/ 	.short	(.L_809 - .L_808)
.L_808:
        /*005c*/ 	.word	0x00000000
        /*0060*/ 	.short	0x0001
        /*0062*/ 	.short	0x0008
        /*0064*/ 	.byte	0x00, 0xf5, 0x21, 0x00


	//----- nvinfo : EIATTR_KPARAM_INFO
	.align		4
.L_809:
        /*0068*/ 	.byte	0x04, 0x17
        /*006a*/ 	.short	(.L_811 - .L_810)
.L_810:
        /*006c*/ 	.word	0x00000000
        /*0070*/ 	.short	0x0000
        /*0072*/ 	.short	0x0000
        /*0074*/ 	.byte	0x00, 0xf5, 0x21, 0x00


	//----- nvinfo : EIATTR_SPARSE_MMA_MASK
	.align		4
.L_811:
        /*0078*/ 	.byte	0x03, 0x50
        /*007a*/ 	.short	0x0000


	//----- nvinfo : EIATTR_MAXREG_COUNT
	.align		4
        /*007c*/ 	.byte	0x03, 0x1b
        /*007e*/ 	.short	0x00ff


	//----- nvinfo : EIATTR_MERCURY_ISA_VERSION
	.align		4
        /*0080*/ 	.byte	0x03, 0x5f
        /*0082*/ 	.short	0x0101


	//----- nvinfo : EIATTR_COOP_GROUP_MASK_REGIDS
	.align		4
        /*0084*/ 	.byte	0x04, 0x29
        /*0086*/ 	.short	(.L_813 - .L_812)


	//   ....[0]....
.L_812:
        /*0088*/ 	.word	0xffffffff


	//   ....[1]....
        /*008c*/ 	.word	0xffffffff


	//   ....[2]....
        /*0090*/ 	.word	0xffffffff


	//   ....[3]....
        /*0094*/ 	.word	0xffffffff


	//   ....[4]....
        /*0098*/ 	.word	0xffffffff


	//----- nvinfo : EIATTR_COOP_GROUP_INSTR_OFFSETS
	.align		4
.L_813:
        /*009c*/ 	.byte	0x04, 0x28
        /*009e*/ 	.short	(.L_815 - .L_814)


	//   ....[0]....
.L_814:
        /*00a0*/ 	.word	0x00000710


	//   ....[1]....
        /*00a4*/ 	.word	0x00000730


	//   ....[2]....
        /*00a8*/ 	.word	0x00000750


	//   ....[3]....
        /*00ac*/ 	.word	0x00000770


	//   ....[4]....
        /*00b0*/ 	.word	0x00000790


	//----- nvinfo : EIATTR_VRC_CTA_INIT_COUNT
	.align		4
.L_815:
        /*00b4*/ 	.byte	0x02, 0x4a
	.zero		1
	.zero		1


	//----- nvinfo : EIATTR_EXIT_INSTR_OFFSETS
	.align		4
        /*00b8*/ 	.byte	0x04, 0x1c
        /*00ba*/ 	.short	(.L_817 - .L_816)


	//   ....[0]....
.L_816:
        /*00bc*/ 	.word	0x000007a0


	//   ....[1]....
        /*00c0*/ 	.word	0x00000960


	//   ....[2]....
        /*00c4*/ 	.word	0x00000a90


	//----- nvinfo : EIATTR_CRS_STACK_SIZE
	.align		4
.L_817:
        /*00c8*/ 	.byte	0x04, 0x1e
        /*00ca*/ 	.short	(.L_819 - .L_818)
.L_818:
        /*00cc*/ 	.word	0x00000000


	//----- nvinfo : EIATTR_CBANK_PARAM_SIZE
	.align		4
.L_819:
        /*00d0*/ 	.byte	0x03, 0x19
        /*00d2*/ 	.short	0x0028


	//----- nvinfo : EIATTR_PARAM_CBANK
	.align		4
        /*00d4*/ 	.byte	0x04, 0x0a
        /*00d6*/ 	.short	(.L_821 - .L_820)
	.align		4
.L_820:
        /*00d8*/ 	.word	index@(.nv.constant0._ZN18transformer_engine50scaled_aligned_causal_masked_softmax_warp_backwardI6__halfS1_fLi8EEEvPT0_PKT_S6_T1_iii)
        /*00dc*/ 	.short	0x0380
        /*00de*/ 	.short	0x0028


	//----- nvinfo : EIATTR_SW_WAR
	.align		4
.L_821:
        /*00e0*/ 	.byte	0x04, 0x36
        /*00e2*/ 	.short	(.L_823 - .L_822)
.L_822:
        /*00e4*/ 	.word	0x00000008
.L_823:


//--------------------- .nv.info._ZN18transformer_engine50scaled_aligned_causal_masked_softmax_warp_backwardI6__halfS1_fLi7EEEvPT0_PKT_S6_T1_iii --------------------------
	.section	.nv.info._ZN18transformer_engine50scaled_aligned_causal_masked_softmax_warp_backwardI6__halfS1_fLi7EEEvPT0_PKT_S6_T1_iii,"",@"SHT_CUDA_INFO"
	.sectionflags	@""
	.align	4


	//----- nvinfo : EIATTR_CUDA_API_VERSION
	.align		4
        /*0000*/ 	.byte	0x04, 0x37
        /*0002*/ 	.short	(.L_825 - .L_824)
.L_824:
        /*0004*/ 	.word	0x00000082


	//----- nvinfo : EIATTR_KPARAM_INFO
	.align		4
.L_825:
        /*0008*/ 	.byte	0x04, 0x17
        /*000a*/ 	.short	(.L_827 - .L_826)
.L_826:
        /*000c*/ 	.word	0x00000000
        /*0010*/ 	.short	0x0006
        /*0012*/ 	.short	0x0024
        /*0014*/ 	.byte	0x00, 0xf0, 0x11, 0x00


	//----- nvinfo : EIATTR_KPARAM_INFO
	.align		4
.L_827:
        /*0018*/ 	.byte	0x04, 0x17
        /*001a*/ 	.short	(.L_829 - .L_828)
.L_828:
        /*001c*/ 	.word	0x00000000
        /*0020*/ 	.short	0x0005
        /*0022*/ 	.short	0x0020
        /*0024*/ 	.byte	0x00, 0xf0, 0x11, 0x00


	//----- nvinfo : EIATTR_KPARAM_INFO
	.align		4
.L_829:
        /*0028*/ 	.byte	0x04, 0x17
        /*002a*/ 	.short	(.L_831 - .L_830)
.L_830:
        /*002c*/ 	.word	0x00000000
        /*0030*/ 	.short	0x0004
        /*0032*/ 	.short	0x001c
        /*0034*/ 	.byte	0x00, 0xf0, 0x11, 0x00


	//----- nvinfo : EIATTR_KPARAM_INFO
	.align		4
.L_831:
        /*0038*/ 	.byte	0x04, 0x17
        /*003a*/ 	.short	(.L_833 - .L_832)
.L_832:
        /*003c*/ 	.word	0x00000000
        /*0040*/ 	.short	0x0003
        /*0042*/ 	.short	0x0018
        /*0044*/ 	.byte	0x00, 0xf0, 0x11, 0x00


	//----- nvinfo : EIATTR_KPARAM_INFO
	.align		4
.L_833:
        /*0048*/ 	.byte	0x04, 0x17
        /*004a*/ 	.short	(.L_835 - .L_834)
.L_834:
        /*004c*/ 	.word	0x00000000
        /*0050*/ 	.short	0x0002
        /*0052*/ 	.short	0x0010
        /*0054*/ 	.byte	0x00, 0xf5, 0x21, 0x00


	//----- nvinfo : EIATTR_KPARAM_INFO
	.align		4
.L_835:
        /*0058*/ 	.byte	0x04, 0x17
        /*005a*/ 	.short	(.L_837 - .L_836)
.L_836:
        /*005c*/ 	.word	0x00000000
        /*0060*/ 	.short	0x0001
        /*0062*/ 	.short	0x0008
        /*0064*/ 	.byte	0x00, 0xf5, 0x21, 0x00


	//----- nvinfo : EIATTR_KPARAM_INFO
	.align		4
.L_837:
        /*0068*/ 	.byte	0x04, 0x17
        /*006a*/ 	.short	(.L_839 - .L_838)
.L_838:
        /*006c*/ 	.word	0x00000000
        /*0070*/ 	.short	0x0000
        /*0072*/ 	.short	0x0000
        /*0074*/ 	.byte	0x00, 0xf5, 0x21, 0x00


	//----- nvinfo : EIATTR_SPARSE_MMA_MASK
	.align		4
.L_839:
        /*0078*/ 	.byte	0x03, 0x50
        /*007a*/ 	.short	0x0000


	//----- nvinfo : EIATTR_MAXREG_COUNT
	.align		4
        /*007c*/ 	.byte	0x03, 0x1b
        /*007e*/ 	.short	0x00ff


	//----- nvinfo : EIATTR_MERCURY_ISA_VERSION
	.align		4
        /*0080*/ 	.byte	0x03, 0x5f
        /*0082*/ 	.short	0x0101


	//----- nvinfo : EIATTR_COOP_GROUP_MASK_REGIDS
	.align		4
        /*0084*/ 	.byte	0x04, 0x29
        /*0086*/ 	.short	(.L_841 - .L_840)


	//   ....[0]....
.L_840:
        /*0088*/ 	.word	0xffffffff


	//   ....[1]....
        /*008c*/ 	.word	0xffffffff


	//   ....[2]....
        /*0090*/ 	.word	0xffffffff


	//   ....[3]....
        /*0094*/ 	.word	0xffffffff


	//   ....[4]....
        /*0098*/ 	.word	0xffffffff


	//   ....[5]....
        /*009c*/ 	.word	0xffffffff


	//   ....[6]....
        /*00a0*/ 	.word	0xffffffff


	//   ....[7]....
        /*00a4*/ 	.word	0xffffffff


	//   ....[8]....
        /*00a8*/ 	.word	0xffffffff


	//   ....[9]....
        /*00ac*/ 	.word	0xffffffff


	//----- nvinfo : EIATTR_COOP_GROUP_INSTR_OFFSETS
	.align		4
.L_841:
        /*00b0*/ 	.byte	0x04, 0x28
        /*00b2*/ 	.short	(.L_843 - .L_842)


	//   ....[0]....
.L_842:
        /*00b4*/ 	.word	0x00000930


	//   ....[1]....
        /*00b8*/ 	.word	0x00000940


	//   ....[2]....
        /*00bc*/ 	.word	0x00000970


	//   ....[3]....
        /*00c0*/ 	.word	0x00000980


	//   ....[4]....
        /*00c4*/ 	.word	0x000009b0


	//   ....[5]....
        /*00c8*/ 	.word	0x000009c0


	//   ....[6]....
        /*00cc*/ 	.word	0x000009f0


	//   ....[7]....
        /*00d0*/ 	.word	0x00000a00


	//   ....[8]....
        /*00d4*/ 	.word	0x00000a30


	//   ....[9]....
        /*00d8*/ 	.word	0x00000a40


	//----- nvinfo : EIATTR_VRC_CTA_INIT_COUNT
	.align		4
.L_843:
        /*00dc*/ 	.byte	0x02, 0x4a
	.zero		1
	.zero		1


	//----- nvinfo : EIATTR_EXIT_INSTR_OFFSETS
	.align		4
        /*00e0*/ 	.byte	0x04, 0x1c
        /*00e2*/ 	.short	(.L_845 - .L_844)


	//   ....[0]....
.L_844:
        /*00e4*/ 	.word	0x00000a50


	//   ....[1]....
        /*00e8*/ 	.word	0x00000c20


	//   ....[2]....
        /*00ec*/ 	.word	0x00000db0


	//----- nvinfo : EIATTR_CRS_STACK_SIZE
	.align		4
.L_845:
        /*00f0*/ 	.byte	0x04, 0x1e
        /*00f2*/ 	.short	(.L_847 - .L_846)
.L_846:
        /*00f4*/ 	.word	0x00000000


	//----- nvinfo : EIATTR_CBANK_PARAM_SIZE
	.align		4
.L_847:
        /*00f8*/ 	.byte	0x03, 0x19
        /*00fa*/ 	.short	0x0028


	//----- nvinfo : EIATTR_PARAM_CBANK
	.align		4
        /*00fc*/ 	.byte	0x04, 0x0a
        /*00fe*/ 	.short	(.L_849 - .L_848)
	.align		4
.L_848:
        /*0100*/ 	.word	index@(.nv.constant0._ZN18transformer_engine50scaled_aligned_causal_masked_softmax_warp_backwardI6__halfS1_fLi7EEEvPT0_PKT_S6_T1_iii)
        /*0104*/ 	.short	0x0380
        /*0106*/ 	.short	0x0028


	//----- nvinfo : EIATTR_SW_WAR
	.align		4
.L_849:
        /*0108*/ 	.byte	0x04, 0x36
        /*010a*/ 	.short	(.L_851 - .L_850)
.L_850:
        /*010c*/ 	.word	0x00000008
.L_851:


//--------------------- .nv.info._ZN18transformer_engine50scaled_aligned_causal_masked_softmax_warp_backwardI6__halfS1_fLi6EEEvPT0_PKT_S6_T1_iii --------------------------
	.section	.nv.info._ZN18transformer_engine50scaled_aligned_causal_masked_softmax_warp_backwardI6__halfS1_fLi6EEEvPT0_PKT_S6_T1_iii,"",@"SHT_CUDA_INFO"
	.sectionflags	@""
	.align	4


	//----- nvinfo : EIATTR_CUDA_API_VERSION
	.align		4
        /*0000*/ 	.byte	0x04, 0x37
        /*0002*/ 	.short	(.L_853 - .L_852)
.L_852:
        /*0004*/ 	.word	0x00000082


	//----- nvinfo : EIATTR_KPARAM_INFO
	.align		4
.L_853:
        /*0008*/ 	.byte	0x04, 0x17
        /*000a*/ 	.short	(.L_855 - .L_854)
.L_854:
        /*000c*/ 	.word	0x00000000
        /*0010*/ 	.short	0x0006
        /*0012*/ 	.short	0x0024
        /*0014*/ 	.byte	0x00, 0xf0, 0x11, 0x00


	//----- nvinfo : EIATTR_KPARAM_INFO
	.align		4
.L_855:
        /*0018*/ 	.byte	0x04, 0x17
        /*001a*/ 	.short	(.L_857 - .L_856)
.L_856:
        /*001c*/ 	.word	0x00000000
        /*0020*/ 	.short	0x0005
        /*0022*/ 	.short	0x0020
        /*0024*/ 	.byte	0x00, 0xf0, 0x11, 0x00


	//----- nvinfo : EIATTR_KPARAM_INFO
	.align		4
.L_857:
        /*0028*/ 	.byte	0x04, 0x17
        /*002a*/ 	.short	(.L_859 - .L_858)
.L_858:
        /*002c*/ 	.word	0x00000000
        /*0030*/ 	.short	0x0004
        /*0032*/ 	.short	0x001c
        /*0034*/ 	.byte	0x00, 0xf0, 0x11, 0x00


	//----- nvinfo : EIATTR_KPARAM_INFO
	.align		4
.L_859:
        /*0038*/ 	.byte	0x04, 0x17
        /*003a*/ 	.short	(.L_861 - .L_860)
.L_860:
        /*003c*/ 	.word	0x00000000
        /*0040*/ 	.short	0x0003
        /*0042*/ 	.short	0x0018
        /*0044*/ 	.byte	0x00, 0xf0, 0x11, 0x00


	//----- nvinfo : EIATTR_KPARAM_INFO
	.align		4
.L_861:
        /*0048*/ 	.byte	0x04, 0x17
        /*004a*/ 	.short	(.L_863 - .L_862)
.L_862:
        /*004c*/ 	.word	0x00000000
        /*0050*/ 	.short	0x0002
        /*0052*/ 	.short	0x0010
        /*0054*/ 	.byte	0x00, 0xf5, 0x21, 0x00


	//----- nvinfo : EIATTR_KPARAM_INFO
	.align		4
.L_863:
        /*0058*/ 	.byte	0x04, 0x17
        /*005a*/ 	.short	(.L_865 - .L_864)
.L_864:
        /*005c*/ 	.word	0x00000000
        /*0060*/ 	.short	0x0001
        /*0062*/ 	.short	0x0008
        /*0064*/ 	.byte	0x00, 0xf5, 0x21, 0x00


	//----- nvinfo : EIATTR_KPARAM_INFO
	.align		4
.L_865:
        /*0068*/ 	.byte	0x04, 0x17
        /*006a*/ 	.short	(.L_867 - .L_866)
.L_866:
        /*006c*/ 	.word	0x00000000
        /*0070*/ 	.short	0x0000
        /*0072*/ 	.short	0x0000
        /*0074*/ 	.byte	0x00, 0xf5, 0x21, 0x00


	//----- nvinfo : EIATTR_SPARSE_MMA_MASK
	.align		4
.L_867:
        /*0078*/ 	.byte	0x03, 0x50
        /*007a*/ 	.short	0x0000


	//----- nvinfo : EIATTR_MAXREG_COUNT
	.align		4
        /*007c*/ 	.byte	0x03, 0x1b
        /*007e*/ 	.short	0x00ff


	//----- nvinfo : EIATTR_MERCURY_ISA_VERSION
	.align		4
        /*0080*/ 	.byte	0x03, 0x5f
        /*0082*/ 	.short	0x0101


	//----- nvinfo : EIATTR_COOP_GROUP_MASK_REGIDS
	.align		4
        /*0084*/ 	.byte	0x04, 0x29
        /*0086*/ 	.short	(.L_869 - .L_868)


	//   ....[0]....
.L_868:
        /*0088*/ 	.word	0xffffffff


	//   ....[1]....
        /*008c*/ 	.word	0xffffffff


	//   ....[2]....
        /*0090*/ 	.word	0xffffffff


	//   ....[3]....
        /*0094*/ 	.word	0xffffffff


	//   ....[4]....
        /*0098*/ 	.word	0xffffffff


	//   ....[5]....
        /*009c*/ 	.word	0xffffffff


	//   ....[6]....
        /*00a0*/ 	.word	0xffffffff


	//   ....[7]....
        /*00a4*/ 	.word	0xffffffff


	//   ....[8]....
        /*00a8*/ 	.word	0xffffffff


	//   ....[9]....
        /*00ac*/ 	.word	0xffffffff


	//----- nvinfo : EIATTR_COOP_GROUP_INSTR_OFFSETS
	.align		4
.L_869:
        /*00b0*/ 	.byte	0x04, 0x28
        /*00b2*/ 	.short	(.L_871 - .L_870)


	//   ....[0]....
.L_870:
        /*00b4*/ 	.word	0x00000640


	//   ....[1]....
        /*00b8*/ 	.word	0x00000650


	//   ....[2]....
        /*00bc*/ 	.word	0x00000680


	//   ....[3]....
        /*00c0*/ 	.word	0x00000690


	//   ....[4]....
        /*00c4*/ 	.word	0x000006c0


	//   ....[5]....
        /*00c8*/ 	.word	0x000006d0


	//   ....[6]....
        /*00cc*/ 	.word	0x00000700


	//   ....[7]....
        /*00d0*/ 	.word	0x00000710


	//   ....[8]....
        /*00d4*/ 	.word	0x00000740


	//   ....[9]....
        /*00d8*/ 	.word	0x00000750


	//----- nvinfo : EIATTR_VRC_CTA_INIT_COUNT
	.align		4
.L_871:
        /*00dc*/ 	.byte	0x02, 0x4a
	.zero		1
	.zero		1


	//----- nvinfo : EIATTR_EXIT_INSTR_OFFSETS
	.align		4
        /*00e0*/ 	.byte	0x04, 0x1c
        /*00e2*/ 	.short	(.L_873 - .L_872)


	//   ....[0]....
.L_872:
        /*00e4*/ 	.word	0x00000760


	//   ....[1]....
        /*00e8*/ 	.word	0x00000890


	//   ....[2]....
        /*00ec*/ 	.word	0x00000910


	//   ....[3]....
        /*00f0*/ 	.word	0x00000970


	//----- nvinfo : EIATTR_CRS_STACK_SIZE
	.align		4
.L_873:
        /*00f4*/ 	.byte	0x04, 0x1e
        /*00f6*/ 	.short	(.L_875 - .L_874)
.L_874:
        /*00f8*/ 	.word	0x00000000


	//----- nvinfo : EIATTR_CBANK_PARAM_SIZE
	.align		4
.L_875:
        /*00fc*/ 	.byte	0x03, 0x19
        /*00fe*/ 	.short	0x0028


	//----- nvinfo : EIATTR_PARAM_CBANK
	.align		4
        /*0100*/ 	.byte	0x04, 0x0a
        /*0102*/ 	.short	(.L_877 - .L_876)
	.align		4
.L_876:
        /*0104*/ 	.word	index@(.nv.constant0._ZN18transformer_engine50scaled_aligned_causal_masked_softmax_warp_backwardI6__halfS1_fLi6EEEvPT0_PKT_S6_T1_iii)
        /*0108*/ 	.short	0x0380
        /*010a*/ 	.short	0x0028


	//----- nvinfo : EIATTR_SW_WAR
	.align		4
.L_877:
        /*010c*/ 	.byte	0x04, 0x36
        /*010e*/ 	.short	(.L_879 - .L_878)
.L_878:
        /*0110*/ 	.word	0x00000008
.L_879:


//--------------------- .nv.info._ZN18transformer_engine50scaled_aligned_causal_masked_softmax_warp_backwardI6__halfS1_fLi5EEEvPT0_PKT_S6_T1_iii --------------------------
	.section	.nv.info._ZN18transformer_engine50scaled_aligned_causal_masked_softmax_warp_backwardI6__halfS1_fLi5EEEvPT0_PKT_S6_T1_iii,"",@"SHT_CUDA_INFO"
	.sectionflags	@""
	.align	4


	//----- nvinfo : EIATTR_CUDA_API_VERSION
	.align		4
        /*0000*/ 	.byte	0x04, 0x37
        /*0002*/ 	.short	(.L_881 - .L_880)
.L_880:
        /*0004*/ 	.word	0x00000082


	//----- nvinfo : EIATTR_KPARAM_INFO
	.align		4
.L_881:
        /*0008*/ 	.byte	0x04, 0x17
        /*000a*/ 	.short	(.L_883 - .L_882)
.L_882:
        /*000c*/ 	.word	0x00000000
        /*0010*/ 	.short	0x0006
        /*0012*/ 	.short	0x0024
        /*0014*/ 	.byte	0x00, 0xf0, 0x11, 0x00


	//----- nvinfo : EIATTR_KPARAM_INFO
	.align		4
.L_883:
        /*0018*/ 	.byte	0x04, 0x17
        /*001a*/ 	.short	(.L_885 - .L_884)
.L_884:
        /*001c*/ 	.word	0x00000000
        /*0020*/ 	.short	0x0005
        /*0022*/ 	.short	0x0020
        /*0024*/ 	.byte	0x00, 0xf0, 0x11, 0x00


	//----- nvinfo : EIATTR_KPARAM_INFO
	.align		4
.L_885:
        /*0028*/ 	.byte	0x04, 0x17
        /*002a*/ 	.short	(.L_887 - .L_886)
.L_886:
        /*002c*/ 	.word	0x00000000
        /*0030*/ 	.short	0x0004
        /*0032*/ 	.short	0x001c
        /*0034*/ 	.byte	0x00, 0xf0, 0x11, 0x00


	//----- nvinfo : EIATTR_KPARAM_INFO
	.align		4
.L_887:
        /*0038*/ 	.byte	0x04, 0x17
        /*003a*/ 	.short	(.L_889 - .L_888)
.L_888:
        /*003c*/ 	.word	0x00000000
        /*0040*/ 	.short	0x0003
        /*0042*/ 	.short	0x0018
        /*0044*/ 	.byte	0x00, 0xf0, 0x11, 0x00


	//----- nvinfo : EIATTR_KPARAM_INFO
	.align		4
.L_889:
        /*0048*/ 	.byte	0x04, 0x17
        /*004a*/ 	.short	(.L_891 - .L_890)
.L_890:
        /*004c*/ 	.word	0x00000000
        /*0050*/ 	.short	0x0002
        /*0052*/ 	.short	0x0010
        /*0054*/ 	.byte	0x00, 0xf5, 0x21, 0x00


	//----- nvinfo : EIATTR_KPARAM_INFO
	.align		4
.L_891:
        /*0058*/ 	.byte	0x04, 0x17
        /*005a*/ 	.short	(.L_893 - .L_892)
.L_892:
        /*005c*/ 	.word	0x00000000
        /*0060*/ 	.short	0x0001
        /*0062*/ 	.short	0x0008
        /*0064*/ 	.byte	0x00, 0xf5, 0x21, 0x00


	//----- nvinfo : EIATTR_KPARAM_INFO
	.align		4
.L_893:
        /*0068*/ 	.byte	0x04, 0x17
        /*006a*/ 	.short	(.L_895 - .L_894)
.L_894:
        /*006c*/ 	.word	0x00000000
        /*0070*/ 	.short	0x0000
        /*0072*/ 	.short	0x0000
        /*0074*/ 	.byte	0x00, 0xf5, 0x21, 0x00


	//----- nvinfo : EIATTR_SPARSE_MMA_MASK
	.align		4
.L_895:
        /*0078*/ 	.byte	0x03, 0x50
        /*007a*/ 	.short	0x0000


	//----- nvinfo : EIATTR_MAXREG_COUNT
	.align		4
        /*007c*/ 	.byte	0x03, 0x1b
        /*007e*/ 	.short	0x00ff


	//----- nvinfo : EIATTR_MERCURY_ISA_VERSION
	.align		4
        /*0080*/ 	.byte	0x03, 0x5f
        /*0082*/ 	.short	0x0101


	//----- nvinfo : EIATTR_COOP_GROUP_MASK_REGIDS
	.align		4
        /*0084*/ 	.byte	0x04, 0x29
        /*0086*/ 	.short	(.L_897 - .L_896)


	//   ....[0]....
.L_896:
        /*0088*/ 	.word	0xffffffff


	//   ....[1]....
        /*008c*/ 	.word	0xffffffff


	//   ....[2]....
        /*0090*/ 	.word	0xffffffff


	//   ....[3]....
        /*0094*/ 	.word	0xffffffff


	//   ....[4]....
        /*0098*/ 	.word	0xffffffff


	//   ....[5]....
        /*009c*/ 	.word	0xffffffff


	//   ....[6]....
        /*00a0*/ 	.word	0xffffffff


	//   ....[7]....
        /*00a4*/ 	.word	0xffffffff


	//   ....[8]....
        /*00a8*/ 	.word	0xffffffff


	//   ....[9]....
        /*00ac*/ 	.word	0xffffffff


	//----- nvinfo : EIATTR_COOP_GROUP_INSTR_OFFSETS
	.align		4
.L_897:
        /*00b0*/ 	.byte	0x04, 0x28
        /*00b2*/ 	.short	(.L_899 - .L_898)


	//   ....[0]....
.L_898:
        /*00b4*/ 	.word	0x000005a0


	//   ....[1]....
        /*00b8*/ 	.word	0x000005c0


	//   ....[2]....
        /*00bc*/ 	.word	0x000005f0


	//   ....[3]....
        /*00c0*/ 	.word	0x00000600


	//   ....[4]....
        /*00c4*/ 	.word	0x00000630


	//   ....[5]....
        /*00c8*/ 	.word	0x00000640


	//   ....[6]....
        /*00cc*/ 	.word	0x00000670


	//   ....[7]....
        /*00d0*/ 	.word	0x00000680


	//   ....[8]....
        /*00d4*/ 	.word	0x000006b0


	//   ....[9]....
        /*00d8*/ 	.word	0x000006c0


	//----- nvinfo : EIATTR_VRC_CTA_INIT_COUNT
	.align		4
.L_899:
        /*00dc*/ 	.byte	0x02, 0x4a
	.zero		1
	.zero		1


	//----- nvinfo : EIATTR_EXIT_INSTR_OFFSETS
	.align		4
        /*00e0*/ 	.byte	0x04, 0x1c
        /*00e2*/ 	.short	(.L_901 - .L_900)


	//   ....[0]....
.L_900:
        /*00e4*/ 	.word	0x000006d0


	//   ....[1]....
        /*00e8*/ 	.word	0x000007d0


	//   ....[2]....
        /*00ec*/ 	.word	0x00000890


	//----- nvinfo : EIATTR_CRS_STACK_SIZE
	.align		4
.L_901:
        /*00f0*/ 	.byte	0x04, 0x1e
        /*00f2*/ 	.short	(.L_903 - .L_902)
.L_902:
        /*00f4*/ 	.word	0x00000000


	//----- nvinfo : EIATTR_CBANK_PARAM_SIZE
	.align		4
.L_903:
        /*00f8*/ 	.byte	0x03, 0x19
        /*00fa*/ 	.short	0x0028


	//----- nvinfo : EIATTR_PARAM_CBANK
	.align		4
        /*00fc*/ 	.byte	0x04, 0x0a
        /*00fe*/ 	.short	(.L_905 - .L_904)
	.align		4
.L_904:
        /*0100*/ 	.word	index@(.nv.constant0._ZN18transformer_engine50scaled_aligned_causal_masked_softmax_warp_backwardI6__halfS1_fLi5EEEvPT0_PKT_S6_T1_iii)
        /*0104*/ 	.short	0x0380
        /*0106*/ 	.short	0x0028


	//----- nvinfo : EIATTR_SW_WAR
	.align		4
.L_905:
        /*0108*/ 	.byte	0x04, 0x36
        /*010a*/ 	.short	(.L_907 - .L_906)
.L_906:
        /*010c*/ 	.word	0x00000008
.L_907:


//--------------------- .nv.info._ZN18transformer_engine50scaled_aligned_causal_masked_softmax_warp_backwardI6__halfS1_fLi4EEEvPT0_PKT_S6_T1_iii --------------------------
	.section	.nv.info._ZN18transformer_engine50scaled_aligned_causal_masked_softmax_warp_backwardI6__halfS1_fLi4EEEvPT0_PKT_S6_T1_iii,"",@"SHT_CUDA_INFO"
	.sectionflags	@""
	.align	4


	//----- nvinfo : EIATTR_CUDA_API_VERSION
	.align		4
        /*0000*/ 	.byte	0x04, 0x37
        /*0002*/ 	.short	(.L_909 - .L_908)
.L_908:
        /*0004*/ 	.word	0x00000082


	//----- nvinfo : EIATTR_KPARAM_INFO
	.align		4
.L_909:
        /*0008*/ 	.byte	0x04, 0x17
        /*000a*/ 	.short	(.L_911 - .L_910)
.L_910:
        /*000c*/ 	.word	0x00000000
        /*0010*/ 	.short	0x0006
        /*0012*/ 	.short	0x0024
        /*0014*/ 	.byte	0x00, 0xf0, 0x11, 0x00


	//----- nvinfo : EIATTR_KPARAM_INFO
	.align		4
.L_911:
        /*0018*/ 	.byte	0x04, 0x17
        /*001a*/ 	.short	(.L_913 - .L_912)
.L_912:
        /*001c*/ 	.word	0x00000000
        /*0020*/ 	.short	0x0005
        /*0022*/ 	.short	0x0020
        /*0024*/ 	.byte	0x00, 0xf0, 0x11, 0x00


	//----- nvinfo : EIATTR_KPARAM_INFO
	.align		4
.L_913:
        /*0028*/ 	.byte	0x04, 0x17
        /*002a*/ 	.short	(.L_915 - .L_914)
.L_914:
        /*002c*/ 	.word	0x00000000
        /*0030*/ 	.short	0x0004
        /*0032*/ 	.short	0x001c
        /*0034*/ 	.byte	0x00, 0xf0, 0x11, 0x00


	//----- nvinfo : EIATTR_KPARAM_INFO
	.align		4
.L_915:
        /*0038*/ 	.byte	0x04, 0x17
        /*003a*/ 	.short	(.L_917 - .L_916)
.L_916:
        /*003c*/ 	.word	0x00000000
        /*0040*/ 	.short	0x0003
        /*0042*/ 	.short	0x0018
        /*0044*/ 	.byte	0x00, 0xf0, 0x11, 0x00


	//----- nvinfo : EIATTR_KPARAM_INFO
	.align		4
.L_917:
        /*0048*/ 	.byte	0x04, 0x17
        /*004a*/ 	.short	(.L_919 - .L_918)
.L_918:
        /*004c*/ 	.word	0x00000000
        /*0050*/ 	.short	0x0002
        /*0052*/ 	.short	0x0010
        /*0054*/ 	.byte	0x00, 0xf5, 0x21, 0x00


	//----- nvinfo : EIATTR_KPARAM_INFO
	.align		4
.L_919:
        /*0058*/ 	.byte	0x04, 0x17
        /*005a*/ 	.short	(.L_921 - .L_920)
.L_920:
        /*005c*/ 	.word	0x00000000
        /*0060*/ 	.short	0x0001
        /*0062*/ 	.short	0x0008
        /*0064*/ 	.byte	0x00, 0xf5, 0x21, 0x00


	//----- nvinfo : EIATTR_KPARAM_INFO
	.align		4
.L_921:
        /*0068*/ 	.byte	0x04, 0x17
        /*006a*/ 	.short	(.L_923 - .L_922)
.L_922:
        /*006c*/ 	.word	0x00000000
        /*0070*/ 	.short	0x0000
        /*0072*/ 	.short	0x0000
        /*0074*/ 	.byte	0x00, 0xf5, 0x21, 0x00


	//----- nvinfo : EIATTR_SPARSE_MMA_MASK
	.align		4
.L_923:
        /*0078*/ 	.byte	0x03, 0x50
        /*007a*/ 	.short	0x0000


	//----- nvinfo : EIATTR_MAXREG_COUNT
	.align		4
        /*007c*/ 	.byte	0x03, 0x1b
        /*007e*/ 	.short	0x00ff


	//----- nvinfo : EIATTR_MERCURY_ISA_VERSION
	.align		4
        /*0080*/ 	.byte	0x03, 0x5f
        /*0082*/ 	.short	0x0101


	//----- nvinfo : EIATTR_COOP_GROUP_MASK_REGIDS
	.align		4
        /*0084*/ 	.byte	0x04, 0x29
        /*0086*/ 	.short	(.L_925 - .L_924)


	//   ....[0]....
.L_924:
        /*0088*/ 	.word	0xffffffff


	//   ....[1]....
        /*008c*/ 	.word	0xffffffff


	//   ....[2]....
        /*0090*/ 	.word	0xffffffff


	//   ....[3]....
        /*0094*/ 	.word	0xffffffff


	//   ....[4]....
        /*0098*/ 	.word	0xffffffff


	//   ....[5]....
        /*009c*/ 	.word	0xffffffff


	//   ....[6]....
        /*00a0*/ 	.word	0xffffffff


	//   ....[7]....
        /*00a4*/ 	.word	0xffffffff


	//----- nvinfo : EIATTR_COOP_GROUP_INSTR_OFFSETS
	.align		4
.L_925:
        /*00a8*/ 	.byte	0x04, 0x28
        /*00aa*/ 	.short	(.L_927 - .L_926)


	//   ....[0]....
.L_926:
        /*00ac*/ 	.word	0x000005a0


	//   ....[1]....
        /*00b0*/ 	.word	0x000005c0


	//   ....[2]....
        /*00b4*/ 	.word	0x000005f0


	//   ....[3]....
        /*00b8*/ 	.word	0x00000600


	//   ....[4]....
        /*00bc*/ 	.word	0x00000630


	//   ....[5]....
        /*00c0*/ 	.word	0x00000640


	//   ....[6]....
        /*00c4*/ 	.word	0x00000670


	//   ....[7]....
        /*00c8*/ 	.word	0x00000680


	//----- nvinfo : EIATTR_VRC_CTA_INIT_COUNT
	.align		4
.L_927:
        /*00cc*/ 	.byte	0x02, 0x4a
	.zero		1
	.zero		1


	//----- nvinfo : EIATTR_EXIT_INSTR_OFFSETS
	.align		4
        /*00d0*/ 	.byte	0x04, 0x1c
        /*00d2*/ 	.short	(.L_929 - .L_928)


	//   ....[0]....
.L_928:
        /*00d4*/ 	.word	0x00000690


	//   ....[1]....
        /*00d8*/ 	.word	0x00000790


	//   ....[2]....
        /*00dc*/ 	.word	0x00000850


	//----- nvinfo : EIATTR_CRS_STACK_SIZE
	.align		4
.L_929:
        /*00e0*/ 	.byte	0x04, 0x1e
        /*00e2*/ 	.short	(.L_931 - .L_930)
.L_930:
        /*00e4*/ 	.word	0x00000000


	//----- nvinfo : EIATTR_CBANK_PARAM_SIZE
	.align		4
.L_931:
        /*00e8*/ 	.byte	0x03, 0x19
        /*00ea*/ 	.short	0x0028


	//----- nvinfo : EIATTR_PARAM_CBANK
	.align		4
        /*00ec*/ 	.byte	0x04, 0x0a
        /*00ee*/ 	.short	(.L_933 - .L_932)
	.align		4
.L_932:
        /*00f0*/ 	.word	index@(.nv.constant0._ZN18transformer_engine50scaled_aligned_causal_masked_softmax_warp_backwardI6__halfS1_fLi4EEEvPT0_PKT_S6_T1_iii)
        /*00f4*/ 	.short	0x0380
        /*00f6*/ 	.short	0x0028


	//----- nvinfo : EIATTR_SW_WAR
	.align		4
.L_933:
        /*00f8*/ 	.byte	0x04, 0x36
        /*00fa*/ 	.short	(.L_935 - .L_934)
.L_934:
        /*00fc*/ 	.word	0x00000008
.L_935:


//--------------------- .nv.info._ZN18transformer_engine49scaled_aligned_causal_masked_softmax_warp_forwardI13__nv_bfloat16S1_fLi14EEEvPT0_PKT_T1_iii --------------------------
	.section	.nv.info._ZN18transformer_engine49scaled_aligned_causal_masked_softmax_warp_forwardI13__nv_bfloat16S1_fLi14EEEvPT0_PKT_T1_iii,"",@"SHT_CUDA_INFO"
	.sectionflags	@""
	.align	4


	//----- nvinfo : EIATTR_CUDA_API_VERSION
	.align		4
        /*0000*/ 	.byte	0x04, 0x37
        /*0002*/ 	.short	(.L_937 - .L_936)
.L_936:
        /*0004*/ 	.word	0x00000082


	//----- nvinfo : EIATTR_KPARAM_INFO
	.align		4
.L_937:
        /*0008*/ 	.byte	0x04, 0x17
        /*000a*/ 	.short	(.L_939 - .L_938)
.L_938:
        /*000c*/ 	.word	0x00000000
        /*0010*/ 	.short	0x0005
        /*0012*/ 	.short	0x001c
        /*0014*/ 	.byte	0x00, 0xf0, 0x11, 0x00


	//----- nvinfo : EIATTR_KPARAM_INFO
	.align		4
.L_939:
        /*0018*/ 	.byte	0x04, 0x17
        /*001a*/ 	.short	(.L_941 - .L_940)
.L_940:
        /*001c*/ 	.word	0x00000000
        /*0020*/ 	.short	0x0004
        /*0022*/ 	.short	0x0018
        /*0024*/ 	.byte	0x00, 0xf0, 0x11, 0x00


	//----- nvinfo : EIATTR_KPARAM_INFO
	.align		4
.L_941:
        /*0028*/ 	.byte	0x04, 0x17
        /*002a*/ 	.short	(.L_943 - .L_942)
.L_942:
        /*002c*/ 	.word	0x00000000
        /*0030*/ 	.short	0x0003
        /*0032*/ 	.short	0x0014
        /*0034*/ 	.byte	0x00, 0xf0, 0x11, 0x00


	//----- nvinfo : EIATTR_KPARAM_INFO
	.align		4
.L_943:
        /*0038*/ 	.byte	0x04, 0x17
        /*003a*/ 	.short	(.L_945 - .L_944)
.L_944:
        /*003c*/ 	.word	0x00000000
        /*0040*/ 	.short	0x0002
        /*0042*/ 	.short	0x0010
        /*0044*/ 	.byte	0x00, 0xf0, 0x11, 0x00


	//----- nvinfo : EIATTR_KPARAM_INFO
	.align		4
.L_945:
        /*0048*/ 	.byte	0x04, 0x17
        /*004a*/ 	.short	(.L_947 - .L_946)
.L_946:
        /*004c*/ 	.word	0x00000000
        /*0050*/ 	.short	0x0001
        /*0052*/ 	.short	0x0008
        /*0054*/ 	.byte	0x00, 0xf5, 0x21, 0x00


	//----- nvinfo : EIATTR_KPARAM_INFO
	.align		4
.L_947:
        /*0058*/ 	.byte	0x04, 0x17
        /*005a*/ 	.short	(.L_949 - .L_948)
.L_948:
        /*005c*/ 	.word	0x00000000
        /*0060*/ 	.short	0x0000
        /*0062*/ 	.short	0x0000
        /*0064*/ 	.byte	0x00, 0xf5, 0x21, 0x00


	//----- nvinfo : EIATTR_SPARSE_MMA_MASK
	.align		4
.L_949:
        /*0068*/ 	.byte	0x03, 0x50
        /*006a*/ 	.short	0x0000


	//----- nvinfo : EIATTR_MAXREG_COUNT
	.align		4
        /*006c*/ 	.byte	0x03, 0x1b
        /*006e*/ 	.short	0x00ff


	//----- nvinfo : EIATTR_ANNOTATIONS
	.align		4
        /*0070*/ 	.byte	0x04, 0x55
        /*0072*/ 	.short	(.L_951 - .L_950)


	//   ....[0]....
.L_950:
        /* <DEDUP_REMOVED lines=984> */


	//----- nvinfo : EIATTR_MERCURY_ISA_VERSION
	.align		4
.L_951:
        /*3de4*/ 	.byte	0x03, 0x5f
        /*3de6*/ 	.short	0x0101


	//----- nvinfo : EIATTR_COOP_GROUP_MASK_REGIDS
	.align		4
        /*3de8*/ 	.byte	0x04, 0x29
        /*3dea*/ 	.short	(.L_953 - .L_952)


	//   ....[0]....
.L_952:
        /*3dec*/ 	.word	0xffffffff


	//   ....[1]....
        /*3df0*/ 	.word	0xffffffff


	//   ....[2]....
        /*3df4*/ 	.word	0xffffffff


	//   ....[3]....
        /*3df8*/ 	.word	0xffffffff


	//   ....[4]....
        /*3dfc*/ 	.word	0xffffffff


	//   ....[5]....
        /*3e00*/ 	.word	0xffffffff


	//   ....[6]....
        /*3e04*/ 	.word	0xffffffff


	//   ....[7]....
        /*3e08*/ 	.word	0xffffffff


	//   ....[8]....
        /*3e0c*/ 	.word	0xffffffff


	//   ....[9]....
        /*3e10*/ 	.word	0xffffffff


	//----- nvinfo : EIATTR_COOP_GROUP_INSTR_OFFSETS
	.align		4
.L_953:
        /*3e14*/ 	.byte	0x04, 0x28
        /*3e16*/ 	.short	(.L_955 - .L_954)


	//   ....[0]....
.L_954:
        /*3e18*/ 	.word	0x00016a60


	//   ....[1]....
        /*3e1c*/ 	.word	0x00016a90


	//   ....[2]....
        /*3e20*/ 	.word	0x00016ac0


	//   ....[3]....
        /*3e24*/ 	.word	0x00016af0


	//   ....[4]....
        /*3e28*/ 	.word	0x00016b20


	//   ....[5]....
        /*3e2c*/ 	.word	0x0002e1d0


	//   ....[6]....
        /*3e30*/ 	.word	0x0002e1f0


	//   ....[7]....
        /*3e34*/ 	.word	0x0002e210


	//   ....[8]....
        /*3e38*/ 	.word	0x0002e240


	//   ....[9]....
        /*3e3c*/ 	.word	0x0002e280


	//----- nvinfo : EIATTR_VRC_CTA_INIT_COUNT
	.align		4
.L_955:
        /*3e40*/ 	.byte	0x02, 0x4a
	.zero		1
	.zero		1


	//----- nvinfo : EIATTR_EXIT_INSTR_OFFSETS
	.align		4
        /*3e44*/ 	.byte	0x04, 0x1c
        /*3e46*/ 	.short	(.L_957 - .L_956)


	//   ....[0]....
.L_956:
        /*3e48*/ 	.word	0x0002e290


	//   ....[1]....
        /*3e4c*/ 	.word	0x0002e8a0


	//   ....[2]....
        /*3e50*/ 	.word	0x0002ef60


	//   ....[3]....
        /*3e54*/ 	.word	0x0002f580


	//   ....[4]....
        /*3e58*/ 	.word	0x0002fba0


	//   ....[5]....
        /*3e5c*/ 	.word	0x000301c0


	//   ....[6]....
        /*3e60*/ 	.word	0x000307e0


	//   ....[7]....
        /*3e64*/ 	.word	0x00030e00


	//   ....[8]....
        /*3e68*/ 	.word	0x00031420


	//   ....[9]....
        /*3e6c*/ 	.word	0x00031a40


	//   ....[10]....
        /*3e70*/ 	.word	0x00032060


	//   ....[11]....
        /*3e74*/ 	.word	0x00032680


	//   ....[12]....
        /*3e78*/ 	.word	0x00032ca0


	//   ....[13]....
        /*3e7c*/ 	.word	0x000332c0


	//   ....[14]....
        /*3e80*/ 	.word	0x000338e0


	//   ....[15]....
        /*3e84*/ 	.word	0x00033f00


	//   ....[16]....
        /*3e88*/ 	.word	0x00034520


	//   ....[17]....
        /*3e8c*/ 	.word	0x00034b40


	//   ....[18]....
        /*3e90*/ 	.word	0x00035160


	//   ....[19]....
        /*3e94*/ 	.word	0x00035780


	//   ....[20]....
        /*3e98*/ 	.word	0x00035da0


	//   ....[21]....
        /*3e9c*/ 	.word	0x000363c0


	//   ....[22]....
        /*3ea0*/ 	.word	0x000369e0


	//   ....[23]....
        /*3ea4*/ 	.word	0x00037000


	//   ....[24]....
        /*3ea8*/ 	.word	0x00037620


	//   ....[25]....
        /*3eac*/ 	.word	0x00037c40


	//   ....[26]....
        /*3eb0*/ 	.word	0x00038260


	//   ....[27]....
        /*3eb4*/ 	.word	0x00038880


	//   ....[28]....
        /*3eb8*/ 	.word	0x00038ea0


	//   ....[29]....
        /*3ebc*/ 	.word	0x000394c0


	//   ....[30]....
        /*3ec0*/ 	.word	0x00039ae0


	//   ....[31]....
        /*3ec4*/ 	.word	0x0003a100


	//   ....[32]....
        /*3ec8*/ 	.word	0x0003a720


	//   ....[33]....
        /*3ecc*/ 	.word	0x0003adc0


	//   ....[34]....
        /*3ed0*/ 	.word	0x0003b3e0


	//   ....[35]....
        /*3ed4*/ 	.word	0x0003ba00


	//   ....[36]....
        /*3ed8*/ 	.word	0x0003c020


	//   ....[37]....
        /*3edc*/ 	.word	0x0003c640


	//   ....[38]....
        /*3ee0*/ 	.word	0x0003cc60


	//   ....[39]....
        /*3ee4*/ 	.word	0x0003d280


	//   ....[40]....
        /*3ee8*/ 	.word	0x0003d8a0


	//   ....[41]....
        /*3eec*/ 	.word	0x0003dec0


	//   ....[42]....
        /*3ef0*/ 	.word	0x0003e4e0


	//   ....[43]....
        /*3ef4*/ 	.word	0x0003eb00


	//   ....[44]....
        /*3ef8*/ 	.word	0x0003f120


	//   ....[45]....
        /*3efc*/ 	.word	0x0003f740


	//   ....[46]....
        /*3f00*/ 	.word	0x0003fd60


	//   ....[47]....
        /*3f04*/ 	.word	0x00040380


	//   ....[48]....
        /*3f08*/ 	.word	0x000409a0


	//   ....[49]....
        /*3f0c*/ 	.word	0x00040fc0


	//   ....[50]....
        /*3f10*/ 	.word	0x000415e0


	//   ....[51]....
        /*3f14*/ 	.word	0x00041c00


	//   ....[52]....
        /*3f18*/ 	.word	0x00042220


	//   ....[53]....
        /*3f1c*/ 	.word	0x00042840


	//   ....[54]....
        /*3f20*/ 	.word	0x00042e60


	//   ....[55]....
        /*3f24*/ 	.word	0x00043480


	//   ....[56]....
        /*3f28*/ 	.word	0x00043aa0


	//   ....[57]....
        /*3f2c*/ 	.word	0x000440c0


	//   ....[58]....
        /*3f30*/ 	.word	0x000446e0


	//   ....[59]....
        /*3f34*/ 	.word	0x00044d00


	//   ....[60]....
        /*3f38*/ 	.word	0x00045320


	//   ....[61]....
        /*3f3c*/ 	.word	0x00045940


	//   ....[62]....
        /*3f40*/ 	.word	0x00045f60


	//   ....[63]....
        /*3f44*/ 	.word	0x00046580


	//   ....[64]....
        /*3f48*/ 	.word	0x00046ba0


	//   ....[65]....
        /*3f4c*/ 	.word	0x00047240


	//   ....[66]....
        /*3f50*/ 	.word	0x00047860


	//   ....[67]....
        /*3f54*/ 	.word	0x00047e80


	//   ....[68]....
        /*3f58*/ 	.word	0x000484b0


	//   ....[69]....
        /*3f5c*/ 	.word	0x00048ac0


	//   ....[70]....
        /*3f60*/ 	.word	0x000490d0


	//   ....[71]....
        /*3f64*/ 	.word	0x000496e0


	//   ....[72]....
        /*3f68*/ 	.word	0x00049cd0


	//   ....[73]....
        /*3f6c*/ 	.word	0x0004a2a0


	//   ....[74]....
        /*3f70*/ 	.word	0x0004a860


	//   ....[75]....
        /*3f74*/ 	.word	0x0004ae20


	//   ....[76]....
        /*3f78*/ 	.word	0x0004b420


	//   ....[77]....
        /*3f7c*/ 	.word	0x0004b9f0


	//   ....[78]....
        /*3f80*/ 	.word	0x0004bfc0


	//   ....[79]....
        /*3f84*/ 	.word	0x0004c590


	//   ....[80]....
        /*3f88*/ 	.word	0x0004cb60


	//   ....[81]....
        /*3f8c*/ 	.word	0x0004d130


	//   ....[82]....
        /*3f90*/ 	.word	0x0004d700


	//   ....[83]....
        /*3f94*/ 	.word	0x0004dcd0


	//   ....[84]....
        /*3f98*/ 	.word	0x0004e2a0


	//   ....[85]....
        /*3f9c*/ 	.word	0x0004e870


	//   ....[86]....
        /*3fa0*/ 	.word	0x0004ee40


	//   ....[87]....
        /*3fa4*/ 	.word	0x0004f410


	//   ....[88]....
        /*3fa8*/ 	.word	0x0004f9e0


	//   ....[89]....
        /*3fac*/ 	.word	0x0004ffb0


	//   ....[90]....
        /*3fb0*/ 	.word	0x00050580


	//   ....[91]....
        /*3fb4*/ 	.word	0x00050b50


	//   ....[92]....
        /*3fb8*/ 	.word	0x00051120


	//   ....[93]....
        /*3fbc*/ 	.word	0x000516f0


	//   ....[94]....
        /*3fc0*/ 	.word	0x00051cc0


	//   ....[95]....
        /*3fc4*/ 	.word	0x00052290


	//   ....[96]....
        /*3fc8*/ 	.word	0x00052860


	//   ....[97]....
        /*3fcc*/ 	.word	0x00052e30


	//   ....[98]....
        /*3fd0*/ 	.word	0x00053400


	//   ....[99]....
        /*3fd4*/ 	.word	0x000539d0


	//   ....[100]....
        /*3fd8*/ 	.word	0x00053fa0


	//   ....[101]....
        /*3fdc*/ 	.word	0x00054570


	//   ....[102]....
        /*3fe0*/ 	.word	0x00054b40


	//   ....[103]....
        /*3fe4*/ 	.word	0x00055110


	//   ....[104]....
        /*3fe8*/ 	.word	0x000556e0


	//   ....[105]....
        /*3fec*/ 	.word	0x00055cb0


	//   ....[106]....
        /*3ff0*/ 	.word	0x00056280


	//   ....[107]....
        /*3ff4*/ 	.word	0x00056850


	//   ....[108]....
        /*3ff8*/ 	.word	0x00056e20


	//   ....[109]....
        /*3ffc*/ 	.word	0x000573f0


	//   ....[110]....
        /*4000*/ 	.word	0x000579c0


	//   ....[111]....
        /*4004*/ 	.word	0x00057f90


	//   ....[112]....
        /*4008*/ 	.word	0x00058560


	//   ....[113]....
        /*400c*/ 	.word	0x00058b30


	//   ....[114]....
        /*4010*/ 	.word	0x00059100


	//   ....[115]....
        /*4014*/ 	.word	0x000596d0


	//   ....[116]....
        /*4018*/ 	.word	0x00059ca0


	//   ....[117]....
        /*401c*/ 	.word	0x0005a270


	//   ....[118]....
        /*4020*/ 	.word	0x0005a840


	//   ....[119]....
        /*4024*/ 	.word	0x0005ae10


	//   ....[120]....
        /*4028*/ 	.word	0x0005b3e0


	//   ....[121]....
        /*402c*/ 	.word	0x0005b9b0


	//   ....[122]....
        /*4030*/ 	.word	0x0005bf80


	//   ....[123]....
        /*4034*/ 	.word	0x0005c550


	//   ....[124]....
        /*4038*/ 	.word	0x0005cb20


	//   ....[125]....
        /*403c*/ 	.word	0x0005d0f0


	//   ....[126]....
        /*4040*/ 	.word	0x0005d6c0


	//   ....[127]....
        /*4044*/ 	.word	0x0005dc90


	//   ....[128]....
        /*4048*/ 	.word	0x0005e210


	//   ....[129]....
        /*404c*/ 	.word	0x0005e240


	//   ....[130]....
        /*4050*/ 	.word	0x0005e260


	//----- nvinfo : EIATTR_CRS_STACK_SIZE
	.align		4
.L_957:
        /*4054*/ 	.byte	0x04, 0x1e
        /*4056*/ 	.short	(.L_959 - .L_958)
.L_958:
        /*4058*/ 	.word	0x00000000


	//----- nvinfo : EIATTR_CBANK_PARAM_SIZE
	.align		4
.L_959:
        /*405c*/ 	.byte	0x03, 0x19
        /*405e*/ 	.short	0x0020


	//----- nvinfo : EIATTR_PARAM_CBANK
	.align		4
        /*4060*/ 	.byte	0x04, 0x0a
        /*4062*/ 	.short	(.L_961 - .L_960)
	.align		4
.L_960:
        /*4064*/ 	.word	index@(.nv.constant0._ZN18transformer_engine49scaled_aligned_causal_masked_softmax_warp_forwardI13__nv_bfloat16S1_fLi14EEEvPT0_PKT_T1_iii)
        /*4068*/ 	.short	0x0380
        /*406a*/ 	.short	0x0020


	//----- nvinfo : EIATTR_SW_WAR
	.align		4
.L_961:
        /*406c*/ 	.byte	0x04, 0x36
        /*406e*/ 	.short	(.L_963 - .L_962)
.L_962:
        /*4070*/ 	.word	0x00000008
.L_963:


//--------------------- .nv.info._ZN18transformer_engine49scaled_aligned_causal_masked_softmax_warp_forwardI13__nv_bfloat16S1_fLi13EEEvPT0_PKT_T1_iii --------------------------
	.section	.nv.info._ZN18transformer_engine49scaled_aligned_causal_masked_softmax_warp_forwardI13__nv_bfloat16S1_fLi13EEEvPT0_PKT_T1_iii,"",@"SHT_CUDA_INFO"
	.sectionflags	@""
	.align	4


	//----- nvinfo : EIATTR_CUDA_API_VERSION
	.align		4
        /*0000*/ 	.byte	0x04, 0x37
        /*0002*/ 	.short	(.L_965 - .L_964)
.L_964:
        /*0004*/ 	.word	0x00000082


	//----- nvinfo : EIATTR_KPARAM_INFO
	.align		4
.L_965:
        /*0008*/ 	.byte	0x04, 0x17
        /*000a*/ 	.short	(.L_967 - .L_966)
.L_966:
        /*000c*/ 	.word	0x00000000
        /*0010*/ 	.short	0x0005
        /*0012*/ 	.short	0x001c
        /*0014*/ 	.byte	0x00, 0xf0, 0x11, 0x00


	//----- nvinfo : EIATTR_KPARAM_INFO
	.align		4
.L_967:
        /*0018*/ 	.byte	0x04, 0x17
        /*001a*/ 	.short	(.L_969 - .L_968)
.L_968:
        /*001c*/ 	.word	0x00000000
        /*0020*/ 	.short	0x0004
        /*0022*/ 	.short	0x0018
        /*0024*/ 	.byte	0x00, 0xf0, 0x11, 0x00


	//----- nvinfo : EIATTR_KPARAM_INFO
	.align		4
.L_969:
        /*0028*/ 	.byte	0x04, 0x17
        /*002a*/ 	.short	(.L_971 - .L_970)
.L_970:
        /*002c*/ 	.word	0x00000000
        /*0030*/ 	.short	0x0003
        /*0032*/ 	.short	0x0014
        /*0034*/ 	.byte	0x00, 0xf0, 0x11, 0x00


	//----- nvinfo : EIATTR_KPARAM_INFO
	.align		4
.L_971:
        /*0038*/ 	.byte	0x04, 0x17
        /*003a*/ 	.short	(.L_973 - .L_972)
.L_972:
        /*003c*/ 	.word	0x00000000
        /*0040*/ 	.short	0x0002
        /*0042*/ 	.short	0x0010
        /*0044*/ 	.byte	0x00, 0xf0, 0x11, 0x00


	//----- nvinfo : EIATTR_KPARAM_INFO
	.align		4
.L_973:
        /*0048*/ 	.byte	0x04, 0x17
        /*004a*/ 	.short	(.L_975 - .L_974)
.L_974:
        /*004c*/ 	.word	0x00000000
        /*0050*/ 	.short	0x0001
        /*0052*/ 	.short	0x0008
        /*0054*/ 	.byte	0x00, 0xf5, 0x21, 0x00


	//----- nvinfo : EIATTR_KPARAM_INFO
	.align		4
.L_975:
        /*0058*/ 	.byte	0x04, 0x17
        /*005a*/ 	.short	(.L_977 - .L_976)
.L_976:
        /*005c*/ 	.word	0x00000000
        /*0060*/ 	.short	0x0000
        /*0062*/ 	.short	0x0000
        /*0064*/ 	.byte	0x00, 0xf5, 0x21, 0x00


	//----- nvinfo : EIATTR_SPARSE_MMA_MASK
	.align		4
.L_977:
        /*0068*/ 	.byte	0x03, 0x50
        /*006a*/ 	.short	0x0000


	//----- nvinfo : EIATTR_MAXREG_COUNT
	.align		4
        /*006c*/ 	.byte	0x03, 0x1b
        /*006e*/ 	.short	0x00ff


	//----- nvinfo : EIATTR_ANNOTATIONS
	.align		4
        /*0070*/ 	.byte	0x04, 0x55
        /*0072*/ 	.short	(.L_979 - .L_978)


	//   ....[0]....
.L_978:
        /* <DEDUP_REMOVED lines=188> */
        /*0c28*/ 	.byte	0x90, 0xd3, 0x02, 0x00


	//----- nvinfo : EIATTR_MERCURY_ISA_VERSION
	.align		4
.L_979:
        /*0c2c*/ 	.byte	0x03, 0x5f
        /*0c2e*/ 	.short	0x0101


	//----- nvinfo : EIATTR_COOP_GROUP_MASK_REGIDS
	.align		4
        /*0c30*/ 	.byte	0x04, 0x29
        /*0c32*/ 	.short	(.L_981 - .L_980)


	//   ....[0]....
.L_980:
        /*0c34*/ 	.word	0xffffffff


	//   ....[1]....
        /*0c38*/ 	.word	0xffffffff


	//   ....[2]....
        /*0c3c*/ 	.word	0xffffffff


	//   ....[3]....
        /*0c40*/ 	.word	0xffffffff


	//   ....[4]....
        /*0c44*/ 	.word	0xffffffff


	//   ....[5]....
        /*0c48*/ 	.word	0xffffffff


	//   ....[6]....
        /*0c4c*/ 	.word	0xffffffff


	//   ....[7]....
        /*0c50*/ 	.word	0xffffffff


	//   ....[8]....
        /*0c54*/ 	.word	0xffffffff


	//   ....[9]....
        /*0c58*/ 	.word	0xffffffff


	//----- nvinfo : EIATTR_COOP_GROUP_INSTR_OFFSETS
	.align		4
.L_981:
        /*0c5c*/ 	.byte	0x04, 0x28
        /*0c5e*/ 	.short	(.L_983 - .L_982)


	//   ....[0]....
.L_982:
        /*0c60*/ 	.word	0x0000a040


	//   ....[1]....
        /*0c64*/ 	.word	0x0000a070


	//   ....[2]....
        /*0c68*/ 	.word	0x0000a0a0


	//   ....[3]....
        /*0c6c*/ 	.word	0x0000a0d0


	//   ....[4]....
        /*0c70*/ 	.word	0x0000a100


	//   ....[5]....
        /*0c74*/ 	.word	0x000153b0


	//   ....[6]....
        /*0c78*/ 	.word	0x000153d0


	//   ....[7]....
        /*0c7c*/ 	.word	0x000153f0


	//   ....[8]....
        /*0c80*/ 	.word	0x00015420


	//   ....[9]....
        /*0c84*/ 	.word	0x00015450


	//----- nvinfo : EIATTR_VRC_CTA_INIT_COUNT
	.align		4
.L_983:
        /*0c88*/ 	.byte	0x02, 0x4a
	.zero		1
	.zero		1


	//----- nvinfo : EIATTR_EXIT_INSTR_OFFSETS
	.align		4
        /*0c8c*/ 	.byte	0x04, 0x1c
        /*0c8e*/ 	.short	(.L_985 - .L_984)


	//   ....[0]....
.L_984:
        /*0c90*/ 	.word	0x00015460


	//   ....[1]....
        /*0c94*/ 	.word	0x00015ae0


	//   ....[2]....
        /*0c98*/ 	.word	0x00016230


	//   ....[3]....
        /*0c9c*/ 	.word	0x000168b0


	//   ....[4]....
        /*0ca0*/ 	.word	0x00016ea0


	//   ....[5]....
        /*0ca4*/ 	.word	0x00017470


	//   ....[6]....
        /*0ca8*/ 	.word	0x00017a40


	//   ....[7]....
        /*0cac*/ 	.word	0x00018010


	//   ....[8]....
        /*0cb0*/ 	.word	0x000185e0


	//   ....[9]....
        /*0cb4*/ 	.word	0x00018bd0


	//   ....[10]....
        /*0cb8*/ 	.word	0x000191b0


	//   ....[11]....
        /*0cbc*/ 	.word	0x00019780


	//   ....[12]....
        /*0cc0*/ 	.word	0x00019d60


	//   ....[13]....
        /*0cc4*/ 	.word	0x0001a340


	//   ....[14]....
        /*0cc8*/ 	.word	0x0001a910


	//   ....[15]....
        /*0ccc*/ 	.word	0x0001aee0


	//   ....[16]....
        /*0cd0*/ 	.word	0x0001b4b0


	//   ....[17]....
        /*0cd4*/ 	.word	0x0001ba80


	//   ....[18]....
        /*0cd8*/ 	.word	0x0001c060


	//   ....[19]....
        /*0cdc*/ 	.word	0x0001c630


	//   ....[20]....
        /*0ce0*/ 	.word	0x0001cc00


	//   ....[21]....
        /*0ce4*/ 	.word	0x0001d1d0


	//   ....[22]....
        /*0ce8*/ 	.word	0x0001d7a0


	//   ....[23]....
        /*0cec*/ 	.word	0x0001dd70


	//   ....[24]....
        /*0cf0*/ 	.word	0x0001e340


	//   ....[25]....
        /*0cf4*/ 	.word	0x0001e910


	//   ....[26]....
        /*0cf8*/ 	.word	0x0001eee0


	//   ....[27]....
        /*0cfc*/ 	.word	0x0001f4b0


	//   ....[28]....
        /*0d00*/ 	.word	0x0001fa80


	//   ....[29]....
        /*0d04*/ 	.word	0x00020050


	//   ....[30]....
        /*0d08*/ 	.word	0x00020620


	//   ....[31]....
        /*0d0c*/ 	.word	0x00020bf0


	//   ....[32]....
        /*0d10*/ 	.word	0x000211c0


	//   ....[33]....
        /*0d14*/ 	.word	0x00021790


	//   ....[34]....
        /*0d18*/ 	.word	0x00021d80


	//   ....[35]....
        /*0d1c*/ 	.word	0x00022350


	//   ....[36]....
        /*0d20*/ 	.word	0x00022920


	//   ....[37]....
        /*0d24*/ 	.word	0x00022ef0


	//   ....[38]....
        /*0d28*/ 	.word	0x000234c0


	//   ....[39]....
        /*0d2c*/ 	.word	0x00023a90


	//   ....[40]....
        /*0d30*/ 	.word	0x00024060


	//   ....[41]....
        /*0d34*/ 	.word	0x00024630


	//   ....[42]....
        /*0d38*/ 	.word	0x00024c00


	//   ....[43]....
        /*0d3c*/ 	.word	0x000251d0


	//   ....[44]....
        /*0d40*/ 	.word	0x000257a0


	//   ....[45]....
        /*0d44*/ 	.word	0x00025d70


	//   ....[46]....
        /*0d48*/ 	.word	0x00026340


	//   ....[47]....
        /*0d4c*/ 	.word	0x00026910


	//   ....[48]....
        /*0d50*/ 	.word	0x00026ee0


	//   ....[49]....
        /*0d54*/ 	.word	0x000274b0


	//   ....[50]....
        /*0d58*/ 	.word	0x00027a80


	//   ....[51]....
        /*0d5c*/ 	.word	0x00028050


	//   ....[52]....
        /*0d60*/ 	.word	0x00028620


	//   ....[53]....
        /*0d64*/ 	.word	0x00028bf0


	//   ....[54]....
        /*0d68*/ 	.word	0x000291c0


	//   ....[55]....
        /*0d6c*/ 	.word	0x00029790


	//   ....[56]....
        /*0d70*/ 	.word	0x00029d60


	//   ....[57]....
        /*0d74*/ 	.word	0x0002a330


	//   ....[58]....
        /*0d78*/ 	.word	0x0002a900


	//   ....[59]....
        /*0d7c*/ 	.word	0x0002aed0


	//   ....[60]....
        /*0d80*/ 	.word	0x0002b4a0


	//   ....[61]....
        /*0d84*/ 	.word	0x0002ba70


	//   ....[62]....
        /*0d88*/ 	.word	0x0002c040


	//   ....[63]....
        /*0d8c*/ 	.word	0x0002c610


	//   ....[64]....
        /*0d90*/ 	.word	0x0002cbc0


	//   ....[65]....
        /*0d94*/ 	.word	0x0002cbf0


	//   ....[66]....
        /*0d98*/ 	.word	0x0002cc10


	//----- nvinfo : EIATTR_CRS_STACK_SIZE
	.align		4
.L_985:
        /*0d9c*/ 	.byte	0x04, 0x1e
        /*0d9e*/ 	.short	(.L_987 - .L_986)
.L_986:
        /*0da0*/ 	.word	0x00000000


	//----- nvinfo : EIATTR_CBANK_PARAM_SIZE
	.align		4
.L_987:
        /*0da4*/ 	.byte	0x03, 0x19
        /*0da6*/ 	.short	0x0020


	//----- nvinfo : EIATTR_PARAM_CBANK
	.align		4
        /*0da8*/ 	.byte	0x04, 0x0a
        /*0daa*/ 	.short	(.L_989 - .L_988)
	.align		4
.L_988:
        /*0dac*/ 	.word	index@(.nv.constant0._ZN18transformer_engine49scaled_aligned_causal_masked_softmax_warp_forwardI13__nv_bfloat16S1_fLi13EEEvPT0_PKT_T1_iii)
        /*0db0*/ 	.short	0x0380
        /*0db2*/ 	.short	0x0020


	//----- nvinfo : EIATTR_SW_WAR
	.align		4
.L_989:
        /*0db4*/ 	.byte	0x04, 0x36
        /*0db6*/ 	.short	(.L_991 - .L_990)
.L_990:
        /*0db8*/ 	.word	0x00000008
.L_991:


//--------------------- .nv.info._ZN18transformer_engine49scaled_aligned_causal_masked_softmax_warp_forwardI13__nv_bfloat16S1_fLi12EEEvPT0_PKT_T1_iii --------------------------
	.section	.nv.info._ZN18transformer_engine49scaled_aligned_causal_masked_softmax_warp_forwardI13__nv_bfloat16S1_fLi12EEEvPT0_PKT_T1_iii,"",@"SHT_CUDA_INFO"
	.sectionflags	@""
	.align	4


	//----- nvinfo : EIATTR_CUDA_API_VERSION
	.align		4
        /*0000*/ 	.byte	0x04, 0x37
        /*0002*/ 	.short	(.L_993 - .L_992)
.L_992:
        /*0004*/ 	.word	0x00000082


	//----- nvinfo : EIATTR_KPARAM_INFO
	.align		4
.L_993:
        /*0008*/ 	.byte	0x04, 0x17
        /*000a*/ 	.short	(.L_995 - .L_994)
.L_994:
        /*000c*/ 	.word	0x00000000
        /*0010*/ 	.short	0x0005
        /*0012*/ 	.short	0x001c
        /*0014*/ 	.byte	0x00, 0xf0, 0x11, 0x00


	//----- nvinfo : EIATTR_KPARAM_INFO
	.align		4
.L_995:
        /*0018*/ 	.byte	0x04, 0x17
        /*001a*/ 	.short	(.L_997 - .L_996)
.L_996:
        /*001c*/ 	.word	0x00000000
        /*0020*/ 	.short	0x0004
        /*0022*/ 	.short	0x0018
        /*0024*/ 	.byte	0x00, 0xf0, 0x11, 0x00


	//----- nvinfo : EIATTR_KPARAM_INFO
	.align		4
.L_997:
        /*0028*/ 	.byte	0x04, 0x17
        /*002a*/ 	.short	(.L_999 - .L_998)
.L_998:
        /*002c*/ 	.word	0x00000000
        /*0030*/ 	.short	0x0003
        /*0032*/ 	.short	0x0014
        /*0034*/ 	.byte	0x00, 0xf0, 0x11, 0x00


	//----- nvinfo : EIATTR_KPARAM_INFO
	.align		4
.L_999:
        /*0038*/ 	.byte	0x04, 0x17
        /*003a*/ 	.short	(.L_1001 - .L_1000)
.L_1000:
        /*003c*/ 	.word	0x00000000
        /*0040*/ 	.short	0x0002
        /*0042*/ 	.short	0x0010
        /*0044*/ 	.byte	0x00, 0xf0, 0x11, 0x00


	//----- nvinfo : EIATTR_KPARAM_INFO
	.align		4
.L_1001:
        /*0048*/ 	.byte	0x04, 0x17
        /*004a*/ 	.short	(.L_1003 - .L_1002)
.L_1002:
        /*004c*/ 	.word	0x00000000
        /*0050*/ 	.short	0x0001
        /*0052*/ 	.short	0x0008
        /*0054*/ 	.byte	0x00, 0xf5, 0x21, 0x00


	//----- nvinfo : EIATTR_KPARAM_INFO
	.align		4
.L_1003:
        /*0058*/ 	.byte	0x04, 0x17
        /*005a*/ 	.short	(.L_1005 - .L_1004)
.L_1004:
        /*005c*/ 	.word	0x00000000
        /*0060*/ 	.short	0x0000
        /*0062*/ 	.short	0x0000
        /*0064*/ 	.byte	0x00, 0xf5, 0x21, 0x00


	//----- nvinfo : EIATTR_SPARSE_MMA_MASK
	.align		4
.L_1005:
        /*0068*/ 	.byte	0x03, 0x50
        /*006a*/ 	.short	0x0000


	//----- nvinfo : EIATTR_MAXREG_COUNT
	.align		4
        /*006c*/ 	.byte	0x03, 0x1b
        /*006e*/ 	.short	0x00ff


	//----- nvinfo : EIATTR_MERCURY_ISA_VERSION
	.align		4
        /*0070*/ 	.byte	0x03, 0x5f
        /*0072*/ 	.short	0x0101


	//----- nvinfo : EIATTR_COOP_GROUP_MASK_REGIDS
	.align		4
        /*0074*/ 	.byte	0x04, 0x29
        /*0076*/ 	.short	(.L_1007 - .L_1006)


	//   ....[0]....
.L_1006:
        /*0078*/ 	.word	0xffffffff


	//   ....[1]....
        /*007c*/ 	.word	0xffffffff


	//   ....[2]....
        /*0080*/ 	.word	0xffffffff


	//   ....[3]....
        /*0084*/ 	.word	0xffffffff


	//   ....[4]....
        /*0088*/ 	.word	0xffffffff


	//   ....[5]....
        /*008c*/ 	.word	0xffffffff


	//   ....[6]....
        /*0090*/ 	.word	0xffffffff


	//   ....[7]....
        /*0094*/ 	.word	0xffffffff


	//   ....[8]....
        /*0098*/ 	.word	0xffffffff


	//   ....[9]....
        /*009c*/ 	.word	0xffffffff


	//----- nvinfo : EIATTR_COOP_GROUP_INSTR_OFFSETS
	.align		4
.L_1007:
        /*00a0*/ 	.byte	0x04, 0x28
        /*00a2*/ 	.short	(.L_1009 - .L_1008)


	//   ....[0]....
.L_1008:
        /*00a4*/ 	.word	0x00005020


	//   ....[1]....
        /*00a8*/ 	.word	0x00005050


	//   ....[2]....
        /*00ac*/ 	.word	0x00005080


	//   ....[3]....
        /*00b0*/ 	.word	0x000050b0


	//   ....[4]....
        /*00b4*/ 	.word	0x000050e0


	//   ....[5]....
        /*00b8*/ 	.word	0x0000a120


	//   ....[6]....
        /*00bc*/ 	.word	0x0000a160


	//   ....[7]....
        /*00c0*/ 	.word	0x0000a180


	//   ....[8]....
        /*00c4*/ 	.word	0x0000a1a0


	//   ....[9]....
        /*00c8*/ 	.word	0x0000a1c0


	//----- nvinfo : EIATTR_VRC_CTA_INIT_COUNT
	.align		4
.L_1009:
        /*00cc*/ 	.byte	0x02, 0x4a
	.zero		1
	.zero		1


	//----- nvinfo : EIATTR_EXIT_INSTR_OFFSETS
	.align		4
        /*00d0*/ 	.byte	0x04, 0x1c
        /*00d2*/ 	.short	(.L_1011 - .L_1010)


	//   ....[0]....
.L_1010:
        /*00d4*/ 	.word	0x0000a1d0


	//   ....[1]....
        /*00d8*/ 	.word	0x0000a770


	//   ....[2]....
        /*00dc*/ 	.word	0x0000ae10


	//   ....[3]....
        /*00e0*/ 	.word	0x0000b3e0


	//   ....[4]....
        /*00e4*/ 	.word	0x0000b9b0


	//   ....[5]....
        /*00e8*/ 	.word	0x0000bf80


	//   ....[6]....
        /*00ec*/ 	.word	0x0000c550


	//   ....[7]....
        /*00f0*/ 	.word	0x0000cb20


	//   ....[8]....
        /*00f4*/ 	.word	0x0000d0f0


	//   ....[9]....
        /*00f8*/ 	.word	0x0000d6c0


	//   ....[10]....
        /*00fc*/ 	.word	0x0000dc90


	//   ....[11]....
        /*0100*/ 	.word	0x0000e260


	//   ....[12]....
        /*0104*/ 	.word	0x0000e830


	//   ....[13]....
        /*0108*/ 	.word	0x0000ee00


	//   ....[14]....
        /*010c*/ 	.word	0x0000f3d0


	//   ....[15]....
        /*0110*/ 	.word	0x0000f9a0


	//   ....[16]....
        /*0114*/ 	.word	0x0000ff70


	//   ....[17]....
        /*0118*/ 	.word	0x00010540


	//   ....[18]....
        /*011c*/ 	.word	0x00010b10


	//   ....[19]....
        /*0120*/ 	.word	0x000110e0


	//   ....[20]....
        /*0124*/ 	.word	0x000116b0


	//   ....[21]....
        /*0128*/ 	.word	0x00011c80


	//   ....[22]....
        /*012c*/ 	.word	0x00012250


	//   ....[23]....
        /*0130*/ 	.word	0x00012820


	//   ....[24]....
        /*0134*/ 	.word	0x00012df0


	//   ....[25]....
        /*0138*/ 	.word	0x000133c0


	//   ....[26]....
        /*013c*/ 	.word	0x00013990


	//   ....[27]....
        /*0140*/ 	.word	0x00013f60


	//   ....[28]....
        /*0144*/ 	.word	0x00014530


	//   ....[29]....
        /*0148*/ 	.word	0x00014b00


	//   ....[30]....
        /*014c*/ 	.word	0x000150d0


	//   ....[31]....
        /*0150*/ 	.word	0x000156a0


	//   ....[32]....
        /*0154*/ 	.word	0x00015c20


	//   ....[33]....
        /*0158*/ 	.word	0x00015c50


	//   ....[34]....
        /*015c*/ 	.word	0x00015c70


	//----- nvinfo : EIATTR_CRS_STACK_SIZE
	.align		4
.L_1011:
        /*0160*/ 	.byte	0x04, 0x1e
        /*0162*/ 	.short	(.L_1013 - .L_1012)
.L_1012:
        /*0164*/ 	.word	0x00000000


	//----- nvinfo : EIATTR_CBANK_PARAM_SIZE
	.align		4
.L_1013:
        /*0168*/ 	.byte	0x03, 0x19
        /*016a*/ 	.short	0x0020


	//----- nvinfo : EIATTR_PARAM_CBANK
	.align		4
        /*016c*/ 	.byte	0x04, 0x0a
        /*016e*/ 	.short	(.L_1015 - .L_1014)
	.align		4
.L_1014:
        /*0170*/ 	.word	index@(.nv.constant0._ZN18transformer_engine49scaled_aligned_causal_masked_softmax_warp_forwardI13__nv_bfloat16S1_fLi12EEEvPT0_PKT_T1_iii)
        /*0174*/ 	.short	0x0380
        /*0176*/ 	.short	0x0020


	//----- nvinfo : EIATTR_SW_WAR
	.align		4
.L_1015:
        /*0178*/ 	.byte	0x04, 0x36
        /*017a*/ 	.short	(.L_1017 - .L_1016)
.L_1016:
        /*017c*/ 	.word	0x00000008
.L_1017:


//--------------------- .nv.info._ZN18transformer_engine49scaled_aligned_causal_masked_softmax_warp_forwardI13__nv_bfloat16S1_fLi11EEEvPT0_PKT_T1_iii --------------------------
	.section	.nv.info._ZN18transformer_engine49scaled_aligned_causal_masked_softmax_warp_forwardI13__nv_bfloat16S1_fLi11EEEvPT0_PKT_T1_iii,"",@"SHT_CUDA_INFO"
	.sectionflags	@""
	.align	4


	//----- nvinfo : EIATTR_CUDA_API_VERSION
	.align		4
        /*0000*/ 	.byte	0x04, 0x37
        /*0002*/ 	.short	(.L_1019 - .L_1018)
.L_1018:
        /*0004*/ 	.word	0x00000082


	//----- nvinfo : EIATTR_KPARAM_INFO
	.align		4
.L_1019:
        /*0008*/ 	.byte	0x04, 0x17
        /*000a*/ 	.short	(.L_1021 - .L_1020)
.L_1020:
        /*000c*/ 	.word	0x00000000
        /*0010*/ 	.short	0x0005
        /*0012*/ 	.short	0x001c
        /*0014*/ 	.byte	0x00, 0xf0, 0x11, 0x00


	//----- nvinfo : EIATTR_KPARAM_INFO
	.align		4
.L_1021:
        /*0018*/ 	.byte	0x04, 0x17
        /*001a*/ 	.short	(.L_1023 - .L_1022)
.L_1022:
        /*001c*/ 	.word	0x00000000
        /*0020*/ 	.short	0x0004
        /*0022*/ 	.short	0x0018
        /*0024*/ 	.byte	0x00, 0xf0, 0x11, 0x00


	//----- nvinfo : EIATTR_KPARAM_INFO
	.align		4
.L_1023:
        /*0028*/ 	.byte	0x04, 0x17
        /*002a*/ 	.short	(.L_1025 - .L_1024)
.L_1024:
        /*002c*/ 	.word	0x00000000
        /*0030*/ 	.short	0x0003
        /*0032*/ 	.short	0x0014
        /*0034*/ 	.byte	0x00, 0xf0, 0x11, 0x00


	//----- nvinfo : EIATTR_KPARAM_INFO
	.align		4
.L_1025:
        /*0038*/ 	.byte	0x04, 0x17
        /*003a*/ 	.short	(.L_1027 - .L_1026)
.L_1026:
        /*003c*/ 	.word	0x00000000
        /*0040*/ 	.short	0x0002
        /*0042*/ 	.short	0x0010
        /*0044*/ 	.byte	0x00, 0xf0, 0x11, 0x00


	//----- nvinfo : EIATTR_KPARAM_INFO
	.align		4
.L_1027:
        /*0048*/ 	.byte	0x04, 0x17
        /*004a*/ 	.short	(.L_1029 - .L_1028)
.L_1028:
        /*004c*/ 	.word	0x00000000
        /*0050*/ 	.short	0x0001
        /*0052*/ 	.short	0x0008
        /*0054*/ 	.byte	0x00, 0xf5, 0x21, 0x00


	//----- nvinfo : EIATTR_KPARAM_INFO
	.align		4
.L_1029:
        /*0058*/ 	.byte	0x04, 0x17
        /*005a*/ 	.short	(.L_1031 - .L_1030)
.L_1030:
        /*005c*/ 	.word	0x00000000
        /*0060*/ 	.short	0x0000
        /*0062*/ 	.short	0x0000
        /*0064*/ 	.byte	0x00, 0xf5, 0x21, 0x00


	//----- nvinfo : EIATTR_SPARSE_MMA_MASK
	.align		4
.L_1031:
        /*0068*/ 	.byte	0x03, 0x50
        /*006a*/ 	.short	0x0000


	//----- nvinfo : EIATTR_MAXREG_COUNT
	.align		4
        /*006c*/ 	.byte	0x03, 0x1b
        /*006e*/ 	.short	0x00ff


	//----- nvinfo : EIATTR_MERCURY_ISA_VERSION
	.align		4
        /*0070*/ 	.byte	0x03, 0x5f
        /*0072*/ 	.short	0x0101


	//----- nvinfo : EIATTR_COOP_GROUP_MASK_REGIDS
	.align		4
        /*0074*/ 	.byte	0x04, 0x29
        /*0076*/ 	.short	(.L_1033 - .L_1032)


	//   ....[0]....
.L_1032:
        /*0078*/ 	.word	0xffffffff


	//   ....[1]....
        /*007c*/ 	.word	0xffffffff


	//   ....[2]....
        /*0080*/ 	.word	0xffffffff


	//   ....[3]....
        /*0084*/ 	.word	0xffffffff


	//   ....[4]....
        /*0088*/ 	.word	0xffffffff


	//   ....[5]....
        /*008c*/ 	.word	0xffffffff


	//   ....[6]....
        /*0090*/ 	.word	0xffffffff


	//   ....[7]....
        /*0094*/ 	.word	0xffffffff


	//   ....[8]....
        /*0098*/ 	.word	0xffffffff


	//   ....[9]....
        /*009c*/ 	.word	0xffffffff


	//----- nvinfo : EIATTR_COOP_GROUP_INSTR_OFFSETS
	.align		4
.L_1033:
        /*00a0*/ 	.byte	0x04, 0x28
        /*00a2*/ 	.short	(.L_1035 - .L_1034)


	//   ....[0]....
.L_1034:
        /*00a4*/ 	.word	0x00002900


	//   ....[1]....
        /*00a8*/ 	.word	0x00002940


	//   ....[2]....
        /*00ac*/ 	.word	0x00002970


	//   ....[3]....
        /*00b0*/ 	.word	0x000029b0


	//   ....[4]....
        /*00b4*/ 	.word	0x000029e0


	//   ....[5]....
        /*00b8*/ 	.word	0x00005240


	//   ....[6]....
        /*00bc*/ 	.word	0x00005260


	//   ....[7]....
        /*00c0*/ 	.word	0x00005280


	//   ....[8]....
        /*00c4*/ 	.word	0x000052a0


	//   ....[9]....
        /*00c8*/ 	.word	0x000052c0


	//----- nvinfo : EIATTR_VRC_CTA_INIT_COUNT
	.align		4
.L_1035:
        /*00cc*/ 	.byte	0x02, 0x4a
	.zero		1
	.zero		1


	//----- nvinfo : EIATTR_EXIT_INSTR_OFFSETS
	.align		4
        /*00d0*/ 	.byte	0x04, 0x1c
        /*00d2*/ 	.short	(.L_1037 - .L_1036)


	//   ....[0]....
.L_1036:
        /*00d4*/ 	.word	0x000052d0


	//   ....[1]....
        /*00d8*/ 	.word	0x00005870


	//   ....[2]....
        /*00dc*/ 	.word	0x00005ed0


	//   ....[3]....
        /*00e0*/ 	.word	0x00006490


	//   ....[4]....
        /*00e4*/ 	.word	0x00006a50


	//   ....[5]....
        /*00e8*/ 	.word	0x00007010


	//   ....[6]....
        /*00ec*/ 	.word	0x000075d0


	//   ....[7]....
        /*00f0*/ 	.word	0x00007ba0


	//   ....[8]....
        /*00f4*/ 	.word	0x00008170


	//   ....[9]....
        /*00f8*/ 	.word	0x00008740


	//   ....[10]....
        /*00fc*/ 	.word	0x00008d10


	//   ....[11]....
        /*0100*/ 	.word	0x000092e0


	//   ....[12]....
        /*0104*/ 	.word	0x000098b0


	//   ....[13]....
        /*0108*/ 	.word	0x00009e80


	//   ....[14]....
        /*010c*/ 	.word	0x0000a450


	//   ....[15]....
        /*0110*/ 	.word	0x0000aa20


	//   ....[16]....
        /*0114*/ 	.word	0x0000afa0


	//   ....[17]....
        /*0118*/ 	.word	0x0000afd0


	//   ....[18]....
        /*011c*/ 	.word	0x0000aff0


	//----- nvinfo : EIATTR_CRS_STACK_SIZE
	.align		4
.L_1037:
        /*0120*/ 	.byte	0x04, 0x1e
        /*0122*/ 	.short	(.L_1039 - .L_1038)
.L_1038:
        /*0124*/ 	.word	0x00000000


	//----- nvinfo : EIATTR_CBANK_PARAM_SIZE
	.align		4
.L_1039:
        /*0128*/ 	.byte	0x03, 0x19
        /*012a*/ 	.short	0x0020


	//----- nvinfo : EIATTR_PARAM_CBANK
	.align		4
        /*012c*/ 	.byte	0x04, 0x0a
        /*012e*/ 	.short	(.L_1041 - .L_1040)
	.align		4
.L_1040:
        /*0130*/ 	.word	index@(.nv.constant0._ZN18transformer_engine49scaled_aligned_causal_masked_softmax_warp_forwardI13__nv_bfloat16S1_fLi11EEEvPT0_PKT_T1_iii)
        /*0134*/ 	.short	0x0380
        /*0136*/ 	.short	0x0020


	//----- nvinfo : EIATTR_SW_WAR
	.align		4
.L_1041:
        /*0138*/ 	.byte	0x04, 0x36
        /*013a*/ 	.short	(.L_1043 - .L_1042)
.L_1042:
        /*013c*/ 	.word	0x00000008
.L_1043:


//--------------------- .nv.info._ZN18transformer_engine49scaled_aligned_causal_masked_softmax_warp_forwardI13__nv_bfloat16S1_fLi10EEEvPT0_PKT_T1_iii --------------------------
	.section	.nv.info._ZN18transformer_engine49scaled_aligned_causal_masked_softmax_warp_forwardI13__nv_bfloat16S1_fLi10EEEvPT0_PKT_T1_iii,"",@"SHT_CUDA_INFO"
	.sectionflags	@""
	.align	4


	//----- nvinfo : EIATTR_CUDA_API_VERSION
	.align		4
        /*0000*/ 	.byte	0x04, 0x37
        /*0002*/ 	.short	(.L_1045 - .L_1044)
.L_1044:
        /*0004*/ 	.word	0x00000082


	//----- nvinfo : EIATTR_KPARAM_INFO
	.align		4
.L_1045:
        /*0008*/ 	.byte	0x04, 0x17
        /*000a*/ 	.short	(.L_1047 - .L_1046)
.L_1046:
        /*000c*/ 	.word	0x00000000
        /*0010*/ 	.short	0x0005
        /*0012*/ 	.short	0x001c
        /*0014*/ 	.byte	0x00, 0xf0, 0x11, 0x00


	//----- nvinfo : EIATTR_KPARAM_INFO
	.align		4
.L_1047:
        /*0018*/ 	.byte	0x04, 0x17
        /*001a*/ 	.short	(.L_1049 - .L_1048)
.L_1048:
        /*001c*/ 	.word	0x00000000
        /*0020*/ 	.short	0x0004
        /*0022*/ 	.short	0x0018
        /*0024*/ 	.byte	0x00, 0xf0, 0x11, 0x00


	//----- nvinfo : EIATTR_KPARAM_INFO
	.align		4
.L_1049:
        /*0028*/ 	.byte	0x04, 0x17
        /*002a*/ 	.short	(.L_1051 - .L_1050)
.L_1050:
        /*002c*/ 	.word	0x00000000
        /*0030*/ 	.short	0x0003
        /*0032*/ 	.short	0x0014
        /*0034*/ 	.byte	0x00, 0xf0, 0x11, 0x00


	//----- nvinfo : EIATTR_KPARAM_INFO
	.align		4
.L_1051:
        /*0038*/ 	.byte	0x04, 0x17
        /*003a*/ 	.short	(.L_1053 - .L_1052)
.L_1052:
        /*003c*/ 	.word	0x00000000
        /*0040*/ 	.short	0x0002
        /*0042*/ 	.short	0x0010
        /*0044*/ 	.byte	0x00, 0xf0, 0x11, 0x00


	//----- nvinfo : EIATTR_KPARAM_INFO
	.align		4
.L_1053:
        /*0048*/ 	.byte	0x04, 0x17
        /*004a*/ 	.short	(.L_1055 - .L_1054)
.L_1054:
        /*004c*/ 	.word	0x00000000
        /*0050*/ 	.short	0x0001
        /*0052*/ 	.short	0x0008
        /*0054*/ 	.byte	0x00, 0xf5, 0x21, 0x00


	//----- nvinfo : EIATTR_KPARAM_INFO
	.align		4
.L_1055:
        /*0058*/ 	.byte	0x04, 0x17
        /*005a*/ 	.short	(.L_1057 - .L_1056)
.L_1056:
        /*005c*/ 	.word	0x00000000
        /*0060*/ 	.short	0x0000
        /*0062*/ 	.short	0x0000
        /*0064*/ 	.byte	0x00, 0xf5, 0x21, 0x00


	//----- nvinfo : EIATTR_SPARSE_MMA_MASK
	.align		4
.L_1057:
        /*0068*/ 	.byte	0x03, 0x50
        /*006a*/ 	.short	0x0000


	//----- nvinfo : EIATTR_MAXREG_COUNT
	.align		4
        /*006c*/ 	.byte	0x03, 0x1b
        /*006e*/ 	.short	0x00ff


	//----- nvinfo : EIATTR_MERCURY_ISA_VERSION
	.align		4
        /*0070*/ 	.byte	0x03, 0x5f
        /*0072*/ 	.short	0x0101


	//----- nvinfo : EIATTR_COOP_GROUP_MASK_REGIDS
	.align		4
        /*0074*/ 	.byte	0x04, 0x29
        /*0076*/ 	.short	(.L_1059 - .L_1058)


	//   ....[0]....
.L_1058:
        /*0078*/ 	.word	0xffffffff


	//   ....[1]....
        /*007c*/ 	.word	0xffffffff


	//   ....[2]....
        /*0080*/ 	.word	0xffffffff


	//   ....[3]....
        /*0084*/ 	.word	0xffffffff


	//   ....[4]....
        /*0088*/ 	.word	0xffffffff


	//   ....[5]....
        /*008c*/ 	.word	0xffffffff


	//   ....[6]....
        /*0090*/ 	.word	0xffffffff


	//   ....[7]....
        /*0094*/ 	.word	0xffffffff


	//   ....[8]....
        /*0098*/ 	.word	0xffffffff


	//   ....[9]....
        /*009c*/ 	.word	0xffffffff


	//----- nvinfo : EIATTR_COOP_GROUP_INSTR_OFFSETS
	.align		4
.L_1059:
        /*00a0*/ 	.byte	0x04, 0x28
        /*00a2*/ 	.short	(.L_1061 - .L_1060)


	//   ....[0]....
.L_1060:
        /*00a4*/ 	.word	0x00001590


	//   ....[1]....
        /*00a8*/ 	.word	0x000015d0


	//   ....[2]....
        /*00ac*/ 	.word	0x00001600


	//   ....[3]....
        /*00b0*/ 	.word	0x00001630


	//   ....[4]....
        /*00b4*/ 	.word	0x00001670


	//   ....[5]....
        /*00b8*/ 	.word	0x00002ad0


	//   ....[6]....
        /*00bc*/ 	.word	0x00002af0


	//   ....[7]....
        /*00c0*/ 	.word	0x00002b10


	//   ....[8]....
        /*00c4*/ 	.word	0x00002b30


	//   ....[9]....
        /*00c8*/ 	.word	0x00002b50


	//----- nvinfo : EIATTR_VRC_CTA_INIT_COUNT
	.align		4
.L_1061:
        /*00cc*/ 	.byte	0x02, 0x4a
	.zero		1
	.zero		1


	//----- nvinfo : EIATTR_EXIT_INSTR_OFFSETS
	.align		4
        /*00d0*/ 	.byte	0x04, 0x1c
        /*00d2*/ 	.short	(.L_1063 - .L_1062)


	//   ....[0]....
.L_1062:
        /*00d4*/ 	.word	0x00002b60


	//   ....[1]....
        /*00d8*/ 	.word	0x000030f0


	//   ....[2]....
        /*00dc*/ 	.word	0x00003740


	//   ....[3]....
        /*00e0*/ 	.word	0x00003d10


	//   ....[4]....
        /*00e4*/ 	.word	0x000042e0


	//   ....[5]....
        /*00e8*/ 	.word	0x000048b0


	//   ....[6]....
        /*00ec*/ 	.word	0x00004e80


	//   ....[7]....
        /*00f0*/ 	.word	0x00005450


	//   ....[8]....
        /*00f4*/ 	.word	0x000059d0


	//   ....[9]....
        /*00f8*/ 	.word	0x00005a00


	//   ....[10]....
        /*00fc*/ 	.word	0x00005a20


	//----- nvinfo : EIATTR_CRS_STACK_SIZE
	.align		4
.L_1063:
        /*0100*/ 	.byte	0x04, 0x1e
        /*0102*/ 	.short	(.L_1065 - .L_1064)
.L_1064:
        /*0104*/ 	.word	0x00000000


	//----- nvinfo : EIATTR_CBANK_PARAM_SIZE
	.align		4
.L_1065:
        /*0108*/ 	.byte	0x03, 0x19
        /*010a*/ 	.short	0x0020


	//----- nvinfo : EIATTR_PARAM_CBANK
	.align		4
        /*010c*/ 	.byte	0x04, 0x0a
        /*010e*/ 	.short	(.L_1067 - .L_1066)
	.align		4
.L_1066:
        /*0110*/ 	.word	index@(.nv.constant0._ZN18transformer_engine49scaled_aligned_causal_masked_softmax_warp_forwardI13__nv_bfloat16S1_fLi10EEEvPT0_PKT_T1_iii)
        /*0114*/ 	.short	0x0380
        /*0116*/ 	.short	0x0020


	//----- nvinfo : EIATTR_SW_WAR
	.align		4
.L_1067:
        /*0118*/ 	.byte	0x04, 0x36
        /*011a*/ 	.short	(.L_1069 - .L_1068)
.L_1068:
        /*011c*/ 	.word	0x00000008
.L_1069:


//--------------------- .nv.info._ZN18transformer_engine49scaled_aligned_causal_masked_softmax_warp_forwardI13__nv_bfloat16S1_fLi9EEEvPT0_PKT_T1_iii --------------------------
	.section	.nv.info._ZN18transformer_engine49scaled_aligned_causal_masked_softmax_warp_forwardI13__nv_bfloat16S1_fLi9EEEvPT0_PKT_T1_iii,"",@"SHT_CUDA_INFO"
	.sectionflags	@""
	.align	4


	//----- nvinfo : EIATTR_CUDA_API_VERSION
	.align		4
        /*0000*/ 	.byte	0x04, 0x37
        /*0002*/ 	.short	(.L_1071 - .L_1070)
.L_1070:
        /*0004*/ 	.word	0x00000082


	//----- nvinfo : EIATTR_KPARAM_INFO
	.align		4
.L_1071:
        /*0008*/ 	.byte	0x04, 0x17
        /*000a*/ 	.short	(.L_1073 - .L_1072)
.L_1072:
        /*000c*/ 	.word	0x00000000
        /*0010*/ 	.short	0x0005
        /*0012*/ 	.short	0x001c
        /*0014*/ 	.byte	0x00, 0xf0, 0x11, 0x00


	//----- nvinfo : EIATTR_KPARAM_INFO
	.align		4
.L_1073:
        /*0018*/ 	.byte	0x04, 0x17
        /*001a*/ 	.short	(.L_1075 - .L_1074)
.L_1074:
        /*001c*/ 	.word	0x00000000
        /*0020*/ 	.short	0x0004
        /*0022*/ 	.short	0x0018
        /*0024*/ 	.byte	0x00, 0xf0, 0x11, 0x00


	//----- nvinfo : EIATTR_KPARAM_INFO
	.align		4
.L_1075:
        /*0028*/ 	.byte	0x04, 0x17
        /*002a*/ 	.short	(.L_1077 - .L_1076)
.L_1076:
        /*002c*/ 	.word	0x00000000
        /*0030*/ 	.short	0x0003
        /*0032*/ 	.short	0x0014
        /*0034*/ 	.byte	0x00, 0xf0, 0x11, 0x00


	//----- nvinfo : EIATTR_KPARAM_INFO
	.align		4
.L_1077:
        /*0038*/ 	.byte	0x04, 0x17
        /*003a*/ 	.short	(.L_1079 - .L_1078)
.L_1078:
        /*003c*/ 	.word	0x00000000
        /*0040*/ 	.short	0x0002
        /*0042*/ 	.short	0x0010
        /*0044*/ 	.byte	0x00, 0xf0, 0x11, 0x00


	//----- nvinfo : EIATTR_KPARAM_INFO
	.align		4
.L_1079:
        /*0048*/ 	.byte	0x04, 0x17
        /*004a*/ 	.short	(.L_1081 - .L_1080)
.L_1080:
        /*004c*/ 	.word	0x00000000
        /*0050*/ 	.short	0x0001
        /*0052*/ 	.short	0x0008
        /*0054*/ 	.byte	0x00, 0xf5, 0x21, 0x00


	//----- nvinfo : EIATTR_KPARAM_INFO
	.align		4
.L_1081:
        /*0058*/ 	.byte	0x04, 0x17
        /*005a*/ 	.short	(.L_1083 - .L_1082)
.L_1082:
        /*005c*/ 	.word	0x00000000
        /*0060*/ 	.short	0x0000
        /*0062*/ 	.short	0x0000
        /*0064*/ 	.byte	0x00, 0xf5, 0x21, 0x00


	//----- nvinfo : EIATTR_SPARSE_MMA_MASK
	.align		4
.L_1083:
        /*0068*/ 	.byte	0x03, 0x50
        /*006a*/ 	.short	0x0000


	//----- nvinfo : EIATTR_MAXREG_COUNT
	.align		4
        /*006c*/ 	.byte	0x03, 0x1b
        /*006e*/ 	.short	0x00ff


	//----- nvinfo : EIATTR_MERCURY_ISA_VERSION
	.align		4
        /*0070*/ 	.byte	0x03, 0x5f
        /*0072*/ 	.short	0x0101


	//----- nvinfo : EIATTR_COOP_GROUP_MASK_REGIDS
	.align		4
        /*0074*/ 	.byte	0x04, 0x29
        /*0076*/ 	.short	(.L_1085 - .L_1084)


	//   ....[0]....
.L_1084:
        /*0078*/ 	.word	0xffffffff


	//   ....[1]....
        /*007c*/ 	.word	0xffffffff


	//   ....[2]....
        /*0080*/ 	.word	0xffffffff


	//   ....[3]....
        /*0084*/ 	.word	0xffffffff


	//   ....[4]....
        /*0088*/ 	.word	0xffffffff


	//   ....[5]....
        /*008c*/ 	.word	0xffffffff


	//   ....[6]....
        /*0090*/ 	.word	0xffffffff


	//   ....[7]....
        /*0094*/ 	.word	0xffffffff


	//   ....[8]....
        /*0098*/ 	.word	0xffffffff


	//   ....[9]....
        /*009c*/ 	.word	0xffffffff


	//----- nvinfo : EIATTR_COOP_GROUP_INSTR_OFFSETS
	.align		4
.L_1085:
        /*00a0*/ 	.byte	0x04, 0x28
        /*00a2*/ 	.short	(.L_1087 - .L_1086)


	//   ....[0]....
.L_1086:
        /*00a4*/ 	.word	0x00000bc0


	//   ....[1]....
        /*00a8*/ 	.word	0x00000bf0


	//   ....[2]....
        /*00ac*/ 	.word	0x00000c20


	//   ....[3]....
        /*00b0*/ 	.word	0x00000c60


	//   ....[4]....
        /*00b4*/ 	.word	0x00000c90


	//   ....[5]....
        /*00b8*/ 	.word	0x000016d0


	//   ....[6]....
        /*00bc*/ 	.word	0x000016f0


	//   ....[7]....
        /*00c0*/ 	.word	0x00001710


	//   ....[8]....
        /*00c4*/ 	.word	0x00001730


	//   ....[9]....
        /*00c8*/ 	.word	0x00001750


	//----- nvinfo : EIATTR_VRC_CTA_INIT_COUNT
	.align		4
.L_1087:
        /*00cc*/ 	.byte	0x02, 0x4a
	.zero		1
	.zero		1


	//----- nvinfo : EIATTR_EXIT_INSTR_OFFSETS
	.align		4
        /*00d0*/ 	.byte	0x04, 0x1c
        /*00d2*/ 	.short	(.L_1089 - .L_1088)


	//   ....[0]....
.L_1088:
        /*00d4*/ 	.word	0x00001760


	//   ....[1]....
        /*00d8*/ 	.word	0x00001d30


	//   ....[2]....
        /*00dc*/ 	.word	0x00002370


	//   ....[3]....
        /*00e0*/ 	.word	0x00002980


	//   ....[4]....
        /*00e4*/ 	.word	0x00002f40


	//   ....[5]....
        /*00e8*/ 	.word	0x00002f70


	//   ....[6]....
        /*00ec*/ 	.word	0x00002f90


	//----- nvinfo : EIATTR_CRS_STACK_SIZE
	.align		4
.L_1089:
        /*00f0*/ 	.byte	0x04, 0x1e
        /*00f2*/ 	.short	(.L_1091 - .L_1090)
.L_1090:
        /*00f4*/ 	.word	0x00000000


	//----- nvinfo : EIATTR_CBANK_PARAM_SIZE
	.align		4
.L_1091:
        /*00f8*/ 	.byte	0x03, 0x19
        /*00fa*/ 	.short	0x0020


	//----- nvinfo : EIATTR_PARAM_CBANK
	.align		4
        /*00fc*/ 	.byte	0x04, 0x0a
        /*00fe*/ 	.short	(.L_1093 - .L_1092)
	.align		4
.L_1092:
        /*0100*/ 	.word	index@(.nv.constant0._ZN18transformer_engine49scaled_aligned_causal_masked_softmax_warp_forwardI13__nv_bfloat16S1_fLi9EEEvPT0_PKT_T1_iii)
        /*0104*/ 	.short	0x0380
        /*0106*/ 	.short	0x0020


	//----- nvinfo : EIATTR_SW_WAR
	.align		4
.L_1093:
        /*0108*/ 	.byte	0x04, 0x36
        /*010a*/ 	.short	(.L_1095 - .L_1094)
.L_1094:
        /*010c*/ 	.word	0x00000008
.L_1095:


//--------------------- .nv.info._ZN18transformer_engine49scaled_aligned_causal_masked_softmax_warp_forwardI13__nv_bfloat16S1_fLi8EEEvPT0_PKT_T1_iii --------------------------
	.section	.nv.info._ZN18transformer_engine49scaled_aligned_causal_masked_softmax_warp_forwardI13__nv_bfloat16S1_fLi8EEEvPT0_PKT_T1_iii,"",@"SHT_CUDA_INFO"
	.sectionflags	@""
	.align	4


	//----- nvinfo : EIATTR_CUDA_API_VERSION
	.align		4
        /*0000*/ 	.byte	0x04, 0x37
        /*0002*/ 	.short	(.L_1097 - .L_1096)
.L_1096:
        /*0004*/ 	.word	0x00000082


	//----- nvinfo : EIATTR_KPARAM_INFO
	.align		4
.L_1097:
        /*0008*/ 	.byte	0x04, 0x17
        /*000a*/ 	.short	(.L_1099 - .L_1098)
.L_1098:
        /*000c*/ 	.word	0x00000000
        /*0010*/ 	.short	0x0005
        /*0012*/ 	.short	0x001c
        /*0014*/ 	.byte	0x00, 0xf0, 0x11, 0x00


	//----- nvinfo : EIATTR_KPARAM_INFO
	.align		4
.L_1099:
        /*0018*/ 	.byte	0x04, 0x17
        /*001a*/ 	.short	(.L_1101 - .L_1100)
.L_1100:
        /*001c*/ 	.word	0x00000000
        /*0020*/ 	.short	0x0004
        /*0022*/ 	.short	0x0018
        /*0024*/ 	.byte	0x00, 0xf0, 0x11, 0x00


	//----- nvinfo : EIATTR_KPARAM_INFO
	.align		4
.L_1101:
        /*0028*/ 	.byte	0x04, 0x17
        /*002a*/ 	.short	(.L_1103 - .L_1102)
.L_1102:
        /*002c*/ 	.word	0x00000000
        /*0030*/ 	.short	0x0003
        /*0032*/ 	.short	0x0014
        /*0034*/ 	.byte	0x00, 0xf0, 0x11, 0x00


	//----- nvinfo : EIATTR_KPARAM_INFO
	.align		4
.L_1103:
        /*0038*/ 	.byte	0x04, 0x17
        /*003a*/ 	.short	(.L_1105 - .L_1104)
.L_1104:
        /*003c*/ 	.word	0x00000000
        /*0040*/ 	.short	0x0002
        /*0042*/ 	.short	0x0010
        /*0044*/ 	.byte	0x00, 0xf0, 0x11, 0x00


	//----- nvinfo : EIATTR_KPARAM_INFO
	.align		4
.L_1105:
        /*0048*/ 	.byte	0x04, 0x17
        /*004a*/ 	.short	(.L_1107 - .L_1106)
.L_1106:
        /*004c*/ 	.word	0x00000000
        /*0050*/ 	.short	0x0001
        /*0052*/ 	.short	0x0008
        /*0054*/ 	.byte	0x00, 0xf5, 0x21, 0x00


	//----- nvinfo : EIATTR_KPARAM_INFO
	.align		4
.L_1107:
        /*0058*/ 	.byte	0x04, 0x17
        /*005a*/ 	.short	(.L_1109 - .L_1108)
.L_1108:
        /*005c*/ 	.word	0x00000000
        /*0060*/ 	.short	0x0000
        /*0062*/ 	.short	0x0000
        /*0064*/ 	.byte	0x00, 0xf5, 0x21, 0x00


	//----- nvinfo : EIATTR_SPARSE_MMA_MASK
	.align		4
.L_1109:
        /*0068*/ 	.byte	0x03, 0x50
        /*006a*/ 	.short	0x0000


	//----- nvinfo : EIATTR_MAXREG_COUNT
	.align		4
        /*006c*/ 	.byte	0x03, 0x1b
        /*006e*/ 	.short	0x00ff


	//----- nvinfo : EIATTR_MERCURY_ISA_VERSION
	.align		4
        /*0070*/ 	.byte	0x03, 0x5f
        /*0072*/ 	.short	0x0101


	//----- nvinfo : EIATTR_COOP_GROUP_MASK_REGIDS
	.align		4
        /*0074*/ 	.byte	0x04, 0x29
        /*0076*/ 	.short	(.L_1111 - .L_1110)


	//   ....[0]....
.L_1110:
        /*0078*/ 	.word	0xffffffff


	//   ....[1]....
        /*007c*/ 	.word	0xffffffff


	//   ....[2]....
        /*0080*/ 	.word	0xffffffff


	//   ....[3]....
        /*0084*/ 	.word	0xffffffff


	//   ....[4]....
        /*0088*/ 	.word	0xffffffff


	//   ....[5]....
        /*008c*/ 	.word	0xffffffff


	//   ....[6]....
        /*0090*/ 	.word	0xffffffff


	//   ....[7]....
        /*0094*/ 	.word	0xffffffff


	//   ....[8]....
        /*0098*/ 	.word	0xffffffff


	//   ....[9]....
        /*009c*/ 	.word	0xffffffff


	//----- nvinfo : EIATTR_COOP_GROUP_INSTR_OFFSETS
	.align		4
.L_1111:
        /*00a0*/ 	.byte	0x04, 0x28
        /*00a2*/ 	.short	(.L_1113 - .L_1112)


	//   ....[0]....
.L_1112:
        /*00a4*/ 	.word	0x000006e0


	//   ....[1]....
        /*00a8*/ 	.word	0x00000720


	//   ....[2]....
        /*00ac*/ 	.word	0x00000750


	//   ....[3]....
        /*00b0*/ 	.word	0x00000790


	//   ....[4]....
        /*00b4*/ 	.word	0x000007c0


	//   ....[5]....
        /*00b8*/ 	.word	0x00000cf0


	//   ....[6]....
        /*00bc*/ 	.word	0x00000d10


	//   ....[7]....
        /*00c0*/ 	.word	0x00000d30


	//   ....[8]....
        /*00c4*/ 	.word	0x00000d50


	//   ....[9]....
        /*00c8*/ 	.word	0x00000d70


	//----- nvinfo : EIATTR_VRC_CTA_INIT_COUNT
	.align		4
.L_1113:
        /*00cc*/ 	.byte	0x02, 0x4a
	.zero		1
	.zero		1


	//----- nvinfo : EIATTR_EXIT_INSTR_OFFSETS
	.align		4
        /*00d0*/ 	.byte	0x04, 0x1c
        /*00d2*/ 	.short	(.L_1115 - .L_1114)


	//   ....[0]....
.L_1114:
        /*00d4*/ 	.word	0x00000d80


	//   ....[1]....
        /*00d8*/ 	.word	0x00001360


	//   ....[2]....
        /*00dc*/ 	.word	0x00001980


	//   ....[3]....
        /*00e0*/ 	.word	0x000019b0


	//   ....[4]....
        /*00e4*/ 	.word	0x000019d0


	//----- nvinfo : EIATTR_CRS_STACK_SIZE
	.align		4
.L_1115:
        /*00e8*/ 	.byte	0x04, 0x1e
        /*00ea*/ 	.short	(.L_1117 - .L_1116)
.L_1116:
        /*00ec*/ 	.word	0x00000000


	//----- nvinfo : EIATTR_CBANK_PARAM_SIZE
	.align		4
.L_1117:
        /*00f0*/ 	.byte	0x03, 0x19
        /*00f2*/ 	.short	0x0020


	//----- nvinfo : EIATTR_PARAM_CBANK
	.align		4
        /*00f4*/ 	.byte	0x04, 0x0a
        /*00f6*/ 	.short	(.L_1119 - .L_1118)
	.align		4
.L_1118:
        /*00f8*/ 	.word	index@(.nv.constant0._ZN18transformer_engine49scaled_aligned_causal_masked_softmax_warp_forwardI13__nv_bfloat16S1_fLi8EEEvPT0_PKT_T1_iii)
        /*00fc*/ 	.short	0x0380
        /*00fe*/ 	.short	0x0020


	//----- nvinfo : EIATTR_SW_WAR
	.align		4
.L_1119:
        /*0100*/ 	.byte	0x04, 0x36
        /*0102*/ 	.short	(.L_1121 - .L_1120)
.L_1120:
        /*0104*/ 	.word	0x00000008
.L_1121:


//--------------------- .nv.info._ZN18transformer_engine49scaled_aligned_causal_masked_softmax_warp_forwardI13__nv_bfloat16S1_fLi7EEEvPT0_PKT_T1_iii --------------------------
	.section	.nv.info._ZN18transformer_engine49scaled_aligned_causal_masked_softmax_warp_forwardI13__nv_bfloat16S1_fLi7EEEvPT0_PKT_T1_iii,"",@"SHT_CUDA_INFO"
	.sectionflags	@""
	.align	4


	//----- nvinfo : EIATTR_CUDA_API_VERSION
	.align		4
        /*0000*/ 	.byte	0x04, 0x37
        /*0002*/ 	.short	(.L_1123 - .L_1122)
.L_1122:
        /*0004*/ 	.word	0x00000082


	//----- nvinfo : EIATTR_KPARAM_INFO
	.align		4
.L_1123:
        /*0008*/ 	.byte	0x04, 0x17
        /*000a*/ 	.short	(.L_1125 - .L_1124)
.L_1124:
        /*000c*/ 	.word	0x00000000
        /*0010*/ 	.short	0x0005
        /*0012*/ 	.short	0x001c
        /*0014*/ 	.byte	0x00, 0xf0, 0x11, 0x00


	//----- nvinfo : EIATTR_KPARAM_INFO
	.align		4
.L_1125:
        /*0018*/ 	.byte	0x04, 0x17
        /*001a*/ 	.short	(.L_1127 - .L_1126)
.L_1126:
        /*001c*/ 	.word	0x00000000
        /*0020*/ 	.short	0x0004
        /*0022*/ 	.short	0x0018
        /*0024*/ 	.byte	0x00, 0xf0, 0x11, 0x00


	//----- nvinfo : EIATTR_KPARAM_INFO
	.align		4
.L_1127:
        /*0028*/ 	.byte	0x04, 0x17
        /*002a*/ 	.short	(.L_1129 - .L_1128)
.L_1128:
        /*002c*/ 	.word	0x00000000
        /*0030*/ 	.short	0x0003
        /*0032*/ 	.short	0x0014
        /*0034*/ 	.byte	0x00, 0xf0, 0x11, 0x00


	//----- nvinfo : EIATTR_KPARAM_INFO
	.align		4
.L_1129:
        /*0038*/ 	.byte	0x04, 0x17
        /*003a*/ 	.short	(.L_1131 - .L_1130)
.L_1130:
        /*003c*/ 	.word	0x00000000
        /*0040*/ 	.short	0x0002
        /*0042*/ 	.short	0x0010
        /*0044*/ 	.byte	0x00, 0xf0, 0x11, 0x00


	//----- nvinfo : EIATTR_KPARAM_INFO
	.align		4
.L_1131:
        /*0048*/ 	.byte	0x04, 0x17
        /*004a*/ 	.short	(.L_1133 - .L_1132)
.L_1132:
        /*004c*/ 	.word	0x00000000
        /*0050*/ 	.short	0x0001
        /*0052*/ 	.short	0x0008
        /*0054*/ 	.byte	0x00, 0xf5, 0x21, 0x00


	//----- nvinfo : EIATTR_KPARAM_INFO
	.align		4
.L_1133:
        /*0058*/ 	.byte	0x04, 0x17
        /*005a*/ 	.short	(.L_1135 - .L_1134)
.L_1134:
        /*005c*/ 	.word	0x00000000
        /*0060*/ 	.short	0x0000
        /*0062*/ 	.short	0x0000
        /*0064*/ 	.byte	0x00, 0xf5, 0x21, 0x00


	//----- nvinfo : EIATTR_SPARSE_MMA_MASK
	.align		4
.L_1135:
        /*0068*/ 	.byte	0x03, 0x50
        /*006a*/ 	.short	0x0000


	//----- nvinfo : EIATTR_MAXREG_COUNT
	.align		4
        /*006c*/ 	.byte	0x03, 0x1b
        /*006e*/ 	.short	0x00ff


	//----- nvinfo : EIATTR_MERCURY_ISA_VERSION
	.align		4
        /*0070*/ 	.byte	0x03, 0x5f
        /*0072*/ 	.short	0x0101


	//----- nvinfo : EIATTR_COOP_GROUP_MASK_REGIDS
	.align		4
        /*0074*/ 	.byte	0x04, 0x29
        /*0076*/ 	.short	(.L_1137 - .L_1136)


	//   ....[0]....
.L_1136:
        /*0078*/ 	.word	0xffffffff


	//   ....[1]....
        /*007c*/ 	.word	0xffffffff


	//   ....[2]....
        /*0080*/ 	.word	0xffffffff


	//   ....[3]....
        /*0084*/ 	.word	0xffffffff


	//   ....[4]....
        /*0088*/ 	.word	0xffffffff


	//   ....[5]....
        /*008c*/ 	.word	0xffffffff


	//   ....[6]....
        /*0090*/ 	.word	0xffffffff


	//   ....[7]....
        /*0094*/ 	.word	0xffffffff


	//   ....[8]....
        /*0098*/ 	.word	0xffffffff


	//   ....[9]....
        /*009c*/ 	.word	0xffffffff


	//   ....[10]....
        /*00a0*/ 	.word	0xffffffff


	//   ....[11]....
        /*00a4*/ 	.word	0xffffffff


	//   ....[12]....
        /*00a8*/ 	.word	0xffffffff


	//   ....[13]....
        /*00ac*/ 	.word	0xffffffff


	//   ....[14]....
        /*00b0*/ 	.word	0xffffffff


	//   ....[15]....
        /*00b4*/ 	.word	0xffffffff


	//   ....[16]....
        /*00b8*/ 	.word	0xffffffff


	//   ....[17]....
        /*00bc*/ 	.word	0xffffffff


	//   ....[18]....
        /*00c0*/ 	.word	0xffffffff


	//   ....[19]....
        /*00c4*/ 	.word	0xffffffff


	//----- nvinfo : EIATTR_COOP_GROUP_INSTR_OFFSETS
	.align		4
.L_1137:
        /*00c8*/ 	.byte	0x04, 0x28
        /*00ca*/ 	.short	(.L_1139 - .L_1138)


	//   ....[0]....
.L_1138:
        /*00cc*/ 	.word	0x00000850


	//   ....[1]....
        /*00d0*/ 	.word	0x00000870


	//   ....[2]....
        /*00d4*/ 	.word	0x000008b0


	//   ....[3]....
        /*00d8*/ 	.word	0x000008d0


	//   ....[4]....
        /*00dc*/ 	.word	0x00000910


	//   ....[5]....
        /*00e0*/ 	.word	0x00000930


	//   ....[6]....
        /*00e4*/ 	.word	0x00000970


	//   ....[7]....
        /*00e8*/ 	.word	0x00000990


	//   ....[8]....
        /*00ec*/ 	.word	0x000009d0


	//   ....[9]....
        /*00f0*/ 	.word	0x00000a10


	//   ....[10]....
        /*00f4*/ 	.word	0x00000f50


	//   ....[11]....
        /*00f8*/ 	.word	0x00000f70


	//   ....[12]....
        /*00fc*/ 	.word	0x00000f90


	//   ....[13]....
        /*0100*/ 	.word	0x00000fb0


	//   ....[14]....
        /*0104*/ 	.word	0x00000fd0


	//   ....[15]....
        /*0108*/ 	.word	0x00000ff0


	//   ....[16]....
        /*010c*/ 	.word	0x00001010


	//   ....[17]....
        /*0110*/ 	.word	0x00001030


	//   ....[18]....
        /*0114*/ 	.word	0x00001050


	//   ....[19]....
        /*0118*/ 	.word	0x00001070


	//----- nvinfo : EIATTR_VRC_CTA_INIT_COUNT
	.align		4
.L_1139:
        /*011c*/ 	.byte	0x02, 0x4a
	.zero		1
	.zero		1


	//----- nvinfo : EIATTR_EXIT_INSTR_OFFSETS
	.align		4
        /*0120*/ 	.byte	0x04, 0x1c
        /*0122*/ 	.short	(.L_1141 - .L_1140)


	//   ....[0]....
.L_1140:
        /*0124*/ 	.word	0x00001080


	//   ....[1]....
        /*0128*/ 	.word	0x00001880


	//   ....[2]....
        /*012c*/ 	.word	0x00001e50


	//   ....[3]....
        /*0130*/ 	.word	0x00001e80


	//   ....[4]....
        /*0134*/ 	.word	0x00001eb0


	//----- nvinfo : EIATTR_CRS_STACK_SIZE
	.align		4
.L_1141:
        /*0138*/ 	.byte	0x04, 0x1e
        /*013a*/ 	.short	(.L_1143 - .L_1142)
.L_1142:
        /*013c*/ 	.word	0x00000000


	//----- nvinfo : EIATTR_CBANK_PARAM_SIZE
	.align		4
.L_1143:
        /*0140*/ 	.byte	0x03, 0x19
        /*0142*/ 	.short	0x0020


	//----- nvinfo : EIATTR_PARAM_CBANK
	.align		4
        /*0144*/ 	.byte	0x04, 0x0a
        /*0146*/ 	.short	(.L_1145 - .L_1144)
	.align		4
.L_1144:
        /*0148*/ 	.word	index@(.nv.constant0._ZN18transformer_engine49scaled_aligned_causal_masked_softmax_warp_forwardI13__nv_bfloat16S1_fLi7EEEvPT0_PKT_T1_iii)
        /*014c*/ 	.short	0x0380
        /*014e*/ 	.short	0x0020


	//----- nvinfo : EIATTR_SW_WAR
	.align		4
.L_1145:
        /*0150*/ 	.byte	0x04, 0x36
        /*0152*/ 	.short	(.L_1147 - .L_1146)
.L_1146:
        /*0154*/ 	.word	0x00000008
.L_1147:


//--------------------- .nv.info._ZN18transformer_engine49scaled_aligned_causal_masked_softmax_warp_forwardI13__nv_bfloat16S1_fLi6EEEvPT0_PKT_T1_iii --------------------------
	.section	.nv.info._ZN18transformer_engine49scaled_aligned_causal_masked_softmax_warp_forwardI13__nv_bfloat16S1_fLi6EEEvPT0_PKT_T1_iii,"",@"SHT_CUDA_INFO"
	.sectionflags	@""
	.align	4


	//----- nvinfo : EIATTR_CUDA_API_VERSION
	.align		4
        /*0000*/ 	.byte	0x04, 0x37
        /*0002*/ 	.short	(.L_1149 - .L_1148)
.L_1148:
        /*0004*/ 	.word	0x00000082


	//----- nvinfo : EIATTR_KPARAM_INFO
	.align		4
.L_1149:
        /*0008*/ 	.byte	0x04, 0x17
        /*000a*/ 	.short	(.L_1151 - .L_1150)
.L_1150:
        /*000c*/ 	.word	0x00000000
        /*0010*/ 	.short	0x0005
        /*0012*/ 	.short	0x001c
        /*0014*/ 	.byte	0x00, 0xf0, 0x11, 0x00


	//----- nvinfo : EIATTR_KPARAM_INFO
	.align		4
.L_1151:
        /*0018*/ 	.byte	0x04, 0x17
        /*001a*/ 	.short	(.L_1153 - .L_1152)
.L_1152:
        /*001c*/ 	.word	0x00000000
        /*0020*/ 	.short	0x0004
        /*0022*/ 	.short	0x0018
        /*0024*/ 	.byte	0x00, 0xf0, 0x11, 0x00


	//----- nvinfo : EIATTR_KPARAM_INFO
	.align		4
.L_1153:
        /*0028*/ 	.byte	0x04, 0x17
        /*002a*/ 	.short	(.L_1155 - .L_1154)
.L_1154:
        /*002c*/ 	.word	0x00000000
        /*0030*/ 	.short	0x0003
        /*0032*/ 	.short	0x0014
        /*0034*/ 	.byte	0x00, 0xf0, 0x11, 0x00


	//----- nvinfo : EIATTR_KPARAM_INFO
	.align		4
.L_1155:
        /*0038*/ 	.byte	0x04, 0x17
        /*003a*/ 	.short	(.L_1157 - .L_1156)
.L_1156:
        /*003c*/ 	.word	0x00000000
        /*0040*/ 	.short	0x0002
        /*0042*/ 	.short	0x0010
        /*0044*/ 	.byte	0x00, 0xf0, 0x11, 0x00


	//----- nvinfo : EIATTR_KPARAM_INFO
	.align		4
.L_1157:
        /*0048*/ 	.byte	0x04, 0x17
        /*004a*/ 	.short	(.L_1159 - .L_1158)
.L_1158:
        /*004c*/ 	.word	0x00000000
        /*0050*/ 	.short	0x0001
        /*0052*/ 	.short	0x0008
        /*0054*/ 	.byte	0x00, 0xf5, 0x21, 0x00


	//----- nvinfo : EIATTR_KPARAM_INFO
	.align		4
.L_1159:
        /*0058*/ 	.byte	0x04, 0x17
        /*005a*/ 	.short	(.L_1161 - .L_1160)
.L_1160:
        /*005c*/ 	.word	0x00000000
        /*0060*/ 	.short	0x0000
        /*0062*/ 	.short	0x0000
        /*0064*/ 	.byte	0x00, 0xf5, 0x21, 0x00


	//----- nvinfo : EIATTR_SPARSE_MMA_MASK
	.align		4
.L_1161:
        /*0068*/ 	.byte	0x03, 0x50
        /*006a*/ 	.short	0x0000


	//----- nvinfo : EIATTR_MAXREG_COUNT
	.align		4
        /*006c*/ 	.byte	0x03, 0x1b
        /*006e*/ 	.short	0x00ff


	//----- nvinfo : EIATTR_MERCURY_ISA_VERSION
	.align		4
        /*0070*/ 	.byte	0x03, 0x5f
        /*0072*/ 	.short	0x0101


	//----- nvinfo : EIATTR_COOP_GROUP_MASK_REGIDS
	.align		4
        /*0074*/ 	.byte	0x04, 0x29
        /*0076*/ 	.short	(.L_1163 - .L_1162)


	//   ....[0]....
.L_1162:
        /*0078*/ 	.word	0xffffffff


	//   ....[1]....
        /*007c*/ 	.word	0xffffffff


	//   ....[2]....
        /*0080*/ 	.word	0xffffffff


	//   ....[3]....
        /*0084*/ 	.word	0xffffffff


	//   ....[4]....
        /*0088*/ 	.word	0xffffffff


	//   ....[5]....
        /*008c*/ 	.word	0xffffffff


	//   ....[6]....
        /*0090*/ 	.word	0xffffffff


	//   ....[7]....
        /*0094*/ 	.word	0xffffffff


	//   ....[8]....
        /*0098*/ 	.word	0xffffffff


	//   ....[9]....
        /*009c*/ 	.word	0xffffffff


	//   ....[10]....
        /*00a0*/ 	.word	0xffffffff


	//   ....[11]....
        /*00a4*/ 	.word	0xffffffff


	//   ....[12]....
        /*00a8*/ 	.word	0xffffffff


	//   ....[13]....
        /*00ac*/ 	.word	0xffffffff


	//   ....[14]....
        /*00b0*/ 	.word	0xffffffff


	//   ....[15]....
        /*00b4*/ 	.word	0xffffffff


	//   ....[16]....
        /*00b8*/ 	.word	0xffffffff


	//   ....[17]....
        /*00bc*/ 	.word	0xffffffff


	//   ....[18]....
        /*00c0*/ 	.word	0xffffffff


	//   ....[19]....
        /*00c4*/ 	.word	0xffffffff


	//----- nvinfo : EIATTR_COOP_GROUP_INSTR_OFFSETS
	.align		4
.L_1163:
        /*00c8*/ 	.byte	0x04, 0x28
        /*00ca*/ 	.short	(.L_1165 - .L_1164)


	//   ....[0]....
.L_1164:
        /*00cc*/ 	.word	0x000005a0


	//   ....[1]....
        /*00d0*/ 	.word	0x000005c0


	//   ....[2]....
        /*00d4*/ 	.word	0x00000600


	//   ....[3]....
        /*00d8*/ 	.word	0x00000620


	//   ....[4]....
        /*00dc*/ 	.word	0x00000660


	//   ....[5]....
        /*00e0*/ 	.word	0x00000680


	//   ....[6]....
        /*00e4*/ 	.word	0x000006c0


	//   ....[7]....
        /*00e8*/ 	.word	0x000006e0


	//   ....[8]....
        /*00ec*/ 	.word	0x00000720


	//   ....[9]....
        /*00f0*/ 	.word	0x00000750


	//   ....[10]....
        /*00f4*/ 	.word	0x00000a00


	//   ....[11]....
        /*00f8*/ 	.word	0x00000a40


	//   ....[12]....
        /*00fc*/ 	.word	0x00000a60


	//   ....[13]....
        /*0100*/ 	.word	0x00000a80


	//   ....[14]....
        /*0104*/ 	.word	0x00000aa0


	//   ....[15]....
        /*0108*/ 	.word	0x00000ac0


	//   ....[16]....
        /*010c*/ 	.word	0x00000ae0


	//   ....[17]....
        /*0110*/ 	.word	0x00000b00


	//   ....[18]....
        /*0114*/ 	.word	0x00000b20


	//   ....[19]....
        /*0118*/ 	.word	0x00000b40


	//----- nvinfo : EIATTR_VRC_CTA_INIT_COUNT
	.align		4
.L_1165:
        /*011c*/ 	.byte	0x02, 0x4a
	.zero		1
	.zero		1


	//----- nvinfo : EIATTR_EXIT_INSTR_OFFSETS
	.align		4
        /*0120*/ 	.byte	0x04, 0x1c
        /*0122*/ 	.short	(.L_1167 - .L_1166)


	//   ....[0]....
.L_1166:
        /*0124*/ 	.word	0x00000b50


	//   ....[1]....
        /*0128*/ 	.word	0x000010d0


	//   ....[2]....
        /*012c*/ 	.word	0x00001240


	//   ....[3]....
        /*0130*/ 	.word	0x00001440


	//   ....[4]....
        /*0134*/ 	.word	0x00001470


	//----- nvinfo : EIATTR_CRS_STACK_SIZE
	.align		4
.L_1167:
        /*0138*/ 	.byte	0x04, 0x1e
        /*013a*/ 	.short	(.L_1169 - .L_1168)
.L_1168:
        /*013c*/ 	.word	0x00000000


	//----- nvinfo : EIATTR_CBANK_PARAM_SIZE
	.align		4
.L_1169:
        /*0140*/ 	.byte	0x03, 0x19
        /*0142*/ 	.short	0x0020


	//----- nvinfo : EIATTR_PARAM_CBANK
	.align		4
        /*0144*/ 	.byte	0x04, 0x0a
        /*0146*/ 	.short	(.L_1171 - .L_1170)
	.align		4
.L_1170:
        /*0148*/ 	.word	index@(.nv.constant0._ZN18transformer_engine49scaled_aligned_causal_masked_softmax_warp_forwardI13__nv_bfloat16S1_fLi6EEEvPT0_PKT_T1_iii)
        /*014c*/ 	.short	0x0380
        /*014e*/ 	.short	0x0020


	//----- nvinfo : EIATTR_SW_WAR
	.align		4
.L_1171:
        /*0150*/ 	.byte	0x04, 0x36
        /*0152*/ 	.short	(.L_1173 - .L_1172)
.L_1172:
        /*0154*/ 	.word	0x00000008
.L_1173:


//--------------------- .nv.info._ZN18transformer_engine49scaled_aligned_causal_masked_softmax_warp_forwardI13__nv_bfloat16S1_fLi5EEEvPT0_PKT_T1_iii --------------------------
	.section	.nv.info._ZN18transformer_engine49scaled_aligned_causal_masked_softmax_warp_forwardI13__nv_bfloat16S1_fLi5EEEvPT0_PKT_T1_iii,"",@"SHT_CUDA_INFO"
	.sectionflags	@""
	.align	4


	//----- nvinfo : EIATTR_CUDA_API_VERSION
	.align		4
        /*0000*/ 	.byte	0x04, 0x37
        /*0002*/ 	.short	(.L_1175 - .L_1174)
.L_1174:
        /*0004*/ 	.word	0x00000082


	//----- nvinfo : EIATTR_KPARAM_INFO
	.align		4
.L_1175:
        /*0008*/ 	.byte	0x04, 0x17
        /*000a*/ 	.short	(.L_1177 - .L_1176)
.L_1176:
        /*000c*/ 	.word	0x00000000
        /*0010*/ 	.short	0x0005
        /*0012*/ 	.short	0x001c
        /*0014*/ 	.byte	0x00, 0xf0, 0x11, 0x00


	//----- nvinfo : EIATTR_KPARAM_INFO
	.align		4
.L_1177:
        /*0018*/ 	.byte	0x04, 0x17
        /*001a*/ 	.short	(.L_1179 - .L_1178)
.L_1178:
        /*001c*/ 	.word	0x00000000
        /*0020*/ 	.short	0x0004
        /*0022*/ 	.short	0x0018
        /*0024*/ 	.byte	0x00, 0xf0, 0x11, 0x00


	//----- nvinfo : EIATTR_KPARAM_INFO
	.align		4
.L_1179:
        /*0028*/ 	.byte	0x04, 0x17
        /*002a*/ 	.short	(.L_1181 - .L_1180)
.L_1180:
        /*002c*/ 	.word	0x00000000
        /*0030*/ 	.short	0x0003
        /*0032*/ 	.short	0x0014
        /*0034*/ 	.byte	0x00, 0xf0, 0x11, 0x00


	//----- nvinfo : EIATTR_KPARAM_INFO
	.align		4
.L_1181:
        /*0038*/ 	.byte	0x04, 0x17
        /*003a*/ 	.short	(.L_1183 - .L_1182)
.L_1182:
        /*003c*/ 	.word	0x00000000
        /*0040*/ 	.short	0x0002
        /*0042*/ 	.short	0x0010
        /*0044*/ 	.byte	0x00, 0xf0, 0x11, 0x00


	//----- nvinfo : EIATTR_KPARAM_INFO
	.align		4
.L_1183:
        /*0048*/ 	.byte	0x04, 0x17
        /*004a*/ 	.short	(.L_1185 - .L_1184)
.L_1184:
        /*004c*/ 	.word	0x00000000
        /*0050*/ 	.short	0x0001
        /*0052*/ 	.short	0x0008
        /*0054*/ 	.byte	0x00, 0xf5, 0x21, 0x00


	//----- nvinfo : EIATTR_KPARAM_INFO
	.align		4
.L_1185:
        /*0058*/ 	.byte	0x04, 0x17
        /*005a*/ 	.short	(.L_1187 - .L_1186)
.L_1186:
        /*005c*/ 	.word	0x00000000
        /*0060*/ 	.short	0x0000
        /*0062*/ 	.short	0x0000
        /*0064*/ 	.byte	0x00, 0xf5, 0x21, 0x00


	//----- nvinfo : EIATTR_SPARSE_MMA_MASK
	.align		4
.L_1187:
        /*0068*/ 	.byte	0x03, 0x50
        /*006a*/ 	.short	0x0000


	//----- nvinfo : EIATTR_MAXREG_COUNT
	.align		4
        /*006c*/ 	.byte	0x03, 0x1b
        /*006e*/ 	.short	0x00ff


	//----- nvinfo : EIATTR_MERCURY_ISA_VERSION
	.align		4
        /*0070*/ 	.byte	0x03, 0x5f
        /*0072*/ 	.short	0x0101


	//----- nvinfo : EIATTR_COOP_GROUP_MASK_REGIDS
	.align		4
        /*0074*/ 	.byte	0x04, 0x29
        /*0076*/ 	.short	(.L_1189 - .L_1188)


	//   ....[0]....
.L_1188:
        /*0078*/ 	.word	0xffffffff


	//   ....[1]....
        /*007c*/ 	.word	0xffffffff


	//   ....[2]....
        /*0080*/ 	.word	0xffffffff


	//   ....[3]....
        /*0084*/ 	.word	0xffffffff


	//   ....[4]....
        /*0088*/ 	.word	0xffffffff


	//   ....[5]....
        /*008c*/ 	.word	0xffffffff


	//   ....[6]....
        /*0090*/ 	.word	0xffffffff


	//   ....[7]....
        /*0094*/ 	.word	0xffffffff


	//   ....[8]....
        /*0098*/ 	.word	0xffffffff


	//   ....[9]....
        /*009c*/ 	.word	0xffffffff


	//   ....[10]....
        /*00a0*/ 	.word	0xffffffff


	//   ....[11]....
        /*00a4*/ 	.word	0xffffffff


	//   ....[12]....
        /*00a8*/ 	.word	0xffffffff


	//   ....[13]....
        /*00ac*/ 	.word	0xffffffff


	//   ....[14]....
        /*00b0*/ 	.word	0xffffffff


	//   ....[15]....
        /*00b4*/ 	.word	0xffffffff


	//   ....[16]....
        /*00b8*/ 	.word	0xffffffff


	//   ....[17]....
        /*00bc*/ 	.word	0xffffffff


	//   ....[18]....
        /*00c0*/ 	.word	0xffffffff


	//   ....[19]....
        /*00c4*/ 	.word	0xffffffff


	//----- nvinfo : EIATTR_COOP_GROUP_INSTR_OFFSETS
	.align		4
.L_1189:
        /*00c8*/ 	.byte	0x04, 0x28
        /*00ca*/ 	.short	(.L_1191 - .L_1190)


	//   ....[0]....
.L_1190:
        /*00cc*/ 	.word	0x00000520


	//   ....[1]....
        /*00d0*/ 	.word	0x00000530


	//   ....[2]....
        /*00d4*/ 	.word	0x00000580


	//   ....[3]....
        /*00d8*/ 	.word	0x00000590


	//   ....[4]....
        /*00dc*/ 	.word	0x000005e0


	//   ....[5]....
        /*00e0*/ 	.word	0x000005f0


	//   ....[6]....
        /*00e4*/ 	.word	0x00000650


	//   ....[7]....
        /*00e8*/ 	.word	0x00000660


	//   ....[8]....
        /*00ec*/ 	.word	0x000006c0


	//   ....[9]....
        /*00f0*/ 	.word	0x000006d0


	//   ....[10]....
        /*00f4*/ 	.word	0x00000850


	//   ....[11]....
        /*00f8*/ 	.word	0x00000870


	//   ....[12]....
        /*00fc*/ 	.word	0x00000890


	//   ....[13]....
        /*0100*/ 	.word	0x000008b0


	//   ....[14]....
        /*0104*/ 	.word	0x000008d0


	//   ....[15]....
        /*0108*/ 	.word	0x000008f0


	//   ....[16]....
        /*010c*/ 	.word	0x00000910


	//   ....[17]....
        /*0110*/ 	.word	0x00000930


	//   ....[18]....
        /*0114*/ 	.word	0x00000950


	//   ....[19]....
        /*0118*/ 	.word	0x00000970


	//----- nvinfo : EIATTR_VRC_CTA_INIT_COUNT
	.align		4
.L_1191:
        /*011c*/ 	.byte	0x02, 0x4a
	.zero		1
	.zero		1


	//----- nvinfo : EIATTR_EXIT_INSTR_OFFSETS
	.align		4
        /*0120*/ 	.byte	0x04, 0x1c
        /*0122*/ 	.short	(.L_1193 - .L_1192)


	//   ....[0]....
.L_1192:
        /*0124*/ 	.word	0x00000980


	//   ....[1]....
        /*0128*/ 	.word	0x00000cf0


	//   ....[2]....
        /*012c*/ 	.word	0x00000e50


	//   ....[3]....
        /*0130*/ 	.word	0x00000e80


	//   ....[4]....
        /*0134*/ 	.word	0x00000eb0


	//----- nvinfo : EIATTR_CRS_STACK_SIZE
	.align		4
.L_1193:
        /*0138*/ 	.byte	0x04, 0x1e
        /*013a*/ 	.short	(.L_1195 - .L_1194)
.L_1194:
        /*013c*/ 	.word	0x00000000


	//----- nvinfo : EIATTR_CBANK_PARAM_SIZE
	.align		4
.L_1195:
        /*0140*/ 	.byte	0x03, 0x19
        /*0142*/ 	.short	0x0020


	//----- nvinfo : EIATTR_PARAM_CBANK
	.align		4
        /*0144*/ 	.byte	0x04, 0x0a
        /*0146*/ 	.short	(.L_1197 - .L_1196)
	.align		4
.L_1196:
        /*0148*/ 	.word	index@(.nv.constant0._ZN18transformer_engine49scaled_aligned_causal_masked_softmax_warp_forwardI13__nv_bfloat16S1_fLi5EEEvPT0_PKT_T1_iii)
        /*014c*/ 	.short	0x0380
        /*014e*/ 	.short	0x0020


	//----- nvinfo : EIATTR_SW_WAR
	.align		4
.L_1197:
        /*0150*/ 	.byte	0x04, 0x36
        /*0152*/ 	.short	(.L_1199 - .L_1198)
.L_1198:
        /*0154*/ 	.word	0x00000008
.L_1199:


//--------------------- .nv.info._ZN18transformer_engine49scaled_aligned_causal_masked_softmax_warp_forwardI13__nv_bfloat16S1_fLi4EEEvPT0_PKT_T1_iii --------------------------
	.section	.nv.info._ZN18transformer_engine49scaled_aligned_causal_masked_softmax_warp_forwardI13__nv_bfloat16S1_fLi4EEEvPT0_PKT_T1_iii,"",@"SHT_CUDA_INFO"
	.sectionflags	@""
	.align	4


	//----- nvinfo : EIATTR_CUDA_API_VERSION
	.align		4
        /*0000*/ 	.byte	0x04, 0x37
        /*0002*/ 	.short	(.L_1201 - .L_1200)
.L_1200:
        /*0004*/ 	.word	0x00000082


	//----- nvinfo : EIATTR_KPARAM_INFO
	.align		4
.L_1201:
        /*0008*/ 	.byte	0x04, 0x17
        /*000a*/ 	.short	(.L_1203 - .L_1202)
.L_1202:
        /*000c*/ 	.word	0x00000000
        /*0010*/ 	.short	0x0005
        /*0012*/ 	.short	0x001c
        /*0014*/ 	.byte	0x00, 0xf0, 0x11, 0x00


	//----- nvinfo : EIATTR_KPARAM_INFO
	.align		4
.L_1203:
        /*0018*/ 	.byte	0x04, 0x17
        /*001a*/ 	.short	(.L_1205 - .L_1204)
.L_1204:
        /*001c*/ 	.word	0x00000000
        /*0020*/ 	.short	0x0004
        /*0022*/ 	.short	0x0018
        /*0024*/ 	.byte	0x00, 0xf0, 0x11, 0x00


	//----- nvinfo : EIATTR_KPARAM_INFO
	.align		4
.L_1205:
        /*0028*/ 	.byte	0x04, 0x17
        /*002a*/ 	.short	(.L_1207 - .L_1206)
.L_1206:
        /*002c*/ 	.word	0x00000000
        /*0030*/ 	.short	0x0003
        /*0032*/ 	.short	0x0014
        /*0034*/ 	.byte	0x00, 0xf0, 0x11, 0x00


	//----- nvinfo : EIATTR_KPARAM_INFO
	.align		4
.L_1207:
        /*0038*/ 	.byte	0x04, 0x17
        /*003a*/ 	.short	(.L_1209 - .L_1208)
.L_1208:
        /*003c*/ 	.word	0x00000000
        /*0040*/ 	.short	0x0002
        /*0042*/ 	.short	0x0010
        /*0044*/ 	.byte	0x00, 0xf0, 0x11, 0x00


	//----- nvinfo : EIATTR_KPARAM_INFO
	.align		4
.L_1209:
        /*0048*/ 	.byte	0x04, 0x17
        /*004a*/ 	.short	(.L_1211 - .L_1210)
.L_1210:
        /*004c*/ 	.word	0x00000000
        /*0050*/ 	.short	0x0001
        /*0052*/ 	.short	0x0008
        /*0054*/ 	.byte	0x00, 0xf5, 0x21, 0x00


	//----- nvinfo : EIATTR_KPARAM_INFO
	.align		4
.L_1211:
        /*0058*/ 	.byte	0x04, 0x17
        /*005a*/ 	.short	(.L_1213 - .L_1212)
.L_1212:
        /*005c*/ 	.word	0x00000000
        /*0060*/ 	.short	0x0000
        /*0062*/ 	.short	0x0000
        /*0064*/ 	.byte	0x00, 0xf5, 0x21, 0x00


	//----- nvinfo : EIATTR_SPARSE_MMA_MASK
	.align		4
.L_1213:
        /*0068*/ 	.byte	0x03, 0x50
        /*006a*/ 	.short	0x0000


	//----- nvinfo : EIATTR_MAXREG_COUNT
	.align		4
        /*006c*/ 	.byte	0x03, 0x1b
        /*006e*/ 	.short	0x00ff


	//----- nvinfo : EIATTR_MERCURY_ISA_VERSION
	.align		4
        /*0070*/ 	.byte	0x03, 0x5f
        /*0072*/ 	.short	0x0101


	//----- nvinfo : EIATTR_COOP_GROUP_MASK_REGIDS
	.align		4
        /*0074*/ 	.byte	0x04, 0x29
        /*0076*/ 	.short	(.L_1215 - .L_1214)


	//   ....[0]....
.L_1214:
        /*0078*/ 	.word	0xffffffff


	//   ....[1]....
        /*007c*/ 	.word	0xffffffff


	//   ....[2]....
        /*0080*/ 	.word	0xffffffff


	//   ....[3]....
        /*0084*/ 	.word	0xffffffff


	//   ....[4]....
        /*0088*/ 	.word	0xffffffff


	//   ....[5]....
        /*008c*/ 	.word	0xffffffff


	//   ....[6]....
        /*0090*/ 	.word	0xffffffff


	//   ....[7]....
        /*0094*/ 	.word	0xffffffff


	//   ....[8]....
        /*0098*/ 	.word	0xffffffff


	//   ....[9]....
        /*009c*/ 	.word	0xffffffff


	//   ....[10]....
        /*00a0*/ 	.word	0xffffffff


	//   ....[11]....
        /*00a4*/ 	.word	0xffffffff


	//   ....[12]....
        /*00a8*/ 	.word	0xffffffff


	//   ....[13]....
        /*00ac*/ 	.word	0xffffffff


	//   ....[14]....
        /*00b0*/ 	.word	0xffffffff


	//   ....[15]....
        /*00b4*/ 	.word	0xffffffff


	//----- nvinfo : EIATTR_COOP_GROUP_INSTR_OFFSETS
	.align		4
.L_1215:
        /*00b8*/ 	.byte	0x04, 0x28
        /*00ba*/ 	.short	(.L_1217 - .L_1216)


	//   ....[0]....
.L_1216:
        /*00bc*/ 	.word	0x00000520


	//   ....[1]....
        /*00c0*/ 	.word	0x00000540


	//   ....[2]....
        /*00c4*/ 	.word	0x00000590


	//   ....[3]....
        /*00c8*/ 	.word	0x000005a0


	//   ....[4]....
        /*00cc*/ 	.word	0x000005f0


	//   ....[5]....
        /*00d0*/ 	.word	0x00000600


	//   ....[6]....
        /*00d4*/ 	.word	0x00000660


	//   ....[7]....
        /*00d8*/ 	.word	0x00000670


	//   ....[8]....
        /*00dc*/ 	.word	0x000007f0


	//   ....[9]....
        /*00e0*/ 	.word	0x00000810


	//   ....[10]....
        /*00e4*/ 	.word	0x00000830


	//   ....[11]....
        /*00e8*/ 	.word	0x00000850


	//   ....[12]....
        /*00ec*/ 	.word	0x00000870


	//   ....[13]....
        /*00f0*/ 	.word	0x00000890


	//   ....[14]....
        /*00f4*/ 	.word	0x000008b0


	//   ....[15]....
        /*00f8*/ 	.word	0x000008d0


	//----- nvinfo : EIATTR_VRC_CTA_INIT_COUNT
	.align		4
.L_1217:
        /*00fc*/ 	.byte	0x02, 0x4a
	.zero		1
	.zero		1


	//----- nvinfo : EIATTR_EXIT_INSTR_OFFSETS
	.align		4
        /*0100*/ 	.byte	0x04, 0x1c
        /*0102*/ 	.short	(.L_1219 - .L_1218)


	//   ....[0]....
.L_1218:
        /*0104*/ 	.word	0x000008e0


	//   ....[1]....
        /*0108*/ 	.word	0x00000c50


	//   ....[2]....
        /*010c*/ 	.word	0x00000db0


	//   ....[3]....
        /*0110*/ 	.word	0x00000de0


	//   ....[4]....
        /*0114*/ 	.word	0x00000e10


	//----- nvinfo : EIATTR_CRS_STACK_SIZE
	.align		4
.L_1219:
        /*0118*/ 	.byte	0x04, 0x1e
        /*011a*/ 	.short	(.L_1221 - .L_1220)
.L_1220:
        /*011c*/ 	.word	0x00000000


	//----- nvinfo : EIATTR_CBANK_PARAM_SIZE
	.align		4
.L_1221:
        /*0120*/ 	.byte	0x03, 0x19
        /*0122*/ 	.short	0x0020


	//----- nvinfo : EIATTR_PARAM_CBANK
	.align		4
        /*0124*/ 	.byte	0x04, 0x0a
        /*0126*/ 	.short	(.L_1223 - .L_1222)
	.align		4
.L_1222:
        /*0128*/ 	.word	index@(.nv.constant0._ZN18transformer_engine49scaled_aligned_causal_masked_softmax_warp_forwardI13__nv_bfloat16S1_fLi4EEEvPT0_PKT_T1_iii)
        /*012c*/ 	.short	0x0380
        /*012e*/ 	.short	0x0020


	//----- nvinfo : EIATTR_SW_WAR
	.align		4
.L_1223:
        /*0130*/ 	.byte	0x04, 0x36
        /*0132*/ 	.short	(.L_1225 - .L_1224)
.L_1224:
        /*0134*/ 	.word	0x00000008
.L_1225:


//--------------------- .nv.info._ZN18transformer_engine49scaled_aligned_causal_masked_softmax_warp_forwardI6__halfS1_fLi14EEEvPT0_PKT_T1_iii --------------------------
	.section	.nv.info._ZN18transformer_engine49scaled_aligned_causal_masked_softmax_warp_forwardI6__halfS1_fLi14EEEvPT0_PKT_T1_iii,"",@"SHT_CUDA_INFO"
	.sectionflags	@""
	.align	4


	//----- nvinfo : EIATTR_CUDA_API_VERSION
	.align		4
        /*0000*/ 	.byte	0x04, 0x37
        /*0002*/ 	.short	(.L_1227 - .L_1226)
.L_1226:
        /*0004*/ 	.word	0x00000082


	//----- nvinfo : EIATTR_KPARAM_INFO
	.align		4
.L_1227:
        /*0008*/ 	.byte	0x04, 0x17
        /*000a*/ 	.short	(.L_1229 - .L_1228)
.L_1228:
        /*000c*/ 	.word	0x00000000
        /*0010*/ 	.short	0x0005
        /*0012*/ 	.short	0x001c
        /*0014*/ 	.byte	0x00, 0xf0, 0x11, 0x00


	//----- nvinfo : EIATTR_KPARAM_INFO
	.align		4
.L_1229:
        /*0018*/ 	.byte	0x04, 0x17
        /*001a*/ 	.short	(.L_1231 - .L_1230)
.L_1230:
        /*001c*/ 	.word	0x00000000
        /*0020*/ 	.short	0x0004
        /*0022*/ 	.short	0x0018
        /*0024*/ 	.byte	0x00, 0xf0, 0x11, 0x00


	//----- nvinfo : EIATTR_KPARAM_INFO
	.align		4
.L_1231:
        /*0028*/ 	.byte	0x04, 0x17
        /*002a*/ 	.short	(.L_1233 - .L_1232)
.L_1232:
        /*002c*/ 	.word	0x00000000
        /*0030*/ 	.short	0x0003
        /*0032*/ 	.short	0x0014
        /*0034*/ 	.byte	0x00, 0xf0, 0x11, 0x00


	//----- nvinfo : EIATTR_KPARAM_INFO
	.align		4
.L_1233:
        /*0038*/ 	.byte	0x04, 0x17
        /*003a*/ 	.short	(.L_1235 - .L_1234)
.L_1234:
        /*003c*/ 	.word	0x00000000
        /*0040*/ 	.short	0x0002
        /*0042*/ 	.short	0x0010
        /*0044*/ 	.byte	0x00, 0xf0, 0x11, 0x00


	//----- nvinfo : EIATTR_KPARAM_INFO
	.align		4
.L_1235:
        /*0048*/ 	.byte	0x04, 0x17
        /*004a*/ 	.short	(.L_1237 - .L_1236)
.L_1236:
        /*004c*/ 	.word	0x00000000
        /*0050*/ 	.short	0x0001
        /*0052*/ 	.short	0x0008
        /*0054*/ 	.byte	0x00, 0xf5, 0x21, 0x00


	//----- nvinfo : EIATTR_KPARAM_INFO
	.align		4
.L_1237:
        /*0058*/ 	.byte	0x04, 0x17
        /*005a*/ 	.short	(.L_1239 - .L_1238)
.L_1238:
        /*005c*/ 	.word	0x00000000
        /*0060*/ 	.short	0x0000
        /*0062*/ 	.short	0x0000
        /*0064*/ 	.byte	0x00, 0xf5, 0x21, 0x00


	//----- nvinfo : EIATTR_SPARSE_MMA_MASK
	.align		4
.L_1239:
        /*0068*/ 	.byte	0x03, 0x50
        /*006a*/ 	.short	0x0000


	//----- nvinfo : EIATTR_MAXREG_COUNT
	.align		4
        /*006c*/ 	.byte	0x03, 0x1b
        /*006e*/ 	.short	0x00ff


	//----- nvinfo : EIATTR_ANNOTATIONS
	.align		4
        /*0070*/ 	.byte	0x04, 0x55
        /*0072*/ 	.short	(.L_1241 - .L_1240)


	//   ....[0]....
.L_1240:
        /* <DEDUP_REMOVED lines=985> */


	//----- nvinfo : EIATTR_MERCURY_ISA_VERSION
	.align		4
.L_1241:
        /*3dec*/ 	.byte	0x03, 0x5f
        /*3dee*/ 	.short	0x0101


	//----- nvinfo : EIATTR_COOP_GROUP_MASK_REGIDS
	.align		4
        /*3df0*/ 	.byte	0x04, 0x29
        /*3df2*/ 	.short	(.L_1243 - .L_1242)


	//   ....[0]....
.L_1242:
        /*3df4*/ 	.word	0xffffffff


	//   ....[1]....
        /*3df8*/ 	.word	0xffffffff


	//   ....[2]....
        /*3dfc*/ 	.word	0xffffffff


	//   ....[3]....
        /*3e00*/ 	.word	0xffffffff


	//   ....[4]....
        /*3e04*/ 	.word	0xffffffff


	//   ....[5]....
        /*3e08*/ 	.word	0xffffffff


	//   ....[6]....
        /*3e0c*/ 	.word	0xffffffff


	//   ....[7]....
        /*3e10*/ 	.word	0xffffffff


	//   ....[8]....
        /*3e14*/ 	.word	0xffffffff


	//   ....[9]....
        /*3e18*/ 	.word	0xffffffff


	//----- nvinfo : EIATTR_COOP_GROUP_INSTR_OFFSETS
	.align		4
.L_1243:
        /*3e1c*/ 	.byte	0x04, 0x28
        /*3e1e*/ 	.short	(.L_1245 - .L_1244)


	//   ....[0]....
.L_1244:
        /*3e20*/ 	.word	0x00016a20


	//   ....[1]....
        /*3e24*/ 	.word	0x00016a50


	//   ....[2]....
        /*3e28*/ 	.word	0x00016a80


	//   ....[3]....
        /*3e2c*/ 	.word	0x00016ab0


	//   ....[4]....
        /*3e30*/ 	.word	0x00016ae0


	//   ....[5]....
        /*3e34*/ 	.word	0x0002e190


	//   ....[6]....
        /*3e38*/ 	.word	0x0002e1b0


	//   ....[7]....
        /*3e3c*/ 	.word	0x0002e1d0


	//   ....[8]....
        /*3e40*/ 	.word	0x0002e200


	//   ....[9]....
        /*3e44*/ 	.word	0x0002e240


	//----- nvinfo : EIATTR_VRC_CTA_INIT_COUNT
	.align		4
.L_1245:
        /*3e48*/ 	.byte	0x02, 0x4a
	.zero		1
	.zero		1


	//----- nvinfo : EIATTR_EXIT_INSTR_OFFSETS
	.align		4
        /*3e4c*/ 	.byte	0x04, 0x1c
        /*3e4e*/ 	.short	(.L_1247 - .L_1246)


	//   ....[0]....
.L_1246:
        /*3e50*/ 	.word	0x0002e250


	//   ....[1]....
        /*3e54*/ 	.word	0x0002e860


	//   ....[2]....
        /*3e58*/ 	.word	0x0002ef20


	//   ....[3]....
        /*3e5c*/ 	.word	0x0002f540


	//   ....[4]....
        /*3e60*/ 	.word	0x0002fb60


	//   ....[5]....
        /*3e64*/ 	.word	0x00030180


	//   ....[6]....
        /*3e68*/ 	.word	0x000307a0


	//   ....[7]....
        /*3e6c*/ 	.word	0x00030dc0


	//   ....[8]....
        /*3e70*/ 	.word	0x000313e0


	//   ....[9]....
        /*3e74*/ 	.word	0x00031a00


	//   ....[10]....
        /*3e78*/ 	.word	0x00032020


	//   ....[11]....
        /*3e7c*/ 	.word	0x00032640


	//   ....[12]....
        /*3e80*/ 	.word	0x00032c60


	//   ....[13]....
        /*3e84*/ 	.word	0x00033280


	//   ....[14]....
        /*3e88*/ 	.word	0x000338a0


	//   ....[15]....
        /*3e8c*/ 	.word	0x00033ec0


	//   ....[16]....
        /*3e90*/ 	.word	0x000344e0


	//   ....[17]....
        /*3e94*/ 	.word	0x00034b00


	//   ....[18]....
        /*3e98*/ 	.word	0x00035120


	//   ....[19]....
        /*3e9c*/ 	.word	0x00035740


	//   ....[20]....
        /*3ea0*/ 	.word	0x00035d60


	//   ....[21]....
        /*3ea4*/ 	.word	0x00036380


	//   ....[22]....
        /*3ea8*/ 	.word	0x000369a0


	//   ....[23]....
        /*3eac*/ 	.word	0x00036fc0


	//   ....[24]....
        /*3eb0*/ 	.word	0x000375e0


	//   ....[25]....
        /*3eb4*/ 	.word	0x00037c00


	//   ....[26]....
        /*3eb8*/ 	.word	0x00038220


	//   ....[27]....
        /*3ebc*/ 	.word	0x00038840


	//   ....[28]....
        /*3ec0*/ 	.word	0x00038e60


	//   ....[29]....
        /*3ec4*/ 	.word	0x00039480


	//   ....[30]....
        /*3ec8*/ 	.word	0x00039aa0


	//   ....[31]....
        /*3ecc*/ 	.word	0x0003a0c0


	//   ....[32]....
        /*3ed0*/ 	.word	0x0003a6e0


	//   ....[33]....
        /*3ed4*/ 	.word	0x0003ad80


	//   ....[34]....
        /*3ed8*/ 	.word	0x0003b3a0


	//   ....[35]....
        /*3edc*/ 	.word	0x0003b9c0


	//   ....[36]....
        /*3ee0*/ 	.word	0x0003bfe0


	//   ....[37]....
        /*3ee4*/ 	.word	0x0003c600


	//   ....[38]....
        /*3ee8*/ 	.word	0x0003cc20


	//   ....[39]....
        /*3eec*/ 	.word	0x0003d240


	//   ....[40]....
        /*3ef0*/ 	.word	0x0003d860


	//   ....[41]....
        /*3ef4*/ 	.word	0x0003de80


	//   ....[42]....
        /*3ef8*/ 	.word	0x0003e4a0


	//   ....[43]....
        /*3efc*/ 	.word	0x0003eac0


	//   ....[44]....
        /*3f00*/ 	.word	0x0003f0e0


	//   ....[45]....
        /*3f04*/ 	.word	0x0003f700


	//   ....[46]....
        /*3f08*/ 	.word	0x0003fd20


	//   ....[47]....
        /*3f0c*/ 	.word	0x00040340


	//   ....[48]....
        /*3f10*/ 	.word	0x00040960


	//   ....[49]....
        /*3f14*/ 	.word	0x00040f80


	//   ....[50]....
        /*3f18*/ 	.word	0x000415a0


	//   ....[51]....
        /*3f1c*/ 	.word	0x00041bc0


	//   ....[52]....
        /*3f20*/ 	.word	0x000421e0


	//   ....[53]....
        /*3f24*/ 	.word	0x00042800


	//   ....[54]....
        /*3f28*/ 	.word	0x00042e20


	//   ....[55]....
        /*3f2c*/ 	.word	0x00043440


	//   ....[56]....
        /*3f30*/ 	.word	0x00043a60


	//   ....[57]....
        /*3f34*/ 	.word	0x00044080


	//   ....[58]....
        /*3f38*/ 	.word	0x000446a0


	//   ....[59]....
        /*3f3c*/ 	.word	0x00044cc0


	//   ....[60]....
        /*3f40*/ 	.word	0x000452e0


	//   ....[61]....
        /*3f44*/ 	.word	0x00045900


	//   ....[62]....
        /*3f48*/ 	.word	0x00045f20


	//   ....[63]....
        /*3f4c*/ 	.word	0x00046540


	//   ....[64]....
        /*3f50*/ 	.word	0x00046b60


	//   ....[65]....
        /*3f54*/ 	.word	0x00047200


	//   ....[66]....
        /*3f58*/ 	.word	0x00047820


	//   ....[67]....
        /*3f5c*/ 	.word	0x00047e40


	//   ....[68]....
        /*3f60*/ 	.word	0x00048470


	//   ....[69]....
        /*3f64*/ 	.word	0x00048a80


	//   ....[70]....
        /*3f68*/ 	.word	0x00049090


	//   ....[71]....
        /*3f6c*/ 	.word	0x000496a0


	//   ....[72]....
        /*3f70*/ 	.word	0x00049c90


	//   ....[73]....
        /*3f74*/ 	.word	0x0004a260


	//   ....[74]....
        /*3f78*/ 	.word	0x0004a820


	//   ....[75]....
        /*3f7c*/ 	.word	0x0004ade0


	//   ....[76]....
        /*3f80*/ 	.word	0x0004b3e0


	//   ....[77]....
        /*3f84*/ 	.word	0x0004b9b0


	//   ....[78]....
        /*3f88*/ 	.word	0x0004bf80


	//   ....[79]....
        /*3f8c*/ 	.word	0x0004c550


	//   ....[80]....
        /*3f90*/ 	.word	0x0004cb20


	//   ....[81]....
        /*3f94*/ 	.word	0x0004d0f0


	//   ....[82]....
        /*3f98*/ 	.word	0x0004d6c0


	//   ....[83]....
        /*3f9c*/ 	.word	0x0004dc90


	//   ....[84]....
        /*3fa0*/ 	.word	0x0004e260


	//   ....[85]....
        /*3fa4*/ 	.word	0x0004e830


	//   ....[86]....
        /*3fa8*/ 	.word	0x0004ee00


	//   ....[87]....
        /*3fac*/ 	.word	0x0004f3d0


	//   ....[88]....
        /*3fb0*/ 	.word	0x0004f9a0


	//   ....[89]....
        /*3fb4*/ 	.word	0x0004ff70


	//   ....[90]....
        /*3fb8*/ 	.word	0x00050540


	//   ....[91]....
        /*3fbc*/ 	.word	0x00050b10


	//   ....[92]....
        /*3fc0*/ 	.word	0x000510e0


	//   ....[93]....
        /*3fc4*/ 	.word	0x000516b0


	//   ....[94]....
        /*3fc8*/ 	.word	0x00051c80


	//   ....[95]....
        /*3fcc*/ 	.word	0x00052250


	//   ....[96]....
        /*3fd0*/ 	.word	0x00052820


	//   ....[97]....
        /*3fd4*/ 	.word	0x00052df0


	//   ....[98]....
        /*3fd8*/ 	.word	0x000533c0


	//   ....[99]....
        /*3fdc*/ 	.word	0x00053990


	//   ....[100]....
        /*3fe0*/ 	.word	0x00053f60


	//   ....[101]....
        /*3fe4*/ 	.word	0x00054530


	//   ....[102]....
        /*3fe8*/ 	.word	0x00054b00


	//   ....[103]....
        /*3fec*/ 	.word	0x000550d0


	//   ....[104]....
        /*3ff0*/ 	.word	0x000556a0


	//   ....[105]....
        /*3ff4*/ 	.word	0x00055c70


	//   ....[106]....
        /*3ff8*/ 	.word	0x00056240


	//   ....[107]....
        /*3ffc*/ 	.word	0x00056810


	//   ....[108]....
        /*4000*/ 	.word	0x00056de0


	//   ....[109]....
        /*4004*/ 	.word	0x000573b0


	//   ....[110]....
        /*4008*/ 	.word	0x00057980


	//   ....[111]....
        /*400c*/ 	.word	0x00057f50


	//   ....[112]....
        /*4010*/ 	.word	0x00058520


	//   ....[113]....
        /*4014*/ 	.word	0x00058af0


	//   ....[114]....
        /*4018*/ 	.word	0x000590c0


	//   ....[115]....
        /*401c*/ 	.word	0x00059690


	//   ....[116]....
        /*4020*/ 	.word	0x00059c60


	//   ....[117]....
        /*4024*/ 	.word	0x0005a230


	//   ....[118]....
        /*4028*/ 	.word	0x0005a800


	//   ....[119]....
        /*402c*/ 	.word	0x0005add0


	//   ....[120]....
        /*4030*/ 	.word	0x0005b3a0


	//   ....[121]....
        /*4034*/ 	.word	0x0005b970


	//   ....[122]....
        /*4038*/ 	.word	0x0005bf40


	//   ....[123]....
        /*403c*/ 	.word	0x0005c510


	//   ....[124]....
        /*4040*/ 	.word	0x0005cae0


	//   ....[125]....
        /*4044*/ 	.word	0x0005d0b0


	//   ....[126]....
        /*4048*/ 	.word	0x0005d680


	//   ....[127]....
        /*404c*/ 	.word	0x0005dc50


	//   ....[128]....
        /*4050*/ 	.word	0x0005e1d0


	//   ....[129]....
        /*4054*/ 	.word	0x0005e200


	//   ....[130]....
        /*4058*/ 	.word	0x0005e220


	//----- nvinfo : EIATTR_CRS_STACK_SIZE
	.align		4
.L_1247:
        /*405c*/ 	.byte	0x04, 0x1e
        /*405e*/ 	.short	(.L_1249 - .L_1248)
.L_1248:
        /*4060*/ 	.word	0x00000000


	//----- nvinfo : EIATTR_CBANK_PARAM_SIZE
	.align		4
.L_1249:
        /*4064*/ 	.byte	0x03, 0x19
        /*4066*/ 	.short	0x0020


	//----- nvinfo : EIATTR_PARAM_CBANK
	.align		4
        /*4068*/ 	.byte	0x04, 0x0a
        /*406a*/ 	.short	(.L_1251 - .L_1250)
	.align		4
.L_1250:
        /*406c*/ 	.word	index@(.nv.constant0._ZN18transformer_engine49scaled_aligned_causal_masked_softmax_warp_forwardI6__halfS1_fLi14EEEvPT0_PKT_T1_iii)
        /*4070*/ 	.short	0x0380
        /*4072*/ 	.short	0x0020


	//----- nvinfo : EIATTR_SW_WAR
	.align		4
.L_1251:
        /*4074*/ 	.byte	0x04, 0x36
        /*4076*/ 	.short	(.L_1253 - .L_1252)
.L_1252:
        /*4078*/ 	.word	0x00000008
.L_1253:


//--------------------- .nv.info._ZN18transformer_engine49scaled_aligned_causal_masked_softmax_warp_forwardI6__halfS1_fLi13EEEvPT0_PKT_T1_iii --------------------------
	.section	.nv.info._ZN18transformer_engine49scaled_aligned_causal_masked_softmax_warp_forwardI6__halfS1_fLi13EEEvPT0_PKT_T1_iii,"",@"SHT_CUDA_INFO"
	.sectionflags	@""
	.align	4


	//----- nvinfo : EIATTR_CUDA_API_VERSION
	.align		4
        /*0000*/ 	.byte	0x04, 0x37
        /*0002*/ 	.short	(.L_1255 - .L_1254)
.L_1254:
        /*0004*/ 	.word	0x00000082


	//----- nvinfo : EIATTR_KPARAM_INFO
	.align		4
.L_1255:
        /*0008*/ 	.byte	0x04, 0x17
        /*000a*/ 	.short	(.L_1257 - .L_1256)
.L_1256:
        /*000c*/ 	.word	0x00000000
        /*0010*/ 	.short	0x0005
        /*0012*/ 	.short	0x001c
        /*0014*/ 	.byte	0x00, 0xf0, 0x11, 0x00


	//----- nvinfo : EIATTR_KPARAM_INFO
	.align		4
.L_1257:
        /*0018*/ 	.byte	0x04, 0x17
        /*001a*/ 	.short	(.L_1259 - .L_1258)
.L_1258:
        /*001c*/ 	.word	0x00000000
        /*0020*/ 	.short	0x0004
        /*0022*/ 	.short	0x0018
        /*0024*/ 	.byte	0x00, 0xf0, 0x11, 0x00


	//----- nvinfo : EIATTR_KPARAM_INFO
	.align		4
.L_1259:
        /*0028*/ 	.byte	0x04, 0x17
        /*002a*/ 	.short	(.L_1261 - .L_1260)
.L_1260:
        /*002c*/ 	.word	0x00000000
        /*0030*/ 	.short	0x0003
        /*0032*/ 	.short	0x0014
        /*0034*/ 	.byte	0x00, 0xf0, 0x11, 0x00


	//----- nvinfo : EIATTR_KPARAM_INFO
	.align		4
.L_1261:
        /*0038*/ 	.byte	0x04, 0x17
        /*003a*/ 	.short	(.L_1263 - .L_1262)
.L_1262:
        /*003c*/ 	.word	0x00000000
        /*0040*/ 	.short	0x0002
        /*0042*/ 	.short	0x0010
        /*0044*/ 	.byte	0x00, 0xf0, 0x11, 0x00


	//----- nvinfo : EIATTR_KPARAM_INFO
	.align		4
.L_1263:
        /*0048*/ 	.byte	0x04, 0x17
        /*004a*/ 	.short	(.L_1265 - .L_1264)
.L_1264:
        /*004c*/ 	.word	0x00000000
        /*0050*/ 	.short	0x0001
        /*0052*/ 	.short	0x0008
        /*0054*/ 	.byte	0x00, 0xf5, 0x21, 0x00


	//----- nvinfo : EIATTR_KPARAM_INFO
	.align		4
.L_1265:
        /*0058*/ 	.byte	0x04, 0x17
        /*005a*/ 	.short	(.L_1267 - .L_1266)
.L_1266:
        /*005c*/ 	.word	0x00000000
        /*0060*/ 	.short	0x0000
        /*0062*/ 	.short	0x0000
        /*0064*/ 	.byte	0x00, 0xf5, 0x21, 0x00


	//----- nvinfo : EIATTR_SPARSE_MMA_MASK
	.align		4
.L_1267:
        /*0068*/ 	.byte	0x03, 0x50
        /*006a*/ 	.short	0x0000


	//----- nvinfo : EIATTR_MAXREG_COUNT
	.align		4
        /*006c*/ 	.byte	0x03, 0x1b
        /*006e*/ 	.short	0x00ff


	//----- nvinfo : EIATTR_ANNOTATIONS
	.align		4
        /*0070*/ 	.byte	0x04, 0x55
        /*0072*/ 	.short	(.L_1269 - .L_1268)


	//   ....[0]....
.L_1268:
        /* <DEDUP_REMOVED lines=189> */


	//----- nvinfo : EIATTR_MERCURY_ISA_VERSION
	.align		4
.L_1269:
        /*0c2c*/ 	.byte	0x03, 0x5f
        /*0c2e*/ 	.short	0x0101


	//----- nvinfo : EIATTR_COOP_GROUP_MASK_REGIDS
	.align		4
        /*0c30*/ 	.byte	0x04, 0x29
        /*0c32*/ 	.short	(.L_1271 - .L_1270)


	//   ....[0]....
.L_1270:
        /*0c34*/ 	.word	0xffffffff


	//   ....[1]....
        /*0c38*/ 	.word	0xffffffff


	//   ....[2]....
        /*0c3c*/ 	.word	0xffffffff


	//   ....[3]....
        /*0c40*/ 	.word	0xffffffff


	//   ....[4]....
        /*0c44*/ 	.word	0xffffffff


	//   ....[5]....
        /*0c48*/ 	.word	0xffffffff


	//   ....[6]....
        /*0c4c*/ 	.word	0xffffffff


	//   ....[7]....
        /*0c50*/ 	.word	0xffffffff


	//   ....[8]....
        /*0c54*/ 	.word	0xffffffff


	//   ....[9]....
        /*0c58*/ 	.word	0xffffffff


	//----- nvinfo : EIATTR_COOP_GROUP_INSTR_OFFSETS
	.align		4
.L_1271:
        /*0c5c*/ 	.byte	0x04, 0x28
        /*0c5e*/ 	.short	(.L_1273 - .L_1272)


	//   ....[0]....
.L_1272:
        /*0c60*/ 	.word	0x0000a040


	//   ....[1]....
        /*0c64*/ 	.word	0x0000a070


	//   ....[2]....
        /*0c68*/ 	.word	0x0000a0a0


	//   ....[3]....
        /*0c6c*/ 	.word	0x0000a0d0


	//   ....[4]....
        /*0c70*/ 	.word	0x0000a100


	//   ....[5]....
        /*0c74*/ 	.word	0x000153b0


	//   ....[6]....
        /*0c78*/ 	.word	0x000153d0


	//   ....[7]....
        /*0c7c*/ 	.word	0x000153f0


	//   ....[8]....
        /*0c80*/ 	.word	0x00015420


	//   ....[9]....
        /*0c84*/ 	.word	0x00015450


	//----- nvinfo : EIATTR_VRC_CTA_INIT_COUNT
	.align		4
.L_1273:
        /*0c88*/ 	.byte	0x02, 0x4a
	.zero		1
	.zero		1


	//----- nvinfo : EIATTR_EXIT_INSTR_OFFSETS
	.align		4
        /*0c8c*/ 	.byte	0x04, 0x1c
        /*0c8e*/ 	.short	(.L_1275 - .L_1274)


	//   ....[0]....
.L_1274:
        /*0c90*/ 	.word	0x00015460


	//   ....[1]....
        /*0c94*/ 	.word	0x00015ae0


	//   ....[2]....
        /*0c98*/ 	.word	0x00016230


	//   ....[3]....
        /*0c9c*/ 	.word	0x000168b0


	//   ....[4]....
        /*0ca0*/ 	.word	0x00016ea0


	//   ....[5]....
        /*0ca4*/ 	.word	0x00017470


	//   ....[6]....
        /*0ca8*/ 	.word	0x00017a40


	//   ....[7]....
        /*0cac*/ 	.word	0x00018010


	//   ....[8]....
        /*0cb0*/ 	.word	0x000185e0


	//   ....[9]....
        /*0cb4*/ 	.word	0x00018bd0


	//   ....[10]....
        /*0cb8*/ 	.word	0x000191b0


	//   ....[11]....
        /*0cbc*/ 	.word	0x00019780


	//   ....[12]....
        /*0cc0*/ 	.word	0x00019d60


	//   ....[13]....
        /*0cc4*/ 	.word	0x0001a340


	//   ....[14]....
        /*0cc8*/ 	.word	0x0001a910


	//   ....[15]....
        /*0ccc*/ 	.word	0x0001aee0


	//   ....[16]....
        /*0cd0*/ 	.word	0x0001b4b0


	//   ....[17]....
        /*0cd4*/ 	.word	0x0001ba80


	//   ....[18]....
        /*0cd8*/ 	.word	0x0001c060


	//   ....[19]....
        /*0cdc*/ 	.word	0x0001c630


	//   ....[20]....
        /*0ce0*/ 	.word	0x0001cc00


	//   ....[21]....
        /*0ce4*/ 	.word	0x0001d1d0


	//   ....[22]....
        /*0ce8*/ 	.word	0x0001d7a0


	//   ....[23]....
        /*0cec*/ 	.word	0x0001dd70


	//   ....[24]....
        /*0cf0*/ 	.word	0x0001e340


	//   ....[25]....
        /*0cf4*/ 	.word	0x0001e910


	//   ....[26]....
        /*0cf8*/ 	.word	0x0001eee0


	//   ....[27]....
        /*0cfc*/ 	.word	0x0001f4b0


	//   ....[28]....
        /*0d00*/ 	.word	0x0001fa80


	//   ....[29]....
        /*0d04*/ 	.word	0x00020050


	//   ....[30]....
        /*0d08*/ 	.word	0x00020620


	//   ....[31]....
        /*0d0c*/ 	.word	0x00020bf0


	//   ....[32]....
        /*0d10*/ 	.word	0x000211c0


	//   ....[33]....
        /*0d14*/ 	.word	0x00021790


	//   ....[34]....
        /*0d18*/ 	.word	0x00021d80


	//   ....[35]....
        /*0d1c*/ 	.word	0x00022350


	//   ....[36]....
        /*0d20*/ 	.word	0x00022920


	//   ....[37]....
        /*0d24*/ 	.word	0x00022ef0


	//   ....[38]....
        /*0d28*/ 	.word	0x000234c0


	//   ....[39]....
        /*0d2c*/ 	.word	0x00023a90


	//   ....[40]....
        /*0d30*/ 	.word	0x00024060


	//   ....[41]....
        /*0d34*/ 	.word	0x00024630


	//   ....[42]....
        /*0d38*/ 	.word	0x00024c00


	//   ....[43]....
        /*0d3c*/ 	.word	0x000251d0


	//   ....[44]....
        /*0d40*/ 	.word	0x000257a0


	//   ....[45]....
        /*0d44*/ 	.word	0x00025d70


	//   ....[46]....
        /*0d48*/ 	.word	0x00026340


	//   ....[47]....
        /*0d4c*/ 	.word	0x00026910


	//   ....[48]....
        /*0d50*/ 	.word	0x00026ee0


	//   ....[49]....
        /*0d54*/ 	.word	0x000274b0


	//   ....[50]....
        /*0d58*/ 	.word	0x00027a80


	//   ....[51]....
        /*0d5c*/ 	.word	0x00028050


	//   ....[52]....
        /*0d60*/ 	.word	0x00028620


	//   ....[53]....
        /*0d64*/ 	.word	0x00028bf0


	//   ....[54]....
        /*0d68*/ 	.word	0x000291c0


	//   ....[55]....
        /*0d6c*/ 	.word	0x00029790


	//   ....[56]....
        /*0d70*/ 	.word	0x00029d60


	//   ....[57]....
        /*0d74*/ 	.word	0x0002a330


	//   ....[58]....
        /*0d78*/ 	.word	0x0002a900


	//   ....[59]....
        /*0d7c*/ 	.word	0x0002aed0


	//   ....[60]....
        /*0d80*/ 	.word	0x0002b4a0


	//   ....[61]....
        /*0d84*/ 	.word	0x0002ba70


	//   ....[62]....
        /*0d88*/ 	.word	0x0002c040


	//   ....[63]....
        /*0d8c*/ 	.word	0x0002c610


	//   ....[64]....
        /*0d90*/ 	.word	0x0002cbc0


	//   ....[65]....
        /*0d94*/ 	.word	0x0002cbf0


	//   ....[66]....
        /*0d98*/ 	.word	0x0002cc10


	//----- nvinfo : EIATTR_CRS_STACK_SIZE
	.align		4
.L_1275:
        /*0d9c*/ 	.byte	0x04, 0x1e
        /*0d9e*/ 	.short	(.L_1277 - .L_1276)
.L_1276:
        /*0da0*/ 	.word	0x00000000


	//----- nvinfo : EIATTR_CBANK_PARAM_SIZE
	.align		4
.L_1277:
        /*0da4*/ 	.byte	0x03, 0x19
        /*0da6*/ 	.short	0x0020


	//----- nvinfo : EIATTR_PARAM_CBANK
	.align		4
        /*0da8*/ 	.byte	0x04, 0x0a
        /*0daa*/ 	.short	(.L_1279 - .L_1278)
	.align		4
.L_1278:
        /*0dac*/ 	.word	index@(.nv.constant0._ZN18transformer_engine49scaled_aligned_causal_masked_softmax_warp_forwardI6__halfS1_fLi13EEEvPT0_PKT_T1_iii)
        /*0db0*/ 	.short	0x0380
        /*0db2*/ 	.short	0x0020


	//----- nvinfo : EIATTR_SW_WAR
	.align		4
.L_1279:
        /*0db4*/ 	.byte	0x04, 0x36
        /*0db6*/ 	.short	(.L_1281 - .L_1280)
.L_1280:
        /*0db8*/ 	.word	0x00000008
.L_1281:


//--------------------- .nv.info._ZN18transformer_engine49scaled_aligned_causal_masked_softmax_warp_forwardI6__halfS1_fLi12EEEvPT0_PKT_T1_iii --------------------------
	.section	.nv.info._ZN18transformer_engine49scaled_aligned_causal_masked_softmax_warp_forwardI6__halfS1_fLi12EEEvPT0_PKT_T1_iii,"",@"SHT_CUDA_INFO"
	.sectionflags	@""
	.align	4


	//----- nvinfo : EIATTR_CUDA_API_VERSION
	.align		4
        /*0000*/ 	.byte	0x04, 0x37
        /*0002*/ 	.short	(.L_1283 - .L_1282)
.L_1282:
        /*0004*/ 	.word	0x00000082


	//----- nvinfo : EIATTR_KPARAM_INFO
	.align		4
.L_1283:
        /*0008*/ 	.byte	0x04, 0x17
        /*000a*/ 	.short	(.L_1285 - .L_1284)
.L_1284:
        /*000c*/ 	.word	0x00000000
        /*0010*/ 	.short	0x0005
        /*0012*/ 	.short	0x001c
        /*0014*/ 	.byte	0x00, 0xf0, 0x11, 0x00


	//----- nvinfo : EIATTR_KPARAM_INFO
	.align		4
.L_1285:
        /*0018*/ 	.byte	0x04, 0x17
        /*001a*/ 	.short	(.L_1287 - .L_1286)
.L_1286:
        /*001c*/ 	.word	0x00000000
        /*0020*/ 	.short	0x0004
        /*0022*/ 	.short	0x0018
        /*0024*/ 	.byte	0x00, 0xf0, 0x11, 0x00


	//----- nvinfo : EIATTR_KPARAM_INFO
	.align		4
.L_1287:
        /*0028*/ 	.byte	0x04, 0x17
        /*002a*/ 	.short	(.L_1289 - .L_1288)
.L_1288:
        /*002c*/ 	.word	0x00000000
        /*0030*/ 	.short	0x0003
        /*0032*/ 	.short	0x0014
        /*0034*/ 	.byte	0x00, 0xf0, 0x11, 0x00


	//----- nvinfo : EIATTR_KPARAM_INFO
	.align		4
.L_1289:
        /*0038*/ 	.byte	0x04, 0x17
        /*003a*/ 	.short	(.L_1291 - .L_1290)
.L_1290:
        /*003c*/ 	.word	0x00000000
        /*0040*/ 	.short	0x0002
        /*0042*/ 	.short	0x0010
        /*0044*/ 	.byte	0x00, 0xf0, 0x11, 0x00


	//----- nvinfo : EIATTR_KPARAM_INFO
	.align		4
.L_1291:
        /*0048*/ 	.byte	0x04, 0x17
        /*004a*/ 	.short	(.L_1293 - .L_1292)
.L_1292:
        /*004c*/ 	.word	0x00000000
        /*0050*/ 	.short	0x0001
        /*0052*/ 	.short	0x0008
        /*0054*/ 	.byte	0x00, 0xf5, 0x21, 0x00


	//----- nvinfo : EIATTR_KPARAM_INFO
	.align		4
.L_1293:
        /*0058*/ 	.byte	0x04, 0x17
        /*005a*/ 	.short	(.L_1295 - .L_1294)
.L_1294:
        /*005c*/ 	.word	0x00000000
        /*0060*/ 	.short	0x0000
        /*0062*/ 	.short	0x0000
        /*0064*/ 	.byte	0x00, 0xf5, 0x21, 0x00


	//----- nvinfo : EIATTR_SPARSE_MMA_MASK
	.align		4
.L_1295:
        /*0068*/ 	.byte	0x03, 0x50
        /*006a*/ 	.short	0x0000


	//----- nvinfo : EIATTR_MAXREG_COUNT
	.align		4
        /*006c*/ 	.byte	0x03, 0x1b
        /*006e*/ 	.short	0x00ff


	//----- nvinfo : EIATTR_MERCURY_ISA_VERSION
	.align		4
        /*0070*/ 	.byte	0x03, 0x5f
        /*0072*/ 	.short	0x0101


	//----- nvinfo : EIATTR_COOP_GROUP_MASK_REGIDS
	.align		4
        /*0074*/ 	.byte	0x04, 0x29
        /*0076*/ 	.short	(.L_1297 - .L_1296)


	//   ....[0]....
.L_1296:
        /*0078*/ 	.word	0xffffffff


	//   ....[1]....
        /*007c*/ 	.word	0xffffffff


	//   ....[2]....
        /*0080*/ 	.word	0xffffffff


	//   ....[3]....
        /*0084*/ 	.word	0xffffffff


	//   ....[4]....
        /*0088*/ 	.word	0xffffffff


	//   ....[5]....
        /*008c*/ 	.word	0xffffffff


	//   ....[6]....
        /*0090*/ 	.word	0xffffffff


	//   ....[7]....
        /*0094*/ 	.word	0xffffffff


	//   ....[8]....
        /*0098*/ 	.word	0xffffffff


	//   ....[9]....
        /*009c*/ 	.word	0xffffffff


	//----- nvinfo : EIATTR_COOP_GROUP_INSTR_OFFSETS
	.align		4
.L_1297:
        /*00a0*/ 	.byte	0x04, 0x28
        /*00a2*/ 	.short	(.L_1299 - .L_1298)


	//   ....[0]....
.L_1298:
        /*00a4*/ 	.word	0x00005020


	//   ....[1]....
        /*00a8*/ 	.word	0x00005050


	//   ....[2]....
        /*00ac*/ 	.word	0x00005080


	//   ....[3]....
        /*00b0*/ 	.word	0x000050b0


	//   ....[4]....
        /*00b4*/ 	.word	0x000050e0


	//   ....[5]....
        /*00b8*/ 	.word	0x0000a120


	//   ....[6]....
        /*00bc*/ 	.word	0x0000a160


	//   ....[7]....
        /*00c0*/ 	.word	0x0000a180


	//   ....[8]....
        /*00c4*/ 	.word	0x0000a1a0


	//   ....[9]....
        /*00c8*/ 	.word	0x0000a1c0


	//----- nvinfo : EIATTR_VRC_CTA_INIT_COUNT
	.align		4
.L_1299:
        /*00cc*/ 	.byte	0x02, 0x4a
	.zero		1
	.zero		1


	//----- nvinfo : EIATTR_EXIT_INSTR_OFFSETS
	.align		4
        /*00d0*/ 	.byte	0x04, 0x1c
        /*00d2*/ 	.short	(.L_1301 - .L_1300)


	//   ....[0]....
.L_1300:
        /*00d4*/ 	.word	0x0000a1d0


	//   ....[1]....
        /*00d8*/ 	.word	0x0000a770


	//   ....[2]....
        /*00dc*/ 	.word	0x0000ae10


	//   ....[3]....
        /*00e0*/ 	.word	0x0000b3e0


	//   ....[4]....
        /*00e4*/ 	.word	0x0000b9b0


	//   ....[5]....
        /*00e8*/ 	.word	0x0000bf80


	//   ....[6]....
        /*00ec*/ 	.word	0x0000c550


	//   ....[7]....
        /*00f0*/ 	.word	0x0000cb20


	//   ....[8]....
        /*00f4*/ 	.word	0x0000d0f0


	//   ....[9]....
        /*00f8*/ 	.word	0x0000d6c0


	//   ....[10]....
        /*00fc*/ 	.word	0x0000dc90


	//   ....[11]....
        /*0100*/ 	.word	0x0000e260


	//   ....[12]....
        /*0104*/ 	.word	0x0000e830


	//   ....[13]....
        /*0108*/ 	.word	0x0000ee00


	//   ....[14]....
        /*010c*/ 	.word	0x0000f3d0


	//   ....[15]....
        /*0110*/ 	.word	0x0000f9a0


	//   ....[16]....
        /*0114*/ 	.word	0x0000ff70


	//   ....[17]....
        /*0118*/ 	.word	0x00010540


	//   ....[18]....
        /*011c*/ 	.word	0x00010b10


	//   ....[19]....
        /*0120*/ 	.word	0x000110e0


	//   ....[20]....
        /*0124*/ 	.word	0x000116b0


	//   ....[21]....
        /*0128*/ 	.word	0x00011c80


	//   ....[22]....
        /*012c*/ 	.word	0x00012250


	//   ....[23]....
        /*0130*/ 	.word	0x00012820


	//   ....[24]....
        /*0134*/ 	.word	0x00012df0


	//   ....[25]....
        /*0138*/ 	.word	0x000133c0


	//   ....[26]....
        /*013c*/ 	.word	0x00013990


	//   ....[27]....
        /*0140*/ 	.word	0x00013f60


	//   ....[28]....
        /*0144*/ 	.word	0x00014530


	//   ....[29]....
        /*0148*/ 	.word	0x00014b00


	//   ....[30]....
        /*014c*/ 	.word	0x000150d0


	//   ....[31]....
        /*0150*/ 	.word	0x000156a0


	//   ....[32]....
        /*0154*/ 	.word	0x00015c20


	//   ....[33]....
        /*0158*/ 	.word	0x00015c50


	//   ....[34]....
        /*015c*/ 	.word	0x00015c70


	//----- nvinfo : EIATTR_CRS_STACK_SIZE
	.align		4
.L_1301:
        /*0160*/ 	.byte	0x04, 0x1e
        /*0162*/ 	.short	(.L_1303 - .L_1302)
.L_1302:
        /*0164*/ 	.word	0x00000000


	//----- nvinfo : EIATTR_CBANK_PARAM_SIZE
	.align		4
.L_1303:
        /*0168*/ 	.byte	0x03, 0x19
        /*016a*/ 	.short	0x0020


	//----- nvinfo : EIATTR_PARAM_CBANK
	.align		4
        /*016c*/ 	.byte	0x04, 0x0a
        /*016e*/ 	.short	(.L_1305 - .L_1304)
	.align		4
.L_1304:
        /*0170*/ 	.word	index@(.nv.constant0._ZN18transformer_engine49scaled_aligned_causal_masked_softmax_warp_forwardI6__halfS1_fLi12EEEvPT0_PKT_T1_iii)
        /*0174*/ 	.short	0x0380
        /*0176*/ 	.short	0x0020


	//----- nvinfo : EIATTR_SW_WAR
	.align		4
.L_1305:
        /*0178*/ 	.byte	0x04, 0x36
        /*017a*/ 	.short	(.L_1307 - .L_1306)
.L_1306:
        /*017c*/ 	.word	0x00000008
.L_1307:


//--------------------- .nv.info._ZN18transformer_engine49scaled_aligned_causal_masked_softmax_warp_forwardI6__halfS1_fLi11EEEvPT0_PKT_T1_iii --------------------------
	.section	.nv.info._ZN18transformer_engine49scaled_aligned_causal_masked_softmax_warp_forwardI6__halfS1_fLi11EEEvPT0_PKT_T1_iii,"",@"SHT_CUDA_INFO"
	.sectionflags	@""
	.align	4


	//----- nvinfo : EIATTR_CUDA_API_VERSION
	.align		4
        /*0000*/ 	.byte	0x04, 0x37
        /*0002*/ 	.short	(.L_1309 - .L_1308)
.L_1308:
        /*0004*/ 	.word	0x00000082


	//----- nvinfo : EIATTR_KPARAM_INFO
	.align		4
.L_1309:
        /*0008*/ 	.byte	0x04, 0x17
        /*000a*/ 	.short	(.L_1311 - .L_1310)
.L_1310:
        /*000c*/ 	.word	0x00000000
        /*0010*/ 	.short	0x0005
        /*0012*/ 	.short	0x001c
        /*0014*/ 	.byte	0x00, 0xf0, 0x11, 0x00


	//----- nvinfo : EIATTR_KPARAM_INFO
	.align		4
.L_1311:
        /*0018*/ 	.byte	0x04, 0x17
        /*001a*/ 	.short	(.L_1313 - .L_1312)
.L_1312:
        /*001c*/ 	.word	0x00000000
        /*0020*/ 	.short	0x0004
        /*0022*/ 	.short	0x0018
        /*0024*/ 	.byte	0x00, 0xf0, 0x11, 0x00


	//----- nvinfo : EIATTR_KPARAM_INFO
	.align		4
.L_1313:
        /*0028*/ 	.byte	0x04, 0x17
        /*002a*/ 	.short	(.L_1315 - .L_1314)
.L_1314:
        /*002c*/ 	.word	0x00000000
        /*0030*/ 	.short	0x0003
        /*0032*/ 	.short	0x0014
        /*0034*/ 	.byte	0x00, 0xf0, 0x11, 0x00


	//----- nvinfo : EIATTR_KPARAM_INFO
	.align		4
.L_1315:
        /*0038*/ 	.byte	0x04, 0x17
        /*003a*/ 	.short	(.L_1317 - .L_1316)
.L_1316:
        /*003c*/ 	.word	0x00000000
        /*0040*/ 	.short	0x0002
        /*0042*/ 	.short	0x0010
        /*0044*/ 	.byte	0x00, 0xf0, 0x11, 0x00


	//----- nvinfo : EIATTR_KPARAM_INFO
	.align		4
.L_1317:
        /*0048*/ 	.byte	0x04, 0x17
        /*004a*/ 	.short	(.L_1319 - .L_1318)
.L_1318:
        /*004c*/ 	.word	0x00000000
        /*0050*/ 	.short	0x0001
        /*0052*/ 	.short	0x0008
        /*0054*/ 	.byte	0x00, 0xf5, 0x21, 0x00


	//----- nvinfo : EIATTR_KPARAM_INFO
	.align		4
.L_1319:
        /*0058*/ 	.byte	0x04, 0x17
        /*005a*/ 	.short	(.L_1321 - .L_1320)
.L_1320:
        /*005c*/ 	.word	0x00000000
        /*0060*/ 	.short	0x0000
        /*0062*/ 	.short	0x0000
        /*0064*/ 	.byte	0x00, 0xf5, 0x21, 0x00


	//----- nvinfo : EIATTR_SPARSE_MMA_MASK
	.align		4
.L_1321:
        /*0068*/ 	.byte	0x03, 0x50
        /*006a*/ 	.short	0x0000


	//----- nvinfo : EIATTR_MAXREG_COUNT
	.align		4
        /*006c*/ 	.byte	0x03, 0x1b
        /*006e*/ 	.short	0x00ff


	//----- nvinfo : EIATTR_MERCURY_ISA_VERSION
	.align		4
        /*0070*/ 	.byte	0x03, 0x5f
        /*0072*/ 	.short	0x0101


	//----- nvinfo : EIATTR_COOP_GROUP_MASK_REGIDS
	.align		4
        /*0074*/ 	.byte	0x04, 0x29
        /*0076*/ 	.short	(.L_1323 - .L_1322)


	//   ....[0]....
.L_1322:
        /*0078*/ 	.word	0xffffffff


	//   ....[1]....
        /*007c*/ 	.word	0xffffffff


	//   ....[2]....
        /*0080*/ 	.word	0xffffffff


	//   ....[3]....
        /*0084*/ 	.word	0xffffffff


	//   ....[4]....
        /*0088*/ 	.word	0xffffffff


	//   ....[5]....
        /*008c*/ 	.word	0xffffffff


	//   ....[6]....
        /*0090*/ 	.word	0xffffffff


	//   ....[7]....
        /*0094*/ 	.word	0xffffffff


	//   ....[8]....
        /*0098*/ 	.word	0xffffffff


	//   ....[9]....
        /*009c*/ 	.word	0xffffffff


	//----- nvinfo : EIATTR_COOP_GROUP_INSTR_OFFSETS
	.align		4
.L_1323:
        /*00a0*/ 	.byte	0x04, 0x28
        /*00a2*/ 	.short	(.L_1325 - .L_1324)


	//   ....[0]....
.L_1324:
        /*00a4*/ 	.word	0x00002900


	//   ....[1]....
        /*00a8*/ 	.word	0x00002940


	//   ....[2]....
        /*00ac*/ 	.word	0x00002970


	//   ....[3]....
        /*00b0*/ 	.word	0x000029b0


	//   ....[4]....
        /*00b4*/ 	.word	0x000029e0


	//   ....[5]....
        /*00b8*/ 	.word	0x00005240


	//   ....[6]....
        /*00bc*/ 	.word	0x00005260


	//   ....[7]....
        /*00c0*/ 	.word	0x00005280


	//   ....[8]....
        /*00c4*/ 	.word	0x000052a0


	//   ....[9]....
        /*00c8*/ 	.word	0x000052c0


	//----- nvinfo : EIATTR_VRC_CTA_INIT_COUNT
	.align		4
.L_1325:
        /*00cc*/ 	.byte	0x02, 0x4a
	.zero		1
	.zero		1


	//----- nvinfo : EIATTR_EXIT_INSTR_OFFSETS
	.align		4
        /*00d0*/ 	.byte	0x04, 0x1c
        /*00d2*/ 	.short	(.L_1327 - .L_1326)


	//   ....[0]....
.L_1326:
        /*00d4*/ 	.word	0x000052d0


	//   ....[1]....
        /*00d8*/ 	.word	0x00005870


	//   ....[2]....
        /*00dc*/ 	.word	0x00005ed0


	//   ....[3]....
        /*00e0*/ 	.word	0x00006490


	//   ....[4]....
        /*00e4*/ 	.word	0x00006a50


	//   ....[5]....
        /*00e8*/ 	.word	0x00007010


	//   ....[6]....
        /*00ec*/ 	.word	0x000075d0


	//   ....[7]....
        /*00f0*/ 	.word	0x00007ba0


	//   ....[8]....
        /*00f4*/ 	.word	0x00008170


	//   ....[9]....
        /*00f8*/ 	.word	0x00008740


	//   ....[10]....
        /*00fc*/ 	.word	0x00008d10


	//   ....[11]....
        /*0100*/ 	.word	0x000092e0


	//   ....[12]....
        /*0104*/ 	.word	0x000098b0


	//   ....[13]....
        /*0108*/ 	.word	0x00009e80


	//   ....[14]....
        /*010c*/ 	.word	0x0000a450


	//   ....[15]....
        /*0110*/ 	.word	0x0000aa20


	//   ....[16]....
        /*0114*/ 	.word	0x0000afa0


	//   ....[17]....
        /*0118*/ 	.word	0x0000afd0


	//   ....[18]....
        /*011c*/ 	.word	0x0000aff0


	//----- nvinfo : EIATTR_CRS_STACK_SIZE
	.align		4
.L_1327:
        /*0120*/ 	.byte	0x04, 0x1e
        /*0122*/ 	.short	(.L_1329 - .L_1328)
.L_1328:
        /*0124*/ 	.word	0x00000000


	//----- nvinfo : EIATTR_CBANK_PARAM_SIZE
	.align		4
.L_1329:
        /*0128*/ 	.byte	0x03, 0x19
        /*012a*/ 	.short	0x0020


	//----- nvinfo : EIATTR_PARAM_CBANK
	.align		4
        /*012c*/ 	.byte	0x04, 0x0a
        /*012e*/ 	.short	(.L_1331 - .L_1330)
	.align		4
.L_1330:
        /*0130*/ 	.word	index@(.nv.constant0._ZN18transformer_engine49scaled_aligned_causal_masked_softmax_warp_forwardI6__halfS1_fLi11EEEvPT0_PKT_T1_iii)
        /*0134*/ 	.short	0x0380
        /*0136*/ 	.short	0x0020


	//----- nvinfo : EIATTR_SW_WAR
	.align		4
.L_1331:
        /*0138*/ 	.byte	0x04, 0x36
        /*013a*/ 	.short	(.L_1333 - .L_1332)
.L_1332:
        /*013c*/ 	.word	0x00000008
.L_1333:


//--------------------- .nv.info._ZN18transformer_engine49scaled_aligned_causal_masked_softmax_warp_forwardI6__halfS1_fLi10EEEvPT0_PKT_T1_iii --------------------------
	.section	.nv.info._ZN18transformer_engine49scaled_aligned_causal_masked_softmax_warp_forwardI6__halfS1_fLi10EEEvPT0_PKT_T1_iii,"",@"SHT_CUDA_INFO"
	.sectionflags	@""
	.align	4


	//----- nvinfo : EIATTR_CUDA_API_VERSION
	.align		4
        /*0000*/ 	.byte	0x04, 0x37
        /*0002*/ 	.short	(.L_1335 - .L_1334)
.L_1334:
        /*0004*/ 	.word	0x00000082


	//----- nvinfo : EIATTR_KPARAM_INFO
	.align		4
.L_1335:
        /*0008*/ 	.byte	0x04, 0x17
        /*000a*/ 	.short	(.L_1337 - .L_1336)
.L_1336:
        /*000c*/ 	.word	0x00000000
        /*0010*/ 	.short	0x0005
        /*0012*/ 	.short	0x001c
        /*0014*/ 	.byte	0x00, 0xf0, 0x11, 0x00


	//----- nvinfo : EIATTR_KPARAM_INFO
	.align		4
.L_1337:
        /*0018*/ 	.byte	0x04, 0x17
        /*001a*/ 	.short	(.L_1339 - .L_1338)
.L_1338:
        /*001c*/ 	.word	0x00000000
        /*0020*/ 	.short	0x0004
        /*0022*/ 	.short	0x0018
        /*0024*/ 	.byte	0x00, 0xf0, 0x11, 0x00


	//----- nvinfo : EIATTR_KPARAM_INFO
	.align		4
.L_1339:
        /*0028*/ 	.byte	0x04, 0x17
        /*002a*/ 	.short	(.L_1341 - .L_1340)
.L_1340:
        /*002c*/ 	.word	0x00000000
        /*0030*/ 	.short	0x0003
        /*0032*/ 	.short	0x0014
        /*0034*/ 	.byte	0x00, 0xf0, 0x11, 0x00


	//----- nvinfo : EIATTR_KPARAM_INFO
	.align		4
.L_1341:
        /*0038*/ 	.byte	0x04, 0x17
        /*003a*/ 	.short	(.L_1343 - .L_1342)
.L_1342:
        /*003c*/ 	.word	0x00000000
        /*0040*/ 	.short	0x0002
        /*0042*/ 	.short	0x0010
        /*0044*/ 	.byte	0x00, 0xf0, 0x11, 0x00


	//----- nvinfo : EIATTR_KPARAM_INFO
	.align		4
.L_1343:
        /*0048*/ 	.byte	0x04, 0x17
        /*004a*/ 	.short	(.L_1345 - .L_1344)
.L_1344:
        /*004c*/ 	.word	0x00000000
        /*0050*/ 	.short	0x0001
        /*0052*/ 	.short	0x0008
        /*0054*/ 	.byte	0x00, 0xf5, 0x21, 0x00


	//----- nvinfo : EIATTR_KPARAM_INFO
	.align		4
.L_1345:
        /*0058*/ 	.byte	0x04, 0x17
        /*005a*/ 	.short	(.L_1347 - .L_1346)
.L_1346:
        /*005c*/ 	.word	0x00000000
        /*0060*/ 	.short	0x0000
        /*0062*/ 	.short	0x0000
        /*0064*/ 	.byte	0x00, 0xf5, 0x21, 0x00


	//----- nvinfo : EIATTR_SPARSE_MMA_MASK
	.align		4
.L_1347:
        /*0068*/ 	.byte	0x03, 0x50
        /*006a*/ 	.short	0x0000


	//----- nvinfo : EIATTR_MAXREG_COUNT
	.align		4
        /*006c*/ 	.byte	0x03, 0x1b
        /*006e*/ 	.short	0x00ff


	//----- nvinfo : EIATTR_MERCURY_ISA_VERSION
	.align		4
        /*0070*/ 	.byte	0x03, 0x5f
        /*0072*/ 	.short	0x0101


	//----- nvinfo : EIATTR_COOP_GROUP_MASK_REGIDS
	.align		4
        /*0074*/ 	.byte	0x04, 0x29
        /*0076*/ 	.short	(.L_1349 - .L_1348)


	//   ....[0]....
.L_1348:
        /*0078*/ 	.word	0xffffffff


	//   ....[1]....
        /*007c*/ 	.word	0xffffffff


	//   ....[2]....
        /*0080*/ 	.word	0xffffffff


	//   ....[3]....
        /*0084*/ 	.word	0xffffffff


	//   ....[4]....
        /*0088*/ 	.word	0xffffffff


	//   ....[5]....
        /*008c*/ 	.word	0xffffffff


	//   ....[6]....
        /*0090*/ 	.word	0xffffffff


	//   ....[7]....
        /*0094*/ 	.word	0xffffffff


	//   ....[8]....
        /*0098*/ 	.word	0xffffffff


	//   ....[9]....
        /*009c*/ 	.word	0xffffffff


	//----- nvinfo : EIATTR_COOP_GROUP_INSTR_OFFSETS
	.align		4
.L_1349:
        /*00a0*/ 	.byte	0x04, 0x28
        /*00a2*/ 	.short	(.L_1351 - .L_1350)


	//   ....[0]....
.L_1350:
        /*00a4*/ 	.word	0x00001590


	//   ....[1]....
        /*00a8*/ 	.word	0x000015d0


	//   ....[2]....
        /*00ac*/ 	.word	0x00001600


	//   ....[3]....
        /*00b0*/ 	.word	0x00001630


	//   ....[4]....
        /*00b4*/ 	.word	0x00001670


	//   ....[5]....
        /*00b8*/ 	.word	0x00002ad0


	//   ....[6]....
        /*00bc*/ 	.word	0x00002af0


	//   ....[7]....
        /*00c0*/ 	.word	0x00002b10


	//   ....[8]....
        /*00c4*/ 	.word	0x00002b30


	//   ....[9]....
        /*00c8*/ 	.word	0x00002b50


	//----- nvinfo : EIATTR_VRC_CTA_INIT_COUNT
	.align		4
.L_1351:
        /*00cc*/ 	.byte	0x02, 0x4a
	.zero		1
	.zero		1


	//----- nvinfo : EIATTR_EXIT_INSTR_OFFSETS
	.align		4
        /*00d0*/ 	.byte	0x04, 0x1c
        /*00d2*/ 	.short	(.L_1353 - .L_1352)


	//   ....[0]....
.L_1352:
        /*00d4*/ 	.word	0x00002b60


	//   ....[1]....
        /*00d8*/ 	.word	0x000030f0


	//   ....[2]....
        /*00dc*/ 	.word	0x00003740


	//   ....[3]....
        /*00e0*/ 	.word	0x00003d10


	//   ....[4]....
        /*00e4*/ 	.word	0x000042e0


	//   ....[5]....
        /*00e8*/ 	.word	0x000048b0


	//   ....[6]....
        /*00ec*/ 	.word	0x00004e80


	//   ....[7]....
        /*00f0*/ 	.word	0x00005450


	//   ....[8]....
        /*00f4*/ 	.word	0x000059d0


	//   ....[9]....
        /*00f8*/ 	.word	0x00005a00


	//   ....[10]....
        /*00fc*/ 	.word	0x00005a20


	//----- nvinfo : EIATTR_CRS_STACK_SIZE
	.align		4
.L_1353:
        /*0100*/ 	.byte	0x04, 0x1e
        /*0102*/ 	.short	(.L_1355 - .L_1354)
.L_1354:
        /*0104*/ 	.word	0x00000000


	//----- nvinfo : EIATTR_CBANK_PARAM_SIZE
	.align		4
.L_1355:
        /*0108*/ 	.byte	0x03, 0x19
        /*010a*/ 	.short	0x0020


	//----- nvinfo : EIATTR_PARAM_CBANK
	.align		4
        /*010c*/ 	.byte	0x04, 0x0a
        /*010e*/ 	.short	(.L_1357 - .L_1356)
	.align		4
.L_1356:
        /*0110*/ 	.word	index@(.nv.constant0._ZN18transformer_engine49scaled_aligned_causal_masked_softmax_warp_forwardI6__halfS1_fLi10EEEvPT0_PKT_T1_iii)
        /*0114*/ 	.short	0x0380
        /*0116*/ 	.short	0x0020


	//----- nvinfo : EIATTR_SW_WAR
	.align		4
.L_1357:
        /*0118*/ 	.byte	0x04, 0x36
        /*011a*/ 	.short	(.L_1359 - .L_1358)
.L_1358:
        /*011c*/ 	.word	0x00000008
.L_1359:


//--------------------- .nv.info._ZN18transformer_engine49scaled_aligned_causal_masked_softmax_warp_forwardI6__halfS1_fLi9EEEvPT0_PKT_T1_iii --------------------------
	.section	.nv.info._ZN18transformer_engine49scaled_aligned_causal_masked_softmax_warp_forwardI6__halfS1_fLi9EEEvPT0_PKT_T1_iii,"",@"SHT_CUDA_INFO"
	.sectionflags	@""
	.align	4


	//----- nvinfo : EIATTR_CUDA_API_VERSION
	.align		4
        /*0000*/ 	.byte	0x04, 0x37
        /*0002*/ 	.short	(.L_1361 - .L_1360)
.L_1360:
        /*0004*/ 	.word	0x00000082


	//----- nvinfo : EIATTR_KPARAM_INFO
	.align		4
.L_1361:
        /*0008*/ 	.byte	0x04, 0x17
        /*000a*/ 	.short	(.L_1363 - .L_1362)
.L_1362:
        /*000c*/ 	.word	0x00000000
        /*0010*/ 	.short	0x0005
        /*0012*/ 	.short	0x001c
        /*0014*/ 	.byte	0x00, 0xf0, 0x11, 0x00


	//----- nvinfo : EIATTR_KPARAM_INFO
	.align		4
.L_1363:
        /*0018*/ 	.byte	0x04, 0x17
        /*001a*/ 	.short	(.L_1365 - .L_1364)
.L_1364:
        /*001c*/ 	.word	0x00000000
        /*0020*/ 	.short	0x0004
        /*0022*/ 	.short	0x0018
        /*0024*/ 	.byte	0x00, 0xf0, 0x11, 0x00


	//----- nvinfo : EIATTR_KPARAM_INFO
	.align		4
.L_1365:
        /*0028*/ 	.byte	0x04, 0x17
        /*002a*/ 	.short	(.L_1367 - .L_1366)
.L_1366:
        /*002c*/ 	.word	0x00000000
        /*0030*/ 	.short	0x0003
        /*0032*/ 	.short	0x0014
        /*0034*/ 	.byte	0x00, 0xf0, 0x11, 0x00


	//----- nvinfo : EIATTR_KPARAM_INFO
	.align		4
.L_1367:
        /*0038*/ 	.byte	0x04, 0x17
        /*003a*/ 	.short	(.L_1369 - .L_1368)
.L_1368:
        /*003c*/ 	.word	0x00000000
        /*0040*/ 	.short	0x0002
        /*0042*/ 	.short	0x0010
        /*0044*/ 	.byte	0x00, 0xf0, 0x11, 0x00


	//----- nvinfo : EIATTR_KPARAM_INFO
	.align		4
.L_1369:
        /*0048*/ 	.byte	0x04, 0x17
        /*004a*/ 	.short	(.L_1371 - .L_1370)
.L_1370:
        /*004c*/ 	.word	0x00000000
        /*0050*/ 	.short	0x0001
        /*0052*/ 	.short	0x0008
        /*0054*/ 	.byte	0x00, 0xf5, 0x21, 0x00


	//----- nvinfo : EIATTR_KPARAM_INFO
	.align		4
.L_1371:
        /*0058*/ 	.byte	0x04, 0x17
        /*005a*/ 	.short	(.L_1373 - .L_1372)
.L_1372:
        /*005c*/ 	.word	0x00000000
        /*0060*/ 	.short	0x0000
        /*0062*/ 	.short	0x0000
        /*0064*/ 	.byte	0x00, 0xf5, 0x21, 0x00


	//----- nvinfo : EIATTR_SPARSE_MMA_MASK
	.align		4
.L_1373:
        /*0068*/ 	.byte	0x03, 0x50
        /*006a*/ 	.short	0x0000


	//----- nvinfo : EIATTR_MAXREG_COUNT
	.align		4
        /*006c*/ 	.byte	0x03, 0x1b
        /*006e*/ 	.short	0x00ff


	//----- nvinfo : EIATTR_MERCURY_ISA_VERSION
	.align		4
        /*0070*/ 	.byte	0x03, 0x5f
        /*0072*/ 	.short	0x0101


	//----- nvinfo : EIATTR_COOP_GROUP_MASK_REGIDS
	.align		4
        /*0074*/ 	.byte	0x04, 0x29
        /*0076*/ 	.short	(.L_1375 - .L_1374)


	//   ....[0]....
.L_1374:
        /*0078*/ 	.word	0xffffffff


	//   ....[1]....
        /*007c*/ 	.word	0xffffffff


	//   ....[2]....
        /*0080*/ 	.word	0xffffffff


	//   ....[3]....
        /*0084*/ 	.word	0xffffffff


	//   ....[4]....
        /*0088*/ 	.word	0xffffffff


	//   ....[5]....
        /*008c*/ 	.word	0xffffffff


	//   ....[6]....
        /*0090*/ 	.word	0xffffffff


	//   ....[7]....
        /*0094*/ 	.word	0xffffffff


	//   ....[8]....
        /*0098*/ 	.word	0xffffffff


	//   ....[9]....
        /*009c*/ 	.word	0xffffffff


	//----- nvinfo : EIATTR_COOP_GROUP_INSTR_OFFSETS
	.align		4
.L_1375:
        /*00a0*/ 	.byte	0x04, 0x28
        /*00a2*/ 	.short	(.L_1377 - .L_1376)


	//   ....[0]....
.L_1376:
        /*00a4*/ 	.word	0x00000bc0


	//   ....[1]....
        /*00a8*/ 	.word	0x00000bf0


	//   ....[2]....
        /*00ac*/ 	.word	0x00000c20


	//   ....[3]....
        /*00b0*/ 	.word	0x00000c60


	//   ....[4]....
        /*00b4*/ 	.word	0x00000c90


	//   ....[5]....
        /*00b8*/ 	.word	0x000016d0


	//   ....[6]....
        /*00bc*/ 	.word	0x000016f0


	//   ....[7]....
        /*00c0*/ 	.word	0x00001710


	//   ....[8]....
        /*00c4*/ 	.word	0x00001730


	//   ....[9]....
        /*00c8*/ 	.word	0x00001750


	//----- nvinfo : EIATTR_VRC_CTA_INIT_COUNT
	.align		4
.L_1377:
        /*00cc*/ 	.byte	0x02, 0x4a
	.zero		1
	.zero		1


	//----- nvinfo : EIATTR_EXIT_INSTR_OFFSETS
	.align		4
        /*00d0*/ 	.byte	0x04, 0x1c
        /*00d2*/ 	.short	(.L_1379 - .L_1378)


	//   ....[0]....
.L_1378:
        /*00d4*/ 	.word	0x00001760


	//   ....[1]....
        /*00d8*/ 	.word	0x00001d30


	//   ....[2]....
        /*00dc*/ 	.word	0x00002370


	//   ....[3]....
        /*00e0*/ 	.word	0x00002980


	//   ....[4]....
        /*00e4*/ 	.word	0x00002f40


	//   ....[5]....
        /*00e8*/ 	.word	0x00002f70


	//   ....[6]....
        /*00ec*/ 	.word	0x00002f90


	//----- nvinfo : EIATTR_CRS_STACK_SIZE
	.align		4
.L_1379:
        /*00f0*/ 	.byte	0x04, 0x1e
        /*00f2*/ 	.short	(.L_1381 - .L_1380)
.L_1380:
        /*00f4*/ 	.word	0x00000000


	//----- nvinfo : EIATTR_CBANK_PARAM_SIZE
	.align		4
.L_1381:
        /*00f8*/ 	.byte	0x03, 0x19
        /*00fa*/ 	.short	0x0020


	//----- nvinfo : EIATTR_PARAM_CBANK
	.align		4
        /*00fc*/ 	.byte	0x04, 0x0a
        /*00fe*/ 	.short	(.L_1383 - .L_1382)
	.align		4
.L_1382:
        /*0100*/ 	.word	index@(.nv.constant0._ZN18transformer_engine49scaled_aligned_causal_masked_softmax_warp_forwardI6__halfS1_fLi9EEEvPT0_PKT_T1_iii)
        /*0104*/ 	.short	0x0380
        /*0106*/ 	.short	0x0020


	//----- nvinfo : EIATTR_SW_WAR
	.align		4
.L_1383:
        /*0108*/ 	.byte	0x04, 0x36
        /*010a*/ 	.short	(.L_1385 - .L_1384)
.L_1384:
        /*010c*/ 	.word	0x00000008
.L_1385:


//--------------------- .nv.info._ZN18transformer_engine49scaled_aligned_causal_masked_softmax_warp_forwardI6__halfS1_fLi8EEEvPT0_PKT_T1_iii --------------------------
	.section	.nv.info._ZN18transformer_engine49scaled_aligned_causal_masked_softmax_warp_forwardI6__halfS1_fLi8EEEvPT0_PKT_T1_iii,"",@"SHT_CUDA_INFO"
	.sectionflags	@""
	.align	4


	//----- nvinfo : EIATTR_CUDA_API_VERSION
	.align		4
        /*0000*/ 	.byte	0x04, 0x37
        /*0002*/ 	.short	(.L_1387 - .L_1386)
.L_1386:
        /*0004*/ 	.word	0x00000082


	//----- nvinfo : EIATTR_KPARAM_INFO
	.align		4
.L_1387:
        /*0008*/ 	.byte	0x04, 0x17
        /*000a*/ 	.short	(.L_1389 - .L_1388)
.L_1388:
        /*000c*/ 	.word	0x00000000
        /*0010*/ 	.short	0x0005
        /*0012*/ 	.short	0x001c
        /*0014*/ 	.byte	0x00, 0xf0, 0x11, 0x00


	//----- nvinfo : EIATTR_KPARAM_INFO
	.align		4
.L_1389:
        /*0018*/ 	.byte	0x04, 0x17
        /*001a*/ 	.short	(.L_1391 - .L_1390)
.L_1390:
        /*001c*/ 	.word	0x00000000
        /*0020*/ 	.short	0x0004
        /*0022*/ 	.short	0x0018
        /*0024*/ 	.byte	0x00, 0xf0, 0x11, 0x00


	//----- nvinfo : EIATTR_KPARAM_INFO
	.align		4
.L_1391:
        /*0028*/ 	.byte	0x04, 0x17
        /*002a*/ 	.short	(.L_1393 - .L_1392)
.L_1392:
        /*002c*/ 	.word	0x00000000
        /*0030*/ 	.short	0x0003
        /*0032*/ 	.short	0x0014
        /*0034*/ 	.byte	0x00, 0xf0, 0x11, 0x00


	//----- nvinfo : EIATTR_KPARAM_INFO
	.align		4
.L_1393:
        /*0038*/ 	.byte	0x04, 0x17
        /*003a*/ 	.short	(.L_1395 - .L_1394)
.L_1394:
        /*003c*/ 	.word	0x00000000
        /*0040*/ 	.short	0x0002
        /*0042*/ 	.short	0x0010
        /*0044*/ 	.byte	0x00, 0xf0, 0x11, 0x00


	//----- nvinfo : EIATTR_KPARAM_INFO
	.align		4
.L_1395:
        /*0048*/ 	.byte	0x04, 0x17
        /*004a*/ 	.short	(.L_1397 - .L_1396)
.L_1396:
        /*004c*/ 	.word	0x00000000
        /*0050*/ 	.short	0x0001
        /*0052*/ 	.short	0x0008
        /*0054*/ 	.byte	0x00, 0xf5, 0x21, 0x00


	//----- nvinfo : EIATTR_KPARAM_INFO
	.align		4
.L_1397:
        /*0058*/ 	.byte	0x04, 0x17
        /*005a*/ 	.short	(.L_1399 - .L_1398)
.L_1398:
        /*005c*/ 	.word	0x00000000
        /*0060*/ 	.short	0x0000
        /*0062*/ 	.short	0x0000
        /*0064*/ 	.byte	0x00, 0xf5, 0x21, 0x00


	//----- nvinfo : EIATTR_SPARSE_MMA_MASK
	.align		4
.L_1399:
        /*0068*/ 	.byte	0x03, 0x50
        /*006a*/ 	.short	0x0000


	//----- nvinfo : EIATTR_MAXREG_COUNT
	.align		4
        /*006c*/ 	.byte	0x03, 0x1b
        /*006e*/ 	.short	0x00ff


	//----- nvinfo : EIATTR_MERCURY_ISA_VERSION
	.align		4
        /*0070*/ 	.byte	0x03, 0x5f
        /*0072*/ 	.short	0x0101


	//----- nvinfo : EIATTR_COOP_GROUP_MASK_REGIDS
	.align		4
        /*0074*/ 	.byte	0x04, 0x29
        /*0076*/ 	.short	(.L_1401 - .L_1400)


	//   ....[0]....
.L_1400:
        /*0078*/ 	.word	0xffffffff


	//   ....[1]....
        /*007c*/ 	.word	0xffffffff


	//   ....[2]....
        /*0080*/ 	.word	0xffffffff


	//   ....[3]....
        /*0084*/ 	.word	0xffffffff


	//   ....[4]....
        /*0088*/ 	.word	0xffffffff


	//   ....[5]....
        /*008c*/ 	.word	0xffffffff


	//   ....[6]....
        /*0090*/ 	.word	0xffffffff


	//   ....[7]....
        /*0094*/ 	.word	0xffffffff


	//   ....[8]....
        /*0098*/ 	.word	0xffffffff


	//   ....[9]....
        /*009c*/ 	.word	0xffffffff


	//----- nvinfo : EIATTR_COOP_GROUP_INSTR_OFFSETS
	.align		4
.L_1401:
        /*00a0*/ 	.byte	0x04, 0x28
        /*00a2*/ 	.short	(.L_1403 - .L_1402)


	//   ....[0]....
.L_1402:
        /*00a4*/ 	.word	0x000006e0


	//   ....[1]....
        /*00a8*/ 	.word	0x00000720


	//   ....[2]....
        /*00ac*/ 	.word	0x00000750


	//   ....[3]....
        /*00b0*/ 	.word	0x00000790


	//   ....[4]....
        /*00b4*/ 	.word	0x000007c0


	//   ....[5]....
        /*00b8*/ 	.word	0x00000cf0


	//   ....[6]....
        /*00bc*/ 	.word	0x00000d10


	//   ....[7]....
        /*00c0*/ 	.word	0x00000d30


	//   ....[8]....
        /*00c4*/ 	.word	0x00000d50


	//   ....[9]....
        /*00c8*/ 	.word	0x00000d70


	//----- nvinfo : EIATTR_VRC_CTA_INIT_COUNT
	.align		4
.L_1403:
        /*00cc*/ 	.byte	0x02, 0x4a
	.zero		1
	.zero		1


	//----- nvinfo : EIATTR_EXIT_INSTR_OFFSETS
	.align		4
        /*00d0*/ 	.byte	0x04, 0x1c
        /*00d2*/ 	.short	(.L_1405 - .L_1404)


	//   ....[0]....
.L_1404:
        /*00d4*/ 	.word	0x00000d80


	//   ....[1]....
        /*00d8*/ 	.word	0x00001360


	//   ....[2]....
        /*00dc*/ 	.word	0x00001980


	//   ....[3]....
        /*00e0*/ 	.word	0x000019b0


	//   ....[4]....
        /*00e4*/ 	.word	0x000019d0


	//----- nvinfo : EIATTR_CRS_STACK_SIZE
	.align		4
.L_1405:
        /*00e8*/ 	.byte	0x04, 0x1e
        /*00ea*/ 	.short	(.L_1407 - .L_1406)
.L_1406:
        /*00ec*/ 	.word	0x00000000


	//----- nvinfo : EIATTR_CBANK_PARAM_SIZE
	.align		4
.L_1407:
        /*00f0*/ 	.byte	0x03, 0x19
        /*00f2*/ 	.short	0x0020


	//----- nvinfo : EIATTR_PARAM_CBANK
	.align		4
        /*00f4*/ 	.byte	0x04, 0x0a
        /*00f6*/ 	.short	(.L_1409 - .L_1408)
	.align		4
.L_1408:
        /*00f8*/ 	.word	index@(.nv.constant0._ZN18transformer_engine49scaled_aligned_causal_masked_softmax_warp_forwardI6__halfS1_fLi8EEEvPT0_PKT_T1_iii)
        /*00fc*/ 	.short	0x0380
        /*00fe*/ 	.short	0x0020


	//----- nvinfo : EIATTR_SW_WAR
	.align		4
.L_1409:
        /*0100*/ 	.byte	0x04, 0x36
        /*0102*/ 	.short	(.L_1411 - .L_1410)
.L_1410:
        /*0104*/ 	.word	0x00000008
.L_1411:


//--------------------- .nv.info._ZN18transformer_engine49scaled_aligned_causal_masked_softmax_warp_forwardI6__halfS1_fLi7EEEvPT0_PKT_T1_iii --------------------------
	.section	.nv.info._ZN18transformer_engine49scaled_aligned_causal_masked_softmax_warp_forwardI6__halfS1_fLi7EEEvPT0_PKT_T1_iii,"",@"SHT_CUDA_INFO"
	.sectionflags	@""
	.align	4


	//----- nvinfo : EIATTR_CUDA_API_VERSION
	.align		4
        /*0000*/ 	.byte	0x04, 0x37
        /*0002*/ 	.short	(.L_1413 - .L_1412)
.L_1412:
        /*0004*/ 	.word	0x00000082


	//----- nvinfo : EIATTR_KPARAM_INFO
	.align		4
.L_1413:
        /*0008*/ 	.byte	0x04, 0x17
        /*000a*/ 	.short	(.L_1415 - .L_1414)
.L_1414:
        /*000c*/ 	.word	0x00000000
        /*0010*/ 	.short	0x0005
        /*0012*/ 	.short	0x001c
        /*0014*/ 	.byte	0x00, 0xf0, 0x11, 0x00


	//----- nvinfo : EIATTR_KPARAM_INFO
	.align		4
.L_1415:
        /*0018*/ 	.byte	0x04, 0x17
        /*001a*/ 	.short	(.L_1417 - .L_1416)
.L_1416:
        /*001c*/ 	.word	0x00000000
        /*0020*/ 	.short	0x0004
        /*0022*/ 	.short	0x0018
        /*0024*/ 	.byte	0x00, 0xf0, 0x11, 0x00


	//----- nvinfo : EIATTR_KPARAM_INFO
	.align		4
.L_1417:
        /*0028*/ 	.byte	0x04, 0x17
        /*002a*/ 	.short	(.L_1419 - .L_1418)
.L_1418:
        /*002c*/ 	.word	0x00000000
        /*0030*/ 	.short	0x0003
        /*0032*/ 	.short	0x0014
        /*0034*/ 	.byte	0x00, 0xf0, 0x11, 0x00


	//----- nvinfo : EIATTR_KPARAM_INFO
	.align		4
.L_1419:
        /*0038*/ 	.byte	0x04, 0x17
        /*003a*/ 	.short	(.L_1421 - .L_1420)
.L_1420:
        /*003c*/ 	.word	0x00000000
        /*0040*/ 	.short	0x0002
        /*0042*/ 	.short	0x0010
        /*0044*/ 	.byte	0x00, 0xf0, 0x11, 0x00


	//----- nvinfo : EIATTR_KPARAM_INFO
	.align		4
.L_1421:
        /*0048*/ 	.byte	0x04, 0x17
        /*004a*/ 	.short	(.L_1423 - .L_1422)
.L_1422:
        /*004c*/ 	.word	0x00000000
        /*0050*/ 	.short	0x0001
        /*0052*/ 	.short	0x0008
        /*0054*/ 	.byte	0x00, 0xf5, 0x21, 0x00


	//----- nvinfo : EIATTR_KPARAM_INFO
	.align		4
.L_1423:
        /*0058*/ 	.byte	0x04, 0x17
        /*005a*/ 	.short	(.L_1425 - .L_1424)
.L_1424:
        /*005c*/ 	.word	0x00000000
        /*0060*/ 	.short	0x0000
        /*0062*/ 	.short	0x0000
        /*0064*/ 	.byte	0x00, 0xf5, 0x21, 0x00


	//----- nvinfo : EIATTR_SPARSE_MMA_MASK
	.align		4
.L_1425:
        /*0068*/ 	.byte	0x03, 0x50
        /*006a*/ 	.short	0x0000


	//----- nvinfo : EIATTR_MAXREG_COUNT
	.align		4
        /*006c*/ 	.byte	0x03, 0x1b
        /*006e*/ 	.short	0x00ff


	//----- nvinfo : EIATTR_MERCURY_ISA_VERSION
	.align		4
        /*0070*/ 	.byte	0x03, 0x5f
        /*0072*/ 	.short	0x0101


	//----- nvinfo : EIATTR_COOP_GROUP_MASK_REGIDS
	.align		4
        /*0074*/ 	.byte	0x04, 0x29
        /*0076*/ 	.short	(.L_1427 - .L_1426)


	//   ....[0]....
.L_1426:
        /*0078*/ 	.word	0xffffffff


	//   ....[1]....
        /*007c*/ 	.word	0xffffffff


	//   ....[2]....
        /*0080*/ 	.word	0xffffffff


	//   ....[3]....
        /*0084*/ 	.word	0xffffffff


	//   ....[4]....
        /*0088*/ 	.word	0xffffffff


	//   ....[5]....
        /*008c*/ 	.word	0xffffffff


	//   ....[6]....
        /*0090*/ 	.word	0xffffffff


	//   ....[7]....
        /*0094*/ 	.word	0xffffffff


	//   ....[8]....
        /*0098*/ 	.word	0xffffffff


	//   ....[9]....
        /*009c*/ 	.word	0xffffffff


	//   ....[10]....
        /*00a0*/ 	.word	0xffffffff


	//   ....[11]....
        /*00a4*/ 	.word	0xffffffff


	//   ....[12]....
        /*00a8*/ 	.word	0xffffffff


	//   ....[13]....
        /*00ac*/ 	.word	0xffffffff


	//   ....[14]....
        /*00b0*/ 	.word	0xffffffff


	//   ....[15]....
        /*00b4*/ 	.word	0xffffffff


	//   ....[16]....
        /*00b8*/ 	.word	0xffffffff


	//   ....[17]....
        /*00bc*/ 	.word	0xffffffff


	//   ....[18]....
        /*00c0*/ 	.word	0xffffffff


	//   ....[19]....
        /*00c4*/ 	.word	0xffffffff


	//----- nvinfo : EIATTR_COOP_GROUP_INSTR_OFFSETS
	.align		4
.L_1427:
        /*00c8*/ 	.byte	0x04, 0x28
        /*00ca*/ 	.short	(.L_1429 - .L_1428)


	//   ....[0]....
.L_1428:
        /*00cc*/ 	.word	0x00000850


	//   ....[1]....
        /*00d0*/ 	.word	0x00000870


	//   ....[2]....
        /*00d4*/ 	.word	0x000008b0


	//   ....[3]....
        /*00d8*/ 	.word	0x000008d0


	//   ....[4]....
        /*00dc*/ 	.word	0x00000910


	//   ....[5]....
        /*00e0*/ 	.word	0x00000930


	//   ....[6]....
        /*00e4*/ 	.word	0x00000970


	//   ....[7]....
        /*00e8*/ 	.word	0x00000990


	//   ....[8]....
        /*00ec*/ 	.word	0x000009d0


	//   ....[9]....
        /*00f0*/ 	.word	0x00000a10


	//   ....[10]....
        /*00f4*/ 	.word	0x00000f50


	//   ....[11]....
        /*00f8*/ 	.word	0x00000f70


	//   ....[12]....
        /*00fc*/ 	.word	0x00000f90


	//   ....[13]....
        /*0100*/ 	.word	0x00000fb0


	//   ....[14]....
        /*0104*/ 	.word	0x00000fd0


	//   ....[15]....
        /*0108*/ 	.word	0x00000ff0


	//   ....[16]....
        /*010c*/ 	.word	0x00001010


	//   ....[17]....
        /*0110*/ 	.word	0x00001030


	//   ....[18]....
        /*0114*/ 	.word	0x00001050


	//   ....[19]....
        /*0118*/ 	.word	0x00001070


	//----- nvinfo : EIATTR_VRC_CTA_INIT_COUNT
	.align		4
.L_1429:
        /*011c*/ 	.byte	0x02, 0x4a
	.zero		1
	.zero		1


	//----- nvinfo : EIATTR_EXIT_INSTR_OFFSETS
	.align		4
        /*0120*/ 	.byte	0x04, 0x1c
        /*0122*/ 	.short	(.L_1431 - .L_1430)


	//   ....[0]....
.L_1430:
        /*0124*/ 	.word	0x00001080


	//   ....[1]....
        /*0128*/ 	.word	0x00001880


	//   ....[2]....
        /*012c*/ 	.word	0x00001e50


	//   ....[3]....
        /*0130*/ 	.word	0x00001e80


	//   ....[4]....
        /*0134*/ 	.word	0x00001eb0


	//----- nvinfo : EIATTR_CRS_STACK_SIZE
	.align		4
.L_1431:
        /*0138*/ 	.byte	0x04, 0x1e
        /*013a*/ 	.short	(.L_1433 - .L_1432)
.L_1432:
        /*013c*/ 	.word	0x00000000


	//----- nvinfo : EIATTR_CBANK_PARAM_SIZE
	.align		4
.L_1433:
        /*0140*/ 	.byte	0x03, 0x19
        /*0142*/ 	.short	0x0020


	//----- nvinfo : EIATTR_PARAM_CBANK
	.align		4
        /*0144*/ 	.byte	0x04, 0x0a
        /*0146*/ 	.short	(.L_1435 - .L_1434)
	.align		4
.L_1434:
        /*0148*/ 	.word	index@(.nv.constant0._ZN18transformer_engine49scaled_aligned_causal_masked_softmax_warp_forwardI6__halfS1_fLi7EEEvPT0_PKT_T1_iii)
        /*014c*/ 	.short	0x0380
        /*014e*/ 	.short	0x0020


	//----- nvinfo : EIATTR_SW_WAR
	.align		4
.L_1435:
        /*0150*/ 	.byte	0x04, 0x36
        /*0152*/ 	.short	(.L_1437 - .L_1436)
.L_1436:
        /*0154*/ 	.word	0x00000008
.L_1437:


//--------------------- .nv.info._ZN18transformer_engine49scaled_aligned_causal_masked_softmax_warp_forwardI6__halfS1_fLi6EEEvPT0_PKT_T1_iii --------------------------
	.section	.nv.info._ZN18transformer_engine49scaled_aligned_causal_masked_softmax_warp_forwardI6__halfS1_fLi6EEEvPT0_PKT_T1_iii,"",@"SHT_CUDA_INFO"
	.sectionflags	@""
	.align	4


	//----- nvinfo : EIATTR_CUDA_API_VERSION
	.align		4
        /*0000*/ 	.byte	0x04, 0x37
        /*0002*/ 	.short	(.L_1439 - .L_1438)
.L_1438:
        /*0004*/ 	.word	0x00000082


	//----- nvinfo : EIATTR_KPARAM_INFO
	.align		4
.L_1439:
        /*0008*/ 	.byte	0x04, 0x17
        /*000a*/ 	.short	(.L_1441 - .L_1440)
.L_1440:
        /*000c*/ 	.word	0x00000000
        /*0010*/ 	.short	0x0005
        /*0012*/ 	.short	0x001c
        /*0014*/ 	.byte	0x00, 0xf0, 0x11, 0x00


	//----- nvinfo : EIATTR_KPARAM_INFO
	.align		4
.L_1441:
        /*0018*/ 	.byte	0x04, 0x17
        /*001a*/ 	.short	(.L_1443 - .L_1442)
.L_1442:
        /*001c*/ 	.word	0x00000000
        /*0020*/ 	.short	0x0004
        /*0022*/ 	.short	0x0018
        /*0024*/ 	.byte	0x00, 0xf0, 0x11, 0x00


	//----- nvinfo : EIATTR_KPARAM_INFO
	.align		4
.L_1443:
        /*0028*/ 	.byte	0x04, 0x17
        /*002a*/ 	.short	(.L_1445 - .L_1444)
.L_1444:
        /*002c*/ 	.word	0x00000000
        /*0030*/ 	.short	0x0003
        /*0032*/ 	.short	0x0014
        /*0034*/ 	.byte	0x00, 0xf0, 0x11, 0x00


	//----- nvinfo : EIATTR_KPARAM_INFO
	.align		4
.L_1445:
        /*0038*/ 	.byte	0x04, 0x17
        /*003a*/ 	.short	(.L_1447 - .L_1446)
.L_1446:
        /*003c*/ 	.word	0x00000000
        /*0040*/ 	.short	0x0002
        /*0042*/ 	.short	0x0010
        /*0044*/ 	.byte	0x00, 0xf0, 0x11, 0x00


	//----- nvinfo : EIATTR_KPARAM_INFO
	.align		4
.L_1447:
        /*0048*/ 	.byte	0x04, 0x17
        /*004a*/ 	.short	(.L_1449 - .L_1448)
.L_1448:
        /*004c*/ 	.word	0x00000000
        /*0050*/ 	.short	0x0001
        /*0052*/ 	.short	0x0008
        /*0054*/ 	.byte	0x00, 0xf5, 0x21, 0x00


	//----- nvinfo : EIATTR_KPARAM_INFO
	.align		4
.L_1449:
        /*0058*/ 	.byte	0x04, 0x17
        /*005a*/ 	.short	(.L_1451 - .L_1450)
.L_1450:
        /*005c*/ 	.word	0x00000000
        /*0060*/ 	.short	0x0000
        /*0062*/ 	.short	0x0000
        /*0064*/ 	.byte	0x00, 0xf5, 0x21, 0x00


	//----- nvinfo : EIATTR_SPARSE_MMA_MASK
	.align		4
.L_1451:
        /*0068*/ 	.byte	0x03, 0x50
        /*006a*/ 	.short	0x0000


	//----- nvinfo : EIATTR_MAXREG_COUNT
	.align		4
        /*006c*/ 	.byte	0x03, 0x1b
        /*006e*/ 	.short	0x00ff


	//----- nvinfo : EIATTR_MERCURY_ISA_VERSION
	.align		4
        /*0070*/ 	.byte	0x03, 0x5f
        /*0072*/ 	.short	0x0101


	//----- nvinfo : EIATTR_COOP_GROUP_MASK_REGIDS
	.align		4
        /*0074*/ 	.byte	0x04, 0x29
        /*0076*/ 	.short	(.L_1453 - .L_1452)


	//   ....[0]....
.L_1452:
        /*0078*/ 	.word	0xffffffff


	//   ....[1]....
        /*007c*/ 	.word	0xffffffff


	//   ....[2]....
        /*0080*/ 	.word	0xffffffff


	//   ....[3]....
        /*0084*/ 	.word	0xffffffff


	//   ....[4]....
        /*0088*/ 	.word	0xffffffff


	//   ....[5]....
        /*008c*/ 	.word	0xffffffff


	//   ....[6]....
        /*0090*/ 	.word	0xffffffff


	//   ....[7]....
        /*0094*/ 	.word	0xffffffff


	//   ....[8]....
        /*0098*/ 	.word	0xffffffff


	//   ....[9]....
        /*009c*/ 	.word	0xffffffff


	//   ....[10]....
        /*00a0*/ 	.word	0xffffffff


	//   ....[11]....
        /*00a4*/ 	.word	0xffffffff


	//   ....[12]....
        /*00a8*/ 	.word	0xffffffff


	//   ....[13]....
        /*00ac*/ 	.word	0xffffffff


	//   ....[14]....
        /*00b0*/ 	.word	0xffffffff


	//   ....[15]....
        /*00b4*/ 	.word	0xffffffff


	//   ....[16]....
        /*00b8*/ 	.word	0xffffffff


	//   ....[17]....
        /*00bc*/ 	.word	0xffffffff


	//   ....[18]....
        /*00c0*/ 	.word	0xffffffff


	//   ....[19]....
        /*00c4*/ 	.word	0xffffffff


	//----- nvinfo : EIATTR_COOP_GROUP_INSTR_OFFSETS
	.align		4
.L_1453:
        /*00c8*/ 	.byte	0x04, 0x28
        /*00ca*/ 	.short	(.L_1455 - .L_1454)


	//   ....[0]....
.L_1454:
        /*00cc*/ 	.word	0x000005a0


	//   ....[1]....
        /*00d0*/ 	.word	0x000005c0


	//   ....[2]....
        /*00d4*/ 	.word	0x00000600


	//   ....[3]....
        /*00d8*/ 	.word	0x00000620


	//   ....[4]....
        /*00dc*/ 	.word	0x00000660


	//   ....[5]....
        /*00e0*/ 	.word	0x00000680


	//   ....[6]....
        /*00e4*/ 	.word	0x000006c0


	//   ....[7]....
        /*00e8*/ 	.word	0x000006e0


	//   ....[8]....
        /*00ec*/ 	.word	0x00000720


	//   ....[9]....
        /*00f0*/ 	.word	0x00000750


	//   ....[10]....
        /*00f4*/ 	.word	0x00000a00


	//   ....[11]....
        /*00f8*/ 	.word	0x00000a40


	//   ....[12]....
        /*00fc*/ 	.word	0x00000a60


	//   ....[13]....
        /*0100*/ 	.word	0x00000a80


	//   ....[14]....
        /*0104*/ 	.word	0x00000aa0


	//   ....[15]....
        /*0108*/ 	.word	0x00000ac0


	//   ....[16]....
        /*010c*/ 	.word	0x00000ae0


	//   ....[17]....
        /*0110*/ 	.word	0x00000b00


	//   ....[18]....
        /*0114*/ 	.word	0x00000b20


	//   ....[19]....
        /*0118*/ 	.word	0x00000b40


	//----- nvinfo : EIATTR_VRC_CTA_INIT_COUNT
	.align		4
.L_1455:
        /*011c*/ 	.byte	0x02, 0x4a
	.zero		1
	.zero		1


	//----- nvinfo : EIATTR_EXIT_INSTR_OFFSETS
	.align		4
        /*0120*/ 	.byte	0x04, 0x1c
        /*0122*/ 	.short	(.L_1457 - .L_1456)


	//   ....[0]....
.L_1456:
        /*0124*/ 	.word	0x00000b50


	//   ....[1]....
        /*0128*/ 	.word	0x000010d0


	//   ....[2]....
        /*012c*/ 	.word	0x00001240


	//   ....[3]....
        /*0130*/ 	.word	0x00001440


	//   ....[4]....
        /*0134*/ 	.word	0x00001470


	//----- nvinfo : EIATTR_CRS_STACK_SIZE
	.align		4
.L_1457:
        /*0138*/ 	.byte	0x04, 0x1e
        /*013a*/ 	.short	(.L_1459 - .L_1458)
.L_1458:
        /*013c*/ 	.word	0x00000000


	//----- nvinfo : EIATTR_CBANK_PARAM_SIZE
	.align		4
.L_1459:
        /*0140*/ 	.byte	0x03, 0x19
        /*0142*/ 	.short	0x0020


	//----- nvinfo : EIATTR_PARAM_CBANK
	.align		4
        /*0144*/ 	.byte	0x04, 0x0a
        /*0146*/ 	.short	(.L_1461 - .L_1460)
	.align		4
.L_1460:
        /*0148*/ 	.word	index@(.nv.constant0._ZN18transformer_engine49scaled_aligned_causal_masked_softmax_warp_forwardI6__halfS1_fLi6EEEvPT0_PKT_T1_iii)
        /*014c*/ 	.short	0x0380
        /*014e*/ 	.short	0x0020


	//----- nvinfo : EIATTR_SW_WAR
	.align		4
.L_1461:
        /*0150*/ 	.byte	0x04, 0x36
        /*0152*/ 	.short	(.L_1463 - .L_1462)
.L_1462:
        /*0154*/ 	.word	0x00000008
.L_1463:


//--------------------- .nv.info._ZN18transformer_engine49scaled_aligned_causal_masked_softmax_warp_forwardI6__halfS1_fLi5EEEvPT0_PKT_T1_iii --------------------------
	.section	.nv.info._ZN18transformer_engine49scaled_aligned_causal_masked_softmax_warp_forwardI6__halfS1_fLi5EEEvPT0_PKT_T1_iii,"",@"SHT_CUDA_INFO"
	.sectionflags	@""
	.align	4


	//----- nvinfo : EIATTR_CUDA_API_VERSION
	.align		4
        /*0000*/ 	.byte	0x04, 0x37
        /*0002*/ 	.short	(.L_1465 - .L_1464)
.L_1464:
        /*0004*/ 	.word	0x00000082


	//----- nvinfo : EIATTR_KPARAM_INFO
	.align		4
.L_1465:
        /*0008*/ 	.byte	0x04, 0x17
        /*000a*/ 	.short	(.L_1467 - .L_1466)
.L_1466:
        /*000c*/ 	.word	0x00000000
        /*0010*/ 	.short	0x0005
        /*0012*/ 	.short	0x001c
        /*0014*/ 	.byte	0x00, 0xf0, 0x11, 0x00


	//----- nvinfo : EIATTR_KPARAM_INFO
	.align		4
.L_1467:
        /*0018*/ 	.byte	0x04, 0x17
        /*001a*/ 	.short	(.L_1469 - .L_1468)
.L_1468:
        /*001c*/ 	.word	0x00000000
        /*0020*/ 	.short	0x0004
        /*0022*/ 	.short	0x0018
        /*0024*/ 	.byte	0x00, 0xf0, 0x11, 0x00


	//----- nvinfo : EIATTR_KPARAM_INFO
	.align		4
.L_1469:
        /*0028*/ 	.byte	0x04, 0x17
        /*002a*/ 	.short	(.L_1471 - .L_1470)
.L_1470:
        /*002c*/ 	.word	0x00000000
        /*0030*/ 	.short	0x0003
        /*0032*/ 	.short	0x0014
        /*0034*/ 	.byte	0x00, 0xf0, 0x11, 0x00


	//----- nvinfo : EIATTR_KPARAM_INFO
	.align		4
.L_1471:
        /*0038*/ 	.byte	0x04, 0x17
        /*003a*/ 	.short	(.L_1473 - .L_1472)
.L_1472:
        /*003c*/ 	.word	0x00000000
        /*0040*/ 	.short	0x0002
        /*0042*/ 	.short	0x0010
        /*0044*/ 	.byte	0x00, 0xf0, 0x11, 0x00


	//----- nvinfo : EIATTR_KPARAM_INFO
	.align		4
.L_1473:
        /*0048*/ 	.byte	0x04, 0x17
        /*004a*/ 	.short	(.L_1475 - .L_1474)
.L_1474:
        /*004c*/ 	.word	0x00000000
        /*0050*/ 	.short	0x0001
        /*0052*/ 	.short	0x0008
        /*0054*/ 	.byte	0x00, 0xf5, 0x21, 0x00


	//----- nvinfo : EIATTR_KPARAM_INFO
	.align		4
.L_1475:
        /*0058*/ 	.byte	0x04, 0x17
        /*005a*/ 	.short	(.L_1477 - .L_1476)
.L_1476:
        /*005c*/ 	.word	0x00000000
        /*0060*/ 	.short	0x0000
        /*0062*/ 	.short	0x0000
        /*0064*/ 	.byte	0x00, 0xf5, 0x21, 0x00


	//----- nvinfo : EIATTR_SPARSE_MMA_MASK
	.align		4
.L_1477:
        /*0068*/ 	.byte	0x03, 0x50
        /*006a*/ 	.short	0x0000


	//----- nvinfo : EIATTR_MAXREG_COUNT
	.align		4
        /*006c*/ 	.byte	0x03, 0x1b
        /*006e*/ 	.short	0x00ff


	//----- nvinfo : EIATTR_MERCURY_ISA_VERSION
	.align		4
        /*0070*/ 	.byte	0x03, 0x5f
        /*0072*/ 	.short	0x0101


	//----- nvinfo : EIATTR_COOP_GROUP_MASK_REGIDS
	.align		4
        /*0074*/ 	.byte	0x04, 0x29
        /*0076*/ 	.short	(.L_1479 - .L_1478)


	//   ....[0]....
.L_1478:
        /*0078*/ 	.word	0xffffffff


	//   ....[1]....
        /*007c*/ 	.word	0xffffffff


	//   ....[2]....
        /*0080*/ 	.word	0xffffffff


	//   ....[3]....
        /*0084*/ 	.word	0xffffffff


	//   ....[4]....
        /*0088*/ 	.word	0xffffffff


	//   ....[5]....
        /*008c*/ 	.word	0xffffffff


	//   ....[6]....
        /*0090*/ 	.word	0xffffffff


	//   ....[7]....
        /*0094*/ 	.word	0xffffffff


	//   ....[8]....
        /*0098*/ 	.word	0xffffffff


	//   ....[9]....
        /*009c*/ 	.word	0xffffffff


	//   ....[10]....
        /*00a0*/ 	.word	0xffffffff


	//   ....[11]....
        /*00a4*/ 	.word	0xffffffff


	//   ....[12]....
        /*00a8*/ 	.word	0xffffffff


	//   ....[13]....
        /*00ac*/ 	.word	0xffffffff


	//   ....[14]....
        /*00b0*/ 	.word	0xffffffff


	//   ....[15]....
        /*00b4*/ 	.word	0xffffffff


	//   ....[16]....
        /*00b8*/ 	.word	0xffffffff


	//   ....[17]....
        /*00bc*/ 	.word	0xffffffff


	//   ....[18]....
        /*00c0*/ 	.word	0xffffffff


	//   ....[19]....
        /*00c4*/ 	.word	0xffffffff


	//----- nvinfo : EIATTR_COOP_GROUP_INSTR_OFFSETS
	.align		4
.L_1479:
        /*00c8*/ 	.byte	0x04, 0x28
        /*00ca*/ 	.short	(.L_1481 - .L_1480)


	//   ....[0]....
.L_1480:
        /*00cc*/ 	.word	0x00000520


	//   ....[1]....
        /*00d0*/ 	.word	0x00000530


	//   ....[2]....
        /*00d4*/ 	.word	0x00000580


	//   ....[3]....
        /*00d8*/ 	.word	0x00000590


	//   ....[4]....
        /*00dc*/ 	.word	0x000005e0


	//   ....[5]....
        /*00e0*/ 	.word	0x000005f0


	//   ....[6]....
        /*00e4*/ 	.word	0x00000650


	//   ....[7]....
        /*00e8*/ 	.word	0x00000660


	//   ....[8]....
        /*00ec*/ 	.word	0x000006c0


	//   ....[9]....
        /*00f0*/ 	.word	0x000006d0


	//   ....[10]....
        /*00f4*/ 	.word	0x00000850


	//   ....[11]....
        /*00f8*/ 	.word	0x00000870


	//   ....[12]....
        /*00fc*/ 	.word	0x00000890


	//   ....[13]....
        /*0100*/ 	.word	0x000008b0


	//   ....[14]....
        /*0104*/ 	.word	0x000008d0


	//   ....[15]....
        /*0108*/ 	.word	0x000008f0


	//   ....[16]....
        /*010c*/ 	.word	0x00000910


	//   ....[17]....
        /*0110*/ 	.word	0x00000930


	//   ....[18]....
        /*0114*/ 	.word	0x00000950


	//   ....[19]....
        /*0118*/ 	.word	0x00000970


	//----- nvinfo : EIATTR_VRC_CTA_INIT_COUNT
	.align		4
.L_1481:
        /*011c*/ 	.byte	0x02, 0x4a
	.zero		1
	.zero		1


	//----- nvinfo : EIATTR_EXIT_INSTR_OFFSETS
	.align		4
        /*0120*/ 	.byte	0x04, 0x1c
        /*0122*/ 	.short	(.L_1483 - .L_1482)


	//   ....[0]....
.L_1482:
        /*0124*/ 	.word	0x00000980


	//   ....[1]....
        /*0128*/ 	.word	0x00000cf0


	//   ....[2]....
        /*012c*/ 	.word	0x00000e50


	//   ....[3]....
        /*0130*/ 	.word	0x00000e80


	//   ....[4]....
        /*0134*/ 	.word	0x00000eb0


	//----- nvinfo : EIATTR_CRS_STACK_SIZE
	.align		4
.L_1483:
        /*0138*/ 	.byte	0x04, 0x1e
        /*013a*/ 	.short	(.L_1485 - .L_1484)
.L_1484:
        /*013c*/ 	.word	0x00000000


	//----- nvinfo : EIATTR_CBANK_PARAM_SIZE
	.align		4
.L_1485:
        /*0140*/ 	.byte	0x03, 0x19
        /*0142*/ 	.short	0x0020


	//----- nvinfo : EIATTR_PARAM_CBANK
	.align		4
        /*0144*/ 	.byte	0x04, 0x0a
        /*0146*/ 	.short	(.L_1487 - .L_1486)
	.align		4
.L_1486:
        /*0148*/ 	.word	index@(.nv.constant0._ZN18transformer_engine49scaled_aligned_causal_masked_softmax_warp_forwardI6__halfS1_fLi5EEEvPT0_PKT_T1_iii)
        /*014c*/ 	.short	0x0380
        /*014e*/ 	.short	0x0020


	//----- nvinfo : EIATTR_SW_WAR
	.align		4
.L_1487:
        /*0150*/ 	.byte	0x04, 0x36
        /*0152*/ 	.short	(.L_1489 - .L_1488)
.L_1488:
        /*0154*/ 	.word	0x00000008
.L_1489:


//--------------------- .nv.info._ZN18transformer_engine49scaled_aligned_causal_masked_softmax_warp_forwardI6__halfS1_fLi4EEEvPT0_PKT_T1_iii --------------------------
	.section	.nv.info._ZN18transformer_engine49scaled_aligned_causal_masked_softmax_warp_forwardI6__halfS1_fLi4EEEvPT0_PKT_T1_iii,"",@"SHT_CUDA_INFO"
	.sectionflags	@""
	.align	4


	//----- nvinfo : EIATTR_CUDA_API_VERSION
	.align		4
        /*0000*/ 	.byte	0x04, 0x37
        /*0002*/ 	.short	(.L_1491 - .L_1490)
.L_1490:
        /*0004*/ 	.word	0x00000082


	//----- nvinfo : EIATTR_KPARAM_INFO
	.align		4
.L_1491:
        /*0008*/ 	.byte	0x04, 0x17
        /*000a*/ 	.short	(.L_1493 - .L_1492)
.L_1492:
        /*000c*/ 	.word	0x00000000
        /*0010*/ 	.short	0x0005
        /*0012*/ 	.short	0x001c
        /*0014*/ 	.byte	0x00, 0xf0, 0x11, 0x00


	//----- nvinfo : EIATTR_KPARAM_INFO
	.align		4
.L_1493:
        /*0018*/ 	.byte	0x04, 0x17
        /*001a*/ 	.short	(.L_1495 - .L_1494)
.L_1494:
        /*001c*/ 	.word	0x00000000
        /*0020*/ 	.short	0x0004
        /*0022*/ 	.short	0x0018
        /*0024*/ 	.byte	0x00, 0xf0, 0x11, 0x00


	//----- nvinfo : EIATTR_KPARAM_INFO
	.align		4
.L_1495:
        /*0028*/ 	.byte	0x04, 0x17
        /*002a*/ 	.short	(.L_1497 - .L_1496)
.L_1496:
        /*002c*/ 	.word	0x00000000
        /*0030*/ 	.short	0x0003
        /*0032*/ 	.short	0x0014
        /*0034*/ 	.byte	0x00, 0xf0, 0x11, 0x00


	//----- nvinfo : EIATTR_KPARAM_INFO
	.align		4
.L_1497:
        /*0038*/ 	.byte	0x04, 0x17
        /*003a*/ 	.short	(.L_1499 - .L_1498)
.L_1498:
        /*003c*/ 	.word	0x00000000
        /*0040*/ 	.short	0x0002
        /*0042*/ 	.short	0x0010
        /*0044*/ 	.byte	0x00, 0xf0, 0x11, 0x00


	//----- nvinfo : EIATTR_KPARAM_INFO
	.align		4
.L_1499:
        /*0048*/ 	.byte	0x04, 0x17
        /*004a*/ 	.short	(.L_1501 - .L_1500)
.L_1500:
        /*004c*/ 	.word	0x00000000
        /*0050*/ 	.short	0x0001
        /*0052*/ 	.short	0x0008
        /*0054*/ 	.byte	0x00, 0xf5, 0x21, 0x00


	//----- nvinfo : EIATTR_KPARAM_INFO
	.align		4
.L_1501:
        /*0058*/ 	.byte	0x04, 0x17
        /*005a*/ 	.short	(.L_1503 - .L_1502)
.L_1502:
        /*005c*/ 	.word	0x00000000
        /*0060*/ 	.short	0x0000
        /*0062*/ 	.short	0x0000
        /*0064*/ 	.byte	0x00, 0xf5, 0x21, 0x00


	//----- nvinfo : EIATTR_SPARSE_MMA_MASK
	.align		4
.L_1503:
        /*0068*/ 	.byte	0x03, 0x50
        /*006a*/ 	.short	0x0000


	//----- nvinfo : EIATTR_MAXREG_COUNT
	.align		4
        /*006c*/ 	.byte	0x03, 0x1b
        /*006e*/ 	.short	0x00ff


	//----- nvinfo : EIATTR_MERCURY_ISA_VERSION
	.align		4
        /*0070*/ 	.byte	0x03, 0x5f
        /*0072*/ 	.short	0x0101


	//----- nvinfo : EIATTR_COOP_GROUP_MASK_REGIDS
	.align		4
        /*0074*/ 	.byte	0x04, 0x29
        /*0076*/ 	.short	(.L_1505 - .L_1504)


	//   ....[0]....
.L_1504:
        /*0078*/ 	.word	0xffffffff


	//   ....[1]....
        /*007c*/ 	.word	0xffffffff


	//   ....[2]....
        /*0080*/ 	.word	0xffffffff


	//   ....[3]....
        /*0084*/ 	.word	0xffffffff


	//   ....[4]....
        /*0088*/ 	.word	0xffffffff


	//   ....[5]....
        /*008c*/ 	.word	0xffffffff


	//   ....[6]....
        /*0090*/ 	.word	0xffffffff


	//   ....[7]....
        /*0094*/ 	.word	0xffffffff


	//   ....[8]....
        /*0098*/ 	.word	0xffffffff


	//   ....[9]....
        /*009c*/ 	.word	0xffffffff


	//   ....[10]....
        /*00a0*/ 	.word	0xffffffff


	//   ....[11]....
        /*00a4*/ 	.word	0xffffffff


	//   ....[12]....
        /*00a8*/ 	.word	0xffffffff


	//   ....[13]....
        /*00ac*/ 	.word	0xffffffff


	//   ....[14]....
        /*00b0*/ 	.word	0xffffffff


	//   ....[15]....
        /*00b4*/ 	.word	0xffffffff


	//----- nvinfo : EIATTR_COOP_GROUP_INSTR_OFFSETS
	.align		4
.L_1505:
        /*00b8*/ 	.byte	0x04, 0x28
        /*00ba*/ 	.short	(.L_1507 - .L_1506)


	//   ....[0]....
.L_1506:
        /*00bc*/ 	.word	0x00000520


	//   ....[1]....
        /*00c0*/ 	.word	0x00000540


	//   ....[2]....
        /*00c4*/ 	.word	0x00000590


	//   ....[3]....
        /*00c8*/ 	.word	0x000005a0


	//   ....[4]....
        /*00cc*/ 	.word	0x000005f0


	//   ....[5]....
        /*00d0*/ 	.word	0x00000600


	//   ....[6]....
        /*00d4*/ 	.word	0x00000660


	//   ....[7]....
        /*00d8*/ 	.word	0x00000670


	//   ....[8]....
        /*00dc*/ 	.word	0x000007f0


	//   ....[9]....
        /*00e0*/ 	.word	0x00000810


	//   ....[10]....
        /*00e4*/ 	.word	0x00000830


	//   ....[11]....
        /*00e8*/ 	.word	0x00000850


	//   ....[12]....
        /*00ec*/ 	.word	0x00000870


	//   ....[13]....
        /*00f0*/ 	.word	0x00000890


	//   ....[14]....
        /*00f4*/ 	.word	0x000008b0


	//   ....[15]....
        /*00f8*/ 	.word	0x000008d0


	//----- nvinfo : EIATTR_VRC_CTA_INIT_COUNT
	.align		4
.L_1507:
        /*00fc*/ 	.byte	0x02, 0x4a
	.zero		1
	.zero		1


	//----- nvinfo : EIATTR_EXIT_INSTR_OFFSETS
	.align		4
        /*0100*/ 	.byte	0x04, 0x1c
        /*0102*/ 	.short	(.L_1509 - .L_1508)


	//   ....[0]....
.L_1508:
        /*0104*/ 	.word	0x000008e0


	//   ....[1]....
        /*0108*/ 	.word	0x00000c50


	//   ....[2]....
        /*010c*/ 	.word	0x00000db0


	//   ....[3]....
        /*0110*/ 	.word	0x00000de0


	//   ....[4]....
        /*0114*/ 	.word	0x00000e10


	//----- nvinfo : EIATTR_CRS_STACK_SIZE
	.align		4
.L_1509:
        /*0118*/ 	.byte	0x04, 0x1e
        /*011a*/ 	.short	(.L_1511 - .L_1510)
.L_1510:
        /*011c*/ 	.word	0x00000000


	//----- nvinfo : EIATTR_CBANK_PARAM_SIZE
	.align		4
.L_1511:
        /*0120*/ 	.byte	0x03, 0x19
        /*0122*/ 	.short	0x0020


	//----- nvinfo : EIATTR_PARAM_CBANK
	.align		4
        /*0124*/ 	.byte	0x04, 0x0a
        /*0126*/ 	.short	(.L_1513 - .L_1512)
	.align		4
.L_1512:
        /*0128*/ 	.word	index@(.nv.constant0._ZN18transformer_engine49scaled_aligned_causal_masked_softmax_warp_forwardI6__halfS1_fLi4EEEvPT0_PKT_T1_iii)
        /*012c*/ 	.short	0x0380
        /*012e*/ 	.short	0x0020


	//----- nvinfo : EIATTR_SW_WAR
	.align		4
.L_1513:
        /*0130*/ 	.byte	0x04, 0x36
        /*0132*/ 	.short	(.L_1515 - .L_1514)
.L_1514:
        /*0134*/ 	.word	0x00000008
.L_1515:


//--------------------- .nv.callgraph             --------------------------
	.section	.nv.callgraph,"",@"SHT_CUDA_CALLGRAPH"
	.align	4
	.sectionentsize	8
	.align		4
        /*0000*/ 	.word	0x00000000
	.align		4
        /*0004*/ 	.word	0xffffffff
	.align		4
        /*0008*/ 	.word	0x00000000
	.align		4
        /*000c*/ 	.word	0xfffffffe
	.align		4
        /*0010*/ 	.word	0x00000000
	.align		4
        /*0014*/ 	.word	0xfffffffd
	.align		4
        /*0018*/ 	.word	0x00000000
	.align		4
        /*001c*/ 	.word	0xfffffffc


//--------------------- .text._ZN18transformer_engine50scaled_aligned_causal_masked_softmax_warp_backwardI13__nv_bfloat16S1_fLi14EEEvPT0_PKT_S6_T1_iii --------------------------
	.section	.text._ZN18transformer_engine50scaled_aligned_causal_masked_softmax_warp_backwardI13__nv_bfloat16S1_fLi14EEEvPT0_PKT_S6_T1_iii,"ax",@progbits
	.align	128
        .global         _ZN18transformer_engine50scaled_aligned_causal_masked_softmax_warp_backwardI13__nv_bfloat16S1_fLi14EEEvPT0_PKT_S6_T1_iii
        .type           _ZN18transformer_engine50scaled_aligned_causal_masked_softmax_warp_backwardI13__nv_bfloat16S1_fLi14EEEvPT0_PKT_S6_T1_iii,@function
        .size           _ZN18transformer_engine50scaled_aligned_causal_masked_softmax_warp_backwardI13__nv_bfloat16S1_fLi14EEEvPT0_PKT_S6_T1_iii,(.L_x_12136 - _ZN18transformer_engine50scaled_aligned_causal_masked_softmax_warp_backwardI13__nv_bfloat16S1_fLi14EEEvPT0_PKT_S6_T1_iii)
        .other          _ZN18transformer_engine50scaled_aligned_causal_masked_softmax_warp_backwardI13__nv_bfloat16S1_fLi14EEEvPT0_PKT_S6_T1_iii,@"STO_CUDA_ENTRY STV_DEFAULT"
_ZN18transformer_engine50scaled_aligned_causal_masked_softmax_warp_backwardI13__nv_bfloat16S1_fLi14EEEvPT0_PKT_S6_T1_iii:
.text._ZN18transformer_engine50scaled_aligned_causal_masked_softmax_warp_backwardI13__nv_bfloat16S1_fLi14EEEvPT0_PKT_S6_T1_iii:
[----:B------:R-:W0:Y:S02]  /*0000*/  LDC R1, c[0x0][0x37c] ;  /* 0x0000df00ff017b82 */ /* 0x000e240000000800 */
[----:B0-----:R-:W-:-:S06]  /*0010*/  IADD3 R1, PT, PT, R1, -0xc80, RZ ;  /* 0xfffff38001017810 */ /* 0x001fcc0007ffe0ff */
[----:B------:R-:W0:Y:S01]  /*0020*/  LDC.64 R2, c[0x0][0x3a0] ;  /* 0x0000e800ff027b82 */ /* 0x000e220000000a00 */
[----:B------:R-:W1:Y:S01]  /*0030*/  S2R R8, SR_TID.Y ;  /* 0x0000000000087919 */ /* 0x000e620000002200 */
[----:B------:R-:W2:Y:S01]  /*0040*/  LDCU UR7, c[0x0][0x39c] ;  /* 0x00007380ff0777ac */ /* 0x000ea20008000800 */
[----:B------:R-:W-:Y:S01]  /*0050*/  BSSY.RECONVERGENT B0, `(.L_x_0) ;  /* 0x0001c1c000007945 */ /* 0x000fe20003800200 */
[----:B------:R-:W-:Y:S01]  /*0060*/  CS2R R172, SRZ ;  /* 0x0000000000ac7805 */ /* 0x000fe2000001ff00 */
[----:B------:R3:W-:Y:S01]  /*0070*/  STL [R1+0xc38], RZ ;  /* 0x000c38ff01007387 */ /* 0x0007e20000100800 */
[----:B------:R-:W4:Y:S01]  /*0080*/  LDCU.64 UR4, c[0x0][0x358] ;  /* 0x00006b00ff0477ac */ /* 0x000f220008000a00 */
[----:B------:R-:W-:Y:S01]  /*0090*/  CS2R R164, SRZ ;  /* 0x0000000000a47805 */ /* 0x000fe2000001ff00 */
[----:B------:R-:W1:Y:S01]  /*00a0*/  S2UR UR6, SR_CTAID.X ;  /* 0x00000000000679c3 */ /* 0x000e620000002500 */
[----:B------:R3:W-:Y:S01]  /*00b0*/  STL [R1+0xc34], RZ ;  /* 0x000c34ff01007387 */ /* 0x0007e20000100800 */
[----:B------:R-:W-:-:S02]  /*00c0*/  CS2R R156, SRZ ;  /* 0x00000000009c7805 */ /* 0x000fc4000001ff00 */
[----:B------:R-:W-:Y:S02]  /*00d0*/  CS2R R148, SRZ ;  /* 0x0000000000947805 */ /* 0x000fe4000001ff00 */
[----:B------:R-:W-:Y:S01]  /*00e0*/  CS2R R140, SRZ ;  /* 0x00000000008c7805 */ /* 0x000fe2000001ff00 */
[----:B------:R3:W-:Y:S01]  /*00f0*/  STL [R1+0xc30], RZ ;  /* 0x000c30ff01007387 */ /* 0x0007e20000100800 */
[----:B------:R-:W-:Y:S02]  /*0100*/  CS2R R134, SRZ ;  /* 0x0000000000867805 */ /* 0x000fe4000001ff00 */
[----:B------:R-:W-:Y:S01]  /*0110*/  CS2R R132, SRZ ;  /* 0x0000000000847805 */ /* 0x000fe2000001ff00 */
[----:B------:R-:W1:Y:S01]  /*0120*/  LDC R124, c[0x0][0x364] ;  /* 0x0000d900ff7c7b82 */ /* 0x000e620000000800 */
[----:B------:R3:W-:Y:S01]  /*0130*/  STL [R1+0x14], RZ ;  /* 0x000014ff01007387 */ /* 0x0007e20000100800 */
[----:B------:R-:W-:Y:S02]  /*0140*/  CS2R R130, SRZ ;  /* 0x0000000000827805 */ /* 0x000fe4000001ff00 */
[----:B------:R-:W-:-:S02]  /*0150*/  CS2R R10, SRZ ;  /* 0x00000000000a7805 */ /* 0x000fc4000001ff00 */
[----:B------:R-:W-:Y:S01]  /*0160*/  CS2R R12, SRZ ;  /* 0x00000000000c7805 */ /* 0x000fe2000001ff00 */
[----:B------:R3:W-:Y:S01]  /*0170*/  STL [R1+0xc2c], RZ ;  /* 0x000c2cff01007387 */ /* 0x0007e20000100800 */
[----:B------:R-:W-:Y:S02]  /*0180*/  CS2R R14, SRZ ;  /* 0x00000000000e7805 */ /* 0x000fe4000001ff00 */
[----:B------:R-:W-:Y:S02]  /*0190*/  CS2R R16, SRZ ;  /* 0x0000000000107805 */ /* 0x000fe4000001ff00 */
[----:B0-----:R-:W-:Y:S01]  /*01a0*/  IABS R7, R2 ;  /* 0x0000000200077213 */ /* 0x001fe20000000000 */
[----:B------:R3:W-:Y:S01]  /*01b0*/  STL [R1+0xc28], RZ ;  /* 0x000c28ff01007387 */ /* 0x0007e20000100800 */
[----:B------:R-:W-:Y:S02]  /*01c0*/  CS2R R18, SRZ ;  /* 0x0000000000127805 */ /* 0x000fe4000001ff00 */
[----:B------:R-:W-:Y:S01]  /*01d0*/  CS2R R20, SRZ ;  /* 0x0000000000147805 */ /* 0x000fe2000001ff00 */
[----:B------:R-:W0:Y:S01]  /*01e0*/  I2F.RP R0, R7 ;  /* 0x0000000700007306 */ /* 0x000e220000209400 */
[----:B------:R3:W-:Y:S01]  /*01f0*/  STL [R1+0xc24], RZ ;  /* 0x000c24ff01007387 */ /* 0x0007e20000100800 */
[----:B------:R-:W-:-:S02]  /*0200*/  CS2R R22, SRZ ;  /* 0x0000000000167805 */ /* 0x000fc4000001ff00 */
[----:B------:R-:W-:Y:S02]  /*0210*/  CS2R R24, SRZ ;  /* 0x0000000000187805 */ /* 0x000fe4000001ff00 */
[----:B------:R-:W-:Y:S01]  /*0220*/  CS2R R26, SRZ ;  /* 0x00000000001a7805 */ /* 0x000fe2000001ff00 */
[----:B------:R3:W-:Y:S01]  /*0230*/  STL [R1+0xc20], RZ ;  /* 0x000c20ff01007387 */ /* 0x0007e20000100800 */
[----:B------:R-:W-:Y:S02]  /*0240*/  CS2R R28, SRZ ;  /* 0x00000000001c7805 */ /* 0x000fe4000001ff00 */
[----:B------:R-:W-:Y:S02]  /*0250*/  CS2R R30, SRZ ;  /* 0x00000000001e7805 */ /* 0x000fe4000001ff00 */
[----:B------:R-:W-:Y:S01]  /*0260*/  CS2R R32, SRZ ;  /* 0x0000000000207805 */ /* 0x000fe2000001ff00 */
[----:B------:R3:W-:Y:S01]  /*0270*/  STL [R1+0xc1c], RZ ;  /* 0x000c1cff01007387 */ /* 0x0007e20000100800 */
[----:B------:R-:W-:-:S02]  /*0280*/  CS2R R34, SRZ ;  /* 0x0000000000227805 */ /* 0x000fc4000001ff00 */
[----:B------:R-:W-:Y:S01]  /*0290*/  CS2R R36, SRZ ;  /* 0x0000000000247805 */ /* 0x000fe2000001ff00 */
[----:B-1----:R-:W-:Y:S01]  /*02a0*/  IMAD R124, R124, UR6, R8 ;  /* 0x000000067c7c7c24 */ /* 0x002fe2000f8e0208 */
[----:B------:R3:W-:Y:S01]  /*02b0*/  STL [R1+0xc18], RZ ;  /* 0x000c18ff01007387 */ /* 0x0007e20000100800 */
[----:B------:R-:W-:Y:S01]  /*02c0*/  CS2R R38, SRZ ;  /* 0x0000000000267805 */ /* 0x000fe2000001ff00 */
[----:B0-----:R-:W0:Y:S01]  /*02d0*/  MUFU.RCP R0, R0 ;  /* 0x0000000000007308 */ /* 0x001e220000001000 */
[----:B------:R-:W-:Y:S01]  /*02e0*/  CS2R R40, SRZ ;  /* 0x0000000000287805 */ /* 0x000fe2000001ff00 */
[----:B------:R3:W-:Y:S01]  /*02f0*/  STL [R1+0xc14], RZ ;  /* 0x000c14ff01007387 */ /* 0x0007e20000100800 */
[----:B------:R-:W-:Y:S02]  /*0300*/  ISETP.GE.AND P2, PT, R124, RZ, PT ;  /* 0x000000ff7c00720c */ /* 0x000fe40003f46270 */
[----:B------:R-:W-:Y:S02]  /*0310*/  CS2R R42, SRZ ;  /* 0x00000000002a7805 */ /* 0x000fe4000001ff00 */
[----:B------:R-:W-:Y:S01]  /*0320*/  CS2R R44, SRZ ;  /* 0x00000000002c7805 */ /* 0x000fe2000001ff00 */
        /* <DEDUP_REMOVED lines=11> */
[----:B0-----:R-:W-:Y:S01]  /*03e0*/  VIADD R4, R0, 0xffffffe ;  /* 0x0ffffffe00047836 */ /* 0x001fe20000000000 */
[----:B------:R3:W-:Y:S01]  /*03f0*/  STL [R1+0xc04], RZ ;  /* 0x000c04ff01007387 */ /* 0x0007e20000100800 */
[----:B------:R-:W-:Y:S02]  /*0400*/  IABS R0, R124 ;  /* 0x0000007c00007213 */ /* 0x000fe40000000000 */
[----:B------:R-:W-:Y:S01]  /*0410*/  CS2R R62, SRZ ;  /* 0x00000000003e7805 */ /* 0x000fe2000001ff00 */
[----:B------:R0:W1:Y:S01]  /*0420*/  F2I.FTZ.U32.TRUNC.NTZ R5, R4 ;  /* 0x0000000400057305 */ /* 0x000062000021f000 */
[----:B------:R3:W-:Y:S01]  /*0430*/  STL [R1+0xc00], RZ ;  /* 0x000c00ff01007387 */ /* 0x0007e20000100800 */
[----:B------:R-:W-:Y:S02]  /*0440*/  CS2R R64, SRZ ;  /* 0x0000000000407805 */ /* 0x000fe4000001ff00 */
[----:B------:R-:W-:-:S02]  /*0450*/  CS2R R66, SRZ ;  /* 0x0000000000427805 */ /* 0x000fc4000001ff00 */
[----:B------:R-:W-:Y:S01]  /*0460*/  CS2R R68, SRZ ;  /* 0x0000000000447805 */ /* 0x000fe2000001ff00 */
[----:B------:R3:W-:Y:S01]  /*0470*/  STL [R1+0xbfc], RZ ;  /* 0x000bfcff01007387 */ /* 0x0007e20000100800 */
[----:B------:R-:W-:Y:S02]  /*0480*/  CS2R R70, SRZ ;  /* 0x0000000000467805 */ /* 0x000fe4000001ff00 */
[----:B------:R-:W-:Y:S02]  /*0490*/  CS2R R72, SRZ ;  /* 0x0000000000487805 */ /* 0x000fe4000001ff00 */
[----:B------:R-:W-:Y:S01]  /*04a0*/  CS2R R74, SRZ ;  /* 0x00000000004a7805 */ /* 0x000fe2000001ff00 */
[----:B------:R3:W-:Y:S01]  /*04b0*/  STL [R1+0xbf8], RZ ;  /* 0x000bf8ff01007387 */ /* 0x0007e20000100800 */
[----:B0-----:R-:W-:Y:S01]  /*04c0*/  IMAD.MOV.U32 R4, RZ, RZ, RZ ;  /* 0x000000ffff047224 */ /* 0x001fe200078e00ff */
[----:B------:R-:W-:Y:S02]  /*04d0*/  CS2R R76, SRZ ;  /* 0x00000000004c7805 */ /* 0x000fe4000001ff00 */
[----:B------:R-:W-:Y:S01]  /*04e0*/  CS2R R78, SRZ ;  /* 0x00000000004e7805 */ /* 0x000fe2000001ff00 */
[----:B------:R3:W-:Y:S01]  /*04f0*/  STL [R1+0xbf4], RZ ;  /* 0x000bf4ff01007387 */ /* 0x0007e20000100800 */
[----:B------:R-:W-:-:S02]  /*0500*/  CS2R R80, SRZ ;  /* 0x0000000000507805 */ /* 0x000fc4000001ff00 */
[----:B-1----:R-:W-:Y:S02]  /*0510*/  IADD3 R6, PT, PT, RZ, -R5, RZ ;  /* 0x80000005ff067210 */ /* 0x002fe40007ffe0ff */
[----:B------:R-:W-:Y:S01]  /*0520*/  CS2R R82, SRZ ;  /* 0x0000000000527805 */ /* 0x000fe2000001ff00 */
[----:B------:R3:W-:Y:S01]  /*0530*/  STL [R1+0xbf0], RZ ;  /* 0x000bf0ff01007387 */ /* 0x0007e20000100800 */
[----:B------:R-:W-:Y:S02]  /*0540*/  CS2R R84, SRZ ;  /* 0x0000000000547805 */ /* 0x000fe4000001ff00 */
[----:B------:R-:W-:Y:S01]  /*0550*/  CS2R R86, SRZ ;  /* 0x0000000000567805 */ /* 0x000fe2000001ff00 */
[----:B------:R-:W-:Y:S01]  /*0560*/  IMAD R9, R6, R7, RZ ;  /* 0x0000000706097224 */ /* 0x000fe200078e02ff */
[----:B------:R3:W-:Y:S01]  /*0570*/  STL [R1+0xbec], RZ ;  /* 0x000becff01007387 */ /* 0x0007e20000100800 */
[----:B------:R-:W-:Y:S02]  /*0580*/  CS2R R88, SRZ ;  /* 0x0000000000587805 */ /* 0x000fe4000001ff00 */
[----:B------:R-:W-:Y:S01]  /*0590*/  CS2R R90, SRZ ;  /* 0x00000000005a7805 */ /* 0x000fe2000001ff00 */
[----:B------:R-:W-:Y:S01]  /*05a0*/  IMAD.HI.U32 R5, R5, R9, R4 ;  /* 0x0000000905057227 */ /* 0x000fe200078e0004 */
[----:B------:R3:W-:Y:S01]  /*05b0*/  STL [R1+0xbe8], RZ ;  /* 0x000be8ff01007387 */ /* 0x0007e20000100800 */
[----:B------:R-:W-:-:S02]  /*05c0*/  CS2R R8, SRZ ;  /* 0x0000000000087805 */ /* 0x000fc4000001ff00 */
[----:B------:R-:W-:Y:S02]  /*05d0*/  CS2R R92, SRZ ;  /* 0x00000000005c7805 */ /* 0x000fe4000001ff00 */
[----:B------:R-:W-:Y:S01]  /*05e0*/  CS2R R94, SRZ ;  /* 0x00000000005e7805 */ /* 0x000fe2000001ff00 */
[----:B------:R3:W-:Y:S01]  /*05f0*/  STL [R1+0xbe4], RZ ;  /* 0x000be4ff01007387 */ /* 0x0007e20000100800 */
[----:B------:R-:W-:Y:S01]  /*0600*/  IMAD.HI.U32 R5, R5, R0, RZ ;  /* 0x0000000005057227 */ /* 0x000fe200078e00ff */
[----:B------:R-:W-:Y:S02]  /*0610*/  CS2R R96, SRZ ;  /* 0x0000000000607805 */ /* 0x000fe4000001ff00 */
[----:B------:R-:W-:Y:S01]  /*0620*/  CS2R R100, SRZ ;  /* 0x0000000000647805 */ /* 0x000fe2000001ff00 */
[----:B------:R3:W-:Y:S01]  /*0630*/  STL [R1+0xbe0], RZ ;  /* 0x000be0ff01007387 */ /* 0x0007e20000100800 */
[----:B------:R-:W-:Y:S02]  /*0640*/  CS2R R102, SRZ ;  /* 0x0000000000667805 */ /* 0x000fe4000001ff00 */
[----:B------:R-:W-:-:S02]  /*0650*/  IADD3 R5, PT, PT, -R5, RZ, RZ ;  /* 0x000000ff05057210 */ /* 0x000fc40007ffe1ff */
[----:B------:R-:W-:Y:S01]  /*0660*/  CS2R R104, SRZ ;  /* 0x0000000000687805 */ /* 0x000fe2000001ff00 */
[----:B------:R3:W-:Y:S01]  /*0670*/  STL [R1+0xbdc], RZ ;  /* 0x000bdcff01007387 */ /* 0x0007e20000100800 */
[----:B------:R-:W-:Y:S02]  /*0680*/  CS2R R106, SRZ ;  /* 0x00000000006a7805 */ /* 0x000fe4000001ff00 */
[----:B------:R-:W-:Y:S01]  /*0690*/  CS2R R250, SRZ ;  /* 0x0000000000fa7805 */ /* 0x000fe2000001ff00 */
[C---:B------:R-:W-:Y:S01]  /*06a0*/  IMAD R0, R7.reuse, R5, R0 ;  /* 0x0000000507007224 */ /* 0x040fe200078e0200 */
[----:B------:R3:W-:Y:S01]  /*06b0*/  STL [R1+0xbd8], RZ ;  /* 0x000bd8ff01007387 */ /* 0x0007e20000100800 */
[----:B------:R-:W-:Y:S02]  /*06c0*/  CS2R R4, SRZ ;  /* 0x0000000000047805 */ /* 0x000fe4000001ff00 */
[----:B------:R-:W-:Y:S02]  /*06d0*/  CS2R R248, SRZ ;  /* 0x0000000000f87805 */ /* 0x000fe4000001ff00 */
[----:B------:R-:W-:Y:S01]  /*06e0*/  CS2R R108, SRZ ;  /* 0x00000000006c7805 */ /* 0x000fe2000001ff00 */
[----:B------:R3:W-:Y:S01]  /*06f0*/  STL [R1+0xbd4], RZ ;  /* 0x000bd4ff01007387 */ /* 0x0007e20000100800 */
[----:B------:R-:W-:-:S02]  /*0700*/  ISETP.GT.U32.AND P0, PT, R7, R0, PT ;  /* 0x000000000700720c */ /* 0x000fc40003f04070 */
        /* <DEDUP_REMOVED lines=8> */
[----:B------:R-:W-:Y:S02]  /*0790*/  CS2R R224, SRZ ;  /* 0x0000000000e07805 */ /* 0x000fe4000001ff00 */
[----:B------:R-:W-:Y:S01]  /*07a0*/  CS2R R218, SRZ ;  /* 0x0000000000da7805 */ /* 0x000fe2000001ff00 */
[----:B------:R3:W-:Y:S01]  /*07b0*/  STL [R1+0xbc8], RZ ;  /* 0x000bc8ff01007387 */ /* 0x0007e20000100800 */
[----:B------:R-:W-:Y:S01]  /*07c0*/  CS2R R216, SRZ ;  /* 0x0000000000d87805 */ /* 0x000fe2000001ff00 */
[----:B------:R-:W-:Y:S01]  /*07d0*/  @!P0 IMAD.IADD R0, R0, 0x1, -R7 ;  /* 0x0000000100008824 */ /* 0x000fe200078e0a07 */
[----:B------:R-:W-:Y:S01]  /*07e0*/  ISETP.NE.AND P0, PT, R2, RZ, PT ;  /* 0x000000ff0200720c */ /* 0x000fe20003f05270 */
[----:B------:R3:W-:Y:S01]  /*07f0*/  STL [R1+0xbc4], RZ ;  /* 0x000bc4ff01007387 */ /* 0x0007e20000100800 */
[----:B------:R-:W-:Y:S02]  /*0800*/  CS2R R112, SRZ ;  /* 0x0000000000707805 */ /* 0x000fe4000001ff00 */
[----:B------:R-:W-:-:S02]  /*0810*/  CS2R R212, SRZ ;  /* 0x0000000000d47805 */ /* 0x000fc4000001ff00 */
[----:B------:R-:W-:Y:S01]  /*0820*/  ISETP.GT.U32.AND P1, PT, R7, R0, PT ;  /* 0x000000000700720c */ /* 0x000fe20003f24070 */
[----:B------:R3:W-:Y:S01]  /*0830*/  STL [R1+0xbc0], RZ ;  /* 0x000bc0ff01007387 */ /* 0x0007e20000100800 */
[----:B------:R-:W-:Y:S02]  /*0840*/  CS2R R210, SRZ ;  /* 0x0000000000d27805 */ /* 0x000fe4000001ff00 */
[----:B------:R-:W-:Y:S02]  /*0850*/  CS2R R204, SRZ ;  /* 0x0000000000cc7805 */ /* 0x000fe4000001ff00 */
[----:B------:R-:W-:Y:S01]  /*0860*/  CS2R R202, SRZ ;  /* 0x0000000000ca7805 */ /* 0x000fe2000001ff00 */
        /* <DEDUP_REMOVED lines=9> */
[----:B------:R-:W-:Y:S02]  /*0900*/  @!P1 IADD3 R0, PT, PT, R0, -R7, RZ ;  /* 0x8000000700009210 */ /* 0x000fe40007ffe0ff */
[----:B------:R-:W-:-:S02]  /*0910*/  CS2R R6, SRZ ;  /* 0x0000000000067805 */ /* 0x000fc4000001ff00 */
[----:B------:R-:W-:Y:S01]  /*0920*/  CS2R R180, SRZ ;  /* 0x0000000000b47805 */ /* 0x000fe2000001ff00 */
[----:B------:R3:W-:Y:S01]  /*0930*/  STL [R1+0xbb0], RZ ;  /* 0x000bb0ff01007387 */ /* 0x0007e20000100800 */
[----:B------:R-:W-:Y:S01]  /*0940*/  CS2R R178, SRZ ;  /* 0x0000000000b27805 */ /* 0x000fe2000001ff00 */
[----:B------:R-:W-:Y:S01]  /*0950*/  @!P2 IMAD.MOV R0, RZ, RZ, -R0 ;  /* 0x000000ffff00a224 */ /* 0x000fe200078e0a00 */
[----:B------:R-:W-:Y:S01]  /*0960*/  @!P0 LOP3.LUT R0, RZ, R2, RZ, 0x33, !PT ;  /* 0x00000002ff008212 */ /* 0x000fe200078e33ff */
[----:B------:R3:W-:Y:S01]  /*0970*/  STL [R1+0xbac], RZ ;  /* 0x000bacff01007387 */ /* 0x0007e20000100800 */
[----:B--2---:R-:W-:Y:S02]  /*0980*/  ISETP.GE.AND P0, PT, R124, UR7, PT ;  /* 0x000000077c007c0c */ /* 0x004fe4000bf06270 */
[----:B------:R-:W-:Y:S02]  /*0990*/  CS2R R170, SRZ ;  /* 0x0000000000aa7805 */ /* 0x000fe4000001ff00 */
[----:B------:R-:W-:Y:S01]  /*09a0*/  IADD3 R2, PT, PT, R0, R3, -R2 ;  /* 0x0000000300027210 */ /* 0x000fe20007ffe802 */
[----:B------:R3:W-:Y:S01]  /*09b0*/  STL [R1+0xba8], RZ ;  /* 0x000ba8ff01007387 */ /* 0x0007e20000100800 */
[----:B------:R-:W-:Y:S01]  /*09c0*/  HFMA2 R0, -RZ, RZ, 0, 0 ;  /* 0x00000000ff007431 */ /* 0x000fe200000001ff */
[----:B------:R-:W-:-:S02]  /*09d0*/  CS2R R118, SRZ ;  /* 0x0000000000767805 */ /* 0x000fc4000001ff00 */
[----:B------:R-:W-:Y:S01]  /*09e0*/  CS2R R162, SRZ ;  /* 0x0000000000a27805 */ /* 0x000fe2000001ff00 */
[----:B------:R3:W-:Y:S01]  /*09f0*/  STL [R1+0xba4], RZ ;  /* 0x000ba4ff01007387 */ /* 0x0007e20000100800 */
[----:B------:R-:W-:Y:S02]  /*0a00*/  CS2R R154, SRZ ;  /* 0x00000000009a7805 */ /* 0x000fe4000001ff00 */
[----:B------:R-:W-:Y:S02]  /*0a10*/  CS2R R120, SRZ ;  /* 0x0000000000787805 */ /* 0x000fe4000001ff00 */
[----:B------:R-:W-:Y:S01]  /*0a20*/  CS2R R146, SRZ ;  /* 0x0000000000927805 */ /* 0x000fe2000001ff00 */
[----:B------:R3:W-:Y:S01]  /*0a30*/  STL [R1+0xba0], RZ ;  /* 0x000ba0ff01007387 */ /* 0x0007e20000100800 */
[----:B------:R-:W-:Y:S01]  /*0a40*/  CS2R R138, SRZ ;  /* 0x00000000008a7805 */ /* 0x000fe2000001ff00 */
[----:B------:R-:W-:Y:S01]  /*0a50*/  IMAD.MOV.U32 R98, RZ, RZ, RZ ;  /* 0x000000ffff627224 */ /* 0x000fe200078e00ff */
[----:B------:R-:W-:Y:S01]  /*0a60*/  MOV R252, RZ ;  /* 0x000000ff00fc7202 */ /* 0x000fe20000000f00 */
        /* <DEDUP_REMOVED lines=37> */
[----:B------:R-:W-:-:S03]  /*0cc0*/  CS2R R136, SRZ ;  /* 0x0000000000887805 */ /* 0x000fc6000001ff00 */
[----:B------:R3:W-:Y:S04]  /*0cd0*/  STL [R1+0xb74], RZ ;  /* 0x000b74ff01007387 */ /* 0x0007e80000100800 */
        /* <DEDUP_REMOVED lines=704> */
[----:B------:R3:W-:Y:S04]  /*38e0*/  STL [R1], RZ ;  /* 0x000000ff01007387 */ /* 0x0007e80000100800 */
        /* <DEDUP_REMOVED lines=13> */
[----:B------:R3:W-:Y:S01]  /*39c0*/  STL [R1+0x8c], RZ ;  /* 0x00008cff01007387 */ /* 0x0007e20000100800 */
[----:B------:R-:W0:Y:S03]  /*39d0*/  S2R R99, SR_TID.X ;  /* 0x0000000000637919 */ /* 0x000e260000002100 */
        /* <DEDUP_REMOVED lines=8> */
[----:B0-----:R-:W-:-:S03]  /*3a60*/  IMAD.SHL.U32 R99, R99, 0x4, RZ ;  /* 0x0000000463637824 */ /* 0x001fc600078e00ff */
[----:B------:R3:W-:Y:S04]  /*3a70*/  STL [R1+0x30], RZ ;  /* 0x000030ff01007387 */ /* 0x0007e80000100800 */
[----:B------:R3:W-:Y:S04]  /*3a80*/  STL [R1+0x2c], RZ ;  /* 0x00002cff01007387 */ /* 0x0007e80000100800 */
[----:B------:R3:W-:Y:S04]  /*3a90*/  STL [R1+0xc], RZ ;  /* 0x00000cff01007387 */ /* 0x0007e80000100800 */
[----:B------:R3:W-:Y:S04]  /*3aa0*/  STL [R1+0x8], RZ ;  /* 0x000008ff01007387 */ /* 0x0007e80000100800 */
[----:B------:R3:W-:Y:S01]  /*3ab0*/  STL [R1+0x4], RZ ;  /* 0x000004ff01007387 */ /* 0x0007e20000100800 */
[----:B----4-:R-:W-:Y:S05]  /*3ac0*/  @P0 BRA `(.L_x_1) ;  /* 0x0000018400d00947 */ /* 0x010fea0003800000 */
[----:B------:R-:W0:Y:S01]  /*3ad0*/  LDC.64 R126, c[0x0][0x388] ;  /* 0x0000e200ff7e7b82 */ /* 0x000e220000000a00 */
[C---:B------:R-:W-:Y:S01]  /*3ae0*/  IADD3 R122, PT, PT, R99.reuse, 0x80, RZ ;  /* 0x00000080637a7810 */ /* 0x040fe20007ffe0ff */
[----:B------:R-:W-:Y:S01]  /*3af0*/  IMAD R124, R124, R3, R99 ;  /* 0x000000037c7c7224 */ /* 0x000fe200078e0263 */
[CC--:B------:R-:W-:Y:S01]  /*3b00*/  ISETP.GT.AND P4, PT, R99.reuse, R2.reuse, PT ;  /* 0x000000026300720c */ /* 0x0c0fe20003f84270 */
[----:B------:R-:W-:Y:S01]  /*3b10*/  BSSY.RECONVERGENT B1, `(.L_x_2) ;  /* 0x0000023000017945 */ /* 0x000fe20003800200 */
[-C--:B------:R-:W-:Y:S01]  /*3b20*/  ISETP.GT.AND P3, PT, R122, R2.reuse, PT ;  /* 0x000000027a00720c */ /* 0x080fe20003f64270 */
[----:B------:R-:W-:Y:S02]  /*3b30*/  VIADD R122, R99, 0x100 ;  /* 0x00000100637a7836 */ /* 0x000fe40000000000 */
[----:B------:R-:W1:Y:S03]  /*3b40*/  LDC.64 R128, c[0x0][0x390] ;  /* 0x0000e400ff807b82 */ /* 0x000e660000000a00 */
[----:B------:R-:W-:-:S02]  /*3b50*/  ISETP.GT.AND P2, PT, R122, R2, PT ;  /* 0x000000027a00720c */ /* 0x000fc40003f44270 */
[----:B------:R-:W-:-:S04]  /*3b60*/  IADD3 R122, PT, PT, R99, 0x180, RZ ;  /* 0x00000180637a7810 */ /* 0x000fc80007ffe0ff */
[----:B------:R-:W-:Y:S01]  /*3b70*/  ISETP.GT.AND P0, PT, R122, R2, PT ;  /* 0x000000027a00720c */ /* 0x000fe20003f04270 */
[----:B------:R-:W-:-:S05]  /*3b80*/  VIADD R122, R99, 0x200 ;  /* 0x00000200637a7836 */ /* 0x000fca0000000000 */
[----:B------:R-:W-:Y:S01]  /*3b90*/  ISETP.GT.AND P1, PT, R122, R2, PT ;  /* 0x000000027a00720c */ /* 0x000fe20003f24270 */
[----:B0-----:R-:W-:-:S04]  /*3ba0*/  IMAD.WIDE R122, R124, 0x2, R126 ;  /* 0x000000027c7a7825 */ /* 0x001fc800078e027e */
[----:B-1----:R-:W-:Y:S01]  /*3bb0*/  IMAD.WIDE R124, R124, 0x2, R128 ;  /* 0x000000027c7c7825 */ /* 0x002fe200078e0280 */
[----:B------:R-:W-:Y:S07]  /*3bc0*/  @P4 BRA `(.L_x_3) ;  /* 0x00000000005c4947 */ /* 0x000fee0003800000 */
[----:B------:R-:W2:Y:S04]  /*3bd0*/  LDG.E.64 R126, desc[UR4][R124.64] ;  /* 0x000000047c7e7981 */ /* 0x000ea8000c1e1b00 */
[----:B------:R-:W4:Y:S01]  /*3be0*/  LDG.E.64 R128, desc[UR4][R122.64] ;  /* 0x000000047a807981 */ /* 0x000f22000c1e1b00 */
[C---:B------:R-:W-:Y:S02]  /*3bf0*/  IADD3 R130, PT, PT, R99.reuse, 0x3, RZ ;  /* 0x0000000363827810 */ /* 0x040fe40007ffe0ff */
[CC--:B------:R-:W-:Y:S02]  /*3c00*/  ISETP.GE.U32.AND P4, PT, R99.reuse, R2.reuse, PT ;  /* 0x000000026300720c */ /* 0x0c0fe40003f86070 */
[----:B------:R-:W-:Y:S01]  /*3c10*/  ISETP.GT.U32.AND P6, PT, R130, R2, PT ;  /* 0x000000028200720c */ /* 0x000fe20003fc4070 */
[----:B------:R-:W-:-:S05]  /*3c20*/  VIADD R130, R99, 0x2 ;  /* 0x0000000263827836 */ /* 0x000fca0000000000 */
[----:B------:R-:W-:-:S05]  /*3c30*/  ISETP.GT.U32.AND P5, PT, R130, R2, PT ;  /* 0x000000028200720c */ /* 0x000fca0003fa4070 */
[--C-:B--2---:R-:W-:Y:S02]  /*3c40*/  @!P4 SHF.R.U64 R130, R126, 0x10, R127.reuse ;  /* 0x000000107e82c819 */ /* 0x104fe4000000127f */
[----:B------:R-:W-:Y:S02]  /*3c50*/  @!P6 SHF.R.U32.HI R135, RZ, 0x10, R127 ;  /* 0x00000010ff87e819 */ /* 0x000fe4000001167f */
[----:B------:R-:W-:Y:S02]  /*3c60*/  @!P4 SHF.L.U32 R136, R130, 0x10, RZ ;  /* 0x000000108288c819 */ /* 0x000fe400000006ff */
[C-C-:B----4-:R-:W-:Y:S01]  /*3c70*/  @!P4 SHF.R.U64 R130, R128.reuse, 0x10, R129.reuse ;  /* 0x000000108082c819 */ /* 0x150fe20000001281 */
[----:B------:R-:W-:Y:S01]  /*3c80*/  @!P6 IMAD.U32 R138, R135, 0x10000, RZ ;  /* 0x00010000878ae824 */ /* 0x000fe200078e00ff */
[----:B------:R-:W-:Y:S01]  /*3c90*/  @!P5 SHF.L.U32 R137, R127, 0x10, RZ ;  /* 0x000000107f89d819 */ /* 0x000fe200000006ff */
[----:B------:R-:W-:Y:S01]  /*3ca0*/  IMAD.U32 R128, R128, 0x10000, RZ ;  /* 0x0001000080807824 */ /* 0x000fe200078e00ff */
[----:B------:R-:W-:Y:S01]  /*3cb0*/  @!P6 SHF.R.U32.HI R127, RZ, 0x10, R129 ;  /* 0x00000010ff7fe819 */ /* 0x000fe20000011681 */
[----:B------:R-:W-:Y:S01]  /*3cc0*/  @!P4 IMAD.U32 R130, R130, 0x10000, RZ ;  /* 0x000100008282c824 */ /* 0x000fe200078e00ff */
[----:B------:R-:W-:Y:S01]  /*3cd0*/  SHF.L.U32 R135, R126, 0x10, RZ ;  /* 0x000000107e877819 */ /* 0x000fe200000006ff */
[----:B------:R-:W-:Y:S01]  /*3ce0*/  @!P5 IMAD.U32 R129, R129, 0x10000, RZ ;  /* 0x000100008181d824 */ /* 0x000fe200078e00ff */
[----:B------:R-:W-:Y:S01]  /*3cf0*/  @!P6 SHF.L.U32 R127, R127, 0x10, RZ ;  /* 0x000000107f7fe819 */ /* 0x000fe200000006ff */
[----:B------:R-:W-:-:S02]  /*3d00*/  @!P4 FMUL R98, R136, R130 ;  /* 0x000000828862c220 */ /* 0x000fc40000400000 */
[----:B------:R-:W-:Y:S01]  /*3d10*/  @!P5 FMUL R139, R137, R129 ;  /* 0x00000081898bd220 */ /* 0x000fe20000400000 */
[----:B------:R-:W-:Y:S01]  /*3d20*/  FMUL R130, R135, R128 ;  /* 0x0000008087827220 */ /* 0x000fe20000400000 */
[----:B------:R-:W-:-:S07]  /*3d30*/  @!P6 FMUL R140, R138, R127 ;  /* 0x0000007f8a8ce220 */ /* 0x000fce0000400000 */
.L_x_3:
[----:B------:R-:W-:Y:S05]  /*3d40*/  BSYNC.RECONVERGENT B1 ;  /* 0x0000000000017941 */ /* 0x000fea0003800200 */
.L_x_2:
[----:B------:R-:W-:Y:S01]  /*3d50*/  IADD3 R126, PT, PT, R99, 0x280, RZ ;  /* 0x00000280637e7810 */ /* 0x000fe20007ffe0ff */
[----:B------:R-:W-:Y:S03]  /*3d60*/  BSSY.RECONVERGENT B1, `(.L_x_4) ;  /* 0x000001b000017945 */ /* 0x000fe60003800200 */
[----:B------:R-:W-:Y:S01]  /*3d70*/  ISETP.GT.AND P4, PT, R126, R2, PT ;  /* 0x000000027e00720c */ /* 0x000fe20003f84270 */
[----:B------:R-:W-:-:S12]  /*3d80*/  @P3 BRA `(.L_x_5) ;  /* 0x0000000000603947 */ /* 0x000fd80003800000 */
[----:B------:R-:W2:Y:S04]  /*3d90*/  LDG.E.64 R126, desc[UR4][R124.64+0x100] ;  /* 0x000100047c7e7981 */ /* 0x000ea8000c1e1b00 */
[----:B------:R-:W4:Y:S01]  /*3da0*/  LDG.E.64 R128, desc[UR4][R122.64+0x100] ;  /* 0x000100047a807981 */ /* 0x000f22000c1e1b00 */
[----:B------:R-:W-:-:S05]  /*3db0*/  VIADD R121, R99, 0x81 ;  /* 0x0000008163797836 */ /* 0x000fca0000000000 */
[----:B------:R-:W-:Y:S02]  /*3dc0*/  ISETP.GT.U32.AND P3, PT, R121, R2, PT ;  /* 0x000000027900720c */ /* 0x000fe40003f64070 */
[----:B------:R-:W-:-:S04]  /*3dd0*/  IADD3 R121, PT, PT, R99, 0x82, RZ ;  /* 0x0000008263797810 */ /* 0x000fc80007ffe0ff */
[----:B------:R-:W-:Y:S01]  /*3de0*/  ISETP.GT.U32.AND P5, PT, R121, R2, PT ;  /* 0x000000027900720c */ /* 0x000fe20003fa4070 */
[----:B------:R-:W-:-:S05]  /*3df0*/  VIADD R121, R99, 0x83 ;  /* 0x0000008363797836 */ /* 0x000fca0000000000 */
[----:B------:R-:W-:Y:S02]  /*3e00*/  ISETP.GT.U32.AND P6, PT, R121, R2, PT ;  /* 0x000000027900720c */ /* 0x000fe40003fc4070 */
[----:B--2---:R-:W-:-:S05]  /*3e10*/  @!P3 SHF.R.U64 R121, R126, 0x10, R127 ;  /* 0x000000107e79b819 */ /* 0x004fca000000127f */
[----:B------:R-:W-:-:S06]  /*3e20*/  @!P5 SHF.L.U32 R144, R127, 0x10, RZ ;  /* 0x000000107f90d819 */ /* 0x000fcc00000006ff */
[----:B------:R-:W-:Y:S01]  /*3e30*/  @!P6 SHF.R.U32.HI R127, RZ, 0x10, R127 ;  /* 0x00000010ff7fe819 */ /* 0x000fe2000001167f */
[----:B------:R-:W-:Y:S01]  /*3e40*/  @!P3 IMAD.U32 R143, R121, 0x10000, RZ ;  /* 0x00010000798fb824 */ /* 0x000fe200078e00ff */
[----:B------:R-:W-:Y:S01]  /*3e50*/  SHF.L.U32 R142, R126, 0x10, RZ ;  /* 0x000000107e8e7819 */ /* 0x000fe200000006ff */
[----:B----4-:R-:W-:Y:S01]  /*3e60*/  @!P5 IMAD.U32 R121, R129, 0x10000, RZ ;  /* 0x000100008179d824 */ /* 0x010fe200078e00ff */
[----:B------:R-:W-:-:S03]  /*3e70*/  @!P6 SHF.L.U32 R145, R127, 0x10, RZ ;  /* 0x000000107f91e819 */ /* 0x000fc600000006ff */
[----:B------:R-:W-:Y:S01]  /*3e80*/  @!P5 FMUL R147, R144, R121 ;  /* 0x000000799093d220 */ /* 0x000fe20000400000 */
[C-C-:B------:R-:W-:Y:S01]  /*3e90*/  @!P3 SHF.R.U64 R121, R128.reuse, 0x10, R129.reuse ;  /* 0x000000108079b819 */ /* 0x140fe20000001281 */
[----:B------:R-:W-:Y:S01]  /*3ea0*/  IMAD.U32 R128, R128, 0x10000, RZ ;  /* 0x0001000080807824 */ /* 0x000fe200078e00ff */
[----:B------:R-:W-:-:S03]  /*3eb0*/  @!P6 SHF.R.U32.HI R129, RZ, 0x10, R129 ;  /* 0x00000010ff81e819 */ /* 0x000fc60000011681 */
[----:B------:R-:W-:Y:S01]  /*3ec0*/  @!P3 IMAD.U32 R121, R121, 0x10000, RZ ;  /* 0x000100007979b824 */ /* 0x000fe200078e00ff */
[----:B------:R-:W-:-:S03]  /*3ed0*/  @!P6 SHF.L.U32 R129, R129, 0x10, RZ ;  /* 0x000000108181e819 */ /* 0x000fc600000006ff */
[----:B------:R-:W-:Y:S01]  /*3ee0*/  @!P3 FMUL R146, R143, R121 ;  /* 0x000000798f92b220 */ /* 0x000fe20000400000 */
[----:B------:R-:W-:Y:S01]  /*3ef0*/  FMUL R121, R142, R128 ;  /* 0x000000808e797220 */ /* 0x000fe20000400000 */
[----:B------:R-:W-:-:S07]  /*3f00*/  @!P6 FMUL R148, R145, R129 ;  /* 0x000000819194e220 */ /* 0x000fce0000400000 */
.L_x_5:
[----:B------:R-:W-:Y:S05]  /*3f10*/  BSYNC.RECONVERGENT B1 ;  /* 0x0000000000017941 */ /* 0x000fea0003800200 */
.L_x_4:
        /* <DEDUP_REMOVED lines=28> */
.L_x_7:
[----:B------:R-:W-:Y:S05]  /*40e0*/  BSYNC.RECONVERGENT B1 ;  /* 0x0000000000017941 */ /* 0x000fea0003800200 */
.L_x_6:
        /* <DEDUP_REMOVED lines=28> */
.L_x_9:
[----:B------:R-:W-:Y:S05]  /*42b0*/  BSYNC.RECONVERGENT B1 ;  /* 0x0000000000017941 */ /* 0x000fea0003800200 */
.L_x_8:
        /* <DEDUP_REMOVED lines=28> */
.L_x_11:
[----:B------:R-:W-:Y:S05]  /*4480*/  BSYNC.RECONVERGENT B1 ;  /* 0x0000000000017941 */ /* 0x000fea0003800200 */
.L_x_10:
        /* <DEDUP_REMOVED lines=28> */
.L_x_13:
[----:B------:R-:W-:Y:S05]  /*4650*/  BSYNC.RECONVERGENT B1 ;  /* 0x0000000000017941 */ /* 0x000fea0003800200 */
.L_x_12:
        /* <DEDUP_REMOVED lines=28> */
.L_x_15:
[----:B------:R-:W-:Y:S05]  /*4820*/  BSYNC.RECONVERGENT B1 ;  /* 0x0000000000017941 */ /* 0x000fea0003800200 */
.L_x_14:
        /* <DEDUP_REMOVED lines=28> */
.L_x_17:
[----:B------:R-:W-:Y:S05]  /*49f0*/  BSYNC.RECONVERGENT B1 ;  /* 0x0000000000017941 */ /* 0x000fea0003800200 */
.L_x_16:
        /* <DEDUP_REMOVED lines=28> */
.L_x_19:
[----:B------:R-:W-:Y:S05]  /*4bc0*/  BSYNC.RECONVERGENT B1 ;  /* 0x0000000000017941 */ /* 0x000fea0003800200 */
.L_x_18:
        /* <DEDUP_REMOVED lines=28> */
.L_x_21:
[----:B------:R-:W-:Y:S05]  /*4d90*/  BSYNC.RECONVERGENT B1 ;  /* 0x0000000000017941 */ /* 0x000fea0003800200 */
.L_x_20:
        /* <DEDUP_REMOVED lines=28> */
.L_x_23:
[----:B------:R-:W-:Y:S05]  /*4f60*/  BSYNC.RECONVERGENT B1 ;  /* 0x0000000000017941 */ /* 0x000fea0003800200 */
.L_x_22:
        /* <DEDUP_REMOVED lines=28> */
.L_x_25:
[----:B------:R-:W-:Y:S05]  /*5130*/  BSYNC.RECONVERGENT B1 ;  /* 0x0000000000017941 */ /* 0x000fea0003800200 */
.L_x_24:
        /* <DEDUP_REMOVED lines=28> */
.L_x_27:
[----:B------:R-:W-:Y:S05]  /*5300*/  BSYNC.RECONVERGENT B1 ;  /* 0x0000000000017941 */ /* 0x000fea0003800200 */
.L_x_26:
        /* <DEDUP_REMOVED lines=28> */
.L_x_29:
[----:B------:R-:W-:Y:S05]  /*54d0*/  BSYNC.RECONVERGENT B1 ;  /* 0x0000000000017941 */ /* 0x000fea0003800200 */
.L_x_28:
        /* <DEDUP_REMOVED lines=28> */
.L_x_31:
[----:B------:R-:W-:Y:S05]  /*56a0*/  BSYNC.RECONVERGENT B1 ;  /* 0x0000000000017941 */ /* 0x000fea0003800200 */
.L_x_30:
[----:B------:R-:W-:Y:S01]  /*56b0*/  IADD3 R126, PT, PT, R99, 0x980, RZ ;  /* 0x00000980637e7810 */ /* 0x000fe20007ffe0ff */
[----:B------:R-:W-:Y:S03]  /*56c0*/  BSSY.RECONVERGENT B1, `(.L_x_32) ;  /* 0x000002d000017945 */ /* 0x000fe60003800200 */
[----:B------:R-:W-:Y:S01]  /*56d0*/  ISETP.GT.AND P1, PT, R126, R2, PT ;  /* 0x000000027e00720c */ /* 0x000fe20003f24270 */
[----:B------:R-:W-:-:S12]  /*56e0*/  @P4 BRA `(.L_x_33) ;  /* 0x0000000000a84947 */ /* 0x000fd80003800000 */
[----:B------:R-:W-:Y:S01]  /*56f0*/  VIADD R107, R99, 0x781 ;  /* 0x00000781636b7836 */ /* 0x000fe20000000000 */
[----:B------:R-:W2:Y:S04]  /*5700*/  LDG.E.64 R126, desc[UR4][R124.64+0xf00] ;  /* 0x000f00047c7e7981 */ /* 0x000ea8000c1e1b00 */
[----:B------:R0:W-:Y:S01]  /*5710*/  STL [R1+0xc40], R3 ;  /* 0x000c400301007387 */ /* 0x0001e20000100800 */
[-C--:B------:R-:W-:Y:S02]  /*5720*/  ISETP.GT.U32.AND P4, PT, R107, R2.reuse, PT ;  /* 0x000000026b00720c */ /* 0x080fe40003f84070 */
[----:B------:R-:W-:Y:S01]  /*5730*/  IADD3 R107, PT, PT, R99, 0x782, RZ ;  /* 0x00000782636b7810 */ /* 0x000fe20007ffe0ff */
[----:B------:R1:W4:Y:S04]  /*5740*/  LDL R220, [R1+0x1c] ;  /* 0x00001c0001dc7983 */ /* 0x0003280000100800 */
[----:B------:R-:W3:Y:S04]  /*5750*/  LDG.E.64 R128, desc[UR4][R122.64+0xf00] ;  /* 0x000f00047a807981 */ /* 0x000ee8000c1e1b00 */
[----:B0-----:R1:W4:Y:S01]  /*5760*/  LDL R3, [R1+0x8] ;  /* 0x0000080001037983 */ /* 0x0013220000100800 */
[----:B------:R-:W-:-:S03]  /*5770*/  ISETP.GT.U32.AND P5, PT, R107, R2, PT ;  /* 0x000000026b00720c */ /* 0x000fc60003fa4070 */
[----:B------:R0:W-:Y:S01]  /*5780*/  STL [R1+0xc3c], R0 ;  /* 0x000c3c0001007387 */ /* 0x0001e20000100800 */
[----:B------:R-:W-:-:S03]  /*5790*/  VIADD R107, R99, 0x783 ;  /* 0x00000783636b7836 */ /* 0x000fc60000000000 */
[----:B------:R1:W3:Y:S04]  /*57a0*/  LDL R99, [R1+0xc] ;  /* 0x00000c0001637983 */ /* 0x0002e80000100800 */
[----:B0-----:R1:W3:Y:S01]  /*57b0*/  LDL R0, [R1+0x4] ;  /* 0x0000040001007983 */ /* 0x0012e20000100800 */
[----:B------:R-:W-:Y:S02]  /*57c0*/  ISETP.GT.U32.AND P6, PT, R107, R2, PT ;  /* 0x000000026b00720c */ /* 0x000fe40003fc4070 */
[----:B--2---:R-:W-:Y:S02]  /*57d0*/  @!P4 SHF.R.U64 R107, R126, 0x10, R127 ;  /* 0x000000107e6bc819 */ /* 0x004fe4000000127f */
[----:B----4-:R-:W-:-:S09]  /*57e0*/  @!P5 SHF.L.U32 R3, R127, 0x10, RZ ;  /* 0x000000107f03d819 */ /* 0x010fd200000006ff */
[----:B------:R-:W-:Y:S01]  /*57f0*/  @!P6 SHF.R.U32.HI R127, RZ, 0x10, R127 ;  /* 0x00000010ff7fe819 */ /* 0x000fe2000001167f */
[----:B------:R0:W-:Y:S03]  /*5800*/  @!P5 STL [R1+0x8], R3 ;  /* 0x000008030100d387 */ /* 0x0001e60000100800 */
[----:B---3--:R-:W-:Y:S02]  /*5810*/  @!P6 SHF.L.U32 R99, R127, 0x10, RZ ;  /* 0x000000107f63e819 */ /* 0x008fe400000006ff */
[----:B------:R1:W2:Y:S01]  /*5820*/  LDL R127, [R1+0x20] ;  /* 0x00002000017f7983 */ /* 0x0002a20000100800 */
[----:B------:R-:W-:Y:S02]  /*5830*/  @!P4 IMAD.U32 R0, R107, 0x10000, RZ ;  /* 0x000100006b00c824 */ /* 0x000fe400078e00ff */
[----:B------:R-:W-:-:S04]  /*5840*/  @!P5 IMAD.U32 R107, R129, 0x10000, RZ ;  /* 0x00010000816bd824 */ /* 0x000fc800078e00ff */
[----:B------:R-:W-:Y:S01]  /*5850*/  @!P5 FMUL R220, R3, R107 ;  /* 0x0000006b03dcd220 */ /* 0x000fe20000400000 */
[----:B------:R-:W-:Y:S04]  /*5860*/  @!P4 STL [R1+0x4], R0 ;  /* 0x000004000100c387 */ /* 0x000fe80000100800 */
[----:B0-----:R1:W5:Y:S04]  /*5870*/  LDL.LU R3, [R1+0xc40] ;  /* 0x000c400001037983 */ /* 0x0013680000300800 */
[----:B------:R-:W-:Y:S04]  /*5880*/  @!P6 STL [R1+0xc], R99 ;  /* 0x00000c630100e387 */ /* 0x000fe80000100800 */
[----:B------:R0:W-:Y:S02]  /*5890*/  @!P5 STL [R1+0x1c], R220 ;  /* 0x00001cdc0100d387 */ /* 0x0001e40000100800 */
[----:B0-----:R-:W-:-:S02]  /*58a0*/  SHF.L.U32 R220, R126, 0x10, RZ ;  /* 0x000000107edc7819 */ /* 0x001fc400000006ff */
[----:B------:R1:W3:Y:S01]  /*58b0*/  LDL R126, [R1+0x18] ;  /* 0x00001800017e7983 */ /* 0x0002e20000100800 */
[--C-:B------:R-:W-:Y:S02]  /*58c0*/  @!P4 SHF.R.U64 R107, R128, 0x10, R129.reuse ;  /* 0x00000010806bc819 */ /* 0x100fe40000001281 */
[----:B------:R-:W-:-:S04]  /*58d0*/  @!P6 SHF.R.U32.HI R129, RZ, 0x10, R129 ;  /* 0x00000010ff81e819 */ /* 0x000fc80000011681 */
[----:B------:R-:W-:Y:S01]  /*58e0*/  @!P6 SHF.L.U32 R129, R129, 0x10, RZ ;  /* 0x000000108181e819 */ /* 0x000fe200000006ff */
[----:B------:R-:W-:Y:S02]  /*58f0*/  @!P4 IMAD.U32 R107, R107, 0x10000, RZ ;  /* 0x000100006b6bc824 */ /* 0x000fe400078e00ff */
[----:B------:R-:W-:Y:S02]  /*5900*/  IMAD.U32 R128, R128, 0x10000, RZ ;  /* 0x0001000080807824 */ /* 0x000fe400078e00ff */
[----:B--2---:R-:W-:Y:S02]  /*5910*/  @!P6 FMUL R127, R99, R129 ;  /* 0x00000081637fe220 */ /* 0x004fe40000400000 */
[----:B------:R-:W0:Y:S01]  /*5920*/  S2R R99, SR_TID.X ;  /* 0x0000000000637919 */ /* 0x000e220000002100 */
[----:B---3--:R-:W-:Y:S02]  /*5930*/  @!P4 FMUL R126, R0, R107 ;  /* 0x0000006b007ec220 */ /* 0x008fe40000400000 */
[----:B------:R1:W5:Y:S04]  /*5940*/  LDL.LU R0, [R1+0xc3c] ;  /* 0x000c3c0001007983 */ /* 0x0003680000300800 */
[----:B------:R1:W-:Y:S04]  /*5950*/  @!P4 STL [R1+0x18], R126 ;  /* 0x0000187e0100c387 */ /* 0x0003e80000100800 */
[----:B------:R1:W-:Y:S01]  /*5960*/  @!P6 STL [R1+0x20], R127 ;  /* 0x0000207f0100e387 */ /* 0x0003e20000100800 */
[----:B0-----:R-:W-:Y:S01]  /*5970*/  SHF.L.U32 R99, R99, 0x2, RZ ;  /* 0x0000000263637819 */ /* 0x001fe200000006ff */
[----:B------:R-:W-:-:S07]  /*5980*/  FMUL R107, R220, R128 ;  /* 0x00000080dc6b7220 */ /* 0x000fce0000400000 */
.L_x_33:
[----:B------:R-:W-:Y:S05]  /*5990*/  BSYNC.RECONVERGENT B1 ;  /* 0x0000000000017941 */ /* 0x000fea0003800200 */
.L_x_32:
[----:B-1----:R-:W-:Y:S01]  /*59a0*/  VIADD R126, R99, 0xa00 ;  /* 0x00000a00637e7836 */ /* 0x002fe20000000000 */
[----:B------:R-:W-:Y:S04]  /*59b0*/  BSSY.RECONVERGENT B1, `(.L_x_34) ;  /* 0x000002d000017945 */ /* 0x000fe80003800200 */
[----:B------:R-:W-:Y:S01]  /*59c0*/  ISETP.GT.AND P4, PT, R126, R2, PT ;  /* 0x000000027e00720c */ /* 0x000fe20003f84270 */
[----:B------:R-:W-:-:S12]  /*59d0*/  @P3 BRA `(.L_x_35) ;  /* 0x0000000000a83947 */ /* 0x000fd80003800000 */
[C---:B------:R-:W-:Y:S01]  /*59e0*/  IADD3 R106, PT, PT, R99.reuse, 0x801, RZ ;  /* 0x00000801636a7810 */ /* 0x040fe20007ffe0ff */
[----:B------:R-:W2:Y:S03]  /*59f0*/  LDG.E.64 R126, desc[UR4][R124.64+0x1000] ;  /* 0x001000047c7e7981 */ /* 0x000ea6000c1e1b00 */
[----:B------:R-:W-:Y:S01]  /*5a00*/  ISETP.GT.U32.AND P3, PT, R106, R2, PT ;  /* 0x000000026a00720c */ /* 0x000fe20003f64070 */
[----:B-----5:R0:W-:Y:S01]  /*5a10*/  STL [R1+0xc40], R3 ;  /* 0x000c400301007387 */ /* 0x0201e20000100800 */
[----:B------:R-:W-:-:S03]  /*5a20*/  VIADD R106, R99, 0x802 ;  /* 0x00000802636a7836 */ /* 0x000fc60000000000 */
[----:B------:R1:W4:Y:S04]  /*5a30*/  LDL R221, [R1+0x3c] ;  /* 0x00003c0001dd7983 */ /* 0x0003280000100800 */
[----:B------:R-:W3:Y:S04]  /*5a40*/  LDG.E.64 R128, desc[UR4][R122.64+0x1000] ;  /* 0x001000047a807981 */ /* 0x000ee8000c1e1b00 */
[----:B0-----:R1:W4:Y:S04]  /*5a50*/  LDL R3, [R1+0x30] ;  /* 0x0000300001037983 */ /* 0x0013280000100800 */
[----:B------:R0:W-:Y:S01]  /*5a60*/  STL [R1+0xc3c], R0 ;  /* 0x000c3c0001007387 */ /* 0x0001e20000100800 */
[----:B------:R-:W-:-:S02]  /*5a70*/  ISETP.GT.U32.AND P5, PT, R106, R2, PT ;  /* 0x000000026a00720c */ /* 0x000fc40003fa4070 */
[----:B------:R-:W-:Y:S02]  /*5a80*/  IADD3 R106, PT, PT, R99, 0x803, RZ ;  /* 0x00000803636a7810 */ /* 0x000fe40007ffe0ff */
[----:B------:R1:W3:Y:S04]  /*5a90*/  LDL R99, [R1+0x34] ;  /* 0x0000340001637983 */ /* 0x0002e80000100800 */
[----:B0-----:R1:W3:Y:S01]  /*5aa0*/  LDL R0, [R1+0x2c] ;  /* 0x00002c0001007983 */ /* 0x0012e20000100800 */
[----:B------:R-:W-:Y:S02]  /*5ab0*/  ISETP.GT.U32.AND P6, PT, R106, R2, PT ;  /* 0x000000026a00720c */ /* 0x000fe40003fc4070 */
[----:B--2---:R-:W-:Y:S02]  /*5ac0*/  @!P3 SHF.R.U64 R106, R126, 0x10, R127 ;  /* 0x000000107e6ab819 */ /* 0x004fe4000000127f */
[----:B----4-:R-:W-:-:S09]  /*5ad0*/  @!P5 IMAD.U32 R3, R127, 0x10000, RZ ;  /* 0x000100007f03d824 */ /* 0x010fd200078e00ff */
[----:B------:R-:W-:Y:S01]  /*5ae0*/  @!P6 SHF.R.U32.HI R127, RZ, 0x10, R127 ;  /* 0x00000010ff7fe819 */ /* 0x000fe2000001167f */
[----:B------:R0:W-:Y:S04]  /*5af0*/  @!P5 STL [R1+0x30], R3 ;  /* 0x000030030100d387 */ /* 0x0001e80000100800 */
[----:B---3--:R-:W-:Y:S02]  /*5b00*/  @!P6 IMAD.U32 R99, R127, 0x10000, RZ ;  /* 0x000100007f63e824 */ /* 0x008fe400078e00ff */
[----:B------:R1:W2:Y:S01]  /*5b10*/  LDL R127, [R1+0x40] ;  /* 0x00004000017f7983 */ /* 0x0002a20000100800 */
[----:B------:R-:W-:Y:S02]  /*5b20*/  @!P3 SHF.L.U32 R0, R106, 0x10, RZ ;  /* 0x000000106a00b819 */ /* 0x000fe400000006ff */
[----:B------:R-:W-:-:S03]  /*5b30*/  @!P5 SHF.L.U32 R106, R129, 0x10, RZ ;  /* 0x00000010816ad819 */ /* 0x000fc600000006ff */
[----:B------:R-:W-:Y:S02]  /*5b40*/  @!P3 STL [R1+0x2c], R0 ;  /* 0x00002c000100b387 */ /* 0x000fe40000100800 */
[----:B------:R-:W-:Y:S02]  /*5b50*/  @!P5 FMUL R221, R3, R106 ;  /* 0x0000006a03ddd220 */ /* 0x000fe40000400000 */
[----:B0-----:R1:W5:Y:S04]  /*5b60*/  LDL.LU R3, [R1+0xc40] ;  /* 0x000c400001037983 */ /* 0x0013680000300800 */
[----:B------:R-:W-:Y:S04]  /*5b70*/  @!P6 STL [R1+0x34], R99 ;  /* 0x000034630100e387 */ /* 0x000fe80000100800 */
[----:B------:R0:W-:Y:S02]  /*5b80*/  @!P5 STL [R1+0x3c], R221 ;  /* 0x00003cdd0100d387 */ /* 0x0001e40000100800 */
[----:B0-----:R-:W-:-:S02]  /*5b90*/  IMAD.U32 R221, R126, 0x10000, RZ ;  /* 0x000100007edd7824 */ /* 0x001fc400078e00ff */
[----:B------:R1:W3:Y:S01]  /*5ba0*/  LDL R126, [R1+0x38] ;  /* 0x00003800017e7983 */ /* 0x0002e20000100800 */
[--C-:B------:R-:W-:Y:S02]  /*5bb0*/  @!P3 SHF.R.U64 R106, R128, 0x10, R129.reuse ;  /* 0x00000010806ab819 */ /* 0x100fe40000001281 */
[----:B------:R-:W-:-:S05]  /*5bc0*/  @!P6 SHF.R.U32.HI R129, RZ, 0x10, R129 ;  /* 0x00000010ff81e819 */ /* 0x000fca0000011681 */
[----:B------:R-:W-:Y:S01]  /*5bd0*/  @!P6 IMAD.U32 R129, R129, 0x10000, RZ ;  /* 0x000100008181e824 */ /* 0x000fe200078e00ff */
[----:B------:R-:W-:Y:S02]  /*5be0*/  @!P3 SHF.L.U32 R106, R106, 0x10, RZ ;  /* 0x000000106a6ab819 */ /* 0x000fe400000006ff */
[----:B------:R-:W-:Y:S01]  /*5bf0*/  SHF.L.U32 R128, R128, 0x10, RZ ;  /* 0x0000001080807819 */ /* 0x000fe200000006ff */
[----:B--2---:R-:W-:Y:S02]  /*5c00*/  @!P6 FMUL R127, R99, R129 ;  /* 0x00000081637fe220 */ /* 0x004fe40000400000 */
[----:B------:R-:W0:Y:S01]  /*5c10*/  S2R R99, SR_TID.X ;  /* 0x0000000000637919 */ /* 0x000e220000002100 */
[----:B---3--:R-:W-:Y:S02]  /*5c20*/  @!P3 FMUL R126, R0, R106 ;  /* 0x0000006a007eb220 */ /* 0x008fe40000400000 */
[----:B------:R1:W5:Y:S04]  /*5c30*/  LDL.LU R0, [R1+0xc3c] ;  /* 0x000c3c0001007983 */ /* 0x0003680000300800 */
[----:B------:R1:W-:Y:S04]  /*5c40*/  @!P3 STL [R1+0x38], R126 ;  /* 0x0000387e0100b387 */ /* 0x0003e80000100800 */
[----:B------:R1:W-:Y:S01]  /*5c50*/  @!P6 STL [R1+0x40], R127 ;  /* 0x0000407f0100e387 */ /* 0x0003e20000100800 */
[----:B0-----:R-:W-:-:S02]  /*5c60*/  IMAD.SHL.U32 R99, R99, 0x4, RZ ;  /* 0x0000000463637824 */ /* 0x001fc400078e00ff */
[----:B------:R-:W-:-:S07]  /*5c70*/  FMUL R106, R221, R128 ;  /* 0x00000080dd6a7220 */ /* 0x000fce0000400000 */
.L_x_35:
[----:B------:R-:W-:Y:S05]  /*5c80*/  BSYNC.RECONVERGENT B1 ;  /* 0x0000000000017941 */ /* 0x000fea0003800200 */
.L_x_34:
[----:B-1----:R-:W-:Y:S01]  /*5c90*/  IADD3 R126, PT, PT, R99, 0xa80, RZ ;  /* 0x00000a80637e7810 */ /* 0x002fe20007ffe0ff */
[----:B------:R-:W-:Y:S03]  /*5ca0*/  BSSY.RECONVERGENT B1, `(.L_x_36) ;  /* 0x000002d000017945 */ /* 0x000fe60003800200 */
[----:B------:R-:W-:Y:S01]  /*5cb0*/  ISETP.GT.AND P3, PT, R126, R2, PT ;  /* 0x000000027e00720c */ /* 0x000fe20003f64270 */
[----:B------:R-:W-:-:S12]  /*5cc0*/  @P2 BRA `(.L_x_37) ;  /* 0x0000000000a82947 */ /* 0x000fd80003800000 */
[----:B------:R-:W-:Y:S01]  /*5cd0*/  VIADD R105, R99, 0x881 ;  /* 0x0000088163697836 */ /* 0x000fe20000000000 */
[----:B------:R-:W2:Y:S04]  /*5ce0*/  LDG.E.64 R126, desc[UR4][R124.64+0x1100] ;  /* 0x001100047c7e7981 */ /* 0x000ea8000c1e1b00 */
[----:B-----5:R0:W-:Y:S01]  /*5cf0*/  STL [R1+0xc40], R3 ;  /* 0x000c400301007387 */ /* 0x0201e20000100800 */
        /* <DEDUP_REMOVED lines=39> */
.L_x_37:
[----:B------:R-:W-:Y:S05]  /*5f70*/  BSYNC.RECONVERGENT B1 ;  /* 0x0000000000017941 */ /* 0x000fea0003800200 */
.L_x_36:
        /* <DEDUP_REMOVED lines=46> */
.L_x_39:
[----:B------:R-:W-:Y:S05]  /*6260*/  BSYNC.RECONVERGENT B1 ;  /* 0x0000000000017941 */ /* 0x000fea0003800200 */
.L_x_38:
        /* <DEDUP_REMOVED lines=46> */
.L_x_41:
[----:B------:R-:W-:Y:S05]  /*6550*/  BSYNC.RECONVERGENT B1 ;  /* 0x0000000000017941 */ /* 0x000fea0003800200 */
.L_x_40:
        /* <DEDUP_REMOVED lines=46> */
.L_x_43:
[----:B------:R-:W-:Y:S05]  /*6840*/  BSYNC.RECONVERGENT B1 ;  /* 0x0000000000017941 */ /* 0x000fea0003800200 */
.L_x_42:
        /* <DEDUP_REMOVED lines=46> */
.L_x_45:
[----:B------:R-:W-:Y:S05]  /*6b30*/  BSYNC.RECONVERGENT B1 ;  /* 0x0000000000017941 */ /* 0x000fea0003800200 */
.L_x_44:
        /* <DEDUP_REMOVED lines=46> */
.L_x_47:
[----:B------:R-:W-:Y:S05]  /*6e20*/  BSYNC.RECONVERGENT B1 ;  /* 0x0000000000017941 */ /* 0x000fea0003800200 */
.L_x_46:
        /* <DEDUP_REMOVED lines=46> */
.L_x_49:
[----:B------:R-:W-:Y:S05]  /*7110*/  BSYNC.RECONVERGENT B1 ;  /* 0x0000000000017941 */ /* 0x000fea0003800200 */
.L_x_48:
[----:B-1----:R-:W-:Y:S01]  /*7120*/  VIADD R126, R99, 0xe00 ;  /* 0x00000e00637e7836 */ /* 0x002fe20000000000 */
[----:B------:R-:W-:Y:S04]  /*7130*/  BSSY.RECONVERGENT B1, `(.L_x_50) ;  /* 0x0000032000017945 */ /* 0x000fe80003800200 */
[----:B------:R-:W-:Y:S01]  /*7140*/  ISETP.GT.AND P0, PT, R126, R2, PT ;  /* 0x000000027e00720c */ /* 0x000fe20003f04270 */
[----:B------:R-:W-:-:S12]  /*7150*/  @P1 BRA `(.L_x_51) ;  /* 0x0000000000bc1947 */ /* 0x000fd80003800000 */
[C---:B------:R-:W-:Y:S01]  /*7160*/  IADD3 R96, PT, PT, R99.reuse, 0xc01, RZ ;  /* 0x00000c0163607810 */ /* 0x040fe20007ffe0ff */
[----:B------:R0:W-:Y:S03]  /*7170*/  STL [R1+0xc48], R5 ;  /* 0x000c480501007387 */ /* 0x0001e60000100800 */
[-C--:B------:R-:W-:Y:S01]  /*7180*/  ISETP.GT.U32.AND P1, PT, R96, R2.reuse, PT ;  /* 0x000000026000720c */ /* 0x080fe20003f24070 */
[----:B------:R-:W-:Y:S01]  /*7190*/  VIADD R96, R99, 0xc02 ;  /* 0x00000c0263607836 */ /* 0x000fe20000000000 */
[----:B------:R-:W2:Y:S04]  /*71a0*/  LDG.E.64 R126, desc[UR4][R124.64+0x1800] ;  /* 0x001800047c7e7981 */ /* 0x000ea8000c1e1b00 */
[----:B------:R-:W4:Y:S04]  /*71b0*/  LDG.E.64 R128, desc[UR4][R122.64+0x1800] ;  /* 0x001800047a807981 */ /* 0x000f28000c1e1b00 */
[----:B0-----:R0:W3:Y:S01]  /*71c0*/  LDL R5, [R1+0x12c] ;  /* 0x00012c0001057983 */ /* 0x0010e20000100800 */
[----:B------:R-:W-:-:S03]  /*71d0*/  ISETP.GT.U32.AND P5, PT, R96, R2, PT ;  /* 0x000000026000720c */ /* 0x000fc60003fa4070 */
[----:B------:R1:W-:Y:S01]  /*71e0*/  STL [R1+0xc44], R4 ;  /* 0x000c440401007387 */ /* 0x0003e20000100800 */
[----:B------:R-:W-:-:S03]  /*71f0*/  IADD3 R96, PT, PT, R99, 0xc03, RZ ;  /* 0x00000c0363607810 */ /* 0x000fc60007ffe0ff */
[----:B-1----:R0:W4:Y:S04]  /*7200*/  LDL R4, [R1+0x138] ;  /* 0x0001380001047983 */ /* 0x0021280000100800 */
[----:B-----5:R1:W-:Y:S04]  /*7210*/  STL [R1+0xc40], R3 ;  /* 0x000c400301007387 */ /* 0x0203e80000100800 */
[----:B-1----:R0:W4:Y:S04]  /*7220*/  LDL R3, [R1+0x128] ;  /* 0x0001280001037983 */ /* 0x0021280000100800 */
[----:B------:R1:W-:Y:S04]  /*7230*/  STL [R1+0xc3c], R0 ;  /* 0x000c3c0001007387 */ /* 0x0003e80000100800 */
[----:B------:R0:W4:Y:S01]  /*7240*/  LDL R99, [R1+0x130] ;  /* 0x0001300001637983 */ /* 0x0001220000100800 */
[----:B------:R-:W-:-:S03]  /*7250*/  ISETP.GT.U32.AND P6, PT, R96, R2, PT ;  /* 0x000000026000720c */ /* 0x000fc60003fc4070 */
[----:B-1----:R0:W4:Y:S01]  /*7260*/  LDL R0, [R1+0x134] ;  /* 0x0001340001007983 */ /* 0x0021220000100800 */
[----:B--2---:R-:W-:Y:S01]  /*7270*/  @!P1 SHF.R.U64 R96, R126, 0x10, R127 ;  /* 0x000000107e609819 */ /* 0x004fe2000000127f */
[----:B---3--:R-:W-:-:S08]  /*7280*/  @!P5 IMAD.U32 R5, R127, 0x10000, RZ ;  /* 0x000100007f05d824 */ /* 0x008fd000078e00ff */
[----:B------:R-:W-:Y:S01]  /*7290*/  @!P6 SHF.R.U32.HI R127, RZ, 0x10, R127 ;  /* 0x00000010ff7fe819 */ /* 0x000fe2000001167f */
[----:B------:R1:W-:Y:S04]  /*72a0*/  @!P5 STL [R1+0x12c], R5 ;  /* 0x00012c050100d387 */ /* 0x0003e80000100800 */
[----:B----4-:R-:W-:Y:S02]  /*72b0*/  @!P6 IMAD.U32 R99, R127, 0x10000, RZ ;  /* 0x000100007f63e824 */ /* 0x010fe400078e00ff */
[----:B------:R0:W2:Y:S01]  /*72c0*/  LDL R127, [R1+0x13c] ;  /* 0x00013c00017f7983 */ /* 0x0000a20000100800 */
[----:B------:R-:W-:Y:S02]  /*72d0*/  @!P1 SHF.L.U32 R3, R96, 0x10, RZ ;  /* 0x0000001060039819 */ /* 0x000fe400000006ff */
[----:B------:R-:W-:-:S05]  /*72e0*/  @!P5 SHF.L.U32 R96, R129, 0x10, RZ ;  /* 0x000000108160d819 */ /* 0x000fca00000006ff */
[----:B------:R-:W-:Y:S01]  /*72f0*/  @!P5 FMUL R4, R5, R96 ;  /* 0x000000600504d220 */ /* 0x000fe20000400000 */
[--C-:B------:R-:W-:Y:S02]  /*7300*/  @!P1 SHF.R.U64 R96, R128, 0x10, R129.reuse ;  /* 0x0000001080609819 */ /* 0x100fe40000001281 */
[----:B------:R-:W-:Y:S01]  /*7310*/  @!P6 SHF.R.U32.HI R129, RZ, 0x10, R129 ;  /* 0x00000010ff81e819 */ /* 0x000fe20000011681 */
[----:B------:R-:W-:Y:S04]  /*7320*/  @!P1 STL [R1+0x128], R3 ;  /* 0x0001280301009387 */ /* 0x000fe80000100800 */
[----:B------:R-:W-:Y:S01]  /*7330*/  @!P6 IMAD.U32 R129, R129, 0x10000, RZ ;  /* 0x000100008181e824 */ /* 0x000fe200078e00ff */
[----:B-1----:R0:W5:Y:S01]  /*7340*/  LDL.LU R5, [R1+0xc48] ;  /* 0x000c480001057983 */ /* 0x0021620000300800 */
[----:B------:R-:W-:-:S03]  /*7350*/  @!P1 SHF.L.U32 R96, R96, 0x10, RZ ;  /* 0x0000001060609819 */ /* 0x000fc600000006ff */
[----:B------:R1:W-:Y:S01]  /*7360*/  @!P5 STL [R1+0x138], R4 ;  /* 0x000138040100d387 */ /* 0x0003e20000100800 */
[----:B------:R-:W-:Y:S02]  /*7370*/  IMAD.U32 R126, R126, 0x10000, RZ ;  /* 0x000100007e7e7824 */ /* 0x000fe400078e00ff */
[----:B------:R-:W-:Y:S01]  /*7380*/  @!P1 FMUL R0, R3, R96 ;  /* 0x0000006003009220 */ /* 0x000fe20000400000 */
[----:B-1----:R0:W5:Y:S04]  /*7390*/  LDL.LU R4, [R1+0xc44] ;  /* 0x000c440001047983 */ /* 0x0021680000300800 */
[----:B------:R-:W-:Y:S04]  /*73a0*/  @!P6 STL [R1+0x130], R99 ;  /* 0x000130630100e387 */ /* 0x000fe80000100800 */
[----:B------:R-:W-:Y:S04]  /*73b0*/  STL [R1], R126 ;  /* 0x0000007e01007387 */ /* 0x000fe80000100800 */
[----:B------:R0:W5:Y:S04]  /*73c0*/  LDL.LU R3, [R1+0xc40] ;  /* 0x000c400001037983 */ /* 0x0001680000300800 */
[----:B------:R1:W-:Y:S04]  /*73d0*/  @!P1 STL [R1+0x134], R0 ;  /* 0x0001340001009387 */ /* 0x0003e80000100800 */
[----:B-1----:R0:W5:Y:S01]  /*73e0*/  LDL.LU R0, [R1+0xc3c] ;  /* 0x000c3c0001007983 */ /* 0x0021620000300800 */
[----:B------:R-:W-:-:S05]  /*73f0*/  SHF.L.U32 R128, R128, 0x10, RZ ;  /* 0x0000001080807819 */ /* 0x000fca00000006ff */
[----:B------:R-:W-:Y:S01]  /*7400*/  FMUL R96, R126, R128 ;  /* 0x000000807e607220 */ /* 0x000fe20000400000 */
[----:B--2---:R-:W-:Y:S02]  /*7410*/  @!P6 FMUL R127, R99, R129 ;  /* 0x00000081637fe220 */ /* 0x004fe40000400000 */
[----:B------:R-:W1:Y:S03]  /*7420*/  S2R R99, SR_TID.X ;  /* 0x0000000000637919 */ /* 0x000e660000002100 */
[----:B------:R0:W-:Y:S02]  /*7430*/  @!P6 STL [R1+0x13c], R127 ;  /* 0x00013c7f0100e387 */ /* 0x0001e40000100800 */
[----:B01----:R-:W-:-:S07]  /*7440*/  IMAD.SHL.U32 R99, R99, 0x4, RZ ;  /* 0x0000000463637824 */ /* 0x003fce00078e00ff */
.L_x_51:
[----:B------:R-:W-:Y:S05]  /*7450*/  BSYNC.RECONVERGENT B1 ;  /* 0x0000000000017941 */ /* 0x000fea0003800200 */
.L_x_50:
[----:B------:R-:W-:Y:S01]  /*7460*/  IADD3 R126, PT, PT, R99, 0xe80, RZ ;  /* 0x00000e80637e7810 */ /* 0x000fe20007ffe0ff */
[----:B------:R-:W-:Y:S03]  /*7470*/  BSSY.RECONVERGENT B1, `(.L_x_52) ;  /* 0x0000032000017945 */ /* 0x000fe60003800200 */
[----:B------:R-:W-:Y:S01]  /*7480*/  ISETP.GT.AND P1, PT, R126, R2, PT ;  /* 0x000000027e00720c */ /* 0x000fe20003f24270 */
[----:B------:R-:W-:-:S12]  /*7490*/  @P4 BRA `(.L_x_53) ;  /* 0x0000000000bc4947 */ /* 0x000fd80003800000 */
[----:B------:R-:W-:Y:S01]  /*74a0*/  VIADD R95, R99, 0xc81 ;  /* 0x00000c81635f7836 */ /* 0x000fe20000000000 */
[----:B-----5:R0:W-:Y:S04]  /*74b0*/  STL [R1+0xc48], R5 ;  /* 0x000c480501007387 */ /* 0x0201e80000100800 */
[----:B------:R-:W-:Y:S01]  /*74c0*/  ISETP.GT.U32.AND P4, PT, R95, R2, PT ;  /* 0x000000025f00720c */ /* 0x000fe20003f84070 */
[----:B------:R-:W2:Y:S01]  /*74d0*/  LDG.E.64 R126, desc[UR4][R124.64+0x1900] ;  /* 0x001900047c7e7981 */ /* 0x000ea2000c1e1b00 */
[----:B------:R-:W-:-:S03]  /*74e0*/  IADD3 R95, PT, PT, R99, 0xc82, RZ ;  /* 0x00000c82635f7810 */ /* 0x000fc60007ffe0ff */
[----:B------:R-:W4:Y:S04]  /*74f0*/  LDG.E.64 R128, desc[UR4][R122.64+0x1900] ;  /* 0x001900047a807981 */ /* 0x000f28000c1e1b00 */
[----:B0-----:R0:W3:Y:S01]  /*7500*/  LDL R5, [R1+0x14c] ;  /* 0x00014c0001057983 */ /* 0x0010e20000100800 */
[----:B------:R-:W-:-:S03]  /*7510*/  ISETP.GT.U32.AND P5, PT, R95, R2, PT ;  /* 0x000000025f00720c */ /* 0x000fc60003fa4070 */
[----:B------:R1:W-:Y:S01]  /*7520*/  STL [R1+0xc44], R4 ;  /* 0x000c440401007387 */ /* 0x0003e20000100800 */
[----:B------:R-:W-:-:S03]  /*7530*/  VIADD R95, R99, 0xc83 ;  /* 0x00000c83635f7836 */ /* 0x000fc60000000000 */
[----:B-1----:R0:W4:Y:S04]  /*7540*/  LDL R4, [R1+0x158] ;  /* 0x0001580001047983 */ /* 0x0021280000100800 */
[----:B------:R1:W-:Y:S04]  /*7550*/  STL [R1+0xc40], R3 ;  /* 0x000c400301007387 */ /* 0x0003e80000100800 */
[----:B-1----:R0:W4:Y:S04]  /*7560*/  LDL R3, [R1+0x148] ;  /* 0x0001480001037983 */ /* 0x0021280000100800 */
[----:B------:R1:W-:Y:S04]  /*7570*/  STL [R1+0xc3c], R0 ;  /* 0x000c3c0001007387 */ /* 0x0003e80000100800 */
[----:B------:R0:W4:Y:S01]  /*7580*/  LDL R99, [R1+0x150] ;  /* 0x0001500001637983 */ /* 0x0001220000100800 */
[----:B------:R-:W-:-:S03]  /*7590*/  ISETP.GT.U32.AND P6, PT, R95, R2, PT ;  /* 0x000000025f00720c */ /* 0x000fc60003fc4070 */
[----:B-1----:R0:W4:Y:S01]  /*75a0*/  LDL R0, [R1+0x154] ;  /* 0x0001540001007983 */ /* 0x0021220000100800 */
[----:B--2---:R-:W-:Y:S02]  /*75b0*/  @!P4 SHF.R.U64 R95, R126, 0x10, R127 ;  /* 0x000000107e5fc819 */ /* 0x004fe4000000127f */
[----:B---3--:R-:W-:-:S07]  /*75c0*/  @!P5 SHF.L.U32 R5, R127, 0x10, RZ ;  /* 0x000000107f05d819 */ /* 0x008fce00000006ff */
[----:B------:R-:W-:Y:S01]  /*75d0*/  @!P6 SHF.R.U32.HI R127, RZ, 0x10, R127 ;  /* 0x00000010ff7fe819 */ /* 0x000fe2000001167f */
[----:B------:R1:W-:Y:S03]  /*75e0*/  @!P5 STL [R1+0x14c], R5 ;  /* 0x00014c050100d387 */ /* 0x0003e60000100800 */
[----:B----4-:R-:W-:Y:S02]  /*75f0*/  @!P6 SHF.L.U32 R99, R127, 0x10, RZ ;  /* 0x000000107f63e819 */ /* 0x010fe400000006ff */
[----:B------:R0:W2:Y:S01]  /*7600*/  LDL R127, [R1+0x15c] ;  /* 0x00015c00017f7983 */ /* 0x0000a20000100800 */
[----:B------:R-:W-:Y:S02]  /*7610*/  @!P4 IMAD.U32 R3, R95, 0x10000, RZ ;  /* 0x000100005f03c824 */ /* 0x000fe400078e00ff */
[----:B------:R-:W-:-:S04]  /*7620*/  @!P5 IMAD.U32 R95, R129, 0x10000, RZ ;  /* 0x00010000815fd824 */ /* 0x000fc800078e00ff */
[----:B------:R-:W-:Y:S01]  /*7630*/  @!P5 FMUL R4, R5, R95 ;  /* 0x0000005f0504d220 */ /* 0x000fe20000400000 */
[--C-:B------:R-:W-:Y:S02]  /*7640*/  @!P4 SHF.R.U64 R95, R128, 0x10, R129.reuse ;  /* 0x00000010805fc819 */ /* 0x100fe40000001281 */
[----:B------:R-:W-:Y:S01]  /*7650*/  @!P6 SHF.R.U32.HI R129, RZ, 0x10, R129 ;  /* 0x00000010ff81e819 */ /* 0x000fe20000011681 */
[----:B------:R-:W-:Y:S03]  /*7660*/  @!P4 STL [R1+0x148], R3 ;  /* 0x000148030100c387 */ /* 0x000fe60000100800 */
[----:B------:R-:W-:Y:S01]  /*7670*/  @!P6 SHF.L.U32 R129, R129, 0x10, RZ ;  /* 0x000000108181e819 */ /* 0x000fe200000006ff */
[----:B-1----:R0:W5:Y:S04]  /*7680*/  LDL.LU R5, [R1+0xc48] ;  /* 0x000c480001057983 */ /* 0x0021680000300800 */
[----:B------:R1:W-:Y:S01]  /*7690*/  @!P5 STL [R1+0x158], R4 ;  /* 0x000158040100d387 */ /* 0x0003e20000100800 */
[----:B------:R-:W-:Y:S01]  /*76a0*/  @!P4 IMAD.U32 R95, R95, 0x10000, RZ ;  /* 0x000100005f5fc824 */ /* 0x000fe200078e00ff */
[----:B------:R-:W-:-:S02]  /*76b0*/  SHF.L.U32 R126, R126, 0x10, RZ ;  /* 0x000000107e7e7819 */ /* 0x000fc400000006ff */
[----:B-1----:R0:W5:Y:S04]  /*76c0*/  LDL.LU R4, [R1+0xc44] ;  /* 0x000c440001047983 */ /* 0x0021680000300800 */
[----:B------:R-:W-:Y:S01]  /*76d0*/  @!P6 STL [R1+0x150], R99 ;  /* 0x000150630100e387 */ /* 0x000fe20000100800 */
[----:B------:R-:W-:-:S03]  /*76e0*/  @!P4 FMUL R0, R3, R95 ;  /* 0x0000005f0300c220 */ /* 0x000fc60000400000 */
[----:B------:R-:W-:Y:S04]  /*76f0*/  STL [R1+0x24], R126 ;  /* 0x0000247e01007387 */ /* 0x000fe80000100800 */
[----:B------:R0:W5:Y:S04]  /*7700*/  LDL.LU R3, [R1+0xc40] ;  /* 0x000c400001037983 */ /* 0x0001680000300800 */
[----:B------:R1:W-:Y:S04]  /*7710*/  @!P4 STL [R1+0x154], R0 ;  /* 0x000154000100c387 */ /* 0x0003e80000100800 */
[----:B-1----:R0:W5:Y:S01]  /*7720*/  LDL.LU R0, [R1+0xc3c] ;  /* 0x000c3c0001007983 */ /* 0x0021620000300800 */
[----:B------:R-:W-:-:S04]  /*7730*/  IMAD.U32 R128, R128, 0x10000, RZ ;  /* 0x0001000080807824 */ /* 0x000fc800078e00ff */
[----:B------:R-:W-:Y:S01]  /*7740*/  FMUL R95, R126, R128 ;  /* 0x000000807e5f7220 */ /* 0x000fe20000400000 */
[----:B--2---:R-:W-:Y:S02]  /*7750*/  @!P6 FMUL R127, R99, R129 ;  /* 0x00000081637fe220 */ /* 0x004fe40000400000 */
[----:B------:R-:W1:Y:S03]  /*7760*/  S2R R99, SR_TID.X ;  /* 0x0000000000637919 */ /* 0x000e660000002100 */
[----:B------:R0:W-:Y:S02]  /*7770*/  @!P6 STL [R1+0x15c], R127 ;  /* 0x00015c7f0100e387 */ /* 0x0001e40000100800 */
[----:B01----:R-:W-:-:S07]  /*7780*/  SHF.L.U32 R99, R99, 0x2, RZ ;  /* 0x0000000263637819 */ /* 0x003fce00000006ff */
.L_x_53:
[----:B------:R-:W-:Y:S05]  /*7790*/  BSYNC.RECONVERGENT B1 ;  /* 0x0000000000017941 */ /* 0x000fea0003800200 */
.L_x_52:
[----:B------:R-:W-:Y:S01]  /*77a0*/  VIADD R126, R99, 0xf00 ;  /* 0x00000f00637e7836 */ /* 0x000fe20000000000 */
[----:B------:R-:W-:Y:S04]  /*77b0*/  BSSY.RECONVERGENT B1, `(.L_x_54) ;  /* 0x0000032000017945 */ /* 0x000fe80003800200 */
[----:B------:R-:W-:Y:S01]  /*77c0*/  ISETP.GT.AND P4, PT, R126, R2, PT ;  /* 0x000000027e00720c */ /* 0x000fe20003f84270 */
[----:B------:R-:W-:-:S12]  /*77d0*/  @P3 BRA `(.L_x_55) ;  /* 0x0000000000bc3947 */ /* 0x000fd80003800000 */
[C---:B------:R-:W-:Y:S01]  /*77e0*/  IADD3 R94, PT, PT, R99.reuse, 0xd01, RZ ;  /* 0x00000d01635e7810 */ /* 0x040fe20007ffe0ff */
[----:B-----5:R0:W-:Y:S03]  /*77f0*/  STL [R1+0xc48], R5 ;  /* 0x000c480501007387 */ /* 0x0201e60000100800 */
        /* <DEDUP_REMOVED lines=9> */
[----:B------:R1:W-:Y:S04]  /*7890*/  STL [R1+0xc40], R3 ;  /* 0x000c400301007387 */ /* 0x0003e80000100800 */
        /* <DEDUP_REMOVED lines=25> */
[----:B------:R-:W-:Y:S04]  /*7a30*/  STL [R1+0x28], R126 ;  /* 0x0000287e01007387 */ /* 0x000fe80000100800 */
        /* <DEDUP_REMOVED lines=9> */
.L_x_55:
[----:B------:R-:W-:Y:S05]  /*7ad0*/  BSYNC.RECONVERGENT B1 ;  /* 0x0000000000017941 */ /* 0x000fea0003800200 */
.L_x_54:
        /* <DEDUP_REMOVED lines=51> */
.L_x_57:
[----:B------:R-:W-:Y:S05]  /*7e10*/  BSYNC.RECONVERGENT B1 ;  /* 0x0000000000017941 */ /* 0x000fea0003800200 */
.L_x_56:
[----:B------:R-:W-:Y:S01]  /*7e20*/  LOP3.LUT R126, R99, 0x1000, RZ, 0xfc, !PT ;  /* 0x00001000637e7812 */ /* 0x000fe200078efcff */
[----:B------:R-:W-:Y:S03]  /*7e30*/  BSSY.RECONVERGENT B1, `(.L_x_58) ;  /* 0x0000032000017945 */ /* 0x000fe60003800200 */
[----:B------:R-:W-:Y:S01]  /*7e40*/  ISETP.GT.AND P2, PT, R126, R2, PT ;  /* 0x000000027e00720c */ /* 0x000fe20003f44270 */
[----:B------:R-:W-:-:S12]  /*7e50*/  @P0 BRA `(.L_x_59) ;  /* 0x0000000000bc0947 */ /* 0x000fd80003800000 */
[C---:B------:R-:W-:Y:S01]  /*7e60*/  VIADD R92, R99.reuse, 0xe01 ;  /* 0x00000e01635c7836 */ /* 0x040fe20000000000 */
        /* <DEDUP_REMOVED lines=46> */
.L_x_59:
[----:B------:R-:W-:Y:S05]  /*8150*/  BSYNC.RECONVERGENT B1 ;  /* 0x0000000000017941 */ /* 0x000fea0003800200 */
.L_x_58:
[----:B------:R-:W-:Y:S01]  /*8160*/  VIADD R126, R99, 0x1080 ;  /* 0x00001080637e7836 */ /* 0x000fe20000000000 */
[----:B------:R-:W-:Y:S04]  /*8170*/  BSSY.RECONVERGENT B1, `(.L_x_60) ;  /* 0x0000032000017945 */ /* 0x000fe80003800200 */
[----:B------:R-:W-:Y:S01]  /*8180*/  ISETP.GT.AND P0, PT, R126, R2, PT ;  /* 0x000000027e00720c */ /* 0x000fe20003f04270 */
[----:B------:R-:W-:-:S12]  /*8190*/  @P1 BRA `(.L_x_61) ;  /* 0x0000000000bc1947 */ /* 0x000fd80003800000 */
[----:B------:R-:W-:Y:S01]  /*81a0*/  IADD3 R91, PT, PT, R99, 0xe81, RZ ;  /* 0x00000e81635b7810 */ /* 0x000fe20007ffe0ff */
        /* <DEDUP_REMOVED lines=46> */
.L_x_61:
[----:B------:R-:W-:Y:S05]  /*8490*/  BSYNC.RECONVERGENT B1 ;  /* 0x0000000000017941 */ /* 0x000fea0003800200 */
.L_x_60:
[----:B------:R-:W-:Y:S01]  /*84a0*/  IADD3 R126, PT, PT, R99, 0x1100, RZ ;  /* 0x00001100637e7810 */ /* 0x000fe20007ffe0ff */
        /* <DEDUP_REMOVED lines=50> */
.L_x_63:
[----:B------:R-:W-:Y:S05]  /*87d0*/  BSYNC.RECONVERGENT B1 ;  /* 0x0000000000017941 */ /* 0x000fea0003800200 */
.L_x_62:
        /* <DEDUP_REMOVED lines=51> */
.L_x_65:
[----:B------:R-:W-:Y:S05]  /*8b10*/  BSYNC.RECONVERGENT B1 ;  /* 0x0000000000017941 */ /* 0x000fea0003800200 */
.L_x_64:
[----:B------:R-:W-:Y:S01]  /*8b20*/  IADD3 R126, PT, PT, R99, 0x1200, RZ ;  /* 0x00001200637e7810 */ /* 0x000fe20007ffe0ff */
[----:B------:R-:W-:Y:S03]  /*8b30*/  BSSY.RECONVERGENT B1, `(.L_x_66) ;  /* 0x0000032000017945 */ /* 0x000fe60003800200 */
[----:B------:R-:W-:Y:S01]  /*8b40*/  ISETP.GT.AND P3, PT, R126, R2, PT ;  /* 0x000000027e00720c */ /* 0x000fe20003f64270 */
[----:B------:R-:W-:-:S12]  /*8b50*/  @P2 BRA `(.L_x_67) ;  /* 0x0000000000bc2947 */ /* 0x000fd80003800000 */
[C---:B------:R-:W-:Y:S01]  /*8b60*/  LOP3.LUT R88, R99.reuse, 0x1001, RZ, 0xfc, !PT ;  /* 0x0000100163587812 */ /* 0x040fe200078efcff */
[----:B-----5:R0:W-:Y:S03]  /*8b70*/  STL [R1+0xc48], R5 ;  /* 0x000c480501007387 */ /* 0x0201e60000100800 */
[----:B------:R-:W-:Y:S01]  /*8b80*/  ISETP.GT.U32.AND P2, PT, R88, R2, PT ;  /* 0x000000025800720c */ /* 0x000fe20003f44070 */
[----:B------:R-:W2:Y:S01]  /*8b90*/  LDG.E.64 R126, desc[UR4][R124.64+0x2000] ;  /* 0x002000047c7e7981 */ /* 0x000ea2000c1e1b00 */
[----:B------:R-:W-:-:S03]  /*8ba0*/  LOP3.LUT R88, R99, 0x1002, RZ, 0xfc, !PT ;  /* 0x0000100263587812 */ /* 0x000fc600078efcff */
[----:B------:R-:W4:Y:S04]  /*8bb0*/  LDG.E.64 R128, desc[UR4][R122.64+0x2000] ;  /* 0x002000047a807981 */ /* 0x000f28000c1e1b00 */
[----:B0-----:R0:W3:Y:S01]  /*8bc0*/  LDL R5, [R1+0x22c] ;  /* 0x00022c0001057983 */ /* 0x0010e20000100800 */
[----:B------:R-:W-:-:S03]  /*8bd0*/  ISETP.GT.U32.AND P5, PT, R88, R2, PT ;  /* 0x000000025800720c */ /* 0x000fc60003fa4070 */
[----:B------:R1:W-:Y:S01]  /*8be0*/  STL [R1+0xc44], R4 ;  /* 0x000c440401007387 */ /* 0x0003e20000100800 */
[----:B------:R-:W-:-:S03]  /*8bf0*/  LOP3.LUT R88, R99, 0x1003, RZ, 0xfc, !PT ;  /* 0x0000100363587812 */ /* 0x000fc600078efcff */
        /* <DEDUP_REMOVED lines=37> */
.L_x_67:
[----:B------:R-:W-:Y:S05]  /*8e50*/  BSYNC.RECONVERGENT B1 ;  /* 0x0000000000017941 */ /* 0x000fea0003800200 */
.L_x_66:
        /* <DEDUP_REMOVED lines=51> */
.L_x_69:
[----:B------:R-:W-:Y:S05]  /*9190*/  BSYNC.RECONVERGENT B1 ;  /* 0x0000000000017941 */ /* 0x000fea0003800200 */
.L_x_68:
        /* <DEDUP_REMOVED lines=51> */
.L_x_71:
[----:B------:R-:W-:Y:S05]  /*94d0*/  BSYNC.RECONVERGENT B1 ;  /* 0x0000000000017941 */ /* 0x000fea0003800200 */
.L_x_70:
        /* <DEDUP_REMOVED lines=51> */
.L_x_73:
[----:B------:R-:W-:Y:S05]  /*9810*/  BSYNC.RECONVERGENT B1 ;  /* 0x0000000000017941 */ /* 0x000fea0003800200 */
.L_x_72:
        /* <DEDUP_REMOVED lines=51> */
.L_x_75:
[----:B------:R-:W-:Y:S05]  /*9b50*/  BSYNC.RECONVERGENT B1 ;  /* 0x0000000000017941 */ /* 0x000fea0003800200 */
.L_x_74:
        /* <DEDUP_REMOVED lines=51> */
.L_x_77:
[----:B------:R-:W-:Y:S05]  /*9e90*/  BSYNC.RECONVERGENT B1 ;  /* 0x0000000000017941 */ /* 0x000fea0003800200 */
.L_x_76:
        /* <DEDUP_REMOVED lines=51> */
.L_x_79:
[----:B------:R-:W-:Y:S05]  /*a1d0*/  BSYNC.RECONVERGENT B1 ;  /* 0x0000000000017941 */ /* 0x000fea0003800200 */
.L_x_78:
        /* <DEDUP_REMOVED lines=51> */
.L_x_81:
[----:B------:R-:W-:Y:S05]  /*a510*/  BSYNC.RECONVERGENT B1 ;  /* 0x0000000000017941 */ /* 0x000fea0003800200 */
.L_x_80:
        /* <DEDUP_REMOVED lines=51> */
.L_x_83:
[----:B------:R-:W-:Y:S05]  /*a850*/  BSYNC.RECONVERGENT B1 ;  /* 0x0000000000017941 */ /* 0x000fea0003800200 */
.L_x_82:
        /* <DEDUP_REMOVED lines=51> */
.L_x_85:
[----:B------:R-:W-:Y:S05]  /*ab90*/  BSYNC.RECONVERGENT B1 ;  /* 0x0000000000017941 */ /* 0x000fea0003800200 */
.L_x_84:
        /* <DEDUP_REMOVED lines=51> */
.L_x_87:
[----:B------:R-:W-:Y:S05]  /*aed0*/  BSYNC.RECONVERGENT B1 ;  /* 0x0000000000017941 */ /* 0x000fea0003800200 */
.L_x_86:
        /* <DEDUP_REMOVED lines=51> */
.L_x_89:
[----:B------:R-:W-:Y:S05]  /*b210*/  BSYNC.RECONVERGENT B1 ;  /* 0x0000000000017941 */ /* 0x000fea0003800200 */
.L_x_88:
        /* <DEDUP_REMOVED lines=32> */
[----:B------:R-:W-:Y:S03]  /*b420*/  @!P1 STL [R1+0x3a8], R3 ;  /* 0x0003a80301009387 */ /* 0x000fe60000100800 */
[----:B------:R-:W-:Y:S01]  /*b430*/  @!P6 SHF.L.U32 R129, R129, 0x10, RZ ;  /* 0x000000108181e819 */ /* 0x000fe200000006ff */
        /* <DEDUP_REMOVED lines=17> */
.L_x_91:
[----:B------:R-:W-:Y:S05]  /*b550*/  BSYNC.RECONVERGENT B1 ;  /* 0x0000000000017941 */ /* 0x000fea0003800200 */
.L_x_90:
        /* <DEDUP_REMOVED lines=24> */
[----:B------:R1:W-:Y:S03]  /*b6e0*/  @!P5 STL [R1+0x3cc], R5 ;  /* 0x0003cc050100d387 */ /* 0x0003e60000100800 */
[----:B----4-:R-:W-:Y:S02]  /*b6f0*/  @!P6 SHF.L.U32 R99, R127, 0x10, RZ ;  /* 0x000000107f63e819 */ /* 0x010fe400000006ff */
[----:B------:R0:W2:Y:S01]  /*b700*/  LDL R127, [R1+0x3dc] ;  /* 0x0003dc00017f7983 */ /* 0x0000a20000100800 */
[----:B------:R-:W-:Y:S01]  /*b710*/  @!P4 SHF.L.U32 R3, R75, 0x10, RZ ;  /* 0x000000104b03c819 */ /* 0x000fe200000006ff */
[----:B------:R-:W-:-:S04]  /*b720*/  @!P5 IMAD.U32 R75, R129, 0x10000, RZ ;  /* 0x00010000814bd824 */ /* 0x000fc800078e00ff */
        /* <DEDUP_REMOVED lines=8> */
[----:B------:R-:W-:Y:S01]  /*b7b0*/  SHF.L.U32 R126, R126, 0x10, RZ ;  /* 0x000000107e7e7819 */ /* 0x000fe200000006ff */
[----:B------:R-:W-:Y:S02]  /*b7c0*/  @!P4 FMUL R0, R3, R75 ;  /* 0x0000004b0300c220 */ /* 0x000fe40000400000 */
        /* <DEDUP_REMOVED lines=11> */
[----:B01----:R-:W-:-:S07]  /*b880*/  SHF.L.U32 R99, R99, 0x2, RZ ;  /* 0x0000000263637819 */ /* 0x003fce00000006ff */
.L_x_93:
[----:B------:R-:W-:Y:S05]  /*b890*/  BSYNC.RECONVERGENT B1 ;  /* 0x0000000000017941 */ /* 0x000fea0003800200 */
.L_x_92:
[----:B------:R-:W-:Y:S01]  /*b8a0*/  VIADD R126, R99, 0x1900 ;  /* 0x00001900637e7836 */ /* 0x000fe20000000000 */
[----:B------:R-:W-:Y:S04]  /*b8b0*/  BSSY.RECONVERGENT B1, `(.L_x_94) ;  /* 0x0000032000017945 */ /* 0x000fe80003800200 */
[----:B------:R-:W-:Y:S01]  /*b8c0*/  ISETP.GT.AND P4, PT, R126, R2, PT ;  /* 0x000000027e00720c */ /* 0x000fe20003f84270 */
[----:B------:R-:W-:-:S12]  /*b8d0*/  @P3 BRA `(.L_x_95) ;  /* 0x0000000000bc3947 */ /* 0x000fd80003800000 */
[C---:B------:R-:W-:Y:S01]  /*b8e0*/  IADD3 R74, PT, PT, R99.reuse, 0x1701, RZ ;  /* 0x00001701634a7810 */ /* 0x040fe20007ffe0ff */
[----:B-----5:R0:W-:Y:S03]  /*b8f0*/  STL [R1+0xc48], R5 ;  /* 0x000c480501007387 */ /* 0x0201e60000100800 */
        /* <DEDUP_REMOVED lines=45> */
.L_x_95:
[----:B------:R-:W-:Y:S05]  /*bbd0*/  BSYNC.RECONVERGENT B1 ;  /* 0x0000000000017941 */ /* 0x000fea0003800200 */
.L_x_94:
[----:B------:R-:W-:Y:S01]  /*bbe0*/  IADD3 R126, PT, PT, R99, 0x1980, RZ ;  /* 0x00001980637e7810 */ /* 0x000fe20007ffe0ff */
[----:B------:R-:W-:Y:S03]  /*bbf0*/  BSSY.RECONVERGENT B1, `(.L_x_96) ;  /* 0x0000032000017945 */ /* 0x000fe60003800200 */
        /* <DEDUP_REMOVED lines=25> */
[----:B------:R-:W-:Y:S01]  /*bd90*/  @!P2 IMAD.U32 R3, R73, 0x10000, RZ ;  /* 0x000100004903a824 */ /* 0x000fe200078e00ff */
        /* <DEDUP_REMOVED lines=23> */
.L_x_97:
[----:B------:R-:W-:Y:S05]  /*bf10*/  BSYNC.RECONVERGENT B1 ;  /* 0x0000000000017941 */ /* 0x000fea0003800200 */
.L_x_96:
        /* <DEDUP_REMOVED lines=51> */
.L_x_99:
[----:B------:R-:W-:Y:S05]  /*c250*/  BSYNC.RECONVERGENT B1 ;  /* 0x0000000000017941 */ /* 0x000fea0003800200 */
.L_x_98:
[----:B------:R-:W-:Y:S01]  /*c260*/  VIADD R126, R99, 0x1a80 ;  /* 0x00001a80637e7836 */ /* 0x000fe20000000000 */
[----:B------:R-:W-:Y:S04]  /*c270*/  BSSY.RECONVERGENT B1, `(.L_x_100) ;  /* 0x0000032000017945 */ /* 0x000fe80003800200 */
[----:B------:R-:W-:Y:S01]  /*c280*/  ISETP.GT.AND P0, PT, R126, R2, PT ;  /* 0x000000027e00720c */ /* 0x000fe20003f04270 */
[----:B------:R-:W-:-:S12]  /*c290*/  @P1 BRA `(.L_x_101) ;  /* 0x0000000000bc1947 */ /* 0x000fd80003800000 */
[----:B------:R-:W-:Y:S01]  /*c2a0*/  IADD3 R71, PT, PT, R99, 0x1881, RZ ;  /* 0x0000188163477810 */ /* 0x000fe20007ffe0ff */
        /* <DEDUP_REMOVED lines=46> */
.L_x_101:
[----:B------:R-:W-:Y:S05]  /*c590*/  BSYNC.RECONVERGENT B1 ;  /* 0x0000000000017941 */ /* 0x000fea0003800200 */
.L_x_100:
[----:B------:R-:W-:Y:S01]  /*c5a0*/  IADD3 R126, PT, PT, R99, 0x1b00, RZ ;  /* 0x00001b00637e7810 */ /* 0x000fe20007ffe0ff */
[----:B------:R-:W-:Y:S03]  /*c5b0*/  BSSY.RECONVERGENT B1, `(.L_x_102) ;  /* 0x0000032000017945 */ /* 0x000fe60003800200 */
        /* <DEDUP_REMOVED lines=49> */
.L_x_103:
[----:B------:R-:W-:Y:S05]  /*c8d0*/  BSYNC.RECONVERGENT B1 ;  /* 0x0000000000017941 */ /* 0x000fea0003800200 */
.L_x_102:
        /* <DEDUP_REMOVED lines=51> */
.L_x_105:
[----:B------:R-:W-:Y:S05]  /*cc10*/  BSYNC.RECONVERGENT B1 ;  /* 0x0000000000017941 */ /* 0x000fea0003800200 */
.L_x_104:
        /* <DEDUP_REMOVED lines=51> */
.L_x_107:
[----:B------:R-:W-:Y:S05]  /*cf50*/  BSYNC.RECONVERGENT B1 ;  /* 0x0000000000017941 */ /* 0x000fea0003800200 */
.L_x_106:
        /* <DEDUP_REMOVED lines=51> */
.L_x_109:
[----:B------:R-:W-:Y:S05]  /*d290*/  BSYNC.RECONVERGENT B1 ;  /* 0x0000000000017941 */ /* 0x000fea0003800200 */
.L_x_108:
        /* <DEDUP_REMOVED lines=51> */
.L_x_111:
[----:B------:R-:W-:Y:S05]  /*d5d0*/  BSYNC.RECONVERGENT B1 ;  /* 0x0000000000017941 */ /* 0x000fea0003800200 */
.L_x_110:
        /* <DEDUP_REMOVED lines=51> */
.L_x_113:
[----:B------:R-:W-:Y:S05]  /*d910*/  BSYNC.RECONVERGENT B1 ;  /* 0x0000000000017941 */ /* 0x000fea0003800200 */
.L_x_112:
        /* <DEDUP_REMOVED lines=51> */
.L_x_115:
[----:B------:R-:W-:Y:S05]  /*dc50*/  BSYNC.RECONVERGENT B1 ;  /* 0x0000000000017941 */ /* 0x000fea0003800200 */
.L_x_114:
        /* <DEDUP_REMOVED lines=51> */
.L_x_117:
[----:B------:R-:W-:Y:S05]  /*df90*/  BSYNC.RECONVERGENT B1 ;  /* 0x0000000000017941 */ /* 0x000fea0003800200 */
.L_x_116:
        /* <DEDUP_REMOVED lines=51> */
.L_x_119:
[----:B------:R-:W-:Y:S05]  /*e2d0*/  BSYNC.RECONVERGENT B1 ;  /* 0x0000000000017941 */ /* 0x000fea0003800200 */
.L_x_118:
        /* <DEDUP_REMOVED lines=51> */
.L_x_121:
[----:B------:R-:W-:Y:S05]  /*e610*/  BSYNC.RECONVERGENT B1 ;  /* 0x0000000000017941 */ /* 0x000fea0003800200 */
.L_x_120:
[----:B------:R-:W-:Y:S01]  /*e620*/  LOP3.LUT R126, R99, 0x2000, RZ, 0xfc, !PT ;  /* 0x00002000637e7812 */ /* 0x000fe200078efcff */
        /* <DEDUP_REMOVED lines=50> */
.L_x_123:
[----:B------:R-:W-:Y:S05]  /*e950*/  BSYNC.RECONVERGENT B1 ;  /* 0x0000000000017941 */ /* 0x000fea0003800200 */
.L_x_122:
        /* <DEDUP_REMOVED lines=51> */
.L_x_125:
[----:B------:R-:W-:Y:S05]  /*ec90*/  BSYNC.RECONVERGENT B1 ;  /* 0x0000000000017941 */ /* 0x000fea0003800200 */
.L_x_124:
        /* <DEDUP_REMOVED lines=51> */
.L_x_127:
[----:B------:R-:W-:Y:S05]  /*efd0*/  BSYNC.RECONVERGENT B1 ;  /* 0x0000000000017941 */ /* 0x000fea0003800200 */
.L_x_126:
        /* <DEDUP_REMOVED lines=51> */
.L_x_129:
[----:B------:R-:W-:Y:S05]  /*f310*/  BSYNC.RECONVERGENT B1 ;  /* 0x0000000000017941 */ /* 0x000fea0003800200 */
.L_x_128:
        /* <DEDUP_REMOVED lines=51> */
.L_x_131:
[----:B------:R-:W-:Y:S05]  /*f650*/  BSYNC.RECONVERGENT B1 ;  /* 0x0000000000017941 */ /* 0x000fea0003800200 */
.L_x_130:
        /* <DEDUP_REMOVED lines=51> */
.L_x_133:
[----:B------:R-:W-:Y:S05]  /*f990*/  BSYNC.RECONVERGENT B1 ;  /* 0x0000000000017941 */ /* 0x000fea0003800200 */
.L_x_132:
        /* <DEDUP_REMOVED lines=51> */
.L_x_135:
[----:B------:R-:W-:Y:S05]  /*fcd0*/  BSYNC.RECONVERGENT B1 ;  /* 0x0000000000017941 */ /* 0x000fea0003800200 */
.L_x_134:
        /* <DEDUP_REMOVED lines=51> */
.L_x_137:
[----:B------:R-:W-:Y:S05]  /*10010*/  BSYNC.RECONVERGENT B1 ;  /* 0x0000000000017941 */ /* 0x000fea0003800200 */
.L_x_136:
        /* <DEDUP_REMOVED lines=51> */
.L_x_139:
[----:B------:R-:W-:Y:S05]  /*10350*/  BSYNC.RECONVERGENT B1 ;  /* 0x0000000000017941 */ /* 0x000fea0003800200 */
.L_x_138:
        /* <DEDUP_REMOVED lines=51> */
.L_x_141:
[----:B------:R-:W-:Y:S05]  /*10690*/  BSYNC.RECONVERGENT B1 ;  /* 0x0000000000017941 */ /* 0x000fea0003800200 */
.L_x_140:
        /* <DEDUP_REMOVED lines=51> */
.L_x_143:
[----:B------:R-:W-:Y:S05]  /*109d0*/  BSYNC.RECONVERGENT B1 ;  /* 0x0000000000017941 */ /* 0x000fea0003800200 */
.L_x_142:
        /* <DEDUP_REMOVED lines=51> */
.L_x_145:
[----:B------:R-:W-:Y:S05]  /*10d10*/  BSYNC.RECONVERGENT B1 ;  /* 0x0000000000017941 */ /* 0x000fea0003800200 */
.L_x_144:
        /* <DEDUP_REMOVED lines=51> */
.L_x_147:
[----:B------:R-:W-:Y:S05]  /*11050*/  BSYNC.RECONVERGENT B1 ;  /* 0x0000000000017941 */ /* 0x000fea0003800200 */
.L_x_146:
        /* <DEDUP_REMOVED lines=51> */
.L_x_149:
[----:B------:R-:W-:Y:S05]  /*11390*/  BSYNC.RECONVERGENT B1 ;  /* 0x0000000000017941 */ /* 0x000fea0003800200 */
.L_x_148:
        /* <DEDUP_REMOVED lines=51> */
.L_x_151:
[----:B------:R-:W-:Y:S05]  /*116d0*/  BSYNC.RECONVERGENT B1 ;  /* 0x0000000000017941 */ /* 0x000fea0003800200 */
.L_x_150:
        /* <DEDUP_REMOVED lines=51> */
.L_x_153:
[----:B------:R-:W-:Y:S05]  /*11a10*/  BSYNC.RECONVERGENT B1 ;  /* 0x0000000000017941 */ /* 0x000fea0003800200 */
.L_x_152:
        /* <DEDUP_REMOVED lines=51> */
.L_x_155:
[----:B------:R-:W-:Y:S05]  /*11d50*/  BSYNC.RECONVERGENT B1 ;  /* 0x0000000000017941 */ /* 0x000fea0003800200 */
.L_x_154:
        /* <DEDUP_REMOVED lines=51> */
.L_x_157:
[----:B------:R-:W-:Y:S05]  /*12090*/  BSYNC.RECONVERGENT B1 ;  /* 0x0000000000017941 */ /* 0x000fea0003800200 */
.L_x_156:
        /* <DEDUP_REMOVED lines=51> */
.L_x_159:
[----:B------:R-:W-:Y:S05]  /*123d0*/  BSYNC.RECONVERGENT B1 ;  /* 0x0000000000017941 */ /* 0x000fea0003800200 */
.L_x_158:
        /* <DEDUP_REMOVED lines=51> */
.L_x_161:
[----:B------:R-:W-:Y:S05]  /*12710*/  BSYNC.RECONVERGENT B1 ;  /* 0x0000000000017941 */ /* 0x000fea0003800200 */
.L_x_160:
        /* <DEDUP_REMOVED lines=51> */
.L_x_163:
[----:B------:R-:W-:Y:S05]  /*12a50*/  BSYNC.RECONVERGENT B1 ;  /* 0x0000000000017941 */ /* 0x000fea0003800200 */
.L_x_162:
        /* <DEDUP_REMOVED lines=51> */
.L_x_165:
[----:B------:R-:W-:Y:S05]  /*12d90*/  BSYNC.RECONVERGENT B1 ;  /* 0x0000000000017941 */ /* 0x000fea0003800200 */
.L_x_164:
        /* <DEDUP_REMOVED lines=51> */
.L_x_167:
[----:B------:R-:W-:Y:S05]  /*130d0*/  BSYNC.RECONVERGENT B1 ;  /* 0x0000000000017941 */ /* 0x000fea0003800200 */
.L_x_166:
        /* <DEDUP_REMOVED lines=51> */
.L_x_169:
[----:B------:R-:W-:Y:S05]  /*13410*/  BSYNC.RECONVERGENT B1 ;  /* 0x0000000000017941 */ /* 0x000fea0003800200 */
.L_x_168:
        /* <DEDUP_REMOVED lines=51> */
.L_x_171:
[----:B------:R-:W-:Y:S05]  /*13750*/  BSYNC.RECONVERGENT B1 ;  /* 0x0000000000017941 */ /* 0x000fea0003800200 */
.L_x_170:
        /* <DEDUP_REMOVED lines=51> */
.L_x_173:
[----:B------:R-:W-:Y:S05]  /*13a90*/  BSYNC.RECONVERGENT B1 ;  /* 0x0000000000017941 */ /* 0x000fea0003800200 */
.L_x_172:
        /* <DEDUP_REMOVED lines=51> */
.L_x_175:
[----:B------:R-:W-:Y:S05]  /*13dd0*/  BSYNC.RECONVERGENT B1 ;  /* 0x0000000000017941 */ /* 0x000fea0003800200 */
.L_x_174:
        /* <DEDUP_REMOVED lines=51> */
.L_x_177:
[----:B------:R-:W-:Y:S05]  /*14110*/  BSYNC.RECONVERGENT B1 ;  /* 0x0000000000017941 */ /* 0x000fea0003800200 */
.L_x_176:
        /* <DEDUP_REMOVED lines=51> */
.L_x_179:
[----:B------:R-:W-:Y:S05]  /*14450*/  BSYNC.RECONVERGENT B1 ;  /* 0x0000000000017941 */ /* 0x000fea0003800200 */
.L_x_178:
        /* <DEDUP_REMOVED lines=51> */
.L_x_181:
[----:B------:R-:W-:Y:S05]  /*14790*/  BSYNC.RECONVERGENT B1 ;  /* 0x0000000000017941 */ /* 0x000fea0003800200 */
.L_x_180:
        /* <DEDUP_REMOVED lines=51> */
.L_x_183:
[----:B------:R-:W-:Y:S05]  /*14ad0*/  BSYNC.RECONVERGENT B1 ;  /* 0x0000000000017941 */ /* 0x000fea0003800200 */
.L_x_182:
        /* <DEDUP_REMOVED lines=51> */
.L_x_185:
[----:B------:R-:W-:Y:S05]  /*14e10*/  BSYNC.RECONVERGENT B1 ;  /* 0x0000000000017941 */ /* 0x000fea0003800200 */
.L_x_184:
        /* <DEDUP_REMOVED lines=51> */
.L_x_187:
[----:B------:R-:W-:Y:S05]  /*15150*/  BSYNC.RECONVERGENT B1 ;  /* 0x0000000000017941 */ /* 0x000fea0003800200 */
.L_x_186:
        /* <DEDUP_REMOVED lines=51> */
.L_x_189:
[----:B------:R-:W-:Y:S05]  /*15490*/  BSYNC.RECONVERGENT B1 ;  /* 0x0000000000017941 */ /* 0x000fea0003800200 */
.L_x_188:
        /* <DEDUP_REMOVED lines=51> */
.L_x_191:
[----:B------:R-:W-:Y:S05]  /*157d0*/  BSYNC.RECONVERGENT B1 ;  /* 0x0000000000017941 */ /* 0x000fea0003800200 */
.L_x_190:
        /* <DEDUP_REMOVED lines=51> */
.L_x_193:
[----:B------:R-:W-:Y:S05]  /*15b10*/  BSYNC.RECONVERGENT B1 ;  /* 0x0000000000017941 */ /* 0x000fea0003800200 */
.L_x_192:
[----:B------:R-:W-:Y:S01]  /*15b20*/  VIADD R126, R99, 0x3200 ;  /* 0x00003200637e7836 */ /* 0x000fe20000000000 */
[----:B------:R-:W-:Y:S04]  /*15b30*/  BSSY.RECONVERGENT B1, `(.L_x_194) ;  /* 0x0000032000017945 */ /* 0x000fe80003800200 */
        /* <DEDUP_REMOVED lines=49> */
.L_x_195:
[----:B------:R-:W-:Y:S05]  /*15e50*/  BSYNC.RECONVERGENT B1 ;  /* 0x0000000000017941 */ /* 0x000fea0003800200 */
.L_x_194:
        /* <DEDUP_REMOVED lines=51> */
.L_x_197:
[----:B------:R-:W-:Y:S05]  /*16190*/  BSYNC.RECONVERGENT B1 ;  /* 0x0000000000017941 */ /* 0x000fea0003800200 */
.L_x_196:
        /* <DEDUP_REMOVED lines=51> */
.L_x_199:
[----:B------:R-:W-:Y:S05]  /*164d0*/  BSYNC.RECONVERGENT B1 ;  /* 0x0000000000017941 */ /* 0x000fea0003800200 */
.L_x_198:
        /* <DEDUP_REMOVED lines=51> */
.L_x_201:
[----:B------:R-:W-:Y:S05]  /*16810*/  BSYNC.RECONVERGENT B1 ;  /* 0x0000000000017941 */ /* 0x000fea0003800200 */
.L_x_200:
        /* <DEDUP_REMOVED lines=51> */
.L_x_203:
[----:B------:R-:W-:Y:S05]  /*16b50*/  BSYNC.RECONVERGENT B1 ;  /* 0x0000000000017941 */ /* 0x000fea0003800200 */
.L_x_202:
        /* <DEDUP_REMOVED lines=51> */
.L_x_205:
[----:B------:R-:W-:Y:S05]  /*16e90*/  BSYNC.RECONVERGENT B1 ;  /* 0x0000000000017941 */ /* 0x000fea0003800200 */
.L_x_204:
        /* <DEDUP_REMOVED lines=51> */
.L_x_207:
[----:B------:R-:W-:Y:S05]  /*171d0*/  BSYNC.RECONVERGENT B1 ;  /* 0x0000000000017941 */ /* 0x000fea0003800200 */
.L_x_206:
        /* <DEDUP_REMOVED lines=51> */
.L_x_209:
[----:B------:R-:W-:Y:S05]  /*17510*/  BSYNC.RECONVERGENT B1 ;  /* 0x0000000000017941 */ /* 0x000fea0003800200 */
.L_x_208:
        /* <DEDUP_REMOVED lines=51> */
.L_x_211:
[----:B------:R-:W-:Y:S05]  /*17850*/  BSYNC.RECONVERGENT B1 ;  /* 0x0000000000017941 */ /* 0x000fea0003800200 */
.L_x_210:
        /* <DEDUP_REMOVED lines=51> */
.L_x_213:
[----:B------:R-:W-:Y:S05]  /*17b90*/  BSYNC.RECONVERGENT B1 ;  /* 0x0000000000017941 */ /* 0x000fea0003800200 */
.L_x_212:
        /* <DEDUP_REMOVED lines=51> */
.L_x_215:
[----:B------:R-:W-:Y:S05]  /*17ed0*/  BSYNC.RECONVERGENT B1 ;  /* 0x0000000000017941 */ /* 0x000fea0003800200 */
.L_x_214:
        /* <DEDUP_REMOVED lines=51> */
.L_x_217:
[----:B------:R-:W-:Y:S05]  /*18210*/  BSYNC.RECONVERGENT B1 ;  /* 0x0000000000017941 */ /* 0x000fea0003800200 */
.L_x_216:
        /* <DEDUP_REMOVED lines=51> */
.L_x_219:
[----:B------:R-:W-:Y:S05]  /*18550*/  BSYNC.RECONVERGENT B1 ;  /* 0x0000000000017941 */ /* 0x000fea0003800200 */
.L_x_218:
        /* <DEDUP_REMOVED lines=51> */
.L_x_221:
[----:B------:R-:W-:Y:S05]  /*18890*/  BSYNC.RECONVERGENT B1 ;  /* 0x0000000000017941 */ /* 0x000fea0003800200 */
.L_x_220:
        /* <DEDUP_REMOVED lines=51> */
.L_x_223:
[----:B------:R-:W-:Y:S05]  /*18bd0*/  BSYNC.RECONVERGENT B1 ;  /* 0x0000000000017941 */ /* 0x000fea0003800200 */
.L_x_222:
        /* <DEDUP_REMOVED lines=51> */
.L_x_225:
[----:B------:R-:W-:Y:S05]  /*18f10*/  BSYNC.RECONVERGENT B1 ;  /* 0x0000000000017941 */ /* 0x000fea0003800200 */
.L_x_224:
        /* <DEDUP_REMOVED lines=51> */
.L_x_227:
[----:B------:R-:W-:Y:S05]  /*19250*/  BSYNC.RECONVERGENT B1 ;  /* 0x0000000000017941 */ /* 0x000fea0003800200 */
.L_x_226:
        /* <DEDUP_REMOVED lines=51> */
.L_x_229:
[----:B------:R-:W-:Y:S05]  /*19590*/  BSYNC.RECONVERGENT B1 ;  /* 0x0000000000017941 */ /* 0x000fea0003800200 */
.L_x_228:
        /* <DEDUP_REMOVED lines=51> */
.L_x_231:
[----:B------:R-:W-:Y:S05]  /*198d0*/  BSYNC.RECONVERGENT B1 ;  /* 0x0000000000017941 */ /* 0x000fea0003800200 */
.L_x_230:
[----:B------:R-:W-:Y:S01]  /*198e0*/  IADD3 R126, PT, PT, R99, 0x3b80, RZ ;  /* 0x00003b80637e7810 */ /* 0x000fe20007ffe0ff */
[----:B------:R-:W-:Y:S03]  /*198f0*/  BSSY.RECONVERGENT B1, `(.L_x_232) ;  /* 0x0000032000017945 */ /* 0x000fe60003800200 */
[----:B------:R-:W-:Y:S01]  /*19900*/  ISETP.GT.AND P1, PT, R126, R2, PT ;  /* 0x000000027e00720c */ /* 0x000fe20003f24270 */
[----:B------:R-:W-:-:S12]  /*19910*/  @P4 BRA `(.L_x_233) ;  /* 0x0000000000bc4947 */ /* 0x000fd80003800000 */
[----:B-----5:R-:W-:Y:S01]  /*19920*/  IADD3 R5, PT, PT, R99, 0x3981, RZ ;  /* 0x0000398163057810 */ /* 0x020fe20007ffe0ff */
        /* <DEDUP_REMOVED lines=46> */
.L_x_233:
[----:B------:R-:W-:Y:S05]  /*19c10*/  BSYNC.RECONVERGENT B1 ;  /* 0x0000000000017941 */ /* 0x000fea0003800200 */
.L_x_232:
[----:B------:R-:W-:Y:S01]  /*19c20*/  IADD3 R126, PT, PT, R99, 0x3c00, RZ ;  /* 0x00003c00637e7810 */ /* 0x000fe20007ffe0ff */
[----:B------:R-:W-:Y:S03]  /*19c30*/  BSSY.RECONVERGENT B1, `(.L_x_234) ;  /* 0x0000032000017945 */ /* 0x000fe60003800200 */
[----:B------:R-:W-:Y:S01]  /*19c40*/  ISETP.GT.AND P4, PT, R126, R2, PT ;  /* 0x000000027e00720c */ /* 0x000fe20003f84270 */
[----:B------:R-:W-:-:S12]  /*19c50*/  @P3 BRA `(.L_x_235) ;  /* 0x0000000000bc3947 */ /* 0x000fd80003800000 */
[C---:B-----5:R-:W-:Y:S01]  /*19c60*/  VIADD R4, R99.reuse, 0x3a01 ;  /* 0x00003a0163047836 */ /* 0x060fe20000000000 */
[----:B------:R0:W-:Y:S04]  /*19c70*/  STL [R1+0xc48], R6 ;  /* 0x000c480601007387 */ /* 0x0001e80000100800 */
        /* <DEDUP_REMOVED lines=45> */
.L_x_235:
[----:B------:R-:W-:Y:S05]  /*19f50*/  BSYNC.RECONVERGENT B1 ;  /* 0x0000000000017941 */ /* 0x000fea0003800200 */
.L_x_234:
[----:B------:R-:W-:Y:S01]  /*19f60*/  VIADD R126, R99, 0x3c80 ;  /* 0x00003c80637e7836 */ /* 0x000fe20000000000 */
[----:B------:R-:W-:Y:S04]  /*19f70*/  BSSY.RECONVERGENT B1, `(.L_x_236) ;  /* 0x0000032000017945 */ /* 0x000fe80003800200 */
[----:B------:R-:W-:Y:S01]  /*19f80*/  ISETP.GT.AND P3, PT, R126, R2, PT ;  /* 0x000000027e00720c */ /* 0x000fe20003f64270 */
[----:B------:R-:W-:-:S12]  /*19f90*/  @P2 BRA `(.L_x_237) ;  /* 0x0000000000bc2947 */ /* 0x000fd80003800000 */
[C---:B-----5:R-:W-:Y:S01]  /*19fa0*/  IADD3 R0, PT, PT, R99.reuse, 0x3a81, RZ ;  /* 0x00003a8163007810 */ /* 0x060fe20007ffe0ff */
[----:B------:R0:W-:Y:S03]  /*19fb0*/  STL [R1+0xc48], R6 ;  /* 0x000c480601007387 */ /* 0x0001e60000100800 */
        /* <DEDUP_REMOVED lines=45> */
.L_x_237:
[----:B------:R-:W-:Y:S05]  /*1a290*/  BSYNC.RECONVERGENT B1 ;  /* 0x0000000000017941 */ /* 0x000fea0003800200 */
.L_x_236:
[----:B------:R-:W-:Y:S01]  /*1a2a0*/  IADD3 R126, PT, PT, R99, 0x3d00, RZ ;  /* 0x00003d00637e7810 */ /* 0x000fe20007ffe0ff */
[----:B------:R-:W-:Y:S03]  /*1a2b0*/  BSSY.RECONVERGENT B1, `(.L_x_238) ;  /* 0x0000032000017945 */ /* 0x000fe60003800200 */
[----:B------:R-:W-:Y:S01]  /*1a2c0*/  ISETP.GT.AND P2, PT, R126, R2, PT ;  /* 0x000000027e00720c */ /* 0x000fe20003f44270 */
[----:B------:R-:W-:-:S12]  /*1a2d0*/  @P0 BRA `(.L_x_239) ;  /* 0x0000000000bc0947 */ /* 0x000fd80003800000 */
[----:B-----5:R0:W-:Y:S04]  /*1a2e0*/  STL [R1+0xc48], R5 ;  /* 0x000c480501007387 */ /* 0x0201e80000100800 */
[----:B------:R-:W2:Y:S04]  /*1a2f0*/  LDG.E.64 R126, desc[UR4][R124.64+0x7600] ;  /* 0x007600047c7e7981 */ /* 0x000ea8000c1e1b00 */
[----:B------:R-:W4:Y:S04]  /*1a300*/  LDG.E.64 R128, desc[UR4][R122.64+0x7600] ;  /* 0x007600047a807981 */ /* 0x000f28000c1e1b00 */
[----:B0-----:R0:W3:Y:S04]  /*1a310*/  LDL R5, [R1+0xa60] ;  /* 0x000a600001057983 */ /* 0x0010e80000100800 */
[----:B------:R1:W-:Y:S04]  /*1a320*/  STL [R1+0xc44], R4 ;  /* 0x000c440401007387 */ /* 0x0003e80000100800 */
[----:B-1----:R0:W4:Y:S04]  /*1a330*/  LDL R4, [R1+0xbc8] ;  /* 0x000bc80001047983 */ /* 0x0021280000100800 */
[----:B------:R1:W-:Y:S04]  /*1a340*/  STL [R1+0xc40], R3 ;  /* 0x000c400301007387 */ /* 0x0003e80000100800 */
[----:B-1----:R0:W4:Y:S01]  /*1a350*/  LDL R3, [R1+0xa5c] ;  /* 0x000a5c0001037983 */ /* 0x0021220000100800 */
[----:B------:R-:W-:-:S03]  /*1a360*/  IADD3 R131, PT, PT, R99, 0x3b01, RZ ;  /* 0x00003b0163837810 */ /* 0x000fc60007ffe0ff */
[----:B------:R1:W-:Y:S01]  /*1a370*/  STL [R1+0xc3c], R0 ;  /* 0x000c3c0001007387 */ /* 0x0003e20000100800 */
[----:B------:R-:W-:Y:S01]  /*1a380*/  ISETP.GT.U32.AND P0, PT, R131, R2, PT ;  /* 0x000000028300720c */ /* 0x000fe20003f04070 */
[----:B------:R-:W-:-:S05]  /*1a390*/  VIADD R131, R99, 0x3b02 ;  /* 0x00003b0263837836 */ /* 0x000fca0000000000 */
[-C--:B------:R-:W-:Y:S02]  /*1a3a0*/  ISETP.GT.U32.AND P5, PT, R131, R2.reuse, PT ;  /* 0x000000028300720c */ /* 0x080fe40003fa4070 */
[----:B------:R-:W-:Y:S01]  /*1a3b0*/  IADD3 R131, PT, PT, R99, 0x3b03, RZ ;  /* 0x00003b0363837810 */ /* 0x000fe20007ffe0ff */
[----:B-1----:R0:W4:Y:S04]  /*1a3c0*/  LDL R0, [R1+0xbc4] ;  /* 0x000bc40001007983 */ /* 0x0021280000100800 */
[----:B------:R0:W4:Y:S01]  /*1a3d0*/  LDL R99, [R1+0xa64] ;  /* 0x000a640001637983 */ /* 0x0001220000100800 */
[----:B------:R-:W-:Y:S02]  /*1a3e0*/  ISETP.GT.U32.AND P6, PT, R131, R2, PT ;  /* 0x000000028300720c */ /* 0x000fe40003fc4070 */
[----:B--2---:R-:W-:-:S03]  /*1a3f0*/  @!P0 SHF.R.U64 R131, R126, 0x10, R127 ;  /* 0x000000107e838819 */ /* 0x004fc6000000127f */
[----:B---3--:R-:W-:-:S05]  /*1a400*/  @!P5 SHF.L.U32 R5, R127, 0x10, RZ ;  /* 0x000000107f05d819 */ /* 0x008fca00000006ff */
[----:B------:R1:W-:Y:S01]  /*1a410*/  @!P5 STL [R1+0xa60], R5 ;  /* 0x000a60050100d387 */ /* 0x0003e20000100800 */
[----:B----4-:R-:W-:-:S03]  /*1a420*/  @!P0 IMAD.U32 R3, R131, 0x10000, RZ ;  /* 0x0001000083038824 */ /* 0x010fc600078e00ff */
[----:B------:R0:W2:Y:S01]  /*1a430*/  LDL R131, [R1+0xbcc] ;  /* 0x000bcc0001837983 */ /* 0x0000a20000100800 */
[----:B------:R-:W-:-:S04]  /*1a440*/  @!P6 SHF.R.U32.HI R127, RZ, 0x10, R127 ;  /* 0x00000010ff7fe819 */ /* 0x000fc8000001167f */
        /* <DEDUP_REMOVED lines=8> */
[----:B------:R1:W-:Y:S04]  /*1a4d0*/  @!P5 STL [R1+0xbc8], R4 ;  /* 0x000bc8040100d387 */ /* 0x0003e80000100800 */
[----:B-1----:R0:W5:Y:S04]  /*1a4e0*/  LDL.LU R4, [R1+0xc44] ;  /* 0x000c440001047983 */ /* 0x0021680000300800 */
[----:B------:R-:W-:Y:S01]  /*1a4f0*/  @!P6 STL [R1+0xa64], R99 ;  /* 0x000a64630100e387 */ /* 0x000fe20000100800 */
[----:B------:R-:W-:Y:S01]  /*1a500*/  @!P0 SHF.L.U32 R127, R127, 0x10, RZ ;  /* 0x000000107f7f8819 */ /* 0x000fe200000006ff */
[----:B------:R-:W-:-:S04]  /*1a510*/  IMAD.U32 R126, R126, 0x10000, RZ ;  /* 0x000100007e7e7824 */ /* 0x000fc800078e00ff */
[----:B------:R-:W-:Y:S01]  /*1a520*/  @!P0 FMUL R0, R3, R127 ;  /* 0x0000007f03008220 */ /* 0x000fe20000400000 */
[----:B------:R-:W-:Y:S01]  /*1a530*/  STL [R1+0x600], R126 ;  /* 0x0006007e01007387 */ /* 0x000fe20000100800 */
[----:B------:R-:W-:-:S03]  /*1a540*/  IMAD.U32 R128, R128, 0x10000, RZ ;  /* 0x0001000080807824 */ /* 0x000fc600078e00ff */
[----:B------:R0:W5:Y:S04]  /*1a550*/  LDL.LU R3, [R1+0xc40] ;  /* 0x000c400001037983 */ /* 0x0001680000300800 */
[----:B------:R1:W-:Y:S04]  /*1a560*/  @!P0 STL [R1+0xbc4], R0 ;  /* 0x000bc40001008387 */ /* 0x0003e80000100800 */
[----:B-1----:R0:W5:Y:S01]  /*1a570*/  LDL.LU R0, [R1+0xc3c] ;  /* 0x000c3c0001007983 */ /* 0x0021620000300800 */
[----:B--2---:R-:W-:Y:S02]  /*1a580*/  @!P6 FMUL R131, R99, R129 ;  /* 0x000000816383e220 */ /* 0x004fe40000400000 */
[----:B------:R-:W1:Y:S03]  /*1a590*/  S2R R99, SR_TID.X ;  /* 0x0000000000637919 */ /* 0x000e660000002100 */
[----:B------:R2:W-:Y:S02]  /*1a5a0*/  @!P6 STL [R1+0xbcc], R131 ;  /* 0x000bcc830100e387 */ /* 0x0005e40000100800 */
[----:B--2---:R-:W-:Y:S01]  /*1a5b0*/  FMUL R131, R126, R128 ;  /* 0x000000807e837220 */ /* 0x004fe20000400000 */
[----:B01----:R-:W-:-:S07]  /*1a5c0*/  SHF.L.U32 R99, R99, 0x2, RZ ;  /* 0x0000000263637819 */ /* 0x003fce00000006ff */
.L_x_239:
[----:B------:R-:W-:Y:S05]  /*1a5d0*/  BSYNC.RECONVERGENT B1 ;  /* 0x0000000000017941 */ /* 0x000fea0003800200 */
.L_x_238:
        /* <DEDUP_REMOVED lines=12> */
[----:B------:R-:W-:-:S03]  /*1a6a0*/  VIADD R132, R99, 0x3b81 ;  /* 0x00003b8163847836 */ /* 0x000fc60000000000 */
[----:B------:R1:W-:Y:S02]  /*1a6b0*/  STL [R1+0xc3c], R0 ;  /* 0x000c3c0001007387 */ /* 0x0003e40000100800 */
[----:B------:R-:W-:Y:S02]  /*1a6c0*/  ISETP.GT.U32.AND P1, PT, R132, R2, PT ;  /* 0x000000028400720c */ /* 0x000fe40003f24070 */
[----:B------:R-:W-:-:S04]  /*1a6d0*/  IADD3 R132, PT, PT, R99, 0x3b82, RZ ;  /* 0x00003b8263847810 */ /* 0x000fc80007ffe0ff */
[-C--:B------:R-:W-:Y:S02]  /*1a6e0*/  ISETP.GT.U32.AND P5, PT, R132, R2.reuse, PT ;  /* 0x000000028400720c */ /* 0x080fe40003fa4070 */
[----:B------:R-:W-:Y:S01]  /*1a6f0*/  IADD3 R132, PT, PT, R99, 0x3b83, RZ ;  /* 0x00003b8363847810 */ /* 0x000fe20007ffe0ff */
[----:B-1----:R0:W4:Y:S04]  /*1a700*/  LDL R0, [R1+0xbd0] ;  /* 0x000bd00001007983 */ /* 0x0021280000100800 */
[----:B------:R0:W4:Y:S01]  /*1a710*/  LDL R99, [R1+0xa7c] ;  /* 0x000a7c0001637983 */ /* 0x0001220000100800 */
[----:B------:R-:W-:Y:S02]  /*1a720*/  ISETP.GT.U32.AND P6, PT, R132, R2, PT ;  /* 0x000000028400720c */ /* 0x000fe40003fc4070 */
[----:B--2---:R-:W-:-:S03]  /*1a730*/  @!P1 SHF.R.U64 R132, R126, 0x10, R127 ;  /* 0x000000107e849819 */ /* 0x004fc6000000127f */
[----:B---3--:R-:W-:-:S05]  /*1a740*/  @!P5 IMAD.U32 R5, R127, 0x10000, RZ ;  /* 0x000100007f05d824 */ /* 0x008fca00078e00ff */
[----:B------:R1:W-:Y:S01]  /*1a750*/  @!P5 STL [R1+0xa6c], R5 ;  /* 0x000a6c050100d387 */ /* 0x0003e20000100800 */
[----:B----4-:R-:W-:-:S03]  /*1a760*/  @!P1 SHF.L.U32 R3, R132, 0x10, RZ ;  /* 0x0000001084039819 */ /* 0x010fc600000006ff */
[----:B------:R0:W2:Y:S01]  /*1a770*/  LDL R132, [R1+0xbd8] ;  /* 0x000bd80001847983 */ /* 0x0000a20000100800 */
[----:B------:R-:W-:-:S03]  /*1a780*/  @!P6 SHF.R.U32.HI R127, RZ, 0x10, R127 ;  /* 0x00000010ff7fe819 */ /* 0x000fc6000001167f */
[----:B------:R-:W-:Y:S01]  /*1a790*/  @!P1 STL [R1+0xa68], R3 ;  /* 0x000a680301009387 */ /* 0x000fe20000100800 */
[----:B------:R-:W-:Y:S01]  /*1a7a0*/  @!P6 SHF.L.U32 R99, R127, 0x10, RZ ;  /* 0x000000107f63e819 */ /* 0x000fe200000006ff */
[----:B------:R-:W-:-:S04]  /*1a7b0*/  @!P5 IMAD.U32 R127, R129, 0x10000, RZ ;  /* 0x00010000817fd824 */ /* 0x000fc800078e00ff */
[----:B------:R-:W-:Y:S01]  /*1a7c0*/  @!P5 FMUL R4, R5, R127 ;  /* 0x0000007f0504d220 */ /* 0x000fe20000400000 */
[--C-:B------:R-:W-:Y:S01]  /*1a7d0*/  @!P1 SHF.R.U64 R127, R128, 0x10, R129.reuse ;  /* 0x00000010807f9819 */ /* 0x100fe20000001281 */
[----:B-1----:R0:W5:Y:S01]  /*1a7e0*/  LDL.LU R5, [R1+0xc48] ;  /* 0x000c480001057983 */ /* 0x0021620000300800 */
[----:B------:R-:W-:-:S03]  /*1a7f0*/  @!P6 SHF.R.U32.HI R129, RZ, 0x10, R129 ;  /* 0x00000010ff81e819 */ /* 0x000fc60000011681 */
[----:B------:R1:W-:Y:S02]  /*1a800*/  @!P5 STL [R1+0xbd4], R4 ;  /* 0x000bd4040100d387 */ /* 0x0003e40000100800 */
[----:B------:R-:W-:Y:S02]  /*1a810*/  @!P6 IMAD.U32 R129, R129, 0x10000, RZ ;  /* 0x000100008181e824 */ /* 0x000fe400078e00ff */
[----:B-1----:R0:W5:Y:S04]  /*1a820*/  LDL.LU R4, [R1+0xc44] ;  /* 0x000c440001047983 */ /* 0x0021680000300800 */
[----:B------:R-:W-:Y:S01]  /*1a830*/  @!P6 STL [R1+0xa7c], R99 ;  /* 0x000a7c630100e387 */ /* 0x000fe20000100800 */
[----:B------:R-:W-:Y:S02]  /*1a840*/  @!P1 SHF.L.U32 R127, R127, 0x10, RZ ;  /* 0x000000107f7f9819 */ /* 0x000fe400000006ff */
[----:B------:R-:W-:-:S03]  /*1a850*/  SHF.L.U32 R126, R126, 0x10, RZ ;  /* 0x000000107e7e7819 */ /* 0x000fc600000006ff */
[----:B------:R-:W-:Y:S01]  /*1a860*/  @!P1 FMUL R0, R3, R127 ;  /* 0x0000007f03009220 */ /* 0x000fe20000400000 */
[----:B------:R-:W-:Y:S01]  /*1a870*/  SHF.L.U32 R128, R128, 0x10, RZ ;  /* 0x0000001080807819 */ /* 0x000fe200000006ff */
[----:B------:R-:W-:Y:S04]  /*1a880*/  STL [R1+0x604], R126 ;  /* 0x0006047e01007387 */ /* 0x000fe80000100800 */
[----:B------:R0:W5:Y:S04]  /*1a890*/  LDL.LU R3, [R1+0xc40] ;  /* 0x000c400001037983 */ /* 0x0001680000300800 */
[----:B------:R1:W-:Y:S04]  /*1a8a0*/  @!P1 STL [R1+0xbd0], R0 ;  /* 0x000bd00001009387 */ /* 0x0003e80000100800 */
[----:B-1----:R0:W5:Y:S01]  /*1a8b0*/  LDL.LU R0, [R1+0xc3c] ;  /* 0x000c3c0001007983 */ /* 0x0021620000300800 */
[----:B--2---:R-:W-:-:S02]  /*1a8c0*/  @!P6 FMUL R132, R99, R129 ;  /* 0x000000816384e220 */ /* 0x004fc40000400000 */
[----:B------:R-:W1:Y:S03]  /*1a8d0*/  S2R R99, SR_TID.X ;  /* 0x0000000000637919 */ /* 0x000e660000002100 */
[----:B------:R2:W-:Y:S02]  /*1a8e0*/  @!P6 STL [R1+0xbd8], R132 ;  /* 0x000bd8840100e387 */ /* 0x0005e40000100800 */
[----:B--2---:R-:W-:Y:S01]  /*1a8f0*/  FMUL R132, R126, R128 ;  /* 0x000000807e847220 */ /* 0x004fe20000400000 */
[----:B01----:R-:W-:-:S07]  /*1a900*/  SHF.L.U32 R99, R99, 0x2, RZ ;  /* 0x0000000263637819 */ /* 0x003fce00000006ff */
.L_x_241:
[----:B------:R-:W-:Y:S05]  /*1a910*/  BSYNC.RECONVERGENT B1 ;  /* 0x0000000000017941 */ /* 0x000fea0003800200 */
.L_x_240:
[----:B------:R-:W-:Y:S01]  /*1a920*/  VIADD R126, R99, 0x3e00 ;  /* 0x00003e00637e7836 */ /* 0x000fe20000000000 */
[----:B------:R-:W-:Y:S04]  /*1a930*/  BSSY.RECONVERGENT B1, `(.L_x_242) ;  /* 0x0000032000017945 */ /* 0x000fe80003800200 */
        /* <DEDUP_REMOVED lines=12> */
[----:B------:R-:W-:Y:S02]  /*1aa00*/  ISETP.GT.U32.AND P4, PT, R133, R2, PT ;  /* 0x000000028500720c */ /* 0x000fe40003f84070 */
[----:B------:R-:W-:-:S04]  /*1aa10*/  IADD3 R133, PT, PT, R99, 0x3c02, RZ ;  /* 0x00003c0263857810 */ /* 0x000fc80007ffe0ff */
[-C--:B------:R-:W-:Y:S01]  /*1aa20*/  ISETP.GT.U32.AND P5, PT, R133, R2.reuse, PT ;  /* 0x000000028500720c */ /* 0x080fe20003fa4070 */
[----:B------:R-:W-:Y:S02]  /*1aa30*/  VIADD R133, R99, 0x3c03 ;  /* 0x00003c0363857836 */ /* 0x000fe40000000000 */
[----:B------:R0:W4:Y:S03]  /*1aa40*/  LDL R99, [R1+0xa88] ;  /* 0x000a880001637983 */ /* 0x0001260000100800 */
[----:B------:R-:W-:Y:S01]  /*1aa50*/  ISETP.GT.U32.AND P6, PT, R133, R2, PT ;  /* 0x000000028500720c */ /* 0x000fe20003fc4070 */
[----:B-1----:R0:W4:Y:S01]  /*1aa60*/  LDL R0, [R1+0xbdc] ;  /* 0x000bdc0001007983 */ /* 0x0021220000100800 */
[----:B--2---:R-:W-:-:S05]  /*1aa70*/  @!P4 SHF.R.U64 R133, R126, 0x10, R127 ;  /* 0x000000107e85c819 */ /* 0x004fca000000127f */
[----:B---3--:R-:W-:-:S05]  /*1aa80*/  @!P5 SHF.L.U32 R5, R127, 0x10, RZ ;  /* 0x000000107f05d819 */ /* 0x008fca00000006ff */
[----:B------:R1:W-:Y:S01]  /*1aa90*/  @!P5 STL [R1+0xa84], R5 ;  /* 0x000a84050100d387 */ /* 0x0003e20000100800 */
[----:B----4-:R-:W-:-:S03]  /*1aaa0*/  @!P4 SHF.L.U32 R3, R133, 0x10, RZ ;  /* 0x000000108503c819 */ /* 0x010fc600000006ff */
[----:B------:R0:W2:Y:S01]  /*1aab0*/  LDL R133, [R1+0xbe4] ;  /* 0x000be40001857983 */ /* 0x0000a20000100800 */
[----:B------:R-:W-:-:S05]  /*1aac0*/  @!P6 SHF.R.U32.HI R127, RZ, 0x10, R127 ;  /* 0x00000010ff7fe819 */ /* 0x000fca000001167f */
[----:B------:R-:W-:Y:S01]  /*1aad0*/  @!P6 IMAD.U32 R99, R127, 0x10000, RZ ;  /* 0x000100007f63e824 */ /* 0x000fe200078e00ff */
        /* <DEDUP_REMOVED lines=10> */
[----:B------:R-:W-:Y:S01]  /*1ab80*/  @!P4 IMAD.U32 R127, R127, 0x10000, RZ ;  /* 0x000100007f7fc824 */ /* 0x000fe200078e00ff */
        /* <DEDUP_REMOVED lines=11> */
[----:B01----:R-:W-:-:S07]  /*1ac40*/  IMAD.SHL.U32 R99, R99, 0x4, RZ ;  /* 0x0000000463637824 */ /* 0x003fce00078e00ff */
.L_x_243:
[----:B------:R-:W-:Y:S05]  /*1ac50*/  BSYNC.RECONVERGENT B1 ;  /* 0x0000000000017941 */ /* 0x000fea0003800200 */
.L_x_242:
        /* <DEDUP_REMOVED lines=51> */
.L_x_245:
[----:B------:R-:W-:Y:S05]  /*1af90*/  BSYNC.RECONVERGENT B1 ;  /* 0x0000000000017941 */ /* 0x000fea0003800200 */
.L_x_244:
        /* <DEDUP_REMOVED lines=51> */
.L_x_247:
[----:B------:R-:W-:Y:S05]  /*1b2d0*/  BSYNC.RECONVERGENT B1 ;  /* 0x0000000000017941 */ /* 0x000fea0003800200 */
.L_x_246:
        /* <DEDUP_REMOVED lines=51> */
.L_x_249:
[----:B------:R-:W-:Y:S05]  /*1b610*/  BSYNC.RECONVERGENT B1 ;  /* 0x0000000000017941 */ /* 0x000fea0003800200 */
.L_x_248:
[----:B------:R-:W-:Y:S04]  /*1b620*/  BSSY.RECONVERGENT B1, `(.L_x_250) ;  /* 0x0000031000017945 */ /* 0x000fe80003800200 */
[----:B------:R-:W-:Y:S05]  /*1b630*/  @P1 BRA `(.L_x_251) ;  /* 0x0000000000bc1947 */ /* 0x000fea0003800000 */
        /* <DEDUP_REMOVED lines=47> */
.L_x_251:
[----:B------:R-:W-:Y:S05]  /*1b930*/  BSYNC.RECONVERGENT B1 ;  /* 0x0000000000017941 */ /* 0x000fea0003800200 */
.L_x_250:
        /* <DEDUP_REMOVED lines=49> */
.L_x_253:
[----:B------:R-:W-:Y:S05]  /*1bc50*/  BSYNC.RECONVERGENT B1 ;  /* 0x0000000000017941 */ /* 0x000fea0003800200 */
.L_x_252:
        /* <DEDUP_REMOVED lines=49> */
.L_x_255:
[----:B------:R-:W-:Y:S05]  /*1bf70*/  BSYNC.RECONVERGENT B1 ;  /* 0x0000000000017941 */ /* 0x000fea0003800200 */
.L_x_254:
[----:B------:R-:W-:Y:S05]  /*1bf80*/  @P2 BRA `(.L_x_1) ;  /* 0x0000000000a02947 */ /* 0x000fea0003800000 */
[C---:B------:R-:W-:Y:S01]  /*1bf90*/  IADD3 R126, PT, PT, R99.reuse, 0x3f81, RZ ;  /* 0x00003f81637e7810 */ /* 0x040fe20007ffe0ff */
[----:B------:R-:W2:Y:S03]  /*1bfa0*/  LDG.E.64 R124, desc[UR4][R124.64+0x7f00] ;  /* 0x007f00047c7c7981 */ /* 0x000ea6000c1e1b00 */
[----:B------:R-:W-:Y:S01]  /*1bfb0*/  ISETP.GT.U32.AND P0, PT, R126, R2, PT ;  /* 0x000000027e00720c */ /* 0x000fe20003f04070 */
[----:B------:R0:W4:Y:S01]  /*1bfc0*/  LDL R128, [R1+0xb0c] ;  /* 0x000b0c0001807983 */ /* 0x0001220000100800 */
[----:B------:R-:W-:-:S03]  /*1bfd0*/  IADD3 R126, PT, PT, R99, 0x3f82, RZ ;  /* 0x00003f82637e7810 */ /* 0x000fc60007ffe0ff */
[----:B------:R-:W3:Y:S01]  /*1bfe0*/  LDG.E.64 R122, desc[UR4][R122.64+0x7f00] ;  /* 0x007f00047a7a7981 */ /* 0x000ee2000c1e1b00 */
[-C--:B------:R-:W-:Y:S01]  /*1bff0*/  ISETP.GT.U32.AND P1, PT, R126, R2.reuse, PT ;  /* 0x000000027e00720c */ /* 0x080fe20003f24070 */
[----:B------:R-:W-:Y:S02]  /*1c000*/  VIADD R126, R99, 0x3f83 ;  /* 0x00003f83637e7836 */ /* 0x000fe40000000000 */
[----:B------:R0:W4:Y:S03]  /*1c010*/  LDL R99, [R1+0xb08] ;  /* 0x000b080001637983 */ /* 0x0001260000100800 */
[----:B------:R-:W-:Y:S01]  /*1c020*/  ISETP.GT.U32.AND P2, PT, R126, R2, PT ;  /* 0x000000027e00720c */ /* 0x000fe20003f44070 */
[----:B------:R0:W3:Y:S04]  /*1c030*/  LDL R129, [R1+0xc30] ;  /* 0x000c300001817983 */ /* 0x0000e80000100800 */
[----:B------:R0:W3:Y:S04]  /*1c040*/  LDL R126, [R1+0xb04] ;  /* 0x000b0400017e7983 */ /* 0x0000e80000100800 */
[----:B------:R0:W3:Y:S01]  /*1c050*/  LDL R127, [R1+0xc38] ;  /* 0x000c3800017f7983 */ /* 0x0000e20000100800 */
[----:B--2---:R-:W-:-:S02]  /*1c060*/  @!P0 SHF.R.U64 R2, R124, 0x10, R125 ;  /* 0x000000107c028819 */ /* 0x004fc4000000127d */
[----:B----4-:R-:W-:Y:S02]  /*1c070*/  @!P1 SHF.L.U32 R99, R125, 0x10, RZ ;  /* 0x000000107d639819 */ /* 0x010fe400000006ff */
[----:B------:R-:W-:-:S03]  /*1c080*/  @!P2 SHF.R.U32.HI R125, RZ, 0x10, R125 ;  /* 0x00000010ff7da819 */ /* 0x000fc6000001167d */
[----:B------:R1:W-:Y:S02]  /*1c090*/  @!P1 STL [R1+0xb08], R99 ;  /* 0x000b086301009387 */ /* 0x0003e40000100800 */
[----:B------:R-:W-:Y:S02]  /*1c0a0*/  @!P2 IMAD.U32 R128, R125, 0x10000, RZ ;  /* 0x000100007d80a824 */ /* 0x000fe400078e00ff */
[----:B------:R0:W2:Y:S01]  /*1c0b0*/  LDL R125, [R1+0xc34] ;  /* 0x000c3400017d7983 */ /* 0x0000a20000100800 */
[----:B---3--:R-:W-:Y:S02]  /*1c0c0*/  @!P0 SHF.L.U32 R126, R2, 0x10, RZ ;  /* 0x00000010027e8819 */ /* 0x008fe400000006ff */
[----:B------:R-:W-:Y:S01]  /*1c0d0*/  @!P1 SHF.L.U32 R2, R123, 0x10, RZ ;  /* 0x000000107b029819 */ /* 0x000fe200000006ff */
[----:B------:R-:W-:Y:S02]  /*1c0e0*/  IMAD.U32 R124, R124, 0x10000, RZ ;  /* 0x000100007c7c7824 */ /* 0x000fe400078e00ff */
[----:B------:R0:W-:Y:S04]  /*1c0f0*/  @!P0 STL [R1+0xb04], R126 ;  /* 0x000b047e01008387 */ /* 0x0001e80000100800 */
[----:B------:R0:W-:Y:S01]  /*1c100*/  @!P2 STL [R1+0xb0c], R128 ;  /* 0x000b0c800100a387 */ /* 0x0001e20000100800 */
[----:B--2---:R-:W-:Y:S01]  /*1c110*/  @!P1 FMUL R125, R99, R2 ;  /* 0x00000002637d9220 */ /* 0x004fe20000400000 */
[----:B------:R-:W-:-:S02]  /*1c120*/  @!P0 SHF.R.U64 R2, R122, 0x10, R123 ;  /* 0x000000107a028819 */ /* 0x000fc4000000127b */
[----:B------:R-:W-:Y:S01]  /*1c130*/  @!P2 SHF.R.U32.HI R123, RZ, 0x10, R123 ;  /* 0x00000010ff7ba819 */ /* 0x000fe2000001167b */
[----:B-1----:R-:W1:Y:S01]  /*1c140*/  S2R R99, SR_TID.X ;  /* 0x0000000000637919 */ /* 0x002e620000002100 */
[----:B------:R-:W-:Y:S01]  /*1c150*/  @!P0 SHF.L.U32 R2, R2, 0x10, RZ ;  /* 0x0000001002028819 */ /* 0x000fe200000006ff */
[----:B------:R-:W-:Y:S01]  /*1c160*/  IMAD.U32 R122, R122, 0x10000, RZ ;  /* 0x000100007a7a7824 */ /* 0x000fe200078e00ff */
[----:B------:R-:W-:-:S03]  /*1c170*/  @!P2 SHF.L.U32 R123, R123, 0x10, RZ ;  /* 0x000000107b7ba819 */ /* 0x000fc600000006ff */
[----:B------:R-:W-:Y:S01]  /*1c180*/  @!P0 FMUL R129, R126, R2 ;  /* 0x000000027e818220 */ /* 0x000fe20000400000 */
[----:B------:R-:W-:Y:S01]  /*1c190*/  FMUL R2, R124, R122 ;  /* 0x0000007a7c027220 */ /* 0x000fe20000400000 */
[----:B------:R-:W-:Y:S01]  /*1c1a0*/  @!P2 FMUL R127, R128, R123 ;  /* 0x0000007b807fa220 */ /* 0x000fe20000400000 */
[----:B------:R0:W-:Y:S04]  /*1c1b0*/  @!P1 STL [R1+0xc34], R125 ;  /* 0x000c347d01009387 */ /* 0x0001e80000100800 */
[----:B------:R0:W-:Y:S04]  /*1c1c0*/  STL [R1+0x10], R124 ;  /* 0x0000107c01007387 */ /* 0x0001e80000100800 */
[----:B------:R0:W-:Y:S04]  /*1c1d0*/  @!P0 STL [R1+0xc30], R129 ;  /* 0x000c308101008387 */ /* 0x0001e80000100800 */
[----:B------:R0:W-:Y:S04]  /*1c1e0*/  STL [R1+0x14], R2 ;  /* 0x0000140201007387 */ /* 0x0001e80000100800 */
[----:B------:R0:W-:Y:S01]  /*1c1f0*/  @!P2 STL [R1+0xc38], R127 ;  /* 0x000c387f0100a387 */ /* 0x0001e20000100800 */
[----:B-1----:R-:W-:-:S07]  /*1c200*/  SHF.L.U32 R99, R99, 0x2, RZ ;  /* 0x0000000263637819 */ /* 0x002fce00000006ff */
.L_x_1:
[----:B------:R-:W-:Y:S05]  /*1c210*/  BSYNC.RECONVERGENT B0 ;  /* 0x0000000000007941 */ /* 0x000fea0003800200 */
.L_x_0:
[----:B0-----:R-:W2:Y:S04]  /*1c220*/  LDL R127, [R1+0x1c] ;  /* 0x00001c00017f7983 */ /* 0x001ea80000100800 */
[----:B------:R-:W4:Y:S04]  /*1c230*/  LDL R125, [R1+0x20] ;  /* 0x00002000017d7983 */ /* 0x000f280000100800 */
[----:B------:R-:W3:Y:S04]  /*1c240*/  LDL R124, [R1+0x3c] ;  /* 0x00003c00017c7983 */ /* 0x000ee80000100800 */
[----:B------:R-:W3:Y:S04]  /*1c250*/  LDL R123, [R1+0x40] ;  /* 0x00004000017b7983 */ /* 0x000ee80000100800 */
[----:B------:R-:W3:Y:S04]  /*1c260*/  LDL R122, [R1+0x60] ;  /* 0x00006000017a7983 */ /* 0x000ee80000100800 */
[----:B------:R-:W3:Y:S04]  /*1c270*/  LDL R99, [R1+0x9c] ;  /* 0x00009c0001637983 */ /* 0x000ee80000100800 */
[----:B------:R0:W-:Y:S04]  /*1c280*/  STL [R1+0xc7c], R161 ;  /* 0x000c7ca101007387 */ /* 0x0001e80000100800 */
[----:B0-----:R-:W3:Y:S04]  /*1c290*/  LDL R161, [R1+0x7c] ;  /* 0x00007c0001a17983 */ /* 0x001ee80000100800 */
[----:B------:R0:W-:Y:S04]  /*1c2a0*/  STL [R1+0xc78], R160 ;  /* 0x000c78a001007387 */ /* 0x0001e80000100800 */
[----:B0-----:R-:W2:Y:S04]  /*1c2b0*/  LDL R160, [R1+0x18] ;  /* 0x0000180001a07983 */ /* 0x001ea80000100800 */
[----:B------:R0:W-:Y:S04]  /*1c2c0*/  STL [R1+0xc74], R159 ;  /* 0x000c749f01007387 */ /* 0x0001e80000100800 */
[----:B0-----:R-:W3:Y:S04]  /*1c2d0*/  LDL R159, [R1+0x98] ;  /* 0x00009800019f7983 */ /* 0x001ee80000100800 */
[----:B------:R0:W-:Y:S04]  /*1c2e0*/  STL [R1+0xc70], R158 ;  /* 0x000c709e01007387 */ /* 0x0001e80000100800 */
[----:B0-----:R-:W3:Y:S04]  /*1c2f0*/  LDL R158, [R1+0x5c] ;  /* 0x00005c00019e7983 */ /* 0x001ee80000100800 */
[----:B------:R0:W-:Y:S04]  /*1c300*/  STL [R1+0xc6c], R153 ;  /* 0x000c6c9901007387 */ /* 0x0001e80000100800 */
[----:B0-----:R-:W3:Y:S01]  /*1c310*/  LDL R153, [R1+0x38] ;  /* 0x0000380001997983 */ /* 0x001ee20000100800 */
[----:B------:R-:W-:-:S03]  /*1c320*/  FADD R2, R130, R98 ;  /* 0x0000006282027221 */ /* 0x000fc60000000000 */
[----:B------:R0:W-:Y:S01]  /*1c330*/  STL [R1+0xc68], R152 ;  /* 0x000c689801007387 */ /* 0x0001e20000100800 */
[----:B------:R-:W-:-:S04]  /*1c340*/  FADD R2, R2, R139 ;  /* 0x0000008b02027221 */ /* 0x000fc80000000000 */
[----:B------:R-:W-:Y:S01]  /*1c350*/  FADD R2, R2, R140 ;  /* 0x0000008c02027221 */ /* 0x000fe20000000000 */
[----:B0-----:R-:W3:Y:S03]  /*1c360*/  LDL R152, [R1+0x78] ;  /* 0x0000780001987983 */ /* 0x001ee60000100800 */
[----:B------:R-:W-:Y:S01]  /*1c370*/  FADD R2, R2, R121 ;  /* 0x0000007902027221 */ /* 0x000fe20000000000 */
[----:B------:R0:W-:Y:S03]  /*1c380*/  STL [R1+0xc64], R151 ;  /* 0x000c649701007387 */ /* 0x0001e60000100800 */
[----:B------:R-:W-:Y:S01]  /*1c390*/  FADD R2, R2, R146 ;  /* 0x0000009202027221 */ /* 0x000fe20000000000 */
[----:B0-----:R-:W3:Y:S03]  /*1c3a0*/  LDL R151, [R1+0x58] ;  /* 0x0000580001977983 */ /* 0x001ee60000100800 */
[----:B------:R-:W-:Y:S01]  /*1c3b0*/  FADD R2, R2, R147 ;  /* 0x0000009302027221 */ /* 0x000fe20000000000 */
[----:B------:R0:W-:Y:S03]  /*1c3c0*/  STL [R1+0xc60], R150 ;  /* 0x000c609601007387 */ /* 0x0001e60000100800 */
[----:B------:R-:W-:-:S04]  /*1c3d0*/  FADD R2, R2, R148 ;  /* 0x0000009402027221 */ /* 0x000fc80000000000 */
[----:B------:R-:W-:-:S04]  /*1c3e0*/  FADD R2, R2, R120 ;  /* 0x0000007802027221 */ /* 0x000fc80000000000 */
[----:B------:R-:W-:Y:S01]  /*1c3f0*/  FADD R2, R2, R154 ;  /* 0x0000009a02027221 */ /* 0x000fe20000000000 */
[----:B0-----:R-:W3:Y:S03]  /*1c400*/  LDL R150, [R1+0x94] ;  /* 0x0000940001967983 */ /* 0x001ee60000100800 */
[----:B------:R-:W-:Y:S01]  /*1c410*/  FADD R2, R2, R155 ;  /* 0x0000009b02027221 */ /* 0x000fe20000000000 */
[----:B------:R0:W-:Y:S03]  /*1c420*/  STL [R1+0xc5c], R145 ;  /* 0x000c5c9101007387 */ /* 0x0001e60000100800 */
[----:B------:R-:W-:-:S04]  /*1c430*/  FADD R2, R2, R156 ;  /* 0x0000009c02027221 */ /* 0x000fc80000000000 */
[----:B------:R-:W-:Y:S01]  /*1c440*/  FADD R2, R2, R119 ;  /* 0x0000007702027221 */ /* 0x000fe20000000000 */
[----:B0-----:R-:W3:Y:S03]  /*1c450*/  LDL R145, [R1+0x74] ;  /* 0x0000740001917983 */ /* 0x001ee60000100800 */
[----:B------:R-:W-:Y:S01]  /*1c460*/  FADD R2, R2, R162 ;  /* 0x000000a202027221 */ /* 0x000fe20000000000 */
[----:B------:R0:W-:Y:S03]  /*1c470*/  STL [R1+0xc58], R144 ;  /* 0x000c589001007387 */ /* 0x0001e60000100800 */
[----:B------:R-:W-:Y:S01]  /*1c480*/  FADD R2, R2, R163 ;  /* 0x000000a302027221 */ /* 0x000fe20000000000 */
[----:B------:R1:W-:Y:S03]  /*1c490*/  STL [R1+0xc54], R143 ;  /* 0x000c548f01007387 */ /* 0x0003e60000100800 */
[----:B------:R-:W-:Y:S01]  /*1c4a0*/  FADD R2, R2, R164 ;  /* 0x000000a402027221 */ /* 0x000fe20000000000 */
[----:B------:R-:W-:Y:S03]  /*1c4b0*/  STL [R1+0xc50], R142 ;  /* 0x000c508e01007387 */ /* 0x000fe60000100800 */
[----:B------:R-:W-:Y:S01]  /*1c4c0*/  FADD R2, R2, R118 ;  /* 0x0000007602027221 */ /* 0x000fe20000000000 */
[----:B------:R1:W-:Y:S03]  /*1c4d0*/  STL [R1+0xc4c], R138 ;  /* 0x000c4c8a01007387 */ /* 0x0003e60000100800 */
[----:B------:R-:W-:Y:S01]  /*1c4e0*/  FADD R2, R2, R170 ;  /* 0x000000aa02027221 */ /* 0x000fe20000000000 */
[----:B------:R1:W-:Y:S03]  /*1c4f0*/  STL [R1+0xc48], R137 ;  /* 0x000c488901007387 */ /* 0x0003e60000100800 */
[----:B------:R-:W-:Y:S01]  /*1c500*/  FADD R2, R2, R171 ;  /* 0x000000ab02027221 */ /* 0x000fe20000000000 */
[----:B------:R1:W-:Y:S03]  /*1c510*/  STL [R1+0xc44], R136 ;  /* 0x000c448801007387 */ /* 0x0003e60000100800 */
[----:B------:R-:W-:Y:S01]  /*1c520*/  FADD R2, R2, R172 ;  /* 0x000000ac02027221 */ /* 0x000fe20000000000 */
[----:B------:R1:W-:Y:S03]  /*1c530*/  STL [R1+0xc40], R135 ;  /* 0x000c408701007387 */ /* 0x0003e60000100800 */
[----:B------:R-:W-:Y:S01]  /*1c540*/  FADD R2, R2, R117 ;  /* 0x0000007502027221 */ /* 0x000fe20000000000 */
[----:B-----5:R1:W-:Y:S03]  /*1c550*/  STL [R1+0xc3c], R3 ;  /* 0x000c3c0301007387 */ /* 0x0203e60000100800 */
[----:B------:R-:W-:Y:S01]  /*1c560*/  FADD R2, R2, R178 ;  /* 0x000000b202027221 */ /* 0x000fe20000000000 */
[----:B0-----:R-:W3:Y:S03]  /*1c570*/  LDL R144, [R1+0x9f4] ;  /* 0x0009f40001907983 */ /* 0x001ee60000100800 */
[----:B------:R-:W-:Y:S01]  /*1c580*/  FADD R2, R2, R179 ;  /* 0x000000b302027221 */ /* 0x000fe20000000000 */
[----:B-1----:R-:W3:Y:S03]  /*1c590*/  LDL R143, [R1+0xb14] ;  /* 0x000b1400018f7983 */ /* 0x002ee60000100800 */
[----:B------:R-:W-:Y:S01]  /*1c5a0*/  FADD R2, R2, R180 ;  /* 0x000000b402027221 */ /* 0x000fe20000000000 */
[----:B------:R-:W3:Y:S03]  /*1c5b0*/  LDL R138, [R1+0xb78] ;  /* 0x000b7800018a7983 */ /* 0x000ee60000100800 */
        /* <DEDUP_REMOVED lines=16> */
[----:B------:R-:W-:-:S04]  /*1c6c0*/  FADD R2, R2, R114 ;  /* 0x0000007202027221 */ /* 0x000fc80000000000 */
        /* <DEDUP_REMOVED lines=28> */
[----:B--2---:R-:W-:Y:S02]  /*1c890*/  FADD R2, R2, R160 ;  /* 0x000000a002027221 */ /* 0x004fe40000000000 */
[----:B------:R-:W2:Y:S02]  /*1c8a0*/  LDL R160, [R1+0xb4] ;  /* 0x0000b40001a07983 */ /* 0x000ea40000100800 */
[----:B------:R-:W-:Y:S02]  /*1c8b0*/  FADD R2, R2, R127 ;  /* 0x0000007f02027221 */ /* 0x000fe40000000000 */
[----:B------:R-:W2:Y:S02]  /*1c8c0*/  LDL R127, [R1+0xb8] ;  /* 0x0000b800017f7983 */ /* 0x000ea40000100800 */
[----:B----4-:R-:W-:Y:S02]  /*1c8d0*/  FADD R2, R2, R125 ;  /* 0x0000007d02027221 */ /* 0x010fe40000000000 */
[----:B------:R-:W4:Y:S02]  /*1c8e0*/  LDL R125, [R1+0xbc] ;  /* 0x0000bc00017d7983 */ /* 0x000f240000100800 */
[----:B------:R-:W-:-:S04]  /*1c8f0*/  FADD R2, R2, R106 ;  /* 0x0000006a02027221 */ /* 0x000fc80000000000 */
[----:B---3--:R-:W-:Y:S02]  /*1c900*/  FADD R2, R2, R153 ;  /* 0x0000009902027221 */ /* 0x008fe40000000000 */
[----:B------:R-:W3:Y:S02]  /*1c910*/  LDL R153, [R1+0xd4] ;  /* 0x0000d40001997983 */ /* 0x000ee40000100800 */
[----:B------:R-:W-:Y:S02]  /*1c920*/  FADD R2, R2, R124 ;  /* 0x0000007c02027221 */ /* 0x000fe40000000000 */
[----:B------:R-:W3:Y:S02]  /*1c930*/  LDL R124, [R1+0xd8] ;  /* 0x0000d800017c7983 */ /* 0x000ee40000100800 */
[----:B------:R-:W-:Y:S02]  /*1c940*/  FADD R2, R2, R123 ;  /* 0x0000007b02027221 */ /* 0x000fe40000000000 */
[----:B------:R-:W3:Y:S02]  /*1c950*/  LDL R123, [R1+0xdc] ;  /* 0x0000dc00017b7983 */ /* 0x000ee40000100800 */
[----:B------:R-:W-:-:S04]  /*1c960*/  FADD R2, R2, R105 ;  /* 0x0000006902027221 */ /* 0x000fc80000000000 */
[----:B------:R-:W-:Y:S02]  /*1c970*/  FADD R2, R2, R151 ;  /* 0x0000009702027221 */ /* 0x000fe40000000000 */
        /* <DEDUP_REMOVED lines=472> */
[----:B--2---:R-:W-:Y:S02]  /*1e700*/  FADD R2, R2, R127 ;  /* 0x0000007f02027221 */ /* 0x004fe40000000000 */
[----:B------:R-:W2:Y:S02]  /*1e710*/  LDL R127, [R1+0x954] ;  /* 0x00095400017f7983 */ /* 0x000ea40000100800 */
[----:B------:R-:W-:-:S04]  /*1e720*/  FADD R2, R2, R35 ;  /* 0x0000002302027221 */ /* 0x000fc80000000000 */
[----:B------:R-:W-:Y:S02]  /*1e730*/  FADD R2, R2, R160 ;  /* 0x000000a002027221 */ /* 0x000fe40000000000 */
[----:B------:R-:W2:Y:S02]  /*1e740*/  LDL R160, [R1+0x96c] ;  /* 0x00096c0001a07983 */ /* 0x000ea40000100800 */
[----:B----4-:R-:W-:Y:S02]  /*1e750*/  FADD R2, R2, R125 ;  /* 0x0000007d02027221 */ /* 0x010fe40000000000 */
[----:B------:R-:W4:Y:S02]  /*1e760*/  LDL R125, [R1+0x970] ;  /* 0x00097000017d7983 */ /* 0x000f240000100800 */
[----:B---3--:R-:W-:Y:S02]  /*1e770*/  FADD R2, R2, R124 ;  /* 0x0000007c02027221 */ /* 0x008fe40000000000 */
        /* <DEDUP_REMOVED lines=60> */
[----:B----4-:R-:W-:Y:S02]  /*1eb40*/  FADD R2, R2, R125 ;  /* 0x0000007d02027221 */ /* 0x010fe40000000000 */
[----:B------:R-:W4:Y:S02]  /*1eb50*/  LDL R125, [R1+0xa98] ;  /* 0x000a9800017d7983 */ /* 0x000f240000100800 */
[----:B------:R-:W-:Y:S02]  /*1eb60*/  FADD R2, R2, R144 ;  /* 0x0000009002027221 */ /* 0x000fe40000000000 */
[----:B------:R-:W4:Y:S02]  /*1eb70*/  LDL R144, [R1+0xb18] ;  /* 0x000b180001907983 */ /* 0x000f240000100800 */
[----:B------:R-:W-:-:S04]  /*1eb80*/  FADD R2, R2, R25 ;  /* 0x0000001902027221 */ /* 0x000fc80000000000 */
[----:B------:R-:W-:Y:S02]  /*1eb90*/  FADD R2, R2, R152 ;  /* 0x0000009802027221 */ /* 0x000fe40000000000 */
[----:B------:R-:W4:Y:S02]  /*1eba0*/  LDL R152, [R1+0xab4] ;  /* 0x000ab40001987983 */ /* 0x000f240000100800 */
[----:B------:R-:W-:Y:S02]  /*1ebb0*/  FADD R2, R2, R160 ;  /* 0x000000a002027221 */ /* 0x000fe40000000000 */
        /* <DEDUP_REMOVED lines=27> */
[----:B--2---:R-:W-:Y:S02]  /*1ed70*/  FADD R2, R2, R127 ;  /* 0x0000007f02027221 */ /* 0x004fe40000000000 */
        /* <DEDUP_REMOVED lines=29> */
[----:B------:R-:W-:Y:S02]  /*1ef50*/  FADD R2, R2, R144 ;  /* 0x0000009002027221 */ /* 0x000fe40000000000 */
        /* <DEDUP_REMOVED lines=37> */
[----:B----4-:R-:W-:Y:S02]  /*1f1b0*/  FADD R2, R2, R125 ;  /* 0x0000007d02027221 */ /* 0x010fe40000000000 */
        /* <DEDUP_REMOVED lines=74> */
[----:B------:R0:W5:Y:S02]  /*1f660*/  LDL.LU R161, [R1+0xc7c] ;  /* 0x000c7c0001a17983 */ /* 0x0001640000300800 */
[----:B------:R-:W-:-:S04]  /*1f670*/  FADD R2, R2, R133 ;  /* 0x0000008502027221 */ /* 0x000fc80000000000 */
[----:B------:R-:W-:Y:S02]  /*1f680*/  FADD R2, R2, R160 ;  /* 0x000000a002027221 */ /* 0x000fe40000000000 */
[----:B------:R0:W5:Y:S02]  /*1f690*/  LDL.LU R160, [R1+0xc78] ;  /* 0x000c780001a07983 */ /* 0x0001640000300800 */
[----:B------:R-:W-:Y:S02]  /*1f6a0*/  FADD R2, R2, R159 ;  /* 0x0000009f02027221 */ /* 0x000fe40000000000 */
[----:B------:R0:W5:Y:S02]  /*1f6b0*/  LDL.LU R159, [R1+0xc74] ;  /* 0x000c7400019f7983 */ /* 0x0001640000300800 */
        /* <DEDUP_REMOVED lines=33> */
[----:B------:R-:W-:-:S04]  /*1f8d0*/  FADD R2, R2, R99 ;  /* 0x0000006302027221 */ /* 0x000fc80000000000 */
[----:B--2---:R-:W-:-:S04]  /*1f8e0*/  FADD R2, R2, R127 ;  /* 0x0000007f02027221 */ /* 0x004fc80000000000 */
[----:B------:R-:W-:-:S04]  /*1f8f0*/  FADD R2, R2, R173 ;  /* 0x000000ad02027221 */ /* 0x000fc80000000000 */
[----:B----4-:R-:W-:-:S04]  /*1f900*/  FADD R2, R2, R125 ;  /* 0x0000007d02027221 */ /* 0x010fc80000000000 */
[----:B---3--:R-:W-:-:S04]  /*1f910*/  FADD R2, R2, R124 ;  /* 0x0000007c02027221 */ /* 0x008fc80000000000 */
[----:B------:R-:W-:-:S04]  /*1f920*/  FADD R2, R2, R123 ;  /* 0x0000007b02027221 */ /* 0x000fc80000000000 */
[----:B------:R-:W-:-:S04]  /*1f930*/  FADD R2, R2, R126 ;  /* 0x0000007e02027221 */ /* 0x000fc80000000000 */
[----:B------:R-:W-:-:S04]  /*1f940*/  FADD R2, R2, R122 ;  /* 0x0000007a02027221 */ /* 0x000fc80000000000 */
[----:B------:R-:W-:-:S04]  /*1f950*/  FADD R2, R2, R129 ;  /* 0x0000008102027221 */ /* 0x000fc80000000000 */
[----:B------:R-:W-:-:S05]  /*1f960*/  FADD R2, R2, R128 ;  /* 0x0000008002027221 */ /* 0x000fca0000000000 */
[----:B------:R-:W1:Y:S02]  /*1f970*/  SHFL.BFLY PT, R122, R2, 0x10, 0x1f ;  /* 0x0e001f00027a7f89 */ /* 0x000e6400000e0000 */
[----:B-1----:R-:W-:-:S05]  /*1f980*/  FADD R122, R2, R122 ;  /* 0x0000007a027a7221 */ /* 0x002fca0000000000 */
[----:B------:R-:W1:Y:S01]  /*1f990*/  SHFL.BFLY PT, R2, R122, 0x8, 0x1f ;  /* 0x0d001f007a027f89 */ /* 0x000e6200000e0000 */
[----:B------:R-:W2:Y:S01]  /*1f9a0*/  S2R R124, SR_TID.Y ;  /* 0x00000000007c7919 */ /* 0x000ea20000002200 */
[----:B-1----:R-:W-:-:S05]  /*1f9b0*/  FADD R2, R122, R2 ;  /* 0x000000027a027221 */ /* 0x002fca0000000000 */
[----:B------:R-:W1:Y:S01]  /*1f9c0*/  SHFL.BFLY PT, R122, R2, 0x4, 0x1f ;  /* 0x0c801f00027a7f89 */ /* 0x000e6200000e0000 */
[----:B------:R-:W2:Y:S01]  /*1f9d0*/  LDC R123, c[0x0][0x364] ;  /* 0x0000d900ff7b7b82 */ /* 0x000ea20000000800 */
[----:B------:R-:W3:Y:S01]  /*1f9e0*/  S2R R99, SR_TID.X ;  /* 0x0000000000637919 */ /* 0x000ee20000002100 */
[----:B-1----:R-:W-:-:S05]  /*1f9f0*/  FADD R2, R2, R122 ;  /* 0x0000007a02027221 */ /* 0x002fca0000000000 */
[----:B------:R-:W1:Y:S01]  /*1fa00*/  SHFL.BFLY PT, R122, R2, 0x2, 0x1f ;  /* 0x0c401f00027a7f89 */ /* 0x000e6200000e0000 */
[----:B--2---:R-:W-:-:S05]  /*1fa10*/  IMAD R123, R123, UR6, R124 ;  /* 0x000000067b7b7c24 */ /* 0x004fca000f8e027c */
[----:B------:R-:W-:Y:S02]  /*1fa20*/  ISETP.GE.AND P0, PT, R123, UR7, PT ;  /* 0x000000077b007c0c */ /* 0x000fe4000bf06270 */
[----:B---3--:R-:W-:Y:S01]  /*1fa30*/  SHF.L.U32 R99, R99, 0x2, RZ ;  /* 0x0000000263637819 */ /* 0x008fe200000006ff */
[----:B-1----:R-:W-:-:S05]  /*1fa40*/  FADD R2, R2, R122 ;  /* 0x0000007a02027221 */ /* 0x002fca0000000000 */
[----:B------:R0:W1:Y:S05]  /*1fa50*/  SHFL.BFLY PT, R127, R2, 0x1, 0x1f ;  /* 0x0c201f00027f7f89 */ /* 0x00006a00000e0000 */
[----:B------:R-:W-:Y:S05]  /*1fa60*/  @P0 EXIT ;  /* 0x000000000000094d */ /* 0x000fea0003800000 */
[----:B------:R-:W2:Y:S01]  /*1fa70*/  S2R R123, SR_TID.Y ;  /* 0x00000000007b7919 */ /* 0x000ea20000002200 */
[----:B------:R-:W2:Y:S01]  /*1fa80*/  LDC R122, c[0x0][0x364] ;  /* 0x0000d900ff7a7b82 */ /* 0x000ea20000000800 */
[----:B-----5:R-:W-:Y:S01]  /*1fa90*/  ISETP.GE.AND P0, PT, R99, R3, PT ;  /* 0x000000036300720c */ /* 0x020fe20003f06270 */
[----:B------:R-:W-:Y:S01]  /*1faa0*/  BSSY.RECONVERGENT B0, `(.L_x_256) ;  /* 0x0000019000007945 */ /* 0x000fe20003800200 */
[----:B-1----:R-:W-:-:S05]  /*1fab0*/  FADD R127, R2, R127 ;  /* 0x0000007f027f7221 */ /* 0x002fca0000000000 */
[----:B------:R-:W1:Y:S01]  /*1fac0*/  LDC.64 R124, c[0x0][0x380] ;  /* 0x0000e000ff7c7b82 */ /* 0x000e620000000a00 */
[----:B--2---:R-:W-:-:S04]  /*1fad0*/  IMAD R122, R122, UR6, R123 ;  /* 0x000000067a7a7c24 */ /* 0x004fc8000f8e027b */
[----:B------:R-:W-:-:S04]  /*1fae0*/  IMAD R122, R122, R3, R99 ;  /* 0x000000037a7a7224 */ /* 0x000fc800078e0263 */
[----:B-1----:R-:W-:Y:S01]  /*1faf0*/  IMAD.WIDE R122, R122, 0x2, R124 ;  /* 0x000000027a7a7825 */ /* 0x002fe200078e027c */
[----:B------:R-:W-:Y:S06]  /*1fb00*/  @P0 BRA `(.L_x_257) ;  /* 0x0000000000480947 */ /* 0x000fec0003800000 */
[----:B------:R-:W1:Y:S01]  /*1fb10*/  LDCU UR6, c[0x0][0x398] ;  /* 0x00007300ff0677ac */ /* 0x000e620008000800 */
[C---:B------:R-:W-:Y:S01]  /*1fb20*/  FFMA R98, -R127.reuse, R136, R98 ;  /* 0x000000887f627223 */ /* 0x040fe20000000162 */
[C---:B------:R-:W-:Y:S01]  /*1fb30*/  FFMA R137, -R127.reuse, R137, R139 ;  /* 0x000000897f897223 */ /* 0x040fe2000000018b */
[C---:B------:R-:W-:Y:S01]  /*1fb40*/  FFMA R138, -R127.reuse, R138, R140 ;  /* 0x0000008a7f8a7223 */ /* 0x040fe2000000018c */
[----:B------:R-:W-:Y:S01]  /*1fb50*/  FFMA R130, -R127, R135, R130 ;  /* 0x000000877f827223 */ /* 0x000fe20000000182 */
[----:B-1----:R-:W-:Y:S02]  /*1fb60*/  FMUL R98, R98, UR6 ;  /* 0x0000000662627c20 */ /* 0x002fe40008400000 */
[----:B------:R-:W-:Y:S01]  /*1fb70*/  FMUL R138, R138, UR6 ;  /* 0x000000068a8a7c20 */ /* 0x000fe20008400000 */
[----:B0-----:R-:W-:Y:S01]  /*1fb80*/  FMUL R2, R130, UR6 ;  /* 0x0000000682027c20 */ /* 0x001fe20008400000 */
[----:B------:R0:W1:Y:S08]  /*1fb90*/  F2F.BF16.F32 R124, R98 ;  /* 0x00000062007c7304 */ /* 0x0000700000202000 */
[----:B------:R-:W-:Y:S01]  /*1fba0*/  F2F.BF16.F32 R138, R138 ;  /* 0x0000008a008a7304 */ /* 0x000fe20000202000 */
[----:B0-----:R-:W-:Y:S01]  /*1fbb0*/  FMUL R98, R137, UR6 ;  /* 0x0000000689627c20 */ /* 0x001fe20008400000 */
[----:B-1----:R-:W-:-:S06]  /*1fbc0*/  IMAD.WIDE.U32 R124, R124, 0x10000, RZ ;  /* 0x000100007c7c7825 */ /* 0x002fcc00078e00ff */
[----:B------:R-:W0:Y:S08]  /*1fbd0*/  F2F.BF16.F32 R98, R98 ;  /* 0x0000006200627304 */ /* 0x000e300000202000 */
[----:B------:R-:W1:Y:S01]  /*1fbe0*/  F2F.BF16.F32 R2, R2 ;  /* 0x0000000200027304 */ /* 0x000e620000202000 */
[----:B0-----:R-:W-:-:S04]  /*1fbf0*/  PRMT R98, R98, 0x5410, R138 ;  /* 0x0000541062627816 */ /* 0x001fc8000000008a */
[----:B------:R-:W-:Y:S02]  /*1fc00*/  LOP3.LUT R125, R98, R125, RZ, 0xfc, !PT ;  /* 0x0000007d627d7212 */ /* 0x000fe400078efcff */
[----:B-1----:R-:W-:-:S05]  /*1fc10*/  LOP3.LUT R124, R124, R2, RZ, 0xfc, !PT ;  /* 0x000000027c7c7212 */ /* 0x002fca00078efcff */
[----:B------:R1:W-:Y:S02]  /*1fc20*/  STG.E.64 desc[UR4][R122.64], R124 ;  /* 0x0000007c7a007986 */ /* 0x0003e4000c101b04 */
.L_x_257:
[----:B------:R-:W-:Y:S05]  /*1fc30*/  BSYNC.RECONVERGENT B0 ;  /* 0x0000000000007941 */ /* 0x000fea0003800200 */
.L_x_256:
[----:B0-----:R-:W-:Y:S01]  /*1fc40*/  IADD3 R2, PT, PT, R99, 0x80, RZ ;  /* 0x0000008063027810 */ /* 0x001fe20007ffe0ff */
[----:B------:R-:W-:Y:S03]  /*1fc50*/  BSSY.RECONVERGENT B0, `(.L_x_258) ;  /* 0x0000015000007945 */ /* 0x000fe60003800200 */
[----:B------:R-:W-:-:S13]  /*1fc60*/  ISETP.GE.AND P0, PT, R2, R3, PT ;  /* 0x000000030200720c */ /* 0x000fda0003f06270 */
[----:B------:R-:W-:Y:S05]  /*1fc70*/  @P0 BRA `(.L_x_259) ;  /* 0x0000000000480947 */ /* 0x000fea0003800000 */
[----:B------:R-:W1:Y:S01]  /*1fc80*/  LDCU UR6, c[0x0][0x398] ;  /* 0x00007300ff0677ac */ /* 0x000e620008000800 */
[C---:B------:R-:W-:Y:S01]  /*1fc90*/  FFMA R143, -R127.reuse, R143, R146 ;  /* 0x0000008f7f8f7223 */ /* 0x040fe20000000192 */
[C---:B------:R-:W-:Y:S01]  /*1fca0*/  FFMA R144, -R127.reuse, R144, R147 ;  /* 0x000000907f907223 */ /* 0x040fe20000000193 */
[C---:B------:R-:W-:Y:S01]  /*1fcb0*/  FFMA R145, -R127.reuse, R145, R148 ;  /* 0x000000917f917223 */ /* 0x040fe20000000194 */
[----:B------:R-:W-:Y:S01]  /*1fcc0*/  FFMA R121, -R127, R142, R121 ;  /* 0x0000008e7f797223 */ /* 0x000fe20000000179 */
[----:B-1----:R-:W-:Y:S01]  /*1fcd0*/  FMUL R124, R143, UR6 ;  /* 0x000000068f7c7c20 */ /* 0x002fe20008400000 */
[----:B------:R-:W-:Y:S01]  /*1fce0*/  FMUL R98, R144, UR6 ;  /* 0x0000000690627c20 */ /* 0x000fe20008400000 */
[----:B------:R-:W-:Y:S01]  /*1fcf0*/  FMUL R145, R145, UR6 ;  /* 0x0000000691917c20 */ /* 0x000fe20008400000 */
[----:B------:R-:W-:-:S03]  /*1fd00*/  FMUL R2, R121, UR6 ;  /* 0x0000000679027c20 */ /* 0x000fc60008400000 */
[----:B------:R-:W0:Y:S08]  /*1fd10*/  F2F.BF16.F32 R124, R124 ;  /* 0x0000007c007c7304 */ /* 0x000e300000202000 */
[----:B------:R-:W-:Y:S01]  /*1fd20*/  F2F.BF16.F32 R98, R98 ;  /* 0x0000006200627304 */ /* 0x000fe20000202000 */
[----:B0-----:R-:W-:-:S07]  /*1fd30*/  IMAD.WIDE.U32 R124, R124, 0x10000, RZ ;  /* 0x000100007c7c7825 */ /* 0x001fce00078e00ff */
[----:B------:R-:W0:Y:S08]  /*1fd40*/  F2F.BF16.F32 R145, R145 ;  /* 0x0000009100917304 */ /* 0x000e300000202000 */
[----:B------:R-:W1:Y:S01]  /*1fd50*/  F2F.BF16.F32 R2, R2 ;  /* 0x0000000200027304 */ /* 0x000e620000202000 */
[----:B0-----:R-:W-:-:S04]  /*1fd60*/  PRMT R98, R98, 0x5410, R145 ;  /* 0x0000541062627816 */ /* 0x001fc80000000091 */
[----:B------:R-:W-:Y:S02]  /*1fd70*/  LOP3.LUT R125, R98, R125, RZ, 0xfc, !PT ;  /* 0x0000007d627d7212 */ /* 0x000fe400078efcff */
[----:B-1----:R-:W-:-:S05]  /*1fd80*/  LOP3.LUT R124, R124, R2, RZ, 0xfc, !PT ;  /* 0x000000027c7c7212 */ /* 0x002fca00078efcff */
[----:B------:R0:W-:Y:S02]  /*1fd90*/  STG.E.64 desc[UR4][R122.64+0x100], R124 ;  /* 0x0001007c7a007986 */ /* 0x0001e4000c101b04 */
.L_x_259:
[----:B------:R-:W-:Y:S05]  /*1fda0*/  BSYNC.RECONVERGENT B0 ;  /* 0x0000000000007941 */ /* 0x000fea0003800200 */
.L_x_258:
[----:B------:R-:W-:Y:S01]  /*1fdb0*/  VIADD R2, R99, 0x100 ;  /* 0x0000010063027836 */ /* 0x000fe20000000000 */
[----:B------:R-:W-:Y:S04]  /*1fdc0*/  BSSY.RECONVERGENT B0, `(.L_x_260) ;  /* 0x0000015000007945 */ /* 0x000fe80003800200 */
[----:B------:R-:W-:-:S13]  /*1fdd0*/  ISETP.GE.AND P0, PT, R2, R3, PT ;  /* 0x000000030200720c */ /* 0x000fda0003f06270 */
[----:B------:R-:W-:Y:S05]  /*1fde0*/  @P0 BRA `(.L_x_261) ;  /* 0x0000000000480947 */ /* 0x000fea0003800000 */
[----:B------:R-:W2:Y:S01]  /*1fdf0*/  LDCU UR6, c[0x0][0x398] ;  /* 0x00007300ff0677ac */ /* 0x000ea20008000800 */
[C---:B------:R-:W-:Y:S01]  /*1fe00*/  FFMA R151, -R127.reuse, R151, R154 ;  /* 0x000000977f977223 */ /* 0x040fe2000000019a */
[C---:B------:R-:W-:Y:S01]  /*1fe10*/  FFMA R152, -R127.reuse, R152, R155 ;  /* 0x000000987f987223 */ /* 0x040fe2000000019b */
[C---:B------:R-:W-:Y:S01]  /*1fe20*/  FFMA R153, -R127.reuse, R153, R156 ;  /* 0x000000997f997223 */ /* 0x040fe2000000019c */
[----:B------:R-:W-:Y:S01]  /*1fe30*/  FFMA R120, -R127, R150, R120 ;  /* 0x000000967f787223 */ /* 0x000fe20000000178 */
[----:B--2---:R-:W-:Y:S01]  /*1fe40*/  FMUL R121, R151, UR6 ;  /* 0x0000000697797c20 */ /* 0x004fe20008400000 */
[----:B------:R-:W-:Y:S01]  /*1fe50*/  FMUL R98, R152, UR6 ;  /* 0x0000000698627c20 */ /* 0x000fe20008400000 */
[----:B------:R-:W-:Y:S01]  /*1fe60*/  FMUL R153, R153, UR6 ;  /* 0x0000000699997c20 */ /* 0x000fe20008400000 */
[----:B------:R-:W-:-:S03]  /*1fe70*/  FMUL R2, R120, UR6 ;  /* 0x0000000678027c20 */ /* 0x000fc60008400000 */
[----:B------:R-:W2:Y:S08]  /*1fe80*/  F2F.BF16.F32 R121, R121 ;  /* 0x0000007900797304 */ /* 0x000eb00000202000 */
[----:B------:R-:W-:Y:S01]  /*1fe90*/  F2F.BF16.F32 R98, R98 ;  /* 0x0000006200627304 */ /* 0x000fe20000202000 */
[----:B--2---:R-:W-:-:S07]  /*1fea0*/  IMAD.WIDE.U32 R120, R121, 0x10000, RZ ;  /* 0x0001000079787825 */ /* 0x004fce00078e00ff */
[----:B------:R-:W2:Y:S08]  /*1feb0*/  F2F.BF16.F32 R153, R153 ;  /* 0x0000009900997304 */ /* 0x000eb00000202000 */
[----:B------:R-:W3:Y:S01]  /*1fec0*/  F2F.BF16.F32 R2, R2 ;  /* 0x0000000200027304 */ /* 0x000ee20000202000 */
[----:B--2---:R-:W-:-:S04]  /*1fed0*/  PRMT R98, R98, 0x5410, R153 ;  /* 0x0000541062627816 */ /* 0x004fc80000000099 */
[----:B------:R-:W-:Y:S02]  /*1fee0*/  LOP3.LUT R121, R98, R121, RZ, 0xfc, !PT ;  /* 0x0000007962797212 */ /* 0x000fe400078efcff */
[----:B---3--:R-:W-:-:S05]  /*1fef0*/  LOP3.LUT R120, R120, R2, RZ, 0xfc, !PT ;  /* 0x0000000278787212 */ /* 0x008fca00078efcff */
[----:B------:R2:W-:Y:S02]  /*1ff00*/  STG.E.64 desc[UR4][R122.64+0x200], R120 ;  /* 0x000200787a007986 */ /* 0x0005e4000c101b04 */
.L_x_261:
[----:B------:R-:W-:Y:S05]  /*1ff10*/  BSYNC.RECONVERGENT B0 ;  /* 0x0000000000007941 */ /* 0x000fea0003800200 */
.L_x_260:
[----:B------:R-:W-:Y:S01]  /*1ff20*/  IADD3 R2, PT, PT, R99, 0x180, RZ ;  /* 0x0000018063027810 */ /* 0x000fe20007ffe0ff */
[----:B------:R-:W-:Y:S03]  /*1ff30*/  BSSY.RECONVERGENT B0, `(.L_x_262) ;  /* 0x0000015000007945 */ /* 0x000fe60003800200 */
        /* <DEDUP_REMOVED lines=20> */
.L_x_263:
[----:B------:R-:W-:Y:S05]  /*20080*/  BSYNC.RECONVERGENT B0 ;  /* 0x0000000000007941 */ /* 0x000fea0003800200 */
.L_x_262:
[----:B------:R-:W-:Y:S01]  /*20090*/  IADD3 R2, PT, PT, R99, 0x200, RZ ;  /* 0x0000020063027810 */ /* 0x000fe20007ffe0ff */
[----:B------:R-:W-:Y:S03]  /*200a0*/  BSSY.RECONVERGENT B0, `(.L_x_264) ;  /* 0x0000015000007945 */ /* 0x000fe60003800200 */
[----:B------:R-:W-:-:S13]  /*200b0*/  ISETP.GE.AND P0, PT, R2, R3, PT ;  /* 0x000000030200720c */ /* 0x000fda0003f06270 */
[----:B------:R-:W-:Y:S05]  /*200c0*/  @P0 BRA `(.L_x_265) ;  /* 0x0000000000480947 */ /* 0x000fea0003800000 */
[----:B------:R-:W4:Y:S01]  /*200d0*/  LDCU UR6, c[0x0][0x398] ;  /* 0x00007300ff0677ac */ /* 0x000f220008000800 */
[C---:B------:R-:W-:Y:S01]  /*200e0*/  FFMA R167, -R127.reuse, R167, R170 ;  /* 0x000000a77fa77223 */ /* 0x040fe200000001aa */
[C---:B------:R-:W-:Y:S01]  /*200f0*/  FFMA R168, -R127.reuse, R168, R171 ;  /* 0x000000a87fa87223 */ /* 0x040fe200000001ab */
[C---:B------:R-:W-:Y:S01]  /*20100*/  FFMA R169, -R127.reuse, R169, R172 ;  /* 0x000000a97fa97223 */ /* 0x040fe200000001ac */
[----:B------:R-:W-:Y:S01]  /*20110*/  FFMA R118, -R127, R166, R118 ;  /* 0x000000a67f767223 */ /* 0x000fe20000000176 */
[----:B----4-:R-:W-:Y:S01]  /*20120*/  FMUL R119, R167, UR6 ;  /* 0x00000006a7777c20 */ /* 0x010fe20008400000 */
[----:B------:R-:W-:Y:S01]  /*20130*/  FMUL R98, R168, UR6 ;  /* 0x00000006a8627c20 */ /* 0x000fe20008400000 */
[----:B------:R-:W-:Y:S01]  /*20140*/  FMUL R169, R169, UR6 ;  /* 0x00000006a9a97c20 */ /* 0x000fe20008400000 */
[----:B------:R-:W-:-:S03]  /*20150*/  FMUL R2, R118, UR6 ;  /* 0x0000000676027c20 */ /* 0x000fc60008400000 */
[----:B------:R-:W4:Y:S08]  /*20160*/  F2F.BF16.F32 R119, R119 ;  /* 0x0000007700777304 */ /* 0x000f300000202000 */
[----:B------:R-:W-:Y:S01]  /*20170*/  F2F.BF16.F32 R98, R98 ;  /* 0x0000006200627304 */ /* 0x000fe20000202000 */
[----:B----4-:R-:W-:-:S07]  /*20180*/  IMAD.WIDE.U32 R118, R119, 0x10000, RZ ;  /* 0x0001000077767825 */ /* 0x010fce00078e00ff */
[----:B------:R-:W4:Y:S08]  /*20190*/  F2F.BF16.F32 R169, R169 ;  /* 0x000000a900a97304 */ /* 0x000f300000202000 */
[----:B------:R-:W5:Y:S01]  /*201a0*/  F2F.BF16.F32 R2, R2 ;  /* 0x0000000200027304 */ /* 0x000f620000202000 */
[----:B----4-:R-:W-:-:S04]  /*201b0*/  PRMT R98, R98, 0x5410, R169 ;  /* 0x0000541062627816 */ /* 0x010fc800000000a9 */
[----:B------:R-:W-:Y:S02]  /*201c0*/  LOP3.LUT R119, R98, R119, RZ, 0xfc, !PT ;  /* 0x0000007762777212 */ /* 0x000fe400078efcff */
[----:B-----5:R-:W-:-:S05]  /*201d0*/  LOP3.LUT R118, R118, R2, RZ, 0xfc, !PT ;  /* 0x0000000276767212 */ /* 0x020fca00078efcff */
[----:B------:R4:W-:Y:S02]  /*201e0*/  STG.E.64 desc[UR4][R122.64+0x400], R118 ;  /* 0x000400767a007986 */ /* 0x0009e4000c101b04 */
.L_x_265:
[----:B------:R-:W-:Y:S05]  /*201f0*/  BSYNC.RECONVERGENT B0 ;  /* 0x0000000000007941 */ /* 0x000fea0003800200 */
.L_x_264:
[----:B------:R-:W-:Y:S01]  /*20200*/  VIADD R2, R99, 0x280 ;  /* 0x0000028063027836 */ /* 0x000fe20000000000 */
[----:B------:R-:W-:Y:S04]  /*20210*/  BSSY.RECONVERGENT B0, `(.L_x_266) ;  /* 0x0000015000007945 */ /* 0x000fe80003800200 */
        /* <DEDUP_REMOVED lines=20> */
.L_x_267:
[----:B------:R-:W-:Y:S05]  /*20360*/  BSYNC.RECONVERGENT B0 ;  /* 0x0000000000007941 */ /* 0x000fea0003800200 */
.L_x_266:
[----:B------:R-:W-:Y:S01]  /*20370*/  IADD3 R2, PT, PT, R99, 0x300, RZ ;  /* 0x0000030063027810 */ /* 0x000fe20007ffe0ff */
[----:B------:R-:W-:Y:S03]  /*20380*/  BSSY.RECONVERGENT B0, `(.L_x_268) ;  /* 0x0000015000007945 */ /* 0x000fe60003800200 */
[----:B------:R-:W-:-:S13]  /*20390*/  ISETP.GE.AND P0, PT, R2, R3, PT ;  /* 0x000000030200720c */ /* 0x000fda0003f06270 */
[----:B------:R-:W-:Y:S05]  /*203a0*/  @P0 BRA `(.L_x_269) ;  /* 0x0000000000480947 */ /* 0x000fea0003800000 */
[----:B------:R-:W5:Y:S01]  /*203b0*/  LDCU UR6, c[0x0][0x398] ;  /* 0x00007300ff0677ac */ /* 0x000f620008000800 */
[C---:B------:R-:W-:Y:S01]  /*203c0*/  FFMA R183, -R127.reuse, R183, R186 ;  /* 0x000000b77fb77223 */ /* 0x040fe200000001ba */
[C---:B------:R-:W-:Y:S01]  /*203d0*/  FFMA R184, -R127.reuse, R184, R187 ;  /* 0x000000b87fb87223 */ /* 0x040fe200000001bb */
[C---:B------:R-:W-:Y:S01]  /*203e0*/  FFMA R185, -R127.reuse, R185, R188 ;  /* 0x000000b97fb97223 */ /* 0x040fe200000001bc */
[----:B------:R-:W-:Y:S01]  /*203f0*/  FFMA R116, -R127, R181, R116 ;  /* 0x000000b57f747223 */ /* 0x000fe20000000174 */
[----:B-----5:R-:W-:Y:S01]  /*20400*/  FMUL R117, R183, UR6 ;  /* 0x00000006b7757c20 */ /* 0x020fe20008400000 */
[----:B------:R-:W-:Y:S01]  /*20410*/  FMUL R98, R184, UR6 ;  /* 0x00000006b8627c20 */ /* 0x000fe20008400000 */
[----:B------:R-:W-:Y:S01]  /*20420*/  FMUL R185, R185, UR6 ;  /* 0x00000006b9b97c20 */ /* 0x000fe20008400000 */
[----:B------:R-:W-:-:S03]  /*20430*/  FMUL R2, R116, UR6 ;  /* 0x0000000674027c20 */ /* 0x000fc60008400000 */
[----:B------:R-:W5:Y:S08]  /*20440*/  F2F.BF16.F32 R117, R117 ;  /* 0x0000007500757304 */ /* 0x000f700000202000 */
[----:B------:R-:W-:Y:S01]  /*20450*/  F2F.BF16.F32 R98, R98 ;  /* 0x0000006200627304 */ /* 0x000fe20000202000 */
[----:B-----5:R-:W-:-:S07]  /*20460*/  IMAD.WIDE.U32 R116, R117, 0x10000, RZ ;  /* 0x0001000075747825 */ /* 0x020fce00078e00ff */
[----:B------:R-:W5:Y:S08]  /*20470*/  F2F.BF16.F32 R185, R185 ;  /* 0x000000b900b97304 */ /* 0x000f700000202000 */
[----:B------:R-:W0:Y:S01]  /*20480*/  F2F.BF16.F32 R2, R2 ;  /* 0x0000000200027304 */ /* 0x000e220000202000 */
[----:B-----5:R-:W-:-:S04]  /*20490*/  PRMT R98, R98, 0x5410, R185 ;  /* 0x0000541062627816 */ /* 0x020fc800000000b9 */
[----:B------:R-:W-:Y:S02]  /*204a0*/  LOP3.LUT R117, R98, R117, RZ, 0xfc, !PT ;  /* 0x0000007562757212 */ /* 0x000fe400078efcff */
[----:B0-----:R-:W-:-:S05]  /*204b0*/  LOP3.LUT R116, R116, R2, RZ, 0xfc, !PT ;  /* 0x0000000274747212 */ /* 0x001fca00078efcff */
[----:B------:R0:W-:Y:S02]  /*204c0*/  STG.E.64 desc[UR4][R122.64+0x600], R116 ;  /* 0x000600747a007986 */ /* 0x0001e4000c101b04 */
.L_x_269:
[----:B------:R-:W-:Y:S05]  /*204d0*/  BSYNC.RECONVERGENT B0 ;  /* 0x0000000000007941 */ /* 0x000fea0003800200 */
.L_x_268:
[----:B------:R-:W-:Y:S01]  /*204e0*/  IADD3 R2, PT, PT, R99, 0x380, RZ ;  /* 0x0000038063027810 */ /* 0x000fe20007ffe0ff */
[----:B------:R-:W-:Y:S03]  /*204f0*/  BSSY.RECONVERGENT B0, `(.L_x_270) ;  /* 0x0000015000007945 */ /* 0x000fe60003800200 */
[----:B------:R-:W-:-:S13]  /*20500*/  ISETP.GE.AND P0, PT, R2, R3, PT ;  /* 0x000000030200720c */ /* 0x000fda0003f06270 */
[----:B------:R-:W-:Y:S05]  /*20510*/  @P0 BRA `(.L_x_271) ;  /* 0x0000000000480947 */ /* 0x000fea0003800000 */
[----:B------:R-:W0:Y:S01]  /*20520*/  LDCU UR6, c[0x0][0x398] ;  /* 0x00007300ff0677ac */ /* 0x000e220008000800 */
[C---:B------:R-:W-:Y:S01]  /*20530*/  FFMA R191, -R127.reuse, R191, R194 ;  /* 0x000000bf7fbf7223 */ /* 0x040fe200000001c2 */
[C---:B------:R-:W-:Y:S01]  /*20540*/  FFMA R192, -R127.reuse, R192, R195 ;  /* 0x000000c07fc07223 */ /* 0x040fe200000001c3 */
[C---:B------:R-:W-:Y:S01]  /*20550*/  FFMA R193, -R127.reuse, R193, R196 ;  /* 0x000000c17fc17223 */ /* 0x040fe200000001c4 */
[----:B------:R-:W-:Y:S01]  /*20560*/  FFMA R115, -R127, R182, R115 ;  /* 0x000000b67f737223 */ /* 0x000fe20000000173 */
[----:B0-----:R-:W-:Y:S01]  /*20570*/  FMUL R116, R191, UR6 ;  /* 0x00000006bf747c20 */ /* 0x001fe20008400000 */
[----:B------:R-:W-:Y:S01]  /*20580*/  FMUL R98, R192, UR6 ;  /* 0x00000006c0627c20 */ /* 0x000fe20008400000 */
[----:B------:R-:W-:Y:S01]  /*20590*/  FMUL R193, R193, UR6 ;  /* 0x00000006c1c17c20 */ /* 0x000fe20008400000 */
[----:B------:R-:W-:-:S03]  /*205a0*/  FMUL R2, R115, UR6 ;  /* 0x0000000673027c20 */ /* 0x000fc60008400000 */
[----:B------:R-:W0:Y:S08]  /*205b0*/  F2F.BF16.F32 R116, R116 ;  /* 0x0000007400747304 */ /* 0x000e300000202000 */
[----:B------:R-:W-:Y:S01]  /*205c0*/  F2F.BF16.F32 R98, R98 ;  /* 0x0000006200627304 */ /* 0x000fe20000202000 */
[----:B0-----:R-:W-:-:S07]  /*205d0*/  IMAD.WIDE.U32 R116, R116, 0x10000, RZ ;  /* 0x0001000074747825 */ /* 0x001fce00078e00ff */
[----:B------:R-:W0:Y:S08]  /*205e0*/  F2F.BF16.F32 R193, R193 ;  /* 0x000000c100c17304 */ /* 0x000e300000202000 */
[----:B------:R-:W5:Y:S01]  /*205f0*/  F2F.BF16.F32 R2, R2 ;  /* 0x0000000200027304 */ /* 0x000f620000202000 */
[----:B0-----:R-:W-:-:S04]  /*20600*/  PRMT R98, R98, 0x5410, R193 ;  /* 0x0000541062627816 */ /* 0x001fc800000000c1 */
[----:B------:R-:W-:Y:S02]  /*20610*/  LOP3.LUT R117, R98, R117, RZ, 0xfc, !PT ;  /* 0x0000007562757212 */ /* 0x000fe400078efcff */
[----:B-----5:R-:W-:-:S05]  /*20620*/  LOP3.LUT R116, R116, R2, RZ, 0xfc, !PT ;  /* 0x0000000274747212 */ /* 0x020fca00078efcff */
[----:B------:R0:W-:Y:S02]  /*20630*/  STG.E.64 desc[UR4][R122.64+0x700], R116 ;  /* 0x000700747a007986 */ /* 0x0001e4000c101b04 */
.L_x_271:
[----:B------:R-:W-:Y:S05]  /*20640*/  BSYNC.RECONVERGENT B0 ;  /* 0x0000000000007941 */ /* 0x000fea0003800200 */
.L_x_270:
[C---:B------:R-:W-:Y:S01]  /*20650*/  VIADD R98, R99.reuse, 0x400 ;  /* 0x0000040063627836 */ /* 0x040fe20000000000 */
[----:B------:R-:W-:Y:S01]  /*20660*/  LOP3.LUT R2, R2, 0xfffffff7, RZ, 0xc0, !PT ;  /* 0xfffffff702027812 */ /* 0x000fe200078ec0ff */
[----:B------:R-:W-:Y:S01]  /*20670*/  BSSY.RECONVERGENT B0, `(.L_x_272) ;  /* 0x0000028000007945 */ /* 0x000fe20003800200 */
[C---:B0-----:R-:W-:Y:S02]  /*20680*/  IADD3 R117, PT, PT, R99.reuse, 0x780, RZ ;  /* 0x0000078063757810 */ /* 0x041fe40007ffe0ff */
[-C--:B------:R-:W-:Y:S01]  /*20690*/  ISETP.GE.AND P5, PT, R98, R3.reuse, PT ;  /* 0x000000036200720c */ /* 0x080fe20003fa6270 */
[C---:B------:R-:W-:Y:S01]  /*206a0*/  VIADD R98, R99.reuse, 0x580 ;  /* 0x0000058063627836 */ /* 0x040fe20000000000 */
[C---:B------:R-:W-:Y:S02]  /*206b0*/  IADD3 R116, PT, PT, R99.reuse, 0x480, RZ ;  /* 0x0000048063747810 */ /* 0x040fe40007ffe0ff */
[C---:B------:R-:W-:Y:S02]  /*206c0*/  IADD3 R115, PT, PT, R99.reuse, 0x500, RZ ;  /* 0x0000050063737810 */ /* 0x040fe40007ffe0ff */
[-C--:B------:R-:W-:Y:S01]  /*206d0*/  ISETP.GE.AND P1, PT, R98, R3.reuse, PT ;  /* 0x000000036200720c */ /* 0x080fe20003f26270 */
[----:B------:R-:W-:Y:S01]  /*206e0*/  VIADD R98, R99, 0x700 ;  /* 0x0000070063627836 */ /* 0x000fe20000000000 */
[----:B------:R-:W-:-:S02]  /*206f0*/  ISETP.GE.AND P4, PT, R116, R3, PT ;  /* 0x000000037400720c */ /* 0x000fc40003f86270 */
[-C--:B------:R-:W-:Y:S02]  /*20700*/  ISETP.GE.AND P0, PT, R115, R3.reuse, PT ;  /* 0x000000037300720c */ /* 0x080fe40003f06270 */
[----:B------:R-:W-:Y:S02]  /*20710*/  IADD3 R116, PT, PT, R99, 0x600, RZ ;  /* 0x0000060063747810 */ /* 0x000fe40007ffe0ff */
[----:B------:R-:W-:Y:S02]  /*20720*/  @P5 LOP3.LUT R2, R2, 0x8, RZ, 0xfc, !PT ;  /* 0x0000000802025812 */ /* 0x000fe400078efcff */
[----:B------:R-:W-:Y:S02]  /*20730*/  ISETP.GE.AND P5, PT, R117, R3, PT ;  /* 0x000000037500720c */ /* 0x000fe40003fa6270 */
[----:B------:R-:W-:Y:S02]  /*20740*/  LOP3.LUT R2, R2, 0xfffffffd, RZ, 0xc0, !PT ;  /* 0xfffffffd02027812 */ /* 0x000fe400078ec0ff */
[----:B------:R-:W-:-:S02]  /*20750*/  IADD3 R115, PT, PT, R99, 0x680, RZ ;  /* 0x0000068063737810 */ /* 0x000fc40007ffe0ff */
[-C--:B------:R-:W-:Y:S02]  /*20760*/  ISETP.GE.AND P2, PT, R116, R3.reuse, PT ;  /* 0x000000037400720c */ /* 0x080fe40003f46270 */
[-C--:B------:R-:W-:Y:S02]  /*20770*/  ISETP.GE.AND P3, PT, R115, R3.reuse, PT ;  /* 0x000000037300720c */ /* 0x080fe40003f66270 */
[----:B------:R-:W-:Y:S02]  /*20780*/  ISETP.GE.AND P6, PT, R98, R3, PT ;  /* 0x000000036200720c */ /* 0x000fe40003fc6270 */
[----:B----4-:R-:W-:Y:S02]  /*20790*/  IADD3 R119, PT, PT, R99, 0x800, RZ ;  /* 0x0000080063777810 */ /* 0x010fe40007ffe0ff */
[----:B------:R-:W-:-:S04]  /*207a0*/  @P5 LOP3.LUT R2, R2, 0x2, RZ, 0xfc, !PT ;  /* 0x0000000202025812 */ /* 0x000fc800078efcff */
[----:B------:R-:W-:-:S13]  /*207b0*/  LOP3.LUT P5, RZ, R2, 0x8, RZ, 0xc0, !PT ;  /* 0x0000000802ff7812 */ /* 0x000fda00078ac0ff */
        /* <DEDUP_REMOVED lines=14> */
[----:B------:R-:W4:Y:S01]  /*208a0*/  F2F.BF16.F32 R98, R98 ;  /* 0x0000006200627304 */ /* 0x000f220000202000 */
[----:B0-----:R-:W-:-:S04]  /*208b0*/  PRMT R116, R116, 0x5410, R201 ;  /* 0x0000541074747816 */ /* 0x001fc800000000c9 */
[----:B------:R-:W-:Y:S02]  /*208c0*/  LOP3.LUT R115, R116, R115, RZ, 0xfc, !PT ;  /* 0x0000007374737212 */ /* 0x000fe400078efcff */
[----:B----4-:R-:W-:-:S05]  /*208d0*/  LOP3.LUT R114, R114, R98, RZ, 0xfc, !PT ;  /* 0x0000006272727212 */ /* 0x010fca00078efcff */
[----:B------:R0:W-:Y:S02]  /*208e0*/  STG.E.64 desc[UR4][R122.64+0x800], R114 ;  /* 0x000800727a007986 */ /* 0x0001e4000c101b04 */
.L_x_273:
[----:B------:R-:W-:Y:S05]  /*208f0*/  BSYNC.RECONVERGENT B0 ;  /* 0x0000000000007941 */ /* 0x000fea0003800200 */
.L_x_272:
[----:B------:R-:W-:Y:S01]  /*20900*/  BSSY.RECONVERGENT B0, `(.L_x_274) ;  /* 0x0000016000007945 */ /* 0x000fe20003800200 */
[----:B------:R-:W-:Y:S01]  /*20910*/  VIADD R118, R99, 0x880 ;  /* 0x0000088063767836 */ /* 0x000fe20000000000 */
[----:B------:R-:W-:Y:S02]  /*20920*/  ISETP.GE.AND P5, PT, R119, R3, PT ;  /* 0x000000037700720c */ /* 0x000fe40003fa6270 */
[----:B------:R-:W-:Y:S11]  /*20930*/  @P4 BRA `(.L_x_275) ;  /* 0x0000000000484947 */ /* 0x000ff60003800000 */
        /* <DEDUP_REMOVED lines=9> */
[----:B------:R-:W-:Y:S08]  /*209d0*/  F2F.BF16.F32 R115, R115 ;  /* 0x0000007300737304 */ /* 0x000ff00000202000 */
[----:B------:R-:W0:Y:S08]  /*209e0*/  F2F.BF16.F32 R209, R209 ;  /* 0x000000d100d17304 */ /* 0x000e300000202000 */
[----:B------:R-:W4:Y:S01]  /*209f0*/  F2F.BF16.F32 R114, R114 ;  /* 0x0000007200727304 */ /* 0x000f220000202000 */
[----:B0-----:R-:W-:-:S07]  /*20a00*/  PRMT R209, R115, 0x5410, R209 ;  /* 0x0000541073d17816 */ /* 0x001fce00000000d1 */
[----:B------:R-:W0:Y:S01]  /*20a10*/  F2F.BF16.F32 R98, R98 ;  /* 0x0000006200627304 */ /* 0x000e220000202000 */
[----:B----4-:R-:W-:-:S05]  /*20a20*/  IMAD.WIDE.U32 R114, R114, 0x10000, RZ ;  /* 0x0001000072727825 */ /* 0x010fca00078e00ff */
[----:B------:R-:W-:Y:S02]  /*20a30*/  LOP3.LUT R115, R209, R115, RZ, 0xfc, !PT ;  /* 0x00000073d1737212 */ /* 0x000fe400078efcff */
[----:B0-----:R-:W-:-:S05]  /*20a40*/  LOP3.LUT R114, R114, R98, RZ, 0xfc, !PT ;  /* 0x0000006272727212 */ /* 0x001fca00078efcff */
[----:B------:R4:W-:Y:S02]  /*20a50*/  STG.E.64 desc[UR4][R122.64+0x900], R114 ;  /* 0x000900727a007986 */ /* 0x0009e4000c101b04 */
.L_x_275:
[----:B------:R-:W-:Y:S05]  /*20a60*/  BSYNC.RECONVERGENT B0 ;  /* 0x0000000000007941 */ /* 0x000fea0003800200 */
.L_x_274:
[----:B------:R-:W-:Y:S01]  /*20a70*/  BSSY.RECONVERGENT B0, `(.L_x_276) ;  /* 0x0000016000007945 */ /* 0x000fe20003800200 */
[----:B------:R-:W-:Y:S02]  /*20a80*/  IADD3 R116, PT, PT, R99, 0x900, RZ ;  /* 0x0000090063747810 */ /* 0x000fe40007ffe0ff */
[----:B------:R-:W-:Y:S01]  /*20a90*/  ISETP.GE.AND P4, PT, R118, R3, PT ;  /* 0x000000037600720c */ /* 0x000fe20003f86270 */
[----:B------:R-:W-:-:S12]  /*20aa0*/  @P0 BRA `(.L_x_277) ;  /* 0x0000000000480947 */ /* 0x000fd80003800000 */
[----:B------:R-:W5:Y:S01]  /*20ab0*/  LDCU UR6, c[0x0][0x398] ;  /* 0x00007300ff0677ac */ /* 0x000f620008000800 */
[C---:B------:R-:W-:Y:S01]  /*20ac0*/  FFMA R214, -R127.reuse, R214, R217 ;  /* 0x000000d67fd67223 */ /* 0x040fe200000001d9 */
[C---:B------:R-:W-:Y:S01]  /*20ad0*/  FFMA R215, -R127.reuse, R215, R218 ;  /* 0x000000d77fd77223 */ /* 0x040fe200000001da */
[C---:B------:R-:W-:Y:S01]  /*20ae0*/  FFMA R216, -R127.reuse, R216, R219 ;  /* 0x000000d87fd87223 */ /* 0x040fe200000001db */
[----:B------:R-:W-:Y:S01]  /*20af0*/  FFMA R112, -R127, R197, R112 ;  /* 0x000000c57f707223 */ /* 0x000fe20000000170 */
[----:B-----5:R-:W-:Y:S01]  /*20b00*/  FMUL R113, R214, UR6 ;  /* 0x00000006d6717c20 */ /* 0x020fe20008400000 */
[----:B0---4-:R-:W-:Y:S01]  /*20b10*/  FMUL R114, R215, UR6 ;  /* 0x00000006d7727c20 */ /* 0x011fe20008400000 */
        /* <DEDUP_REMOVED lines=11> */
.L_x_277:
[----:B------:R-:W-:Y:S05]  /*20bd0*/  BSYNC.RECONVERGENT B0 ;  /* 0x0000000000007941 */ /* 0x000fea0003800200 */
.L_x_276:
[----:B------:R-:W-:Y:S01]  /*20be0*/  BSSY.RECONVERGENT B0, `(.L_x_278) ;  /* 0x0000016000007945 */ /* 0x000fe20003800200 */
[----:B0---4-:R-:W-:Y:S02]  /*20bf0*/  IADD3 R115, PT, PT, R99, 0x980, RZ ;  /* 0x0000098063737810 */ /* 0x011fe40007ffe0ff */
[----:B------:R-:W-:Y:S01]  /*20c00*/  ISETP.GE.AND P0, PT, R116, R3, PT ;  /* 0x000000037400720c */ /* 0x000fe20003f06270 */
[----:B------:R-:W-:-:S12]  /*20c10*/  @P1 BRA `(.L_x_279) ;  /* 0x0000000000481947 */ /* 0x000fd80003800000 */
        /* <DEDUP_REMOVED lines=18> */
.L_x_279:
[----:B------:R-:W-:Y:S05]  /*20d40*/  BSYNC.RECONVERGENT B0 ;  /* 0x0000000000007941 */ /* 0x000fea0003800200 */
.L_x_278:
[----:B------:R-:W-:Y:S01]  /*20d50*/  BSSY.RECONVERGENT B0, `(.L_x_280) ;  /* 0x0000016000007945 */ /* 0x000fe20003800200 */
[----:B------:R-:W-:Y:S01]  /*20d60*/  VIADD R114, R99, 0xa00 ;  /* 0x00000a0063727836 */ /* 0x000fe20000000000 */
[----:B------:R-:W-:Y:S02]  /*20d70*/  ISETP.GE.AND P1, PT, R115, R3, PT ;  /* 0x000000037300720c */ /* 0x000fe40003f26270 */
[----:B------:R-:W-:Y:S11]  /*20d80*/  @P2 BRA `(.L_x_281) ;  /* 0x0000000000482947 */ /* 0x000ff60003800000 */
[----:B------:R-:W4:Y:S01]  /*20d90*/  LDCU UR6, c[0x0][0x398] ;  /* 0x00007300ff0677ac */ /* 0x000f220008000800 */
[C---:B------:R-:W-:Y:S01]  /*20da0*/  FFMA R230, -R127.reuse, R230, R233 ;  /* 0x000000e67fe67223 */ /* 0x040fe200000001e9 */
[C---:B------:R-:W-:Y:S01]  /*20db0*/  FFMA R231, -R127.reuse, R231, R234 ;  /* 0x000000e77fe77223 */ /* 0x040fe200000001ea */
[C---:B------:R-:W-:Y:S01]  /*20dc0*/  FFMA R232, -R127.reuse, R232, R235 ;  /* 0x000000e87fe87223 */ /* 0x040fe200000001eb */
[----:B------:R-:W-:Y:S01]  /*20dd0*/  FFMA R110, -R127, R205, R110 ;  /* 0x000000cd7f6e7223 */ /* 0x000fe2000000016e */
[----:B----4-:R-:W-:Y:S01]  /*20de0*/  FMUL R111, R230, UR6 ;  /* 0x00000006e66f7c20 */ /* 0x010fe20008400000 */
[----:B0-----:R-:W-:Y:S01]  /*20df0*/  FMUL R112, R231, UR6 ;  /* 0x00000006e7707c20 */ /* 0x001fe20008400000 */
        /* <DEDUP_REMOVED lines=11> */
.L_x_281:
[----:B------:R-:W-:Y:S05]  /*20eb0*/  BSYNC.RECONVERGENT B0 ;  /* 0x0000000000007941 */ /* 0x000fea0003800200 */
.L_x_280:
[----:B------:R-:W-:Y:S01]  /*20ec0*/  BSSY.RECONVERGENT B0, `(.L_x_282) ;  /* 0x0000016000007945 */ /* 0x000fe20003800200 */
[----:B0-----:R-:W-:Y:S02]  /*20ed0*/  IADD3 R113, PT, PT, R99, 0xa80, RZ ;  /* 0x00000a8063717810 */ /* 0x001fe40007ffe0ff */
[----:B------:R-:W-:Y:S01]  /*20ee0*/  ISETP.GE.AND P2, PT, R114, R3, PT ;  /* 0x000000037200720c */ /* 0x000fe20003f46270 */
[----:B------:R-:W-:-:S12]  /*20ef0*/  @P3 BRA `(.L_x_283) ;  /* 0x0000000000483947 */ /* 0x000fd80003800000 */
        /* <DEDUP_REMOVED lines=18> */
.L_x_283:
[----:B------:R-:W-:Y:S05]  /*21020*/  BSYNC.RECONVERGENT B0 ;  /* 0x0000000000007941 */ /* 0x000fea0003800200 */
.L_x_282:
        /* <DEDUP_REMOVED lines=22> */
.L_x_285:
[----:B------:R-:W-:Y:S05]  /*21190*/  BSYNC.RECONVERGENT B0 ;  /* 0x0000000000007941 */ /* 0x000fea0003800200 */
.L_x_284:
[----:B------:R-:W-:Y:S01]  /*211a0*/  LOP3.LUT R2, R2, 0xfffffff7, RZ, 0xc0, !PT ;  /* 0xfffffff702027812 */ /* 0x000fe200078ec0ff */
[----:B------:R-:W-:Y:S01]  /*211b0*/  BSSY.RECONVERGENT B0, `(.L_x_286) ;  /* 0x0000021000007945 */ /* 0x000fe20003800200 */
[-C--:B------:R-:W-:Y:S01]  /*211c0*/  ISETP.GE.AND P6, PT, R117, R3.reuse, PT ;  /* 0x000000037500720c */ /* 0x080fe20003fc6270 */
[----:B0---4-:R-:W-:Y:S01]  /*211d0*/  VIADD R111, R99, 0xb80 ;  /* 0x00000b80636f7836 */ /* 0x011fe20000000000 */
[----:B------:R-:W-:Y:S02]  /*211e0*/  @P0 LOP3.LUT R2, R2, 0x8, RZ, 0xfc, !PT ;  /* 0x0000000802020812 */ /* 0x000fe400078efcff */
[----:B------:R-:W-:Y:S02]  /*211f0*/  ISETP.GE.AND P0, PT, R112, R3, PT ;  /* 0x000000037000720c */ /* 0x000fe40003f06270 */
[----:B------:R-:W-:-:S11]  /*21200*/  LOP3.LUT R2, R2, 0xfffffffe, RZ, 0xc0, !PT ;  /* 0xfffffffe02027812 */ /* 0x000fd600078ec0ff */
[----:B------:R-:W-:-:S04]  /*21210*/  @P0 LOP3.LUT R2, R2, 0x1, RZ, 0xfc, !PT ;  /* 0x0000000102020812 */ /* 0x000fc800078efcff */
[----:B------:R-:W-:Y:S01]  /*21220*/  LOP3.LUT P0, RZ, R2, 0x8, RZ, 0xc0, !PT ;  /* 0x0000000802ff7812 */ /* 0x000fe2000780c0ff */
[----:B------:R-:W-:-:S12]  /*21230*/  @P6 BRA `(.L_x_287) ;  /* 0x0000000000606947 */ /* 0x000fd80003800000 */
[----:B------:R-:W4:Y:S01]  /*21240*/  LDL.LU R114, [R1+0x18] ;  /* 0x0000180001727983 */ /* 0x000f220000300800 */
[----:B------:R-:W0:Y:S03]  /*21250*/  LDCU UR6, c[0x0][0x398] ;  /* 0x00007300ff0677ac */ /* 0x000e260008000800 */
[----:B------:R-:W4:Y:S04]  /*21260*/  LDL.LU R98, [R1+0x4] ;  /* 0x0000040001627983 */ /* 0x000f280000300800 */
[----:B------:R-:W5:Y:S04]  /*21270*/  LDL.LU R109, [R1+0x1c] ;  /* 0x00001c00016d7983 */ /* 0x000f680000300800 */
[----:B------:R-:W5:Y:S04]  /*21280*/  LDL.LU R108, [R1+0x8] ;  /* 0x00000800016c7983 */ /* 0x000f680000300800 */
[----:B------:R-:W2:Y:S04]  /*21290*/  LDL.LU R113, [R1+0x20] ;  /* 0x0000200001717983 */ /* 0x000ea80000300800 */
[----:B------:R-:W2:Y:S01]  /*212a0*/  LDL.LU R110, [R1+0xc] ;  /* 0x00000c00016e7983 */ /* 0x000ea20000300800 */
[C---:B------:R-:W-:Y:S01]  /*212b0*/  FFMA R107, -R127.reuse, R220, R107 ;  /* 0x000000dc7f6b7223 */ /* 0x040fe2000000016b */
[----:B----4-:R-:W-:-:S04]  /*212c0*/  FFMA R98, -R127, R98, R114 ;  /* 0x000000627f627223 */ /* 0x010fc80000000172 */
[----:B0-----:R-:W-:Y:S01]  /*212d0*/  FMUL R98, R98, UR6 ;  /* 0x0000000662627c20 */ /* 0x001fe20008400000 */
[----:B-----5:R-:W-:-:S03]  /*212e0*/  FFMA R108, -R127, R108, R109 ;  /* 0x0000006c7f6c7223 */ /* 0x020fc6000000016d */
[----:B------:R2:W-:Y:S01]  /*212f0*/  F2F.BF16.F32 R109, R98 ;  /* 0x00000062006d7304 */ /* 0x0005e20000202000 */
[----:B------:R-:W-:-:S07]  /*21300*/  FMUL R108, R108, UR6 ;  /* 0x000000066c6c7c20 */ /* 0x000fce0008400000 */
[----:B------:R-:W-:Y:S01]  /*21310*/  F2F.BF16.F32 R108, R108 ;  /* 0x0000006c006c7304 */ /* 0x000fe20000202000 */
[----:B--2---:R-:W-:-:S04]  /*21320*/  FFMA R98, -R127, R110, R113 ;  /* 0x0000006e7f627223 */ /* 0x004fc80000000171 */
[----:B------:R-:W-:-:S04]  /*21330*/  FMUL R98, R98, UR6 ;  /* 0x0000000662627c20 */ /* 0x000fc80008400000 */
[----:B------:R0:W2:Y:S02]  /*21340*/  F2F.BF16.F32 R110, R98 ;  /* 0x00000062006e7304 */ /* 0x0000a40000202000 */
[----:B0-----:R-:W-:-:S06]  /*21350*/  FMUL R98, R107, UR6 ;  /* 0x000000066b627c20 */ /* 0x001fcc0008400000 */
[----:B------:R-:W0:Y:S01]  /*21360*/  F2F.BF16.F32 R98, R98 ;  /* 0x0000006200627304 */ /* 0x000e220000202000 */
[----:B--2---:R-:W-:Y:S01]  /*21370*/  PRMT R110, R108, 0x5410, R110 ;  /* 0x000054106c6e7816 */ /* 0x004fe2000000006e */
[----:B------:R-:W-:-:S05]  /*21380*/  IMAD.WIDE.U32 R108, R109, 0x10000, RZ ;  /* 0x000100006d6c7825 */ /* 0x000fca00078e00ff */
[----:B------:R-:W-:Y:S02]  /*21390*/  LOP3.LUT R109, R110, R109, RZ, 0xfc, !PT ;  /* 0x0000006d6e6d7212 */ /* 0x000fe400078efcff */
[----:B0-----:R-:W-:-:S05]  /*213a0*/  LOP3.LUT R108, R108, R98, RZ, 0xfc, !PT ;  /* 0x000000626c6c7212 */ /* 0x001fca00078efcff */
[----:B------:R0:W-:Y:S02]  /*213b0*/  STG.E.64 desc[UR4][R122.64+0xf00], R108 ;  /* 0x000f006c7a007986 */ /* 0x0001e4000c101b04 */
.L_x_287:
[----:B------:R-:W-:Y:S05]  /*213c0*/  BSYNC.RECONVERGENT B0 ;  /* 0x0000000000007941 */ /* 0x000fea0003800200 */
.L_x_286:
[----:B------:R-:W-:Y:S01]  /*213d0*/  ISETP.GE.AND P6, PT, R111, R3, PT ;  /* 0x000000036f00720c */ /* 0x000fe20003fc6270 */
[----:B------:R-:W-:Y:S01]  /*213e0*/  BSSY.RECONVERGENT B0, `(.L_x_288) ;  /* 0x000001d000007945 */ /* 0x000fe20003800200 */
[----:B------:R-:W-:Y:S02]  /*213f0*/  LOP3.LUT R2, R2, 0xfffffffd, RZ, 0xc0, !PT ;  /* 0xfffffffd02027812 */ /* 0x000fe400078ec0ff */
[----:B------:R-:W-:-:S09]  /*21400*/  IADD3 R110, PT, PT, R99, 0xc00, RZ ;  /* 0x00000c00636e7810 */ /* 0x000fd20007ffe0ff */
[----:B------:R-:W-:Y:S01]  /*21410*/  @P6 LOP3.LUT R2, R2, 0x2, RZ, 0xfc, !PT ;  /* 0x0000000202026812 */ /* 0x000fe200078efcff */
[----:B------:R-:W-:Y:S06]  /*21420*/  @P5 BRA `(.L_x_289) ;  /* 0x0000000000605947 */ /* 0x000fec0003800000 */
[----:B------:R-:W4:Y:S01]  /*21430*/  LDL.LU R114, [R1+0x38] ;  /* 0x0000380001727983 */ /* 0x000f220000300800 */
[----:B------:R-:W5:Y:S03]  /*21440*/  LDCU UR6, c[0x0][0x398] ;  /* 0x00007300ff0677ac */ /* 0x000f660008000800 */
[----:B------:R-:W4:Y:S04]  /*21450*/  LDL.LU R98, [R1+0x2c] ;  /* 0x00002c0001627983 */ /* 0x000f280000300800 */
[----:B------:R-:W2:Y:S04]  /*21460*/  LDL.LU R113, [R1+0x3c] ;  /* 0x00003c0001717983 */ /* 0x000ea80000300800 */
[----:B------:R-:W2:Y:S04]  /*21470*/  LDL.LU R107, [R1+0x30] ;  /* 0x00003000016b7983 */ /* 0x000ea80000300800 */
[----:B0-----:R-:W3:Y:S04]  /*21480*/  LDL.LU R109, [R1+0x40] ;  /* 0x00004000016d7983 */ /* 0x001ee80000300800 */
[----:B------:R-:W3:Y:S01]  /*21490*/  LDL.LU R108, [R1+0x34] ;  /* 0x00003400016c7983 */ /* 0x000ee20000300800 */
[----:B------:R-:W-:-:S04]  /*214a0*/  FFMA R106, -R127, R221, R106 ;  /* 0x000000dd7f6a7223 */ /* 0x000fc8000000016a */
[----:B-----5:R-:W-:Y:S01]  /*214b0*/  FMUL R106, R106, UR6 ;  /* 0x000000066a6a7c20 */ /* 0x020fe20008400000 */
[----:B----4-:R-:W-:-:S04]  /*214c0*/  FFMA R98, -R127, R98, R114 ;  /* 0x000000627f627223 */ /* 0x010fc80000000172 */
[----:B------:R-:W-:Y:S01]  /*214d0*/  FMUL R98, R98, UR6 ;  /* 0x0000000662627c20 */ /* 0x000fe20008400000 */
[----:B--2---:R-:W-:-:S05]  /*214e0*/  FFMA R107, -R127, R107, R113 ;  /* 0x0000006b7f6b7223 */ /* 0x004fca0000000171 */
[----:B------:R-:W-:Y:S01]  /*214f0*/  F2F.BF16.F32 R98, R98 ;  /* 0x0000006200627304 */ /* 0x000fe20000202000 */
[----:B------:R-:W-:Y:S01]  /*21500*/  FMUL R107, R107, UR6 ;  /* 0x000000066b6b7c20 */ /* 0x000fe20008400000 */
[----:B---3--:R-:W-:-:S06]  /*21510*/  FFMA R108, -R127, R108, R109 ;  /* 0x0000006c7f6c7223 */ /* 0x008fcc000000016d */
[----:B------:R-:W-:Y:S01]  /*21520*/  F2F.BF16.F32 R107, R107 ;  /* 0x0000006b006b7304 */ /* 0x000fe20000202000 */
[----:B------:R-:W-:-:S07]  /*21530*/  FMUL R108, R108, UR6 ;  /* 0x000000066c6c7c20 */ /* 0x000fce0008400000 */
[----:B------:R-:W0:Y:S08]  /*21540*/  F2F.BF16.F32 R109, R108 ;  /* 0x0000006c006d7304 */ /* 0x000e300000202000 */
[----:B------:R2:W3:Y:S01]  /*21550*/  F2F.BF16.F32 R108, R106 ;  /* 0x0000006a006c7304 */ /* 0x0004e20000202000 */
[----:B0-----:R-:W-:Y:S01]  /*21560*/  PRMT R109, R107, 0x5410, R109 ;  /* 0x000054106b6d7816 */ /* 0x001fe2000000006d */
[----:B--2---:R-:W-:-:S05]  /*21570*/  IMAD.WIDE.U32 R106, R98, 0x10000, RZ ;  /* 0x00010000626a7825 */ /* 0x004fca00078e00ff */
[----:B------:R-:W-:Y:S02]  /*21580*/  LOP3.LUT R107, R109, R107, RZ, 0xfc, !PT ;  /* 0x0000006b6d6b7212 */ /* 0x000fe400078efcff */
[----:B---3--:R-:W-:-:S05]  /*21590*/  LOP3.LUT R106, R106, R108, RZ, 0xfc, !PT ;  /* 0x0000006c6a6a7212 */ /* 0x008fca00078efcff */
[----:B------:R4:W-:Y:S02]  /*215a0*/  STG.E.64 desc[UR4][R122.64+0x1000], R106 ;  /* 0x0010006a7a007986 */ /* 0x0009e4000c101b04 */
.L_x_289:
[----:B------:R-:W-:Y:S05]  /*215b0*/  BSYNC.RECONVERGENT B0 ;  /* 0x0000000000007941 */ /* 0x000fea0003800200 */
.L_x_288:
[----:B------:R-:W-:Y:S01]  /*215c0*/  BSSY.RECONVERGENT B0, `(.L_x_290) ;  /* 0x000001c000007945 */ /* 0x000fe20003800200 */
[----:B0-----:R-:W-:Y:S02]  /*215d0*/  IADD3 R109, PT, PT, R99, 0xc80, RZ ;  /* 0x00000c80636d7810 */ /* 0x001fe40007ffe0ff */
[----:B------:R-:W-:Y:S01]  /*215e0*/  ISETP.GE.AND P5, PT, R110, R3, PT ;  /* 0x000000036e00720c */ /* 0x000fe20003fa6270 */
[----:B------:R-:W-:-:S12]  /*215f0*/  @P4 BRA `(.L_x_291) ;  /* 0x0000000000604947 */ /* 0x000fd80003800000 */
[----:B------:R-:W5:Y:S01]  /*21600*/  LDL.LU R114, [R1+0x58] ;  /* 0x0000580001727983 */ /* 0x000f620000300800 */
[----:B------:R-:W0:Y:S03]  /*21610*/  LDCU UR6, c[0x0][0x398] ;  /* 0x00007300ff0677ac */ /* 0x000e260008000800 */
[----:B------:R-:W5:Y:S04]  /*21620*/  LDL.LU R98, [R1+0x4c] ;  /* 0x00004c0001627983 */ /* 0x000f680000300800 */
[----:B----4-:R-:W4:Y:S04]  /*21630*/  LDL.LU R107, [R1+0x5c] ;  /* 0x00005c00016b7983 */ /* 0x010f280000300800 */
[----:B------:R-:W4:Y:S04]  /*21640*/  LDL.LU R106, [R1+0x50] ;  /* 0x00005000016a7983 */ /* 0x000f280000300800 */
[----:B------:R-:W2:Y:S04]  /*21650*/  LDL.LU R113, [R1+0x60] ;  /* 0x0000600001717983 */ /* 0x000ea80000300800 */
[----:B------:R-:W2:Y:S01]  /*21660*/  LDL.LU R108, [R1+0x54] ;  /* 0x00005400016c7983 */ /* 0x000ea20000300800 */
[C---:B------:R-:W-:Y:S01]  /*21670*/  FFMA R105, -R127.reuse, R228, R105 ;  /* 0x000000e47f697223 */ /* 0x040fe20000000169 */
[----:B-----5:R-:W-:-:S04]  /*21680*/  FFMA R98, -R127, R98, R114 ;  /* 0x000000627f627223 */ /* 0x020fc80000000172 */
[----:B0-----:R-:W-:Y:S01]  /*21690*/  FMUL R98, R98, UR6 ;  /* 0x0000000662627c20 */ /* 0x001fe20008400000 */
[----:B----4-:R-:W-:-:S03]  /*216a0*/  FFMA R106, -R127, R106, R107 ;  /* 0x0000006a7f6a7223 */ /* 0x010fc6000000016b */
        /* <DEDUP_REMOVED lines=13> */
.L_x_291:
[----:B------:R-:W-:Y:S05]  /*21780*/  BSYNC.RECONVERGENT B0 ;  /* 0x0000000000007941 */ /* 0x000fea0003800200 */
.L_x_290:
[----:B------:R-:W-:Y:S01]  /*21790*/  BSSY.RECONVERGENT B0, `(.L_x_292) ;  /* 0x000001c000007945 */ /* 0x000fe20003800200 */
[----:B------:R-:W-:Y:S01]  /*217a0*/  VIADD R108, R99, 0xd00 ;  /* 0x00000d00636c7836 */ /* 0x000fe20000000000 */
[----:B------:R-:W-:Y:S02]  /*217b0*/  ISETP.GE.AND P4, PT, R109, R3, PT ;  /* 0x000000036d00720c */ /* 0x000fe40003f86270 */
[----:B------:R-:W-:Y:S11]  /*217c0*/  @P0 BRA `(.L_x_293) ;  /* 0x0000000000600947 */ /* 0x000ff60003800000 */
[----:B------:R-:W5:Y:S01]  /*217d0*/  LDL.LU R113, [R1+0x74] ;  /* 0x0000740001717983 */ /* 0x000f620000300800 */
[----:B------:R-:W1:Y:S03]  /*217e0*/  LDCU UR6, c[0x0][0x398] ;  /* 0x00007300ff0677ac */ /* 0x000e660008000800 */
[----:B------:R-:W5:Y:S04]  /*217f0*/  LDL.LU R98, [R1+0x68] ;  /* 0x0000680001627983 */ /* 0x000f680000300800 */
[----:B------:R-:W2:Y:S04]  /*21800*/  LDL.LU R110, [R1+0x78] ;  /* 0x00007800016e7983 */ /* 0x000ea80000300800 */
[----:B------:R-:W2:Y:S04]  /*21810*/  LDL.LU R105, [R1+0x6c] ;  /* 0x00006c0001697983 */ /* 0x000ea80000300800 */
[----:B0---4-:R-:W4:Y:S04]  /*21820*/  LDL.LU R107, [R1+0x7c] ;  /* 0x00007c00016b7983 */ /* 0x011f280000300800 */
[----:B------:R-:W4:Y:S01]  /*21830*/  LDL.LU R106, [R1+0x70] ;  /* 0x00007000016a7983 */ /* 0x000f220000300800 */
[----:B------:R-:W-:-:S04]  /*21840*/  FFMA R104, -R127, R229, R104 ;  /* 0x000000e57f687223 */ /* 0x000fc80000000168 */
[----:B-1----:R-:W-:Y:S01]  /*21850*/  FMUL R104, R104, UR6 ;  /* 0x0000000668687c20 */ /* 0x002fe20008400000 */
[----:B-----5:R-:W-:-:S04]  /*21860*/  FFMA R98, -R127, R98, R113 ;  /* 0x000000627f627223 */ /* 0x020fc80000000171 */
[----:B------:R-:W-:Y:S01]  /*21870*/  FMUL R98, R98, UR6 ;  /* 0x0000000662627c20 */ /* 0x000fe20008400000 */
[----:B--2---:R-:W-:-:S05]  /*21880*/  FFMA R105, -R127, R105, R110 ;  /* 0x000000697f697223 */ /* 0x004fca000000016e */
[----:B------:R-:W-:Y:S01]  /*21890*/  F2F.BF16.F32 R98, R98 ;  /* 0x0000006200627304 */ /* 0x000fe20000202000 */
[----:B------:R-:W-:Y:S01]  /*218a0*/  FMUL R105, R105, UR6 ;  /* 0x0000000669697c20 */ /* 0x000fe20008400000 */
[----:B----4-:R-:W-:-:S06]  /*218b0*/  FFMA R106, -R127, R106, R107 ;  /* 0x0000006a7f6a7223 */ /* 0x010fcc000000016b */
[----:B------:R-:W-:Y:S01]  /*218c0*/  F2F.BF16.F32 R105, R105 ;  /* 0x0000006900697304 */ /* 0x000fe20000202000 */
[----:B------:R-:W-:-:S07]  /*218d0*/  FMUL R106, R106, UR6 ;  /* 0x000000066a6a7c20 */ /* 0x000fce0008400000 */
[----:B------:R-:W0:Y:S08]  /*218e0*/  F2F.BF16.F32 R107, R106 ;  /* 0x0000006a006b7304 */ /* 0x000e300000202000 */
[----:B------:R1:W2:Y:S01]  /*218f0*/  F2F.BF16.F32 R106, R104 ;  /* 0x00000068006a7304 */ /* 0x0002a20000202000 */
[----:B0-----:R-:W-:Y:S01]  /*21900*/  PRMT R107, R105, 0x5410, R107 ;  /* 0x00005410696b7816 */ /* 0x001fe2000000006b */
[----:B-1----:R-:W-:-:S05]  /*21910*/  IMAD.WIDE.U32 R104, R98, 0x10000, RZ ;  /* 0x0001000062687825 */ /* 0x002fca00078e00ff */
[----:B------:R-:W-:Y:S02]  /*21920*/  LOP3.LUT R105, R107, R105, RZ, 0xfc, !PT ;  /* 0x000000696b697212 */ /* 0x000fe400078efcff */
[----:B--2---:R-:W-:-:S05]  /*21930*/  LOP3.LUT R104, R104, R106, RZ, 0xfc, !PT ;  /* 0x0000006a68687212 */ /* 0x004fca00078efcff */
[----:B------:R0:W-:Y:S02]  /*21940*/  STG.E.64 desc[UR4][R122.64+0x1200], R104 ;  /* 0x001200687a007986 */ /* 0x0001e4000c101b04 */
.L_x_293:
[----:B------:R-:W-:Y:S05]  /*21950*/  BSYNC.RECONVERGENT B0 ;  /* 0x0000000000007941 */ /* 0x000fea0003800200 */
.L_x_292:
[----:B------:R-:W-:Y:S01]  /*21960*/  BSSY.RECONVERGENT B0, `(.L_x_294) ;  /* 0x000001c000007945 */ /* 0x000fe20003800200 */
[----:B0---4-:R-:W-:Y:S02]  /*21970*/  IADD3 R107, PT, PT, R99, 0xd80, RZ ;  /* 0x00000d80636b7810 */ /* 0x011fe40007ffe0ff */
[----:B------:R-:W-:Y:S01]  /*21980*/  ISETP.GE.AND P0, PT, R108, R3, PT ;  /* 0x000000036c00720c */ /* 0x000fe20003f06270 */
        /* <DEDUP_REMOVED lines=25> */
.L_x_295:
[----:B------:R-:W-:Y:S05]  /*21b20*/  BSYNC.RECONVERGENT B0 ;  /* 0x0000000000007941 */ /* 0x000fea0003800200 */
.L_x_294:
[----:B------:R-:W-:Y:S01]  /*21b30*/  BSSY.RECONVERGENT B0, `(.L_x_296) ;  /* 0x000001c000007945 */ /* 0x000fe20003800200 */
[----:B------:R-:W-:Y:S02]  /*21b40*/  IADD3 R106, PT, PT, R99, 0xe00, RZ ;  /* 0x00000e00636a7810 */ /* 0x000fe40007ffe0ff */
[----:B------:R-:W-:Y:S01]  /*21b50*/  ISETP.GE.AND P1, PT, R107, R3, PT ;  /* 0x000000036b00720c */ /* 0x000fe20003f26270 */
[----:B------:R-:W-:-:S12]  /*21b60*/  @P2 BRA `(.L_x_297) ;  /* 0x0000000000602947 */ /* 0x000fd80003800000 */
        /* <DEDUP_REMOVED lines=24> */
.L_x_297:
[----:B------:R-:W-:Y:S05]  /*21cf0*/  BSYNC.RECONVERGENT B0 ;  /* 0x0000000000007941 */ /* 0x000fea0003800200 */
.L_x_296:
[----:B------:R-:W-:Y:S01]  /*21d00*/  BSSY.RECONVERGENT B0, `(.L_x_298) ;  /* 0x000001c000007945 */ /* 0x000fe20003800200 */
[----:B0-----:R-:W-:Y:S01]  /*21d10*/  VIADD R105, R99, 0xe80 ;  /* 0x00000e8063697836 */ /* 0x001fe20000000000 */
[----:B------:R-:W-:Y:S02]  /*21d20*/  ISETP.GE.AND P2, PT, R106, R3, PT ;  /* 0x000000036a00720c */ /* 0x000fe40003f46270 */
[----:B------:R-:W-:Y:S11]  /*21d30*/  @P3 BRA `(.L_x_299) ;  /* 0x0000000000603947 */ /* 0x000ff60003800000 */
        /* <DEDUP_REMOVED lines=24> */
.L_x_299:
[----:B------:R-:W-:Y:S05]  /*21ec0*/  BSYNC.RECONVERGENT B0 ;  /* 0x0000000000007941 */ /* 0x000fea0003800200 */
.L_x_298:
[-C--:B------:R-:W-:Y:S01]  /*21ed0*/  ISETP.GE.AND P6, PT, R112, R3.reuse, PT ;  /* 0x000000037000720c */ /* 0x080fe20003fc6270 */
[----:B------:R-:W-:Y:S01]  /*21ee0*/  BSSY.RECONVERGENT B0, `(.L_x_300) ;  /* 0x000001c000007945 */ /* 0x000fe20003800200 */
[----:B------:R-:W-:Y:S02]  /*21ef0*/  IADD3 R104, PT, PT, R99, 0xf00, RZ ;  /* 0x00000f0063687810 */ /* 0x000fe40007ffe0ff */
[----:B------:R-:W-:-:S09]  /*21f00*/  ISETP.GE.AND P3, PT, R105, R3, PT ;  /* 0x000000036900720c */ /* 0x000fd20003f66270 */
[----:B------:R-:W-:Y:S05]  /*21f10*/  @P6 BRA `(.L_x_301) ;  /* 0x0000000000606947 */ /* 0x000fea0003800000 */
        /* <DEDUP_REMOVED lines=24> */
.L_x_301:
[----:B------:R-:W-:Y:S05]  /*220a0*/  BSYNC.RECONVERGENT B0 ;  /* 0x0000000000007941 */ /* 0x000fea0003800200 */
.L_x_300:
[----:B------:R-:W-:Y:S01]  /*220b0*/  LOP3.LUT R2, R2, 0xfffffff7, RZ, 0xc0, !PT ;  /* 0xfffffff702027812 */ /* 0x000fe200078ec0ff */
[----:B------:R-:W-:Y:S01]  /*220c0*/  BSSY.RECONVERGENT B0, `(.L_x_302) ;  /* 0x0000021000007945 */ /* 0x000fe20003800200 */
[-C--:B------:R-:W-:Y:S02]  /*220d0*/  ISETP.GE.AND P6, PT, R111, R3.reuse, PT ;  /* 0x000000036f00720c */ /* 0x080fe40003fc6270 */
[----:B------:R-:W-:Y:S02]  /*220e0*/  @P0 LOP3.LUT R2, R2, 0x8, RZ, 0xfc, !PT ;  /* 0x0000000802020812 */ /* 0x000fe400078efcff */
[----:B------:R-:W-:Y:S02]  /*220f0*/  ISETP.GE.AND P0, PT, R104, R3, PT ;  /* 0x000000036800720c */ /* 0x000fe40003f06270 */
[----:B------:R-:W-:Y:S02]  /*22100*/  LOP3.LUT R2, R2, 0xfffffffe, RZ, 0xc0, !PT ;  /* 0xfffffffe02027812 */ /* 0x000fe400078ec0ff */
[----:B0---4-:R-:W-:-:S09]  /*22110*/  IADD3 R102, PT, PT, R99, 0xf80, RZ ;  /* 0x00000f8063667810 */ /* 0x011fd20007ffe0ff */
        /* <DEDUP_REMOVED lines=10> */
[----:B------:R-:W-:-:S04]  /*221c0*/  FFMA R97, -R127, R252, R97 ;  /* 0x000000fc7f617223 */ /* 0x000fc80000000161 */
[----:B0-----:R-:W-:-:S06]  /*221d0*/  FMUL R97, R97, UR6 ;  /* 0x0000000661617c20 */ /* 0x001fcc0008400000 */
[----:B------:R-:W-:Y:S01]  /*221e0*/  F2F.BF16.F32 R97, R97 ;  /* 0x0000006100617304 */ /* 0x000fe20000202000 */
[----:B----4-:R-:W-:-:S04]  /*221f0*/  FFMA R98, -R127, R98, R106 ;  /* 0x000000627f627223 */ /* 0x010fc8000000016a */
[----:B------:R-:W-:Y:S01]  /*22200*/  FMUL R98, R98, UR6 ;  /* 0x0000000662627c20 */ /* 0x000fe20008400000 */
[----:B-----5:R-:W-:-:S03]  /*22210*/  FFMA R100, -R127, R100, R101 ;  /* 0x000000647f647223 */ /* 0x020fc60000000165 */
[----:B------:R2:W-:Y:S01]  /*22220*/  F2F.BF16.F32 R101, R98 ;  /* 0x0000006200657304 */ /* 0x0005e20000202000 */
[----:B------:R-:W-:-:S07]  /*22230*/  FMUL R100, R100, UR6 ;  /* 0x0000000664647c20 */ /* 0x000fce0008400000 */
[----:B------:R-:W-:Y:S01]  /*22240*/  F2F.BF16.F32 R100, R100 ;  /* 0x0000006400647304 */ /* 0x000fe20000202000 */
[----:B--2---:R-:W-:-:S04]  /*22250*/  FFMA R98, -R127, R103, R105 ;  /* 0x000000677f627223 */ /* 0x004fc80000000169 */
[----:B------:R-:W-:-:S06]  /*22260*/  FMUL R98, R98, UR6 ;  /* 0x0000000662627c20 */ /* 0x000fcc0008400000 */
[----:B------:R-:W0:Y:S02]  /*22270*/  F2F.BF16.F32 R98, R98 ;  /* 0x0000006200627304 */ /* 0x000e240000202000 */
[----:B0-----:R-:W-:Y:S01]  /*22280*/  PRMT R98, R100, 0x5410, R98 ;  /* 0x0000541064627816 */ /* 0x001fe20000000062 */
[----:B------:R-:W-:-:S05]  /*22290*/  IMAD.WIDE.U32 R100, R101, 0x10000, RZ ;  /* 0x0001000065647825 */ /* 0x000fca00078e00ff */
[----:B------:R-:W-:Y:S02]  /*222a0*/  LOP3.LUT R101, R98, R101, RZ, 0xfc, !PT ;  /* 0x0000006562657212 */ /* 0x000fe400078efcff */
[----:B------:R-:W-:-:S05]  /*222b0*/  LOP3.LUT R100, R100, R97, RZ, 0xfc, !PT ;  /* 0x0000006164647212 */ /* 0x000fca00078efcff */
[----:B------:R0:W-:Y:S02]  /*222c0*/  STG.E.64 desc[UR4][R122.64+0x1700], R100 ;  /* 0x001700647a007986 */ /* 0x0001e4000c101b04 */
.L_x_303:
[----:B------:R-:W-:Y:S05]  /*222d0*/  BSYNC.RECONVERGENT B0 ;  /* 0x0000000000007941 */ /* 0x000fea0003800200 */
.L_x_302:
[----:B------:R-:W-:Y:S01]  /*222e0*/  ISETP.GE.AND P6, PT, R102, R3, PT ;  /* 0x000000036600720c */ /* 0x000fe20003fc6270 */
[----:B------:R-:W-:Y:S01]  /*222f0*/  BSSY.RECONVERGENT B0, `(.L_x_304) ;  /* 0x000001e000007945 */ /* 0x000fe20003800200 */
[----:B------:R-:W-:Y:S02]  /*22300*/  LOP3.LUT R2, R2, 0xfffffffd, RZ, 0xc0, !PT ;  /* 0xfffffffd02027812 */ /* 0x000fe400078ec0ff */
[----:B------:R-:W-:-:S09]  /*22310*/  LOP3.LUT R103, R99, 0x1000, RZ, 0xfc, !PT ;  /* 0x0000100063677812 */ /* 0x000fd200078efcff */
        /* <DEDUP_REMOVED lines=8> */
[----:B------:R-:W3:Y:S04]  /*223a0*/  LDL.LU R100, [R1+0x130] ;  /* 0x0001300001647983 */ /* 0x000ee80000300800 */
[----:B------:R-:W3:Y:S01]  /*223b0*/  LDL.LU R105, [R1] ;  /* 0x0000000001697983 */ /* 0x000ee20000300800 */
[----:B----4-:R-:W-:-:S04]  /*223c0*/  FFMA R97, -R127, R97, R107 ;  /* 0x000000617f617223 */ /* 0x010fc8000000016b */
[----:B-----5:R-:W-:Y:S01]  /*223d0*/  FMUL R97, R97, UR6 ;  /* 0x0000000661617c20 */ /* 0x020fe20008400000 */
[----:B--2---:R-:W-:-:S05]  /*223e0*/  FFMA R98, -R127, R98, R106 ;  /* 0x000000627f627223 */ /* 0x004fca000000016a */
[----:B------:R-:W-:Y:S01]  /*223f0*/  F2F.BF16.F32 R97, R97 ;  /* 0x0000006100617304 */ /* 0x000fe20000202000 */
[----:B------:R-:W-:Y:S01]  /*22400*/  FMUL R98, R98, UR6 ;  /* 0x0000000662627c20 */ /* 0x000fe20008400000 */
[----:B---3--:R-:W-:-:S06]  /*22410*/  FFMA R100, -R127, R100, R101 ;  /* 0x000000647f647223 */ /* 0x008fcc0000000165 */
[----:B------:R-:W-:Y:S01]  /*22420*/  F2F.BF16.F32 R101, R98 ;  /* 0x0000006200657304 */ /* 0x000fe20000202000 */
[----:B------:R-:W-:Y:S01]  /*22430*/  FMUL R100, R100, UR6 ;  /* 0x0000000664647c20 */ /* 0x000fe20008400000 */
[----:B------:R-:W-:-:S04]  /*22440*/  FFMA R96, -R127, R105, R96 ;  /* 0x000000697f607223 */ /* 0x000fc80000000160 */
[----:B------:R-:W-:Y:S02]  /*22450*/  FMUL R96, R96, UR6 ;  /* 0x0000000660607c20 */ /* 0x000fe40008400000 */
[----:B------:R-:W0:Y:S08]  /*22460*/  F2F.BF16.F32 R100, R100 ;  /* 0x0000006400647304 */ /* 0x000e300000202000 */
[----:B------:R2:W3:Y:S01]  /*22470*/  F2F.BF16.F32 R98, R96 ;  /* 0x0000006000627304 */ /* 0x0004e20000202000 */
[----:B0-----:R-:W-:Y:S01]  /*22480*/  PRMT R100, R101, 0x5410, R100 ;  /* 0x0000541065647816 */ /* 0x001fe20000000064 */
[----:B--2---:R-:W-:-:S05]  /*22490*/  IMAD.WIDE.U32 R96, R97, 0x10000, RZ ;  /* 0x0001000061607825 */ /* 0x004fca00078e00ff */
[----:B------:R-:W-:Y:S02]  /*224a0*/  LOP3.LUT R97, R100, R97, RZ, 0xfc, !PT ;  /* 0x0000006164617212 */ /* 0x000fe400078efcff */
[----:B---3--:R-:W-:-:S05]  /*224b0*/  LOP3.LUT R96, R96, R98, RZ, 0xfc, !PT ;  /* 0x0000006260607212 */ /* 0x008fca00078efcff */
[----:B------:R4:W-:Y:S02]  /*224c0*/  STG.E.64 desc[UR4][R122.64+0x1800], R96 ;  /* 0x001800607a007986 */ /* 0x0009e4000c101b04 */
.L_x_305:
[----:B------:R-:W-:Y:S05]  /*224d0*/  BSYNC.RECONVERGENT B0 ;  /* 0x0000000000007941 */ /* 0x000fea0003800200 */
.L_x_304:
[----:B------:R-:W-:Y:S01]  /*224e0*/  BSSY.RECONVERGENT B0, `(.L_x_306) ;  /* 0x000001d000007945 */ /* 0x000fe20003800200 */
[----:B0-----:R-:W-:Y:S01]  /*224f0*/  VIADD R101, R99, 0x1080 ;  /* 0x0000108063657836 */ /* 0x001fe20000000000 */
[----:B------:R-:W-:Y:S02]  /*22500*/  ISETP.GE.AND P5, PT, R103, R3, PT ;  /* 0x000000036700720c */ /* 0x000fe40003fa6270 */
[----:B------:R-:W-:Y:S11]  /*22510*/  @P4 BRA `(.L_x_307) ;  /* 0x0000000000644947 */ /* 0x000ff60003800000 */
[----:B------:R-:W5:Y:S01]  /*22520*/  LDL.LU R107, [R1+0x154] ;  /* 0x00015400016b7983 */ /* 0x000f620000300800 */
[----:B------:R-:W0:Y:S03]  /*22530*/  LDCU UR6, c[0x0][0x398] ;  /* 0x00007300ff0677ac */ /* 0x000e260008000800 */
[----:B----4-:R-:W5:Y:S04]  /*22540*/  LDL.LU R96, [R1+0x148] ;  /* 0x0001480001607983 */ /* 0x010f680000300800 */
[----:B------:R-:W4:Y:S04]  /*22550*/  LDL.LU R106, [R1+0x158] ;  /* 0x00015800016a7983 */ /* 0x000f280000300800 */
[----:B------:R-:W4:Y:S04]  /*22560*/  LDL.LU R97, [R1+0x14c] ;  /* 0x00014c0001617983 */ /* 0x000f280000300800 */
[----:B------:R-:W2:Y:S04]  /*22570*/  LDL.LU R105, [R1+0x15c] ;  /* 0x00015c0001697983 */ /* 0x000ea80000300800 */
[----:B------:R-:W2:Y:S04]  /*22580*/  LDL.LU R98, [R1+0x150] ;  /* 0x0001500001627983 */ /* 0x000ea80000300800 */
[----:B------:R-:W3:Y:S01]  /*22590*/  LDL.LU R100, [R1+0x24] ;  /* 0x0000240001647983 */ /* 0x000ee20000300800 */
[----:B-----5:R-:W-:-:S04]  /*225a0*/  FFMA R96, -R127, R96, R107 ;  /* 0x000000607f607223 */ /* 0x020fc8000000016b */
[----:B0-----:R-:W-:Y:S01]  /*225b0*/  FMUL R96, R96, UR6 ;  /* 0x0000000660607c20 */ /* 0x001fe20008400000 */
[----:B----4-:R-:W-:-:S05]  /*225c0*/  FFMA R97, -R127, R97, R106 ;  /* 0x000000617f617223 */ /* 0x010fca000000016a */
[----:B------:R-:W-:Y:S01]  /*225d0*/  F2F.BF16.F32 R96, R96 ;  /* 0x0000006000607304 */ /* 0x000fe20000202000 */
[----:B------:R-:W-:Y:S01]  /*225e0*/  FMUL R97, R97, UR6 ;  /* 0x0000000661617c20 */ /* 0x000fe20008400000 */
[----:B--2---:R-:W-:-:S06]  /*225f0*/  FFMA R98, -R127, R98, R105 ;  /* 0x000000627f627223 */ /* 0x004fcc0000000169 */
[----:B------:R-:W-:Y:S01]  /*22600*/  F2F.BF16.F32 R97, R97 ;  /* 0x0000006100617304 */ /* 0x000fe20000202000 */
[----:B------:R-:W-:Y:S01]  /*22610*/  FMUL R98, R98, UR6 ;  /* 0x0000000662627c20 */ /* 0x000fe20008400000 */
[----:B---3--:R-:W-:-:S04]  /*22620*/  FFMA R95, -R127, R100, R95 ;  /* 0x000000647f5f7223 */ /* 0x008fc8000000015f */
[----:B------:R-:W-:Y:S02]  /*22630*/  FMUL R95, R95, UR6 ;  /* 0x000000065f5f7c20 */ /* 0x000fe40008400000 */
[----:B------:R-:W0:Y:S08]  /*22640*/  F2F.BF16.F32 R98, R98 ;  /* 0x0000006200627304 */ /* 0x000e300000202000 */
[----:B------:R-:W2:Y:S01]  /*22650*/  F2F.BF16.F32 R95, R95 ;  /* 0x0000005f005f7304 */ /* 0x000ea20000202000 */
[----:B0-----:R-:W-:Y:S01]  /*22660*/  PRMT R98, R97, 0x5410, R98 ;  /* 0x0000541061627816 */ /* 0x001fe20000000062 */
[----:B------:R-:W-:-:S05]  /*22670*/  IMAD.WIDE.U32 R96, R96, 0x10000, RZ ;  /* 0x0001000060607825 */ /* 0x000fca00078e00ff */
[----:B------:R-:W-:Y:S02]  /*22680*/  LOP3.LUT R97, R98, R97, RZ, 0xfc, !PT ;  /* 0x0000006162617212 */ /* 0x000fe400078efcff */
[----:B--2---:R-:W-:-:S05]  /*22690*/  LOP3.LUT R96, R96, R95, RZ, 0xfc, !PT ;  /* 0x0000005f60607212 */ /* 0x004fca00078efcff */
[----:B------:R0:W-:Y:S02]  /*226a0*/  STG.E.64 desc[UR4][R122.64+0x1900], R96 ;  /* 0x001900607a007986 */ /* 0x0001e4000c101b04 */
.L_x_307:
[----:B------:R-:W-:Y:S05]  /*226b0*/  BSYNC.RECONVERGENT B0 ;  /* 0x0000000000007941 */ /* 0x000fea0003800200 */
.L_x_306:
[----:B------:R-:W-:Y:S01]  /*226c0*/  BSSY.RECONVERGENT B0, `(.L_x_308) ;  /* 0x000001d000007945 */ /* 0x000fe20003800200 */
[----:B------:R-:W-:Y:S02]  /*226d0*/  IADD3 R100, PT, PT, R99, 0x1100, RZ ;  /* 0x0000110063647810 */ /* 0x000fe40007ffe0ff */
[----:B------:R-:W-:Y:S01]  /*226e0*/  ISETP.GE.AND P4, PT, R101, R3, PT ;  /* 0x000000036500720c */ /* 0x000fe20003f86270 */
[----:B------:R-:W-:-:S12]  /*226f0*/  @P0 BRA `(.L_x_309) ;  /* 0x0000000000640947 */ /* 0x000fd80003800000 */
[----:B------:R-:W5:Y:S01]  /*22700*/  LDL.LU R106, [R1+0x174] ;  /* 0x00017400016a7983 */ /* 0x000f620000300800 */
[----:B------:R-:W1:Y:S03]  /*22710*/  LDCU UR6, c[0x0][0x398] ;  /* 0x00007300ff0677ac */ /* 0x000e660008000800 */
[----:B------:R-:W5:Y:S04]  /*22720*/  LDL.LU R95, [R1+0x168] ;  /* 0x00016800015f7983 */ /* 0x000f680000300800 */
[----:B------:R-:W2:Y:S04]  /*22730*/  LDL.LU R105, [R1+0x178] ;  /* 0x0001780001697983 */ /* 0x000ea80000300800 */
[----:B0---4-:R-:W2:Y:S04]  /*22740*/  LDL.LU R96, [R1+0x16c] ;  /* 0x00016c0001607983 */ /* 0x011ea80000300800 */
[----:B------:R-:W4:Y:S04]  /*22750*/  LDL.LU R98, [R1+0x17c] ;  /* 0x00017c0001627983 */ /* 0x000f280000300800 */
[----:B------:R-:W4:Y:S04]  /*22760*/  LDL.LU R97, [R1+0x170] ;  /* 0x0001700001617983 */ /* 0x000f280000300800 */
[----:B------:R-:W3:Y:S01]  /*22770*/  LDL.LU R103, [R1+0x28] ;  /* 0x0000280001677983 */ /* 0x000ee20000300800 */
[----:B-----5:R-:W-:-:S04]  /*22780*/  FFMA R95, -R127, R95, R106 ;  /* 0x0000005f7f5f7223 */ /* 0x020fc8000000016a */
[----:B-1----:R-:W-:Y:S01]  /*22790*/  FMUL R95, R95, UR6 ;  /* 0x000000065f5f7c20 */ /* 0x002fe20008400000 */
[----:B--2---:R-:W-:-:S05]  /*227a0*/  FFMA R96, -R127, R96, R105 ;  /* 0x000000607f607223 */ /* 0x004fca0000000169 */
[----:B------:R-:W-:Y:S01]  /*227b0*/  F2F.BF16.F32 R95, R95 ;  /* 0x0000005f005f7304 */ /* 0x000fe20000202000 */
[----:B------:R-:W-:Y:S01]  /*227c0*/  FMUL R96, R96, UR6 ;  /* 0x0000000660607c20 */ /* 0x000fe20008400000 */
[----:B----4-:R-:W-:-:S06]  /*227d0*/  FFMA R97, -R127, R97, R98 ;  /* 0x000000617f617223 */ /* 0x010fcc0000000162 */
[----:B------:R-:W-:Y:S01]  /*227e0*/  F2F.BF16.F32 R98, R96 ;  /* 0x0000006000627304 */ /* 0x000fe20000202000 */
[----:B------:R-:W-:Y:S01]  /*227f0*/  FMUL R97, R97, UR6 ;  /* 0x0000000661617c20 */ /* 0x000fe20008400000 */
[----:B---3--:R-:W-:-:S04]  /*22800*/  FFMA R94, -R127, R103, R94 ;  /* 0x000000677f5e7223 */ /* 0x008fc8000000015e */
[----:B------:R-:W-:Y:S02]  /*22810*/  FMUL R94, R94, UR6 ;  /* 0x000000065e5e7c20 */ /* 0x000fe40008400000 */
[----:B------:R-:W0:Y:S08]  /*22820*/  F2F.BF16.F32 R97, R97 ;  /* 0x0000006100617304 */ /* 0x000e300000202000 */
[----:B------:R1:W2:Y:S01]  /*22830*/  F2F.BF16.F32 R96, R94 ;  /* 0x0000005e00607304 */ /* 0x0002a20000202000 */
[----:B0-----:R-:W-:Y:S01]  /*22840*/  PRMT R97, R98, 0x5410, R97 ;  /* 0x0000541062617816 */ /* 0x001fe20000000061 */
[----:B-1----:R-:W-:-:S05]  /*22850*/  IMAD.WIDE.U32 R94, R95, 0x10000, RZ ;  /* 0x000100005f5e7825 */ /* 0x002fca00078e00ff */
[----:B------:R-:W-:Y:S02]  /*22860*/  LOP3.LUT R95, R97, R95, RZ, 0xfc, !PT ;  /* 0x0000005f615f7212 */ /* 0x000fe400078efcff */
[----:B--2---:R-:W-:-:S05]  /*22870*/  LOP3.LUT R94, R94, R96, RZ, 0xfc, !PT ;  /* 0x000000605e5e7212 */ /* 0x004fca00078efcff */
[----:B------:R0:W-:Y:S02]  /*22880*/  STG.E.64 desc[UR4][R122.64+0x1a00], R94 ;  /* 0x001a005e7a007986 */ /* 0x0001e4000c101b04 */
.L_x_309:
[----:B------:R-:W-:Y:S05]  /*22890*/  BSYNC.RECONVERGENT B0 ;  /* 0x0000000000007941 */ /* 0x000fea0003800200 */
.L_x_308:
[----:B------:R-:W-:Y:S01]  /*228a0*/  BSSY.RECONVERGENT B0, `(.L_x_310) ;  /* 0x000001d000007945 */ /* 0x000fe20003800200 */
[----:B------:R-:W-:Y:S02]  /*228b0*/  IADD3 R98, PT, PT, R99, 0x1180, RZ ;  /* 0x0000118063627810 */ /* 0x000fe40007ffe0ff */
[----:B------:R-:W-:Y:S01]  /*228c0*/  ISETP.GE.AND P0, PT, R100, R3, PT ;  /* 0x000000036400720c */ /* 0x000fe20003f06270 */
[----:B------:R-:W-:-:S12]  /*228d0*/  @P1 BRA `(.L_x_311) ;  /* 0x0000000000641947 */ /* 0x000fd80003800000 */
[----:B------:R-:W5:Y:S01]  /*228e0*/  LDL.LU R105, [R1+0x194] ;  /* 0x0001940001697983 */ /* 0x000f620000300800 */
[----:B------:R-:W1:Y:S03]  /*228f0*/  LDCU UR6, c[0x0][0x398] ;  /* 0x00007300ff0677ac */ /* 0x000e660008000800 */
[----:B0-----:R-:W5:Y:S04]  /*22900*/  LDL.LU R94, [R1+0x188] ;  /* 0x00018800015e7983 */ /* 0x001f680000300800 */
[----:B------:R-:W2:Y:S04]  /*22910*/  LDL.LU R103, [R1+0x198] ;  /* 0x0001980001677983 */ /* 0x000ea80000300800 */
[----:B------:R-:W2:Y:S04]  /*22920*/  LDL.LU R95, [R1+0x18c] ;  /* 0x00018c00015f7983 */ /* 0x000ea80000300800 */
[----:B------:R-:W3:Y:S04]  /*22930*/  LDL.LU R101, [R1+0x19c] ;  /* 0x00019c0001657983 */ /* 0x000ee80000300800 */
[----:B----4-:R-:W3:Y:S04]  /*22940*/  LDL.LU R96, [R1+0x190] ;  /* 0x0001900001607983 */ /* 0x010ee80000300800 */
[----:B------:R-:W4:Y:S01]  /*22950*/  LDL.LU R97, [R1+0x44] ;  /* 0x0000440001617983 */ /* 0x000f220000300800 */
[----:B-----5:R-:W-:-:S04]  /*22960*/  FFMA R94, -R127, R94, R105 ;  /* 0x0000005e7f5e7223 */ /* 0x020fc80000000169 */
[----:B-1----:R-:W-:Y:S01]  /*22970*/  FMUL R94, R94, UR6 ;  /* 0x000000065e5e7c20 */ /* 0x002fe20008400000 */
[----:B--2---:R-:W-:-:S05]  /*22980*/  FFMA R95, -R127, R95, R103 ;  /* 0x0000005f7f5f7223 */ /* 0x004fca0000000167 */
[----:B------:R-:W-:Y:S01]  /*22990*/  F2F.BF16.F32 R94, R94 ;  /* 0x0000005e005e7304 */ /* 0x000fe20000202000 */
[----:B------:R-:W-:Y:S01]  /*229a0*/  FMUL R95, R95, UR6 ;  /* 0x000000065f5f7c20 */ /* 0x000fe20008400000 */
[----:B---3--:R-:W-:-:S06]  /*229b0*/  FFMA R96, -R127, R96, R101 ;  /* 0x000000607f607223 */ /* 0x008fcc0000000165 */
[----:B------:R-:W-:Y:S01]  /*229c0*/  F2F.BF16.F32 R95, R95 ;  /* 0x0000005f005f7304 */ /* 0x000fe20000202000 */
[----:B------:R-:W-:Y:S01]  /*229d0*/  FMUL R96, R96, UR6 ;  /* 0x0000000660607c20 */ /* 0x000fe20008400000 */
[----:B----4-:R-:W-:-:S04]  /*229e0*/  FFMA R93, -R127, R97, R93 ;  /* 0x000000617f5d7223 */ /* 0x010fc8000000015d */
[----:B------:R-:W-:Y:S02]  /*229f0*/  FMUL R93, R93, UR6 ;  /* 0x000000065d5d7c20 */ /* 0x000fe40008400000 */
[----:B------:R-:W0:Y:S08]  /*22a00*/  F2F.BF16.F32 R96, R96 ;  /* 0x0000006000607304 */ /* 0x000e300000202000 */
[----:B------:R-:W1:Y:S01]  /*22a10*/  F2F.BF16.F32 R93, R93 ;  /* 0x0000005d005d7304 */ /* 0x000e620000202000 */
[----:B0-----:R-:W-:Y:S01]  /*22a20*/  PRMT R96, R95, 0x5410, R96 ;  /* 0x000054105f607816 */ /* 0x001fe20000000060 */
[----:B------:R-:W-:-:S05]  /*22a30*/  IMAD.WIDE.U32 R94, R94, 0x10000, RZ ;  /* 0x000100005e5e7825 */ /* 0x000fca00078e00ff */
[----:B------:R-:W-:Y:S02]  /*22a40*/  LOP3.LUT R95, R96, R95, RZ, 0xfc, !PT ;  /* 0x0000005f605f7212 */ /* 0x000fe400078efcff */
[----:B-1----:R-:W-:-:S05]  /*22a50*/  LOP3.LUT R94, R94, R93, RZ, 0xfc, !PT ;  /* 0x0000005d5e5e7212 */ /* 0x002fca00078efcff */
[----:B------:R0:W-:Y:S02]  /*22a60*/  STG.E.64 desc[UR4][R122.64+0x1b00], R94 ;  /* 0x001b005e7a007986 */ /* 0x0001e4000c101b04 */
.L_x_311:
[----:B------:R-:W-:Y:S05]  /*22a70*/  BSYNC.RECONVERGENT B0 ;  /* 0x0000000000007941 */ /* 0x000fea0003800200 */
.L_x_310:
[----:B------:R-:W-:Y:S01]  /*22a80*/  BSSY.RECONVERGENT B0, `(.L_x_312) ;  /* 0x000001d000007945 */ /* 0x000fe20003800200 */
[----:B0---4-:R-:W-:Y:S01]  /*22a90*/  VIADD R97, R99, 0x1200 ;  /* 0x0000120063617836 */ /* 0x011fe20000000000 */
[----:B------:R-:W-:Y:S02]  /*22aa0*/  ISETP.GE.AND P1, PT, R98, R3, PT ;  /* 0x000000036200720c */ /* 0x000fe40003f26270 */
[----:B------:R-:W-:Y:S11]  /*22ab0*/  @P2 BRA `(.L_x_313) ;  /* 0x0000000000642947 */ /* 0x000ff60003800000 */
[----:B------:R-:W4:Y:S01]  /*22ac0*/  LDL.LU R103, [R1+0x1b4] ;  /* 0x0001b40001677983 */ /* 0x000f220000300800 */
[----:B------:R-:W0:Y:S03]  /*22ad0*/  LDCU UR6, c[0x0][0x398] ;  /* 0x00007300ff0677ac */ /* 0x000e260008000800 */
[----:B------:R-:W4:Y:S04]  /*22ae0*/  LDL.LU R93, [R1+0x1a8] ;  /* 0x0001a800015d7983 */ /* 0x000f280000300800 */
[----:B------:R-:W5:Y:S04]  /*22af0*/  LDL.LU R101, [R1+0x1b8] ;  /* 0x0001b80001657983 */ /* 0x000f680000300800 */
[----:B------:R-:W5:Y:S04]  /*22b00*/  LDL.LU R94, [R1+0x1ac] ;  /* 0x0001ac00015e7983 */ /* 0x000f680000300800 */
[----:B------:R-:W2:Y:S04]  /*22b10*/  LDL.LU R96, [R1+0x1bc] ;  /* 0x0001bc0001607983 */ /* 0x000ea80000300800 */
[----:B------:R-:W2:Y:S04]  /*22b20*/  LDL.LU R95, [R1+0x1b0] ;  /* 0x0001b000015f7983 */ /* 0x000ea80000300800 */
[----:B------:R-:W3:Y:S01]  /*22b30*/  LDL.LU R100, [R1+0x48] ;  /* 0x0000480001647983 */ /* 0x000ee20000300800 */
[----:B----4-:R-:W-:-:S04]  /*22b40*/  FFMA R93, -R127, R93, R103 ;  /* 0x0000005d7f5d7223 */ /* 0x010fc80000000167 */
[----:B0-----:R-:W-:Y:S01]  /*22b50*/  FMUL R93, R93, UR6 ;  /* 0x000000065d5d7c20 */ /* 0x001fe20008400000 */
[----:B-----5:R-:W-:-:S05]  /*22b60*/  FFMA R94, -R127, R94, R101 ;  /* 0x0000005e7f5e7223 */ /* 0x020fca0000000165 */
        /* <DEDUP_REMOVED lines=14> */
.L_x_313:
[----:B------:R-:W-:Y:S05]  /*22c50*/  BSYNC.RECONVERGENT B0 ;  /* 0x0000000000007941 */ /* 0x000fea0003800200 */
.L_x_312:
[----:B------:R-:W-:Y:S01]  /*22c60*/  BSSY.RECONVERGENT B0, `(.L_x_314) ;  /* 0x000001d000007945 */ /* 0x000fe20003800200 */
[----:B------:R-:W-:Y:S02]  /*22c70*/  IADD3 R96, PT, PT, R99, 0x1280, RZ ;  /* 0x0000128063607810 */ /* 0x000fe40007ffe0ff */
[----:B------:R-:W-:Y:S01]  /*22c80*/  ISETP.GE.AND P2, PT, R97, R3, PT ;  /* 0x000000036100720c */ /* 0x000fe20003f46270 */
[----:B------:R-:W-:-:S12]  /*22c90*/  @P3 BRA `(.L_x_315) ;  /* 0x0000000000643947 */ /* 0x000fd80003800000 */
[----:B------:R-:W4:Y:S01]  /*22ca0*/  LDL.LU R101, [R1+0x1d4] ;  /* 0x0001d40001657983 */ /* 0x000f220000300800 */
[----:B------:R-:W5:Y:S03]  /*22cb0*/  LDCU UR6, c[0x0][0x398] ;  /* 0x00007300ff0677ac */ /* 0x000f660008000800 */
[----:B0-----:R-:W4:Y:S04]  /*22cc0*/  LDL.LU R92, [R1+0x1c8] ;  /* 0x0001c800015c7983 */ /* 0x001f280000300800 */
[----:B------:R-:W2:Y:S04]  /*22cd0*/  LDL.LU R100, [R1+0x1d8] ;  /* 0x0001d80001647983 */ /* 0x000ea80000300800 */
[----:B------:R-:W2:Y:S04]  /*22ce0*/  LDL.LU R93, [R1+0x1cc] ;  /* 0x0001cc00015d7983 */ /* 0x000ea80000300800 */
[----:B------:R-:W3:Y:S04]  /*22cf0*/  LDL.LU R98, [R1+0x1dc] ;  /* 0x0001dc0001627983 */ /* 0x000ee80000300800 */
[----:B------:R-:W3:Y:S04]  /*22d00*/  LDL.LU R94, [R1+0x1d0] ;  /* 0x0001d000015e7983 */ /* 0x000ee80000300800 */
[----:B------:R-:W3:Y:S01]  /*22d10*/  LDL.LU R95, [R1+0x64] ;  /* 0x00006400015f7983 */ /* 0x000ee20000300800 */
        /* <DEDUP_REMOVED lines=17> */
.L_x_315:
[----:B------:R-:W-:Y:S05]  /*22e30*/  BSYNC.RECONVERGENT B0 ;  /* 0x0000000000007941 */ /* 0x000fea0003800200 */
.L_x_314:
        /* <DEDUP_REMOVED lines=30> */
.L_x_317:
[----:B------:R-:W-:Y:S05]  /*23020*/  BSYNC.RECONVERGENT B0 ;  /* 0x0000000000007941 */ /* 0x000fea0003800200 */
.L_x_316:
        /* <DEDUP_REMOVED lines=35> */
.L_x_319:
[----:B------:R-:W-:Y:S05]  /*23260*/  BSYNC.RECONVERGENT B0 ;  /* 0x0000000000007941 */ /* 0x000fea0003800200 */
.L_x_318:
        /* <DEDUP_REMOVED lines=10> */
[----:B0-----:R-:W2:Y:S04]  /*23310*/  LDL.LU R90, [R1+0x22c] ;  /* 0x00022c00015a7983 */ /* 0x001ea80000300800 */
        /* <DEDUP_REMOVED lines=20> */
.L_x_321:
[----:B------:R-:W-:Y:S05]  /*23460*/  BSYNC.RECONVERGENT B0 ;  /* 0x0000000000007941 */ /* 0x000fea0003800200 */
.L_x_320:
[----:B------:R-:W-:Y:S01]  /*23470*/  BSSY.RECONVERGENT B0, `(.L_x_322) ;  /* 0x000001d000007945 */ /* 0x000fe20003800200 */
[----:B------:R-:W-:Y:S02]  /*23480*/  IADD3 R92, PT, PT, R99, 0x1480, RZ ;  /* 0x00001480635c7810 */ /* 0x000fe40007ffe0ff */
[----:B------:R-:W-:Y:S01]  /*23490*/  ISETP.GE.AND P5, PT, R94, R3, PT ;  /* 0x000000035e00720c */ /* 0x000fe20003fa6270 */
[----:B------:R-:W-:-:S12]  /*234a0*/  @P4 BRA `(.L_x_323) ;  /* 0x0000000000644947 */ /* 0x000fd80003800000 */
[----:B------:R-:W5:Y:S01]  /*234b0*/  LDL.LU R98, [R1+0x254] ;  /* 0x0002540001627983 */ /* 0x000f620000300800 */
[----:B------:R-:W1:Y:S03]  /*234c0*/  LDCU UR6, c[0x0][0x398] ;  /* 0x00007300ff0677ac */ /* 0x000e660008000800 */
[----:B----4-:R-:W5:Y:S04]  /*234d0*/  LDL.LU R88, [R1+0x248] ;  /* 0x0002480001587983 */ /* 0x010f680000300800 */
[----:B------:R-:W4:Y:S04]  /*234e0*/  LDL.LU R97, [R1+0x258] ;  /* 0x0002580001617983 */ /* 0x000f280000300800 */
[----:B------:R-:W4:Y:S04]  /*234f0*/  LDL.LU R89, [R1+0x24c] ;  /* 0x00024c0001597983 */ /* 0x000f280000300800 */
[----:B------:R-:W2:Y:S04]  /*23500*/  LDL.LU R96, [R1+0x25c] ;  /* 0x00025c0001607983 */ /* 0x000ea80000300800 */
[----:B0-----:R-:W2:Y:S04]  /*23510*/  LDL.LU R90, [R1+0x250] ;  /* 0x00025000015a7983 */ /* 0x001ea80000300800 */
[----:B------:R-:W3:Y:S01]  /*23520*/  LDL.LU R91, [R1+0xa4] ;  /* 0x0000a400015b7983 */ /* 0x000ee20000300800 */
[----:B-----5:R-:W-:-:S04]  /*23530*/  FFMA R88, -R127, R88, R98 ;  /* 0x000000587f587223 */ /* 0x020fc80000000162 */
[----:B-1----:R-:W-:Y:S01]  /*23540*/  FMUL R88, R88, UR6 ;  /* 0x0000000658587c20 */ /* 0x002fe20008400000 */
        /* <DEDUP_REMOVED lines=15> */
.L_x_323:
[----:B------:R-:W-:Y:S05]  /*23640*/  BSYNC.RECONVERGENT B0 ;  /* 0x0000000000007941 */ /* 0x000fea0003800200 */
.L_x_322:
[----:B------:R-:W-:Y:S01]  /*23650*/  BSSY.RECONVERGENT B0, `(.L_x_324) ;  /* 0x000001d000007945 */ /* 0x000fe20003800200 */
[----:B0-----:R-:W-:Y:S01]  /*23660*/  VIADD R91, R99, 0x1500 ;  /* 0x00001500635b7836 */ /* 0x001fe20000000000 */
[----:B------:R-:W-:Y:S02]  /*23670*/  ISETP.GE.AND P4, PT, R92, R3, PT ;  /* 0x000000035c00720c */ /* 0x000fe40003f86270 */
[----:B------:R-:W-:Y:S11]  /*23680*/  @P0 BRA `(.L_x_325) ;  /* 0x0000000000640947 */ /* 0x000ff60003800000 */
[----:B------:R-:W5:Y:S01]  /*23690*/  LDL.LU R97, [R1+0x274] ;  /* 0x0002740001617983 */ /* 0x000f620000300800 */
[----:B------:R-:W0:Y:S03]  /*236a0*/  LDCU UR6, c[0x0][0x398] ;  /* 0x00007300ff0677ac */ /* 0x000e260008000800 */
[----:B------:R-:W5:Y:S04]  /*236b0*/  LDL.LU R87, [R1+0x268] ;  /* 0x0002680001577983 */ /* 0x000f680000300800 */
[----:B------:R-:W2:Y:S04]  /*236c0*/  LDL.LU R96, [R1+0x278] ;  /* 0x0002780001607983 */ /* 0x000ea80000300800 */
[----:B----4-:R-:W2:Y:S04]  /*236d0*/  LDL.LU R88, [R1+0x26c] ;  /* 0x00026c0001587983 */ /* 0x010ea80000300800 */
[----:B------:R-:W4:Y:S04]  /*236e0*/  LDL.LU R90, [R1+0x27c] ;  /* 0x00027c00015a7983 */ /* 0x000f280000300800 */
[----:B------:R-:W4:Y:S04]  /*236f0*/  LDL.LU R89, [R1+0x270] ;  /* 0x0002700001597983 */ /* 0x000f280000300800 */
[----:B------:R-:W3:Y:S01]  /*23700*/  LDL.LU R94, [R1+0xc0] ;  /* 0x0000c000015e7983 */ /* 0x000ee20000300800 */
[----:B-----5:R-:W-:-:S04]  /*23710*/  FFMA R87, -R127, R87, R97 ;  /* 0x000000577f577223 */ /* 0x020fc80000000161 */
[----:B0-----:R-:W-:Y:S01]  /*23720*/  FMUL R87, R87, UR6 ;  /* 0x0000000657577c20 */ /* 0x001fe20008400000 */
        /* <DEDUP_REMOVED lines=15> */
.L_x_325:
[----:B------:R-:W-:Y:S05]  /*23820*/  BSYNC.RECONVERGENT B0 ;  /* 0x0000000000007941 */ /* 0x000fea0003800200 */
.L_x_324:
        /* <DEDUP_REMOVED lines=29> */
.L_x_327:
[----:B------:R-:W-:Y:S05]  /*23a00*/  BSYNC.RECONVERGENT B0 ;  /* 0x0000000000007941 */ /* 0x000fea0003800200 */
.L_x_326:
[----:B------:R-:W-:Y:S01]  /*23a10*/  BSSY.RECONVERGENT B0, `(.L_x_328) ;  /* 0x000001d000007945 */ /* 0x000fe20003800200 */
[----:B----4-:R-:W-:Y:S02]  /*23a20*/  IADD3 R89, PT, PT, R99, 0x1600, RZ ;  /* 0x0000160063597810 */ /* 0x010fe40007ffe0ff */
[----:B------:R-:W-:Y:S01]  /*23a30*/  ISETP.GE.AND P1, PT, R90, R3, PT ;  /* 0x000000035a00720c */ /* 0x000fe20003f26270 */
[----:B------:R-:W-:-:S12]  /*23a40*/  @P2 BRA `(.L_x_329) ;  /* 0x0000000000642947 */ /* 0x000fd80003800000 */
        /* <DEDUP_REMOVED lines=25> */
.L_x_329:
[----:B------:R-:W-:Y:S05]  /*23be0*/  BSYNC.RECONVERGENT B0 ;  /* 0x0000000000007941 */ /* 0x000fea0003800200 */
.L_x_328:
[----:B------:R-:W-:Y:S01]  /*23bf0*/  BSSY.RECONVERGENT B0, `(.L_x_330) ;  /* 0x000001d000007945 */ /* 0x000fe20003800200 */
[----:B------:R-:W-:Y:S01]  /*23c00*/  VIADD R88, R99, 0x1680 ;  /* 0x0000168063587836 */ /* 0x000fe20000000000 */
[----:B------:R-:W-:Y:S02]  /*23c10*/  ISETP.GE.AND P2, PT, R89, R3, PT ;  /* 0x000000035900720c */ /* 0x000fe40003f46270 */
[----:B------:R-:W-:Y:S11]  /*23c20*/  @P3 BRA `(.L_x_331) ;  /* 0x0000000000643947 */ /* 0x000ff60003800000 */
        /* <DEDUP_REMOVED lines=25> */
.L_x_331:
[----:B------:R-:W-:Y:S05]  /*23dc0*/  BSYNC.RECONVERGENT B0 ;  /* 0x0000000000007941 */ /* 0x000fea0003800200 */
.L_x_330:
[-C--:B------:R-:W-:Y:S01]  /*23dd0*/  ISETP.GE.AND P6, PT, R95, R3.reuse, PT ;  /* 0x000000035f00720c */ /* 0x080fe20003fc6270 */
[----:B------:R-:W-:Y:S01]  /*23de0*/  BSSY.RECONVERGENT B0, `(.L_x_332) ;  /* 0x000001d000007945 */ /* 0x000fe20003800200 */
[----:B0-----:R-:W-:Y:S02]  /*23df0*/  IADD3 R87, PT, PT, R99, 0x1700, RZ ;  /* 0x0000170063577810 */ /* 0x001fe40007ffe0ff */
[----:B------:R-:W-:-:S09]  /*23e00*/  ISETP.GE.AND P3, PT, R88, R3, PT ;  /* 0x000000035800720c */ /* 0x000fd20003f66270 */
[----:B------:R-:W-:Y:S05]  /*23e10*/  @P6 BRA `(.L_x_333) ;  /* 0x0000000000646947 */ /* 0x000fea0003800000 */
        /* <DEDUP_REMOVED lines=25> */
.L_x_333:
[----:B------:R-:W-:Y:S05]  /*23fb0*/  BSYNC.RECONVERGENT B0 ;  /* 0x0000000000007941 */ /* 0x000fea0003800200 */
.L_x_332:
[----:B------:R-:W-:Y:S01]  /*23fc0*/  LOP3.LUT R2, R2, 0xfffffff7, RZ, 0xc0, !PT ;  /* 0xfffffff702027812 */ /* 0x000fe200078ec0ff */
[----:B------:R-:W-:Y:S01]  /*23fd0*/  BSSY.RECONVERGENT B0, `(.L_x_334) ;  /* 0x0000022000007945 */ /* 0x000fe20003800200 */
[-C--:B------:R-:W-:Y:S02]  /*23fe0*/  ISETP.GE.AND P6, PT, R93, R3.reuse, PT ;  /* 0x000000035d00720c */ /* 0x080fe40003fc6270 */
[----:B------:R-:W-:Y:S02]  /*23ff0*/  @P0 LOP3.LUT R2, R2, 0x8, RZ, 0xfc, !PT ;  /* 0x0000000802020812 */ /* 0x000fe400078efcff */
[----:B------:R-:W-:Y:S02]  /*24000*/  ISETP.GE.AND P0, PT, R87, R3, PT ;  /* 0x000000035700720c */ /* 0x000fe40003f06270 */
[----:B------:R-:W-:Y:S02]  /*24010*/  LOP3.LUT R2, R2, 0xfffffffe, RZ, 0xc0, !PT ;  /* 0xfffffffe02027812 */ /* 0x000fe400078ec0ff */
[----:B----4-:R-:W-:-:S09]  /*24020*/  IADD3 R85, PT, PT, R99, 0x1780, RZ ;  /* 0x0000178063557810 */ /* 0x010fd20007ffe0ff */
[----:B------:R-:W-:-:S04]  /*24030*/  @P0 LOP3.LUT R2, R2, 0x1, RZ, 0xfc, !PT ;  /* 0x0000000102020812 */ /* 0x000fc800078efcff */
[----:B------:R-:W-:Y:S01]  /*24040*/  LOP3.LUT P0, RZ, R2, 0x8, RZ, 0xc0, !PT ;  /* 0x0000000802ff7812 */ /* 0x000fe2000780c0ff */
        /* <DEDUP_REMOVED lines=26> */
.L_x_335:
[----:B------:R-:W-:Y:S05]  /*241f0*/  BSYNC.RECONVERGENT B0 ;  /* 0x0000000000007941 */ /* 0x000fea0003800200 */
.L_x_334:
[----:B------:R-:W-:Y:S01]  /*24200*/  ISETP.GE.AND P6, PT, R85, R3, PT ;  /* 0x000000035500720c */ /* 0x000fe20003fc6270 */
[----:B------:R-:W-:Y:S01]  /*24210*/  BSSY.RECONVERGENT B0, `(.L_x_336) ;  /* 0x000001e000007945 */ /* 0x000fe20003800200 */
[----:B------:R-:W-:Y:S01]  /*24220*/  LOP3.LUT R2, R2, 0xfffffffd, RZ, 0xc0, !PT ;  /* 0xfffffffd02027812 */ /* 0x000fe200078ec0ff */
[----:B------:R-:W-:-:S10]  /*24230*/  VIADD R86, R99, 0x1800 ;  /* 0x0000180063567836 */ /* 0x000fd40000000000 */
[----:B------:R-:W-:Y:S01]  /*24240*/  @P6 LOP3.LUT R2, R2, 0x2, RZ, 0xfc, !PT ;  /* 0x0000000202026812 */ /* 0x000fe200078efcff */
[----:B------:R-:W-:Y:S06]  /*24250*/  @P5 BRA `(.L_x_337) ;  /* 0x0000000000645947 */ /* 0x000fec0003800000 */
        /* <DEDUP_REMOVED lines=25> */
.L_x_337:
[----:B------:R-:W-:Y:S05]  /*243f0*/  BSYNC.RECONVERGENT B0 ;  /* 0x0000000000007941 */ /* 0x000fea0003800200 */
.L_x_336:
        /* <DEDUP_REMOVED lines=29> */
.L_x_339:
[----:B------:R-:W-:Y:S05]  /*245d0*/  BSYNC.RECONVERGENT B0 ;  /* 0x0000000000007941 */ /* 0x000fea0003800200 */
.L_x_338:
        /* <DEDUP_REMOVED lines=29> */
.L_x_341:
[----:B------:R-:W-:Y:S05]  /*247b0*/  BSYNC.RECONVERGENT B0 ;  /* 0x0000000000007941 */ /* 0x000fea0003800200 */
.L_x_340:
[----:B------:R-:W-:Y:S01]  /*247c0*/  BSSY.RECONVERGENT B0, `(.L_x_342) ;  /* 0x000001d000007945 */ /* 0x000fe20003800200 */
[----:B------:R-:W-:Y:S01]  /*247d0*/  VIADD R82, R99, 0x1980 ;  /* 0x0000198063527836 */ /* 0x000fe20000000000 */
[----:B------:R-:W-:Y:S02]  /*247e0*/  ISETP.GE.AND P0, PT, R83, R3, PT ;  /* 0x000000035300720c */ /* 0x000fe40003f06270 */
[----:B------:R-:W-:Y:S11]  /*247f0*/  @P1 BRA `(.L_x_343) ;  /* 0x0000000000641947 */ /* 0x000ff60003800000 */
        /* <DEDUP_REMOVED lines=25> */
.L_x_343:
[----:B------:R-:W-:Y:S05]  /*24990*/  BSYNC.RECONVERGENT B0 ;  /* 0x0000000000007941 */ /* 0x000fea0003800200 */
.L_x_342:
        /* <DEDUP_REMOVED lines=29> */
.L_x_345:
[----:B------:R-:W-:Y:S05]  /*24b70*/  BSYNC.RECONVERGENT B0 ;  /* 0x0000000000007941 */ /* 0x000fea0003800200 */
.L_x_344:
        /* <DEDUP_REMOVED lines=29> */
.L_x_347:
[----:B------:R-:W-:Y:S05]  /*24d50*/  BSYNC.RECONVERGENT B0 ;  /* 0x0000000000007941 */ /* 0x000fea0003800200 */
.L_x_346:
[-C--:B------:R-:W-:Y:S01]  /*24d60*/  ISETP.GE.AND P6, PT, R87, R3.reuse, PT ;  /* 0x000000035700720c */ /* 0x080fe20003fc6270 */
[----:B------:R-:W-:Y:S01]  /*24d70*/  BSSY.RECONVERGENT B0, `(.L_x_348) ;  /* 0x000001d000007945 */ /* 0x000fe20003800200 */
[----:B0---4-:R-:W-:Y:S01]  /*24d80*/  VIADD R79, R99, 0x1b00 ;  /* 0x00001b00634f7836 */ /* 0x011fe20000000000 */
[----:B------:R-:W-:-:S10]  /*24d90*/  ISETP.GE.AND P3, PT, R80, R3, PT ;  /* 0x000000035000720c */ /* 0x000fd40003f66270 */
[----:B------:R-:W-:Y:S05]  /*24da0*/  @P6 BRA `(.L_x_349) ;  /* 0x0000000000646947 */ /* 0x000fea0003800000 */
        /* <DEDUP_REMOVED lines=25> */
.L_x_349:
[----:B------:R-:W-:Y:S05]  /*24f40*/  BSYNC.RECONVERGENT B0 ;  /* 0x0000000000007941 */ /* 0x000fea0003800200 */
.L_x_348:
[----:B------:R-:W-:Y:S01]  /*24f50*/  LOP3.LUT R2, R2, 0xfffffff7, RZ, 0xc0, !PT ;  /* 0xfffffff702027812 */ /* 0x000fe200078ec0ff */
[----:B------:R-:W-:Y:S01]  /*24f60*/  BSSY.RECONVERGENT B0, `(.L_x_350) ;  /* 0x0000022000007945 */ /* 0x000fe20003800200 */
[-C--:B------:R-:W-:Y:S02]  /*24f70*/  ISETP.GE.AND P6, PT, R85, R3.reuse, PT ;  /* 0x000000035500720c */ /* 0x080fe40003fc6270 */
[----:B------:R-:W-:Y:S02]  /*24f80*/  @P0 LOP3.LUT R2, R2, 0x8, RZ, 0xfc, !PT ;  /* 0x0000000802020812 */ /* 0x000fe400078efcff */
[----:B------:R-:W-:Y:S02]  /*24f90*/  ISETP.GE.AND P0, PT, R79, R3, PT ;  /* 0x000000034f00720c */ /* 0x000fe40003f06270 */
[----:B------:R-:W-:Y:S02]  /*24fa0*/  LOP3.LUT R2, R2, 0xfffffffe, RZ, 0xc0, !PT ;  /* 0xfffffffe02027812 */ /* 0x000fe400078ec0ff */
[----:B------:R-:W-:-:S09]  /*24fb0*/  IADD3 R77, PT, PT, R99, 0x1b80, RZ ;  /* 0x00001b80634d7810 */ /* 0x000fd20007ffe0ff */
        /* <DEDUP_REMOVED lines=28> */
.L_x_351:
[----:B------:R-:W-:Y:S05]  /*25180*/  BSYNC.RECONVERGENT B0 ;  /* 0x0000000000007941 */ /* 0x000fea0003800200 */
.L_x_350:
[----:B------:R-:W-:Y:S01]  /*25190*/  ISETP.GE.AND P6, PT, R77, R3, PT ;  /* 0x000000034d00720c */ /* 0x000fe20003fc6270 */
[----:B------:R-:W-:Y:S01]  /*251a0*/  BSSY.RECONVERGENT B0, `(.L_x_352) ;  /* 0x000001e000007945 */ /* 0x000fe20003800200 */
[----:B------:R-:W-:Y:S02]  /*251b0*/  LOP3.LUT R2, R2, 0xfffffffd, RZ, 0xc0, !PT ;  /* 0xfffffffd02027812 */ /* 0x000fe400078ec0ff */
[----:B------:R-:W-:-:S09]  /*251c0*/  IADD3 R78, PT, PT, R99, 0x1c00, RZ ;  /* 0x00001c00634e7810 */ /* 0x000fd20007ffe0ff */
        /* <DEDUP_REMOVED lines=27> */
.L_x_353:
[----:B------:R-:W-:Y:S05]  /*25380*/  BSYNC.RECONVERGENT B0 ;  /* 0x0000000000007941 */ /* 0x000fea0003800200 */
.L_x_352:
[----:B------:R-:W-:Y:S01]  /*25390*/  BSSY.RECONVERGENT B0, `(.L_x_354) ;  /* 0x000001d000007945 */ /* 0x000fe20003800200 */
[----:B------:R-:W-:Y:S01]  /*253a0*/  VIADD R76, R99, 0x1c80 ;  /* 0x00001c80634c7836 */ /* 0x000fe20000000000 */
[----:B------:R-:W-:Y:S02]  /*253b0*/  ISETP.GE.AND P5, PT, R78, R3, PT ;  /* 0x000000034e00720c */ /* 0x000fe40003fa6270 */
[----:B------:R-:W-:Y:S11]  /*253c0*/  @P4 BRA `(.L_x_355) ;  /* 0x0000000000644947 */ /* 0x000ff60003800000 */
        /* <DEDUP_REMOVED lines=25> */
.L_x_355:
[----:B------:R-:W-:Y:S05]  /*25560*/  BSYNC.RECONVERGENT B0 ;  /* 0x0000000000007941 */ /* 0x000fea0003800200 */
.L_x_354:
        /* <DEDUP_REMOVED lines=29> */
.L_x_357:
[----:B------:R-:W-:Y:S05]  /*25740*/  BSYNC.RECONVERGENT B0 ;  /* 0x0000000000007941 */ /* 0x000fea0003800200 */
.L_x_356:
        /* <DEDUP_REMOVED lines=29> */
.L_x_359:
[----:B------:R-:W-:Y:S05]  /*25920*/  BSYNC.RECONVERGENT B0 ;  /* 0x0000000000007941 */ /* 0x000fea0003800200 */
.L_x_358:
        /* <DEDUP_REMOVED lines=29> */
.L_x_361:
[----:B------:R-:W-:Y:S05]  /*25b00*/  BSYNC.RECONVERGENT B0 ;  /* 0x0000000000007941 */ /* 0x000fea0003800200 */
.L_x_360:
        /* <DEDUP_REMOVED lines=29> */
.L_x_363:
[----:B------:R-:W-:Y:S05]  /*25ce0*/  BSYNC.RECONVERGENT B0 ;  /* 0x0000000000007941 */ /* 0x000fea0003800200 */
.L_x_362:
[-C--:B------:R-:W-:Y:S01]  /*25cf0*/  ISETP.GE.AND P6, PT, R79, R3.reuse, PT ;  /* 0x000000034f00720c */ /* 0x080fe20003fc6270 */
[----:B------:R-:W-:Y:S01]  /*25d00*/  BSSY.RECONVERGENT B0, `(.L_x_364) ;  /* 0x000001d000007945 */ /* 0x000fe20003800200 */
[----:B0---4-:R-:W-:Y:S02]  /*25d10*/  IADD3 R71, PT, PT, R99, 0x1f00, RZ ;  /* 0x00001f0063477810 */ /* 0x011fe40007ffe0ff */
[----:B------:R-:W-:-:S09]  /*25d20*/  ISETP.GE.AND P3, PT, R72, R3, PT ;  /* 0x000000034800720c */ /* 0x000fd20003f66270 */
        /* <DEDUP_REMOVED lines=26> */
.L_x_365:
[----:B------:R-:W-:Y:S05]  /*25ed0*/  BSYNC.RECONVERGENT B0 ;  /* 0x0000000000007941 */ /* 0x000fea0003800200 */
.L_x_364:
[----:B------:R-:W-:Y:S01]  /*25ee0*/  LOP3.LUT R2, R2, 0xfffffff7, RZ, 0xc0, !PT ;  /* 0xfffffff702027812 */ /* 0x000fe200078ec0ff */
[----:B------:R-:W-:Y:S01]  /*25ef0*/  BSSY.RECONVERGENT B0, `(.L_x_366) ;  /* 0x0000022000007945 */ /* 0x000fe20003800200 */
[-C--:B------:R-:W-:Y:S01]  /*25f00*/  ISETP.GE.AND P6, PT, R77, R3.reuse, PT ;  /* 0x000000034d00720c */ /* 0x080fe20003fc6270 */
[----:B------:R-:W-:Y:S01]  /*25f10*/  VIADD R69, R99, 0x1f80 ;  /* 0x00001f8063457836 */ /* 0x000fe20000000000 */
[----:B------:R-:W-:Y:S02]  /*25f20*/  @P0 LOP3.LUT R2, R2, 0x8, RZ, 0xfc, !PT ;  /* 0x0000000802020812 */ /* 0x000fe400078efcff */
[----:B------:R-:W-:Y:S02]  /*25f30*/  ISETP.GE.AND P0, PT, R71, R3, PT ;  /* 0x000000034700720c */ /* 0x000fe40003f06270 */
[----:B------:R-:W-:-:S11]  /*25f40*/  LOP3.LUT R2, R2, 0xfffffffe, RZ, 0xc0, !PT ;  /* 0xfffffffe02027812 */ /* 0x000fd600078ec0ff */
        /* <DEDUP_REMOVED lines=28> */
.L_x_367:
[----:B------:R-:W-:Y:S05]  /*26110*/  BSYNC.RECONVERGENT B0 ;  /* 0x0000000000007941 */ /* 0x000fea0003800200 */
.L_x_366:
[----:B------:R-:W-:Y:S01]  /*26120*/  ISETP.GE.AND P6, PT, R69, R3, PT ;  /* 0x000000034500720c */ /* 0x000fe20003fc6270 */
[----:B------:R-:W-:Y:S01]  /*26130*/  BSSY.RECONVERGENT B0, `(.L_x_368) ;  /* 0x000001e000007945 */ /* 0x000fe20003800200 */
[----:B------:R-:W-:Y:S02]  /*26140*/  LOP3.LUT R2, R2, 0xfffffffd, RZ, 0xc0, !PT ;  /* 0xfffffffd02027812 */ /* 0x000fe400078ec0ff */
[----:B------:R-:W-:-:S09]  /*26150*/  LOP3.LUT R70, R99, 0x2000, RZ, 0xfc, !PT ;  /* 0x0000200063467812 */ /* 0x000fd200078efcff */
        /* <DEDUP_REMOVED lines=27> */
.L_x_369:
[----:B------:R-:W-:Y:S05]  /*26310*/  BSYNC.RECONVERGENT B0 ;  /* 0x0000000000007941 */ /* 0x000fea0003800200 */
.L_x_368:
        /* <DEDUP_REMOVED lines=29> */
.L_x_371:
[----:B------:R-:W-:Y:S05]  /*264f0*/  BSYNC.RECONVERGENT B0 ;  /* 0x0000000000007941 */ /* 0x000fea0003800200 */
.L_x_370:
        /* <DEDUP_REMOVED lines=29> */
.L_x_373:
[----:B------:R-:W-:Y:S05]  /*266d0*/  BSYNC.RECONVERGENT B0 ;  /* 0x0000000000007941 */ /* 0x000fea0003800200 */
.L_x_372:
        /* <DEDUP_REMOVED lines=29> */
.L_x_375:
[----:B------:R-:W-:Y:S05]  /*268b0*/  BSYNC.RECONVERGENT B0 ;  /* 0x0000000000007941 */ /* 0x000fea0003800200 */
.L_x_374:
        /* <DEDUP_REMOVED lines=29> */
.L_x_377:
[----:B------:R-:W-:Y:S05]  /*26a90*/  BSYNC.RECONVERGENT B0 ;  /* 0x0000000000007941 */ /* 0x000fea0003800200 */
.L_x_376:
        /* <DEDUP_REMOVED lines=29> */
.L_x_379:
[----:B------:R-:W-:Y:S05]  /*26c70*/  BSYNC.RECONVERGENT B0 ;  /* 0x0000000000007941 */ /* 0x000fea0003800200 */
.L_x_378:
        /* <DEDUP_REMOVED lines=30> */
.L_x_381:
[----:B------:R-:W-:Y:S05]  /*26e60*/  BSYNC.RECONVERGENT B0 ;  /* 0x0000000000007941 */ /* 0x000fea0003800200 */
.L_x_380:
        /* <DEDUP_REMOVED lines=35> */
.L_x_383:
[----:B------:R-:W-:Y:S05]  /*270a0*/  BSYNC.RECONVERGENT B0 ;  /* 0x0000000000007941 */ /* 0x000fea0003800200 */
.L_x_382:
        /* <DEDUP_REMOVED lines=31> */
.L_x_385:
[----:B------:R-:W-:Y:S05]  /*272a0*/  BSYNC.RECONVERGENT B0 ;  /* 0x0000000000007941 */ /* 0x000fea0003800200 */
.L_x_384:
        /* <DEDUP_REMOVED lines=29> */
.L_x_387:
[----:B------:R-:W-:Y:S05]  /*27480*/  BSYNC.RECONVERGENT B0 ;  /* 0x0000000000007941 */ /* 0x000fea0003800200 */
.L_x_386:
[----:B------:R-:W-:Y:S01]  /*27490*/  BSSY.RECONVERGENT B0, `(.L_x_388) ;  /* 0x000001d000007945 */ /* 0x000fe20003800200 */
[----:B0---4-:R-:W-:Y:S02]  /*274a0*/  IADD3 R59, PT, PT, R99, 0x2500, RZ ;  /* 0x00002500633b7810 */ /* 0x011fe40007ffe0ff */
[----:B------:R-:W-:Y:S01]  /*274b0*/  ISETP.GE.AND P4, PT, R60, R3, PT ;  /* 0x000000033c00720c */ /* 0x000fe20003f86270 */
[----:B------:R-:W-:-:S12]  /*274c0*/  @P0 BRA `(.L_x_389) ;  /* 0x0000000000640947 */ /* 0x000fd80003800000 */
[----:B------:R-:W4:Y:S01]  /*274d0*/  LDL.LU R65, [R1+0x2c0] ;  /* 0x0002c00001417983 */ /* 0x000f220000300800 */
[----:B------:R-:W0:Y:S03]  /*274e0*/  LDCU UR6, c[0x0][0x398] ;  /* 0x00007300ff0677ac */ /* 0x000e260008000800 */
[----:B------:R-:W5:Y:S04]  /*274f0*/  LDL.LU R64, [R1+0x674] ;  /* 0x0006740001407983 */ /* 0x000f680000300800 */
[----:B------:R-:W5:Y:S04]  /*27500*/  LDL.LU R55, [R1+0x668] ;  /* 0x0006680001377983 */ /* 0x000f680000300800 */
[----:B------:R-:W2:Y:S04]  /*27510*/  LDL.LU R62, [R1+0x678] ;  /* 0x00067800013e7983 */ /* 0x000ea80000300800 */
[----:B------:R-:W2:Y:S04]  /*27520*/  LDL.LU R56, [R1+0x66c] ;  /* 0x00066c0001387983 */ /* 0x000ea80000300800 */
[----:B------:R-:W3:Y:S04]  /*27530*/  LDL.LU R58, [R1+0x67c] ;  /* 0x00067c00013a7983 */ /* 0x000ee80000300800 */
[----:B------:R-:W3:Y:S01]  /*27540*/  LDL.LU R57, [R1+0x670] ;  /* 0x0006700001397983 */ /* 0x000ee20000300800 */
[----:B----4-:R-:W-:-:S04]  /*27550*/  FFMA R54, -R127, R65, R54 ;  /* 0x000000417f367223 */ /* 0x010fc80000000136 */
[----:B0-----:R-:W-:Y:S01]  /*27560*/  FMUL R54, R54, UR6 ;  /* 0x0000000636367c20 */ /* 0x001fe20008400000 */
[----:B-----5:R-:W-:-:S04]  /*27570*/  FFMA R55, -R127, R55, R64 ;  /* 0x000000377f377223 */ /* 0x020fc80000000140 */
        /* <DEDUP_REMOVED lines=14> */
.L_x_389:
[----:B------:R-:W-:Y:S05]  /*27660*/  BSYNC.RECONVERGENT B0 ;  /* 0x0000000000007941 */ /* 0x000fea0003800200 */
.L_x_388:
[----:B------:R-:W-:Y:S01]  /*27670*/  BSSY.RECONVERGENT B0, `(.L_x_390) ;  /* 0x000001d000007945 */ /* 0x000fe20003800200 */
[----:B------:R-:W-:Y:S02]  /*27680*/  IADD3 R58, PT, PT, R99, 0x2580, RZ ;  /* 0x00002580633a7810 */ /* 0x000fe40007ffe0ff */
[----:B------:R-:W-:Y:S01]  /*27690*/  ISETP.GE.AND P0, PT, R59, R3, PT ;  /* 0x000000033b00720c */ /* 0x000fe20003f06270 */
[----:B------:R-:W-:-:S12]  /*276a0*/  @P1 BRA `(.L_x_391) ;  /* 0x0000000000641947 */ /* 0x000fd80003800000 */
[----:B------:R-:W4:Y:S01]  /*276b0*/  LDL.LU R64, [R1+0x2c4] ;  /* 0x0002c40001407983 */ /* 0x000f220000300800 */
[----:B------:R-:W5:Y:S03]  /*276c0*/  LDCU UR6, c[0x0][0x398] ;  /* 0x00007300ff0677ac */ /* 0x000f660008000800 */
[----:B------:R-:W2:Y:S04]  /*276d0*/  LDL.LU R62, [R1+0x690] ;  /* 0x00069000013e7983 */ /* 0x000ea80000300800 */
[----:B0-----:R-:W2:Y:S04]  /*276e0*/  LDL.LU R54, [R1+0x684] ;  /* 0x0006840001367983 */ /* 0x001ea80000300800 */
[----:B------:R-:W3:Y:S04]  /*276f0*/  LDL.LU R60, [R1+0x694] ;  /* 0x00069400013c7983 */ /* 0x000ee80000300800 */
        /* <DEDUP_REMOVED lines=11> */
[----:B------:R-:W-:-:S06]  /*277b0*/  FFMA R56, -R127, R56, R57 ;  /* 0x000000387f387223 */ /* 0x000fcc0000000139 */
[----:B------:R-:W-:Y:S01]  /*277c0*/  F2F.BF16.F32 R55, R55 ;  /* 0x0000003700377304 */ /* 0x000fe20000202000 */
[----:B------:R-:W-:-:S07]  /*277d0*/  FMUL R56, R56, UR6 ;  /* 0x0000000638387c20 */ /* 0x000fce0008400000 */
[----:B------:R-:W0:Y:S02]  /*277e0*/  F2F.BF16.F32 R56, R56 ;  /* 0x0000003800387304 */ /* 0x000e240000202000 */
[----:B0-----:R-:W-:Y:S01]  /*277f0*/  PRMT R56, R55, 0x5410, R56 ;  /* 0x0000541037387816 */ /* 0x001fe20000000038 */
[----:B------:R-:W-:-:S05]  /*27800*/  IMAD.WIDE.U32 R54, R54, 0x10000, RZ ;  /* 0x0001000036367825 */ /* 0x000fca00078e00ff */
[----:B------:R-:W-:Y:S02]  /*27810*/  LOP3.LUT R55, R56, R55, RZ, 0xfc, !PT ;  /* 0x0000003738377212 */ /* 0x000fe400078efcff */
[----:B------:R-:W-:-:S05]  /*27820*/  LOP3.LUT R54, R54, R53, RZ, 0xfc, !PT ;  /* 0x0000003536367212 */ /* 0x000fca00078efcff */
[----:B------:R4:W-:Y:S02]  /*27830*/  STG.E.64 desc[UR4][R122.64+0x4300], R54 ;  /* 0x004300367a007986 */ /* 0x0009e4000c101b04 */
.L_x_391:
[----:B------:R-:W-:Y:S05]  /*27840*/  BSYNC.RECONVERGENT B0 ;  /* 0x0000000000007941 */ /* 0x000fea0003800200 */
.L_x_390:
[----:B------:R-:W-:Y:S01]  /*27850*/  BSSY.RECONVERGENT B0, `(.L_x_392) ;  /* 0x000001d000007945 */ /* 0x000fe20003800200 */
[----:B------:R-:W-:Y:S01]  /*27860*/  VIADD R57, R99, 0x2600 ;  /* 0x0000260063397836 */ /* 0x000fe20000000000 */
[----:B------:R-:W-:Y:S02]  /*27870*/  ISETP.GE.AND P1, PT, R58, R3, PT ;  /* 0x000000033a00720c */ /* 0x000fe40003f26270 */
[----:B------:R-:W-:Y:S11]  /*27880*/  @P2 BRA `(.L_x_393) ;  /* 0x0000000000642947 */ /* 0x000ff60003800000 */
[----:B------:R-:W5:Y:S01]  /*27890*/  LDL.LU R62, [R1+0x2e0] ;  /* 0x0002e000013e7983 */ /* 0x000f620000300800 */
[----:B------:R-:W1:Y:S03]  /*278a0*/  LDCU UR6, c[0x0][0x398] ;  /* 0x00007300ff0677ac */ /* 0x000e660008000800 */
[----:B------:R-:W2:Y:S04]  /*278b0*/  LDL.LU R60, [R1+0x6ac] ;  /* 0x0006ac00013c7983 */ /* 0x000ea80000300800 */
[----:B------:R-:W2:Y:S04]  /*278c0*/  LDL.LU R53, [R1+0x69c] ;  /* 0x00069c0001357983 */ /* 0x000ea80000300800 */
[----:B------:R-:W3:Y:S04]  /*278d0*/  LDL.LU R59, [R1+0x6b0] ;  /* 0x0006b000013b7983 */ /* 0x000ee80000300800 */
[----:B0---4-:R-:W3:Y:S04]  /*278e0*/  LDL.LU R54, [R1+0x6a0] ;  /* 0x0006a00001367983 */ /* 0x011ee80000300800 */
[----:B------:R-:W4:Y:S04]  /*278f0*/  LDL.LU R56, [R1+0x6b4] ;  /* 0x0006b40001387983 */ /* 0x000f280000300800 */
[----:B------:R-:W4:Y:S01]  /*27900*/  LDL.LU R55, [R1+0x6a4] ;  /* 0x0006a40001377983 */ /* 0x000f220000300800 */
[----:B-----5:R-:W-:-:S04]  /*27910*/  FFMA R52, -R127, R62, R52 ;  /* 0x0000003e7f347223 */ /* 0x020fc80000000134 */
[----:B-1----:R-:W-:Y:S01]  /*27920*/  FMUL R52, R52, UR6 ;  /* 0x0000000634347c20 */ /* 0x002fe20008400000 */
[----:B--2---:R-:W-:-:S04]  /*27930*/  FFMA R53, -R127, R53, R60 ;  /* 0x000000357f357223 */ /* 0x004fc8000000013c */
[----:B------:R-:W-:Y:S01]  /*27940*/  FMUL R53, R53, UR6 ;  /* 0x0000000635357c20 */ /* 0x000fe20008400000 */
[----:B---3--:R-:W-:-:S05]  /*27950*/  FFMA R54, -R127, R54, R59 ;  /* 0x000000367f367223 */ /* 0x008fca000000013b */
        /* <DEDUP_REMOVED lines=12> */
.L_x_393:
[----:B------:R-:W-:Y:S05]  /*27a20*/  BSYNC.RECONVERGENT B0 ;  /* 0x0000000000007941 */ /* 0x000fea0003800200 */
.L_x_392:
[----:B------:R-:W-:Y:S01]  /*27a30*/  BSSY.RECONVERGENT B0, `(.L_x_394) ;  /* 0x000001d000007945 */ /* 0x000fe20003800200 */
[----:B------:R-:W-:Y:S02]  /*27a40*/  IADD3 R56, PT, PT, R99, 0x2680, RZ ;  /* 0x0000268063387810 */ /* 0x000fe40007ffe0ff */
[----:B------:R-:W-:Y:S01]  /*27a50*/  ISETP.GE.AND P2, PT, R57, R3, PT ;  /* 0x000000033900720c */ /* 0x000fe20003f46270 */
[----:B------:R-:W-:-:S12]  /*27a60*/  @P3 BRA `(.L_x_395) ;  /* 0x0000000000643947 */ /* 0x000fd80003800000 */
[----:B------:R-:W5:Y:S01]  /*27a70*/  LDL.LU R60, [R1+0x2e4] ;  /* 0x0002e400013c7983 */ /* 0x000f620000300800 */
[----:B------:R-:W1:Y:S03]  /*27a80*/  LDCU UR6, c[0x0][0x398] ;  /* 0x00007300ff0677ac */ /* 0x000e660008000800 */
[----:B------:R-:W2:Y:S04]  /*27a90*/  LDL.LU R59, [R1+0x6cc] ;  /* 0x0006cc00013b7983 */ /* 0x000ea80000300800 */
[----:B0-----:R-:W2:Y:S04]  /*27aa0*/  LDL.LU R52, [R1+0x6a8] ;  /* 0x0006a80001347983 */ /* 0x001ea80000300800 */
[----:B------:R-:W3:Y:S04]  /*27ab0*/  LDL.LU R58, [R1+0x6d0] ;  /* 0x0006d000013a7983 */ /* 0x000ee80000300800 */
[----:B------:R-:W3:Y:S04]  /*27ac0*/  LDL.LU R53, [R1+0x6b8] ;  /* 0x0006b80001357983 */ /* 0x000ee80000300800 */
[----:B----4-:R-:W4:Y:S04]  /*27ad0*/  LDL.LU R55, [R1+0x6d4] ;  /* 0x0006d40001377983 */ /* 0x010f280000300800 */
        /* <DEDUP_REMOVED lines=9> */
[----:B----4-:R-:W-:-:S06]  /*27b70*/  FFMA R54, -R127, R54, R55 ;  /* 0x000000367f367223 */ /* 0x010fcc0000000137 */
        /* <DEDUP_REMOVED lines=8> */
.L_x_395:
[----:B------:R-:W-:Y:S05]  /*27c00*/  BSYNC.RECONVERGENT B0 ;  /* 0x0000000000007941 */ /* 0x000fea0003800200 */
.L_x_394:
[-C--:B------:R-:W-:Y:S01]  /*27c10*/  ISETP.GE.AND P6, PT, R63, R3.reuse, PT ;  /* 0x000000033f00720c */ /* 0x080fe20003fc6270 */
[----:B------:R-:W-:Y:S01]  /*27c20*/  BSSY.RECONVERGENT B0, `(.L_x_396) ;  /* 0x000001d000007945 */ /* 0x000fe20003800200 */
[----:B0---4-:R-:W-:Y:S02]  /*27c30*/  IADD3 R55, PT, PT, R99, 0x2700, RZ ;  /* 0x0000270063377810 */ /* 0x011fe40007ffe0ff */
[----:B------:R-:W-:-:S09]  /*27c40*/  ISETP.GE.AND P3, PT, R56, R3, PT ;  /* 0x000000033800720c */ /* 0x000fd20003f66270 */
[----:B------:R-:W-:Y:S05]  /*27c50*/  @P6 BRA `(.L_x_397) ;  /* 0x0000000000646947 */ /* 0x000fea0003800000 */
        /* <DEDUP_REMOVED lines=25> */
.L_x_397:
[----:B------:R-:W-:Y:S05]  /*27df0*/  BSYNC.RECONVERGENT B0 ;  /* 0x0000000000007941 */ /* 0x000fea0003800200 */
.L_x_396:
        /* <DEDUP_REMOVED lines=35> */
.L_x_399:
[----:B------:R-:W-:Y:S05]  /*28030*/  BSYNC.RECONVERGENT B0 ;  /* 0x0000000000007941 */ /* 0x000fea0003800200 */
.L_x_398:
        /* <DEDUP_REMOVED lines=31> */
.L_x_401:
[----:B------:R-:W-:Y:S05]  /*28230*/  BSYNC.RECONVERGENT B0 ;  /* 0x0000000000007941 */ /* 0x000fea0003800200 */
.L_x_400:
        /* <DEDUP_REMOVED lines=29> */
.L_x_403:
[----:B------:R-:W-:Y:S05]  /*28410*/  BSYNC.RECONVERGENT B0 ;  /* 0x0000000000007941 */ /* 0x000fea0003800200 */
.L_x_402:
[----:B------:R-:W-:Y:S01]  /*28420*/  BSSY.RECONVERGENT B0, `(.L_x_404) ;  /* 0x000001d000007945 */ /* 0x000fe20003800200 */
[----:B0---4-:R-:W-:Y:S01]  /*28430*/  VIADD R51, R99, 0x2900 ;  /* 0x0000290063337836 */ /* 0x011fe20000000000 */
[----:B------:R-:W-:Y:S02]  /*28440*/  ISETP.GE.AND P4, PT, R52, R3, PT ;  /* 0x000000033400720c */ /* 0x000fe40003f86270 */
[----:B------:R-:W-:Y:S11]  /*28450*/  @P0 BRA `(.L_x_405) ;  /* 0x0000000000640947 */ /* 0x000ff60003800000 */
        /* <DEDUP_REMOVED lines=25> */
.L_x_405:
[----:B------:R-:W-:Y:S05]  /*285f0*/  BSYNC.RECONVERGENT B0 ;  /* 0x0000000000007941 */ /* 0x000fea0003800200 */
.L_x_404:
        /* <DEDUP_REMOVED lines=29> */
.L_x_407:
[----:B------:R-:W-:Y:S05]  /*287d0*/  BSYNC.RECONVERGENT B0 ;  /* 0x0000000000007941 */ /* 0x000fea0003800200 */
.L_x_406:
[----:B------:R-:W-:Y:S01]  /*287e0*/  BSSY.RECONVERGENT B0, `(.L_x_408) ;  /* 0x000001d000007945 */ /* 0x000fe20003800200 */
[----:B------:R-:W-:Y:S02]  /*287f0*/  IADD3 R49, PT, PT, R99, 0x2a00, RZ ;  /* 0x00002a0063317810 */ /* 0x000fe40007ffe0ff */
[----:B------:R-:W-:Y:S01]  /*28800*/  ISETP.GE.AND P1, PT, R50, R3, PT ;  /* 0x000000033200720c */ /* 0x000fe20003f26270 */
[----:B------:R-:W-:-:S12]  /*28810*/  @P2 BRA `(.L_x_409) ;  /* 0x0000000000642947 */ /* 0x000fd80003800000 */
        /* <DEDUP_REMOVED lines=25> */
.L_x_409:
[----:B------:R-:W-:Y:S05]  /*289b0*/  BSYNC.RECONVERGENT B0 ;  /* 0x0000000000007941 */ /* 0x000fea0003800200 */
.L_x_408:
[----:B------:R-:W-:Y:S01]  /*289c0*/  BSSY.RECONVERGENT B0, `(.L_x_410) ;  /* 0x000001d000007945 */ /* 0x000fe20003800200 */
[----:B------:R-:W-:Y:S01]  /*289d0*/  VIADD R48, R99, 0x2a80 ;  /* 0x00002a8063307836 */ /* 0x000fe20000000000 */
[----:B------:R-:W-:Y:S02]  /*289e0*/  ISETP.GE.AND P2, PT, R49, R3, PT ;  /* 0x000000033100720c */ /* 0x000fe40003f46270 */
[----:B------:R-:W-:Y:S11]  /*289f0*/  @P3 BRA `(.L_x_411) ;  /* 0x0000000000643947 */ /* 0x000ff60003800000 */
        /* <DEDUP_REMOVED lines=25> */
.L_x_411:
[----:B------:R-:W-:Y:S05]  /*28b90*/  BSYNC.RECONVERGENT B0 ;  /* 0x0000000000007941 */ /* 0x000fea0003800200 */
.L_x_410:
        /* <DEDUP_REMOVED lines=30> */
.L_x_413:
[----:B------:R-:W-:Y:S05]  /*28d80*/  BSYNC.RECONVERGENT B0 ;  /* 0x0000000000007941 */ /* 0x000fea0003800200 */
.L_x_412:
        /* <DEDUP_REMOVED lines=35> */
.L_x_415:
[----:B------:R-:W-:Y:S05]  /*28fc0*/  BSYNC.RECONVERGENT B0 ;  /* 0x0000000000007941 */ /* 0x000fea0003800200 */
.L_x_414:
        /* <DEDUP_REMOVED lines=31> */
.L_x_417:
[----:B------:R-:W-:Y:S05]  /*291c0*/  BSYNC.RECONVERGENT B0 ;  /* 0x0000000000007941 */ /* 0x000fea0003800200 */
.L_x_416:
        /* <DEDUP_REMOVED lines=29> */
.L_x_419:
[----:B------:R-:W-:Y:S05]  /*293a0*/  BSYNC.RECONVERGENT B0 ;  /* 0x0000000000007941 */ /* 0x000fea0003800200 */
.L_x_418:
        /* <DEDUP_REMOVED lines=29> */
.L_x_421:
[----:B------:R-:W-:Y:S05]  /*29580*/  BSYNC.RECONVERGENT B0 ;  /* 0x0000000000007941 */ /* 0x000fea0003800200 */
.L_x_420:
[----:B------:R-:W-:Y:S01]  /*29590*/  BSSY.RECONVERGENT B0, `(.L_x_422) ;  /* 0x000001d000007945 */ /* 0x000fe20003800200 */
[----:B------:R-:W-:Y:S01]  /*295a0*/  VIADD R42, R99, 0x2d80 ;  /* 0x00002d80632a7836 */ /* 0x000fe20000000000 */
[----:B------:R-:W-:Y:S02]  /*295b0*/  ISETP.GE.AND P0, PT, R43, R3, PT ;  /* 0x000000032b00720c */ /* 0x000fe40003f06270 */
[----:B------:R-:W-:Y:S11]  /*295c0*/  @P1 BRA `(.L_x_423) ;  /* 0x0000000000641947 */ /* 0x000ff60003800000 */
        /* <DEDUP_REMOVED lines=25> */
.L_x_423:
[----:B------:R-:W-:Y:S05]  /*29760*/  BSYNC.RECONVERGENT B0 ;  /* 0x0000000000007941 */ /* 0x000fea0003800200 */
.L_x_422:
        /* <DEDUP_REMOVED lines=29> */
.L_x_425:
[----:B------:R-:W-:Y:S05]  /*29940*/  BSYNC.RECONVERGENT B0 ;  /* 0x0000000000007941 */ /* 0x000fea0003800200 */
.L_x_424:
        /* <DEDUP_REMOVED lines=29> */
.L_x_427:
[----:B------:R-:W-:Y:S05]  /*29b20*/  BSYNC.RECONVERGENT B0 ;  /* 0x0000000000007941 */ /* 0x000fea0003800200 */
.L_x_426:
[-C--:B------:R-:W-:Y:S01]  /*29b30*/  ISETP.GE.AND P6, PT, R47, R3.reuse, PT ;  /* 0x000000032f00720c */ /* 0x080fe20003fc6270 */
[----:B------:R-:W-:Y:S01]  /*29b40*/  BSSY.RECONVERGENT B0, `(.L_x_428) ;  /* 0x000001d000007945 */ /* 0x000fe20003800200 */
[----:B0---4-:R-:W-:Y:S01]  /*29b50*/  VIADD R39, R99, 0x2f00 ;  /* 0x00002f0063277836 */ /* 0x011fe20000000000 */
[----:B------:R-:W-:-:S10]  /*29b60*/  ISETP.GE.AND P3, PT, R40, R3, PT ;  /* 0x000000032800720c */ /* 0x000fd40003f66270 */
        /* <DEDUP_REMOVED lines=26> */
.L_x_429:
[----:B------:R-:W-:Y:S05]  /*29d10*/  BSYNC.RECONVERGENT B0 ;  /* 0x0000000000007941 */ /* 0x000fea0003800200 */
.L_x_428:
        /* <DEDUP_REMOVED lines=35> */
.L_x_431:
[----:B------:R-:W-:Y:S05]  /*29f50*/  BSYNC.RECONVERGENT B0 ;  /* 0x0000000000007941 */ /* 0x000fea0003800200 */
.L_x_430:
        /* <DEDUP_REMOVED lines=31> */
.L_x_433:
[----:B------:R-:W-:Y:S05]  /*2a150*/  BSYNC.RECONVERGENT B0 ;  /* 0x0000000000007941 */ /* 0x000fea0003800200 */
.L_x_432:
        /* <DEDUP_REMOVED lines=29> */
.L_x_435:
[----:B------:R-:W-:Y:S05]  /*2a330*/  BSYNC.RECONVERGENT B0 ;  /* 0x0000000000007941 */ /* 0x000fea0003800200 */
.L_x_434:
        /* <DEDUP_REMOVED lines=29> */
.L_x_437:
[----:B------:R-:W-:Y:S05]  /*2a510*/  BSYNC.RECONVERGENT B0 ;  /* 0x0000000000007941 */ /* 0x000fea0003800200 */
.L_x_436:
        /* <DEDUP_REMOVED lines=29> */
.L_x_439:
[----:B------:R-:W-:Y:S05]  /*2a6f0*/  BSYNC.RECONVERGENT B0 ;  /* 0x0000000000007941 */ /* 0x000fea0003800200 */
.L_x_438:
        /* <DEDUP_REMOVED lines=29> */
.L_x_441:
[----:B------:R-:W-:Y:S05]  /*2a8d0*/  BSYNC.RECONVERGENT B0 ;  /* 0x0000000000007941 */ /* 0x000fea0003800200 */
.L_x_440:
        /* <DEDUP_REMOVED lines=29> */
.L_x_443:
[----:B------:R-:W-:Y:S05]  /*2aab0*/  BSYNC.RECONVERGENT B0 ;  /* 0x0000000000007941 */ /* 0x000fea0003800200 */
.L_x_442:
        /* <DEDUP_REMOVED lines=30> */
.L_x_445:
[----:B------:R-:W-:Y:S05]  /*2aca0*/  BSYNC.RECONVERGENT B0 ;  /* 0x0000000000007941 */ /* 0x000fea0003800200 */
.L_x_444:
        /* <DEDUP_REMOVED lines=35> */
.L_x_447:
[----:B------:R-:W-:Y:S05]  /*2aee0*/  BSYNC.RECONVERGENT B0 ;  /* 0x0000000000007941 */ /* 0x000fea0003800200 */
.L_x_446:
        /* <DEDUP_REMOVED lines=9> */
[----:B------:R-:W3:Y:S04]  /*2af80*/  LDL.LU R25, [R1+0x8bc] ;  /* 0x0008bc0001197983 */ /* 0x000ee80000300800 */
[----:B0---4-:R-:W4:Y:S04]  /*2af90*/  LDL.LU R27, [R1+0xa38] ;  /* 0x000a3800011b7983 */ /* 0x011f280000300800 */
        /* <DEDUP_REMOVED lines=18> */
.L_x_449:
[----:B------:R-:W-:Y:S05]  /*2b0c0*/  BSYNC.RECONVERGENT B0 ;  /* 0x0000000000007941 */ /* 0x000fea0003800200 */
.L_x_448:
        /* <DEDUP_REMOVED lines=16> */
[----:B--2---:R-:W-:-:S03]  /*2b1d0*/  FFMA R24, -R127, R24, R25 ;  /* 0x000000187f187223 */ /* 0x004fc60000000119 */
[----:B------:R3:W-:Y:S01]  /*2b1e0*/  F2F.BF16.F32 R25, R2 ;  /* 0x0000000200197304 */ /* 0x0007e20000202000 */
[----:B------:R-:W-:-:S07]  /*2b1f0*/  FMUL R28, R24, UR6 ;  /* 0x00000006181c7c20 */ /* 0x000fce0008400000 */
[----:B------:R-:W-:Y:S01]  /*2b200*/  F2F.BF16.F32 R24, R28 ;  /* 0x0000001c00187304 */ /* 0x000fe20000202000 */
[----:B---3--:R-:W-:-:S04]  /*2b210*/  FFMA R2, -R127, R26, R30 ;  /* 0x0000001a7f027223 */ /* 0x008fc8000000011e */
[----:B------:R-:W-:-:S03]  /*2b220*/  FMUL R30, R2, UR6 ;  /* 0x00000006021e7c20 */ /* 0x000fc60008400000 */
[----:B------:R-:W-:Y:S08]  /*2b230*/  F2F.BF16.F32 R2, R23 ;  /* 0x0000001700027304 */ /* 0x000ff00000202000 */
[----:B------:R-:W0:Y:S02]  /*2b240*/  F2F.BF16.F32 R26, R30 ;  /* 0x0000001e001a7304 */ /* 0x000e240000202000 */
[----:B0-----:R-:W-:Y:S01]  /*2b250*/  PRMT R26, R24, 0x5410, R26 ;  /* 0x00005410181a7816 */ /* 0x001fe2000000001a */
[----:B------:R-:W-:-:S05]  /*2b260*/  IMAD.WIDE.U32 R24, R25, 0x10000, RZ ;  /* 0x0001000019187825 */ /* 0x000fca00078e00ff */
[----:B------:R-:W-:Y:S02]  /*2b270*/  LOP3.LUT R25, R26, R25, RZ, 0xfc, !PT ;  /* 0x000000191a197212 */ /* 0x000fe400078efcff */
[----:B------:R-:W-:-:S05]  /*2b280*/  LOP3.LUT R24, R24, R2, RZ, 0xfc, !PT ;  /* 0x0000000218187212 */ /* 0x000fca00078efcff */
[----:B------:R0:W-:Y:S02]  /*2b290*/  STG.E.64 desc[UR4][R122.64+0x6100], R24 ;  /* 0x006100187a007986 */ /* 0x0001e4000c101b04 */
.L_x_451:
[----:B------:R-:W-:Y:S05]  /*2b2a0*/  BSYNC.RECONVERGENT B0 ;  /* 0x0000000000007941 */ /* 0x000fea0003800200 */
.L_x_450:
        /* <DEDUP_REMOVED lines=12> */
[C---:B----4-:R-:W-:Y:S01]  /*2b370*/  FFMA R23, -R127.reuse, R23, R32 ;  /* 0x000000177f177223 */ /* 0x050fe20000000120 */
[----:B--2---:R-:W-:-:S03]  /*2b380*/  FFMA R24, -R127, R24, R26 ;  /* 0x000000187f187223 */ /* 0x004fc6000000011a */
[----:B-----5:R-:W-:Y:S01]  /*2b390*/  FMUL R26, R23, UR6 ;  /* 0x00000006171a7c20 */ /* 0x020fe20008400000 */
[----:B------:R-:W-:-:S03]  /*2b3a0*/  FMUL R27, R24, UR6 ;  /* 0x00000006181b7c20 */ /* 0x000fc60008400000 */
[----:B------:R-:W0:Y:S01]  /*2b3b0*/  F2F.BF16.F32 R23, R26 ;  /* 0x0000001a00177304 */ /* 0x000e220000202000 */
[----:B---3--:R-:W-:-:S04]  /*2b3c0*/  FFMA R25, -R127, R25, R28 ;  /* 0x000000197f197223 */ /* 0x008fc8000000011c */
[----:B------:R-:W-:Y:S01]  /*2b3d0*/  FMUL R28, R25, UR6 ;  /* 0x00000006191c7c20 */ /* 0x000fe20008400000 */
[----:B------:R-:W-:Y:S02]  /*2b3e0*/  FFMA R22, -R127, R30, R22 ;  /* 0x0000001e7f167223 */ /* 0x000fe40000000116 */
[----:B------:R-:W-:Y:S02]  /*2b3f0*/  F2F.BF16.F32 R27, R27 ;  /* 0x0000001b001b7304 */ /* 0x000fe40000202000 */
[----:B------:R-:W-:Y:S01]  /*2b400*/  FMUL R24, R22, UR6 ;  /* 0x0000000616187c20 */ /* 0x000fe20008400000 */
[----:B0-----:R-:W-:-:S05]  /*2b410*/  IMAD.WIDE.U32 R22, R23, 0x10000, RZ ;  /* 0x0001000017167825 */ /* 0x001fca00078e00ff */
[----:B------:R-:W0:Y:S08]  /*2b420*/  F2F.BF16.F32 R28, R28 ;  /* 0x0000001c001c7304 */ /* 0x000e300000202000 */
[----:B------:R-:W2:Y:S01]  /*2b430*/  F2F.BF16.F32 R25, R24 ;  /* 0x0000001800197304 */ /* 0x000ea20000202000 */
[----:B0-----:R-:W-:-:S04]  /*2b440*/  PRMT R33, R27, 0x5410, R28 ;  /* 0x000054101b217816 */ /* 0x001fc8000000001c */
[----:B------:R-:W-:Y:S02]  /*2b450*/  LOP3.LUT R23, R33, R23, RZ, 0xfc, !PT ;  /* 0x0000001721177212 */ /* 0x000fe400078efcff */
[----:B--2---:R-:W-:-:S05]  /*2b460*/  LOP3.LUT R22, R22, R25, RZ, 0xfc, !PT ;  /* 0x0000001916167212 */ /* 0x004fca00078efcff */
[----:B------:R4:W-:Y:S02]  /*2b470*/  STG.E.64 desc[UR4][R122.64+0x6200], R22 ;  /* 0x006200167a007986 */ /* 0x0009e4000c101b04 */
.L_x_453:
[----:B------:R-:W-:Y:S05]  /*2b480*/  BSYNC.RECONVERGENT B0 ;  /* 0x0000000000007941 */ /* 0x000fea0003800200 */
.L_x_452:
        /* <DEDUP_REMOVED lines=15> */
[----:B------:R-:W0:Y:S01]  /*2b580*/  F2F.BF16.F32 R2, R2 ;  /* 0x0000000200027304 */ /* 0x000e220000202000 */
[----:B----4-:R-:W-:Y:S01]  /*2b590*/  FFMA R23, -R127, R23, R25 ;  /* 0x000000177f177223 */ /* 0x010fe20000000119 */
[----:B------:R-:W-:-:S03]  /*2b5a0*/  FMUL R25, R22, UR6 ;  /* 0x0000000616197c20 */ /* 0x000fc60008400000 */
[----:B------:R-:W-:Y:S01]  /*2b5b0*/  FMUL R26, R23, UR6 ;  /* 0x00000006171a7c20 */ /* 0x000fe20008400000 */
[----:B---3--:R-:W-:Y:S02]  /*2b5c0*/  FFMA R21, -R127, R27, R21 ;  /* 0x0000001b7f157223 */ /* 0x008fe40000000115 */
        /* <DEDUP_REMOVED lines=9> */
.L_x_455:
[----:B------:R-:W-:Y:S05]  /*2b660*/  BSYNC.RECONVERGENT B0 ;  /* 0x0000000000007941 */ /* 0x000fea0003800200 */
.L_x_454:
[----:B------:R-:W-:Y:S01]  /*2b670*/  BSSY.RECONVERGENT B0, `(.L_x_456) ;  /* 0x000001d000007945 */ /* 0x000fe20003800200 */
[----:B------:R-:W-:Y:S02]  /*2b680*/  IADD3 R26, PT, PT, R99, 0x3600, RZ ;  /* 0x00003600631a7810 */ /* 0x000fe40007ffe0ff */
[----:B------:R-:W-:Y:S01]  /*2b690*/  ISETP.GE.AND P1, PT, R24, R3, PT ;  /* 0x000000031800720c */ /* 0x000fe20003f26270 */
[----:B------:R-:W-:-:S12]  /*2b6a0*/  @P2 BRA `(.L_x_457) ;  /* 0x0000000000642947 */ /* 0x000fd80003800000 */
[----:B0---4-:R-:W4:Y:S01]  /*2b6b0*/  LDL.LU R22, [R1+0xab0] ;  /* 0x000ab00001167983 */ /* 0x011f220000300800 */
        /* <DEDUP_REMOVED lines=9> */
[----:B-----5:R-:W-:-:S03]  /*2b750*/  FFMA R2, -R127, R21, R28 ;  /* 0x000000157f027223 */ /* 0x020fc6000000011c */
[----:B------:R-:W0:Y:S01]  /*2b760*/  F2F.BF16.F32 R21, R22 ;  /* 0x0000001600157304 */ /* 0x000e220000202000 */
[----:B------:R-:W-:Y:S01]  /*2b770*/  FMUL R24, R2, UR6 ;  /* 0x0000000602187c20 */ /* 0x000fe20008400000 */
[----:B--2---:R-:W-:-:S06]  /*2b780*/  FFMA R2, -R127, R25, R27 ;  /* 0x000000197f027223 */ /* 0x004fcc000000011b */
[----:B------:R-:W-:Y:S01]  /*2b790*/  F2F.BF16.F32 R24, R24 ;  /* 0x0000001800187304 */ /* 0x000fe20000202000 */
[----:B------:R-:W-:Y:S01]  /*2b7a0*/  FMUL R25, R2, UR6 ;  /* 0x0000000602197c20 */ /* 0x000fe20008400000 */
[----:B---3--:R-:W-:-:S04]  /*2b7b0*/  FFMA R20, -R127, R23, R20 ;  /* 0x000000177f147223 */ /* 0x008fc80000000114 */
[----:B------:R-:W-:Y:S02]  /*2b7c0*/  FMUL R2, R20, UR6 ;  /* 0x0000000614027c20 */ /* 0x000fe40008400000 */
[----:B------:R-:W2:Y:S01]  /*2b7d0*/  F2F.BF16.F32 R25, R25 ;  /* 0x0000001900197304 */ /* 0x000ea20000202000 */
[----:B0-----:R-:W-:-:S07]  /*2b7e0*/  IMAD.WIDE.U32 R20, R21, 0x10000, RZ ;  /* 0x0001000015147825 */ /* 0x001fce00078e00ff */
[----:B------:R-:W0:Y:S01]  /*2b7f0*/  F2F.BF16.F32 R23, R2 ;  /* 0x0000000200177304 */ /* 0x000e220000202000 */
[----:B--2---:R-:W-:-:S04]  /*2b800*/  PRMT R27, R24, 0x5410, R25 ;  /* 0x00005410181b7816 */ /* 0x004fc80000000019 */
[----:B------:R-:W-:Y:S02]  /*2b810*/  LOP3.LUT R21, R27, R21, RZ, 0xfc, !PT ;  /* 0x000000151b157212 */ /* 0x000fe400078efcff */
[----:B0-----:R-:W-:-:S05]  /*2b820*/  LOP3.LUT R20, R20, R23, RZ, 0xfc, !PT ;  /* 0x0000001714147212 */ /* 0x001fca00078efcff */
[----:B------:R0:W-:Y:S02]  /*2b830*/  STG.E.64 desc[UR4][R122.64+0x6400], R20 ;  /* 0x006400147a007986 */ /* 0x0001e4000c101b04 */
.L_x_457:
[----:B------:R-:W-:Y:S05]  /*2b840*/  BSYNC.RECONVERGENT B0 ;  /* 0x0000000000007941 */ /* 0x000fea0003800200 */
.L_x_456:
[----:B------:R-:W-:Y:S01]  /*2b850*/  BSSY.RECONVERGENT B0, `(.L_x_458) ;  /* 0x000001d000007945 */ /* 0x000fe20003800200 */
[----:B------:R-:W-:Y:S02]  /*2b860*/  IADD3 R24, PT, PT, R99, 0x3680, RZ ;  /* 0x0000368063187810 */ /* 0x000fe40007ffe0ff */
[----:B------:R-:W-:Y:S01]  /*2b870*/  ISETP.GE.AND P2, PT, R26, R3, PT ;  /* 0x000000031a00720c */ /* 0x000fe20003f46270 */
[----:B------:R-:W-:-:S12]  /*2b880*/  @P3 BRA `(.L_x_459) ;  /* 0x0000000000643947 */ /* 0x000fd80003800000 */
[----:B------:R-:W5:Y:S01]  /*2b890*/  LDL.LU R27, [R1+0xad0] ;  /* 0x000ad000011b7983 */ /* 0x000f620000300800 */
[----:B------:R-:W1:Y:S03]  /*2b8a0*/  LDCU UR6, c[0x0][0x398] ;  /* 0x00007300ff0677ac */ /* 0x000e660008000800 */
[----:B------:R-:W5:Y:S04]  /*2b8b0*/  LDL.LU R2, [R1+0x918] ;  /* 0x0009180001027983 */ /* 0x000f680000300800 */
[----:B0---4-:R-:W4:Y:S04]  /*2b8c0*/  LDL.LU R22, [R1+0xad4] ;  /* 0x000ad40001167983 */ /* 0x011f280000300800 */
[----:B------:R-:W4:Y:S04]  /*2b8d0*/  LDL.LU R20, [R1+0x91c] ;  /* 0x00091c0001147983 */ /* 0x000f280000300800 */
[----:B------:R-:W2:Y:S04]  /*2b8e0*/  LDL.LU R25, [R1+0xad8] ;  /* 0x000ad80001197983 */ /* 0x000ea80000300800 */
[----:B------:R-:W2:Y:S04]  /*2b8f0*/  LDL.LU R23, [R1+0x920] ;  /* 0x0009200001177983 */ /* 0x000ea80000300800 */
[----:B------:R-:W3:Y:S01]  /*2b900*/  LDL.LU R21, [R1+0x4e4] ;  /* 0x0004e40001157983 */ /* 0x000ee20000300800 */
[----:B-----5:R-:W-:-:S04]  /*2b910*/  FFMA R2, -R127, R2, R27 ;  /* 0x000000027f027223 */ /* 0x020fc8000000011b */
[----:B-1----:R-:W-:Y:S01]  /*2b920*/  FMUL R2, R2, UR6 ;  /* 0x0000000602027c20 */ /* 0x002fe20008400000 */
[----:B----4-:R-:W-:-:S05]  /*2b930*/  FFMA R20, -R127, R20, R22 ;  /* 0x000000147f147223 */ /* 0x010fca0000000116 */
[----:B------:R-:W0:Y:S01]  /*2b940*/  F2F.BF16.F32 R2, R2 ;  /* 0x0000000200027304 */ /* 0x000e220000202000 */
[----:B------:R-:W-:Y:S01]  /*2b950*/  FMUL R22, R20, UR6 ;  /* 0x0000000614167c20 */ /* 0x000fe20008400000 */
[----:B--2---:R-:W-:-:S06]  /*2b960*/  FFMA R20, -R127, R23, R25 ;  /* 0x000000177f147223 */ /* 0x004fcc0000000119 */
[----:B------:R-:W-:Y:S01]  /*2b970*/  F2F.BF16.F32 R22, R22 ;  /* 0x0000001600167304 */ /* 0x000fe20000202000 */
[----:B------:R-:W-:Y:S01]  /*2b980*/  FMUL R23, R20, UR6 ;  /* 0x0000000614177c20 */ /* 0x000fe20008400000 */
[----:B---3--:R-:W-:-:S04]  /*2b990*/  FFMA R19, -R127, R21, R19 ;  /* 0x000000157f137223 */ /* 0x008fc80000000113 */
[----:B------:R-:W-:Y:S02]  /*2b9a0*/  FMUL R19, R19, UR6 ;  /* 0x0000000613137c20 */ /* 0x000fe40008400000 */
[----:B------:R-:W1:Y:S01]  /*2b9b0*/  F2F.BF16.F32 R23, R23 ;  /* 0x0000001700177304 */ /* 0x000e620000202000 */
[----:B0-----:R-:W-:-:S07]  /*2b9c0*/  IMAD.WIDE.U32 R20, R2, 0x10000, RZ ;  /* 0x0001000002147825 */ /* 0x001fce00078e00ff */
[----:B------:R-:W0:Y:S01]  /*2b9d0*/  F2F.BF16.F32 R19, R19 ;  /* 0x0000001300137304 */ /* 0x000e220000202000 */
[----:B-1----:R-:W-:-:S04]  /*2b9e0*/  PRMT R25, R22, 0x5410, R23 ;  /* 0x0000541016197816 */ /* 0x002fc80000000017 */
[----:B------:R-:W-:Y:S02]  /*2b9f0*/  LOP3.LUT R21, R25, R21, RZ, 0xfc, !PT ;  /* 0x0000001519157212 */ /* 0x000fe400078efcff */
[----:B0-----:R-:W-:-:S05]  /*2ba00*/  LOP3.LUT R20, R20, R19, RZ, 0xfc, !PT ;  /* 0x0000001314147212 */ /* 0x001fca00078efcff */
[----:B------:R0:W-:Y:S02]  /*2ba10*/  STG.E.64 desc[UR4][R122.64+0x6500], R20 ;  /* 0x006500147a007986 */ /* 0x0001e4000c101b04 */
.L_x_459:
[----:B------:R-:W-:Y:S05]  /*2ba20*/  BSYNC.RECONVERGENT B0 ;  /* 0x0000000000007941 */ /* 0x000fea0003800200 */
.L_x_458:
[-C--:B------:R-:W-:Y:S01]  /*2ba30*/  ISETP.GE.AND P6, PT, R31, R3.reuse, PT ;  /* 0x000000031f00720c */ /* 0x080fe20003fc6270 */
[----:B------:R-:W-:Y:S01]  /*2ba40*/  BSSY.RECONVERGENT B0, `(.L_x_460) ;  /* 0x000001d000007945 */ /* 0x000fe20003800200 */
[----:B------:R-:W-:Y:S01]  /*2ba50*/  VIADD R2, R99, 0x3700 ;  /* 0x0000370063027836 */ /* 0x000fe20000000000 */
[----:B------:R-:W-:-:S10]  /*2ba60*/  ISETP.GE.AND P3, PT, R24, R3, PT ;  /* 0x000000031800720c */ /* 0x000fd40003f66270 */
[----:B------:R-:W-:Y:S05]  /*2ba70*/  @P6 BRA `(.L_x_461) ;  /* 0x0000000000646947 */ /* 0x000fea0003800000 */
        /* <DEDUP_REMOVED lines=25> */
.L_x_461:
[----:B------:R-:W-:Y:S05]  /*2bc10*/  BSYNC.RECONVERGENT B0 ;  /* 0x0000000000007941 */ /* 0x000fea0003800200 */
.L_x_460:
[-C--:B------:R-:W-:Y:S01]  /*2bc20*/  ISETP.GE.AND P6, PT, R29, R3.reuse, PT ;  /* 0x000000031d00720c */ /* 0x080fe20003fc6270 */
[----:B------:R-:W-:Y:S01]  /*2bc30*/  BSSY.RECONVERGENT B0, `(.L_x_462) ;  /* 0x000001f000007945 */ /* 0x000fe20003800200 */
[----:B0-----:R-:W-:Y:S02]  /*2bc40*/  P2R R18, PR, RZ, 0x1 ;  /* 0x00000001ff127803 */ /* 0x001fe40000000000 */
[----:B------:R-:W-:Y:S02]  /*2bc50*/  ISETP.GE.AND P0, PT, R2, R3, PT ;  /* 0x000000030200720c */ /* 0x000fe40003f06270 */
[----:B------:R-:W-:Y:S02]  /*2bc60*/  IADD3 R20, PT, PT, R99, 0x3780, RZ ;  /* 0x0000378063147810 */ /* 0x000fe40007ffe0ff */
[----:B------:R-:W-:-:S05]  /*2bc70*/  ISETP.NE.AND P0, PT, R18, RZ, PT ;  /* 0x000000ff1200720c */ /* 0x000fca0003f05270 */
[----:B------:R-:W-:Y:S08]  /*2bc80*/  @P6 BRA `(.L_x_463) ;  /* 0x0000000000646947 */ /* 0x000ff00003800000 */
        /* <DEDUP_REMOVED lines=10> */
[----:B--2---:R-:W-:-:S03]  /*2bd30*/  FFMA R19, -R127, R22, R26 ;  /* 0x000000167f137223 */ /* 0x004fc6000000011a */
[----:B------:R-:W0:Y:S01]  /*2bd40*/  F2F.BF16.F32 R18, R21 ;  /* 0x0000001500127304 */ /* 0x000e220000202000 */
[----:B------:R-:W-:Y:S01]  /*2bd50*/  FMUL R22, R19, UR6 ;  /* 0x0000000613167c20 */ /* 0x000fe20008400000 */
[----:B----4-:R-:W-:-:S06]  /*2bd60*/  FFMA R19, -R127, R23, R25 ;  /* 0x000000177f137223 */ /* 0x010fcc0000000119 */
[----:B------:R-:W-:Y:S01]  /*2bd70*/  F2F.BF16.F32 R22, R22 ;  /* 0x0000001600167304 */ /* 0x000fe20000202000 */
[----:B------:R-:W-:Y:S01]  /*2bd80*/  FMUL R23, R19, UR6 ;  /* 0x0000000613177c20 */ /* 0x000fe20008400000 */
[----:B---3--:R-:W-:Y:S01]  /*2bd90*/  FFMA R17, -R127, R24, R17 ;  /* 0x000000187f117223 */ /* 0x008fe20000000111 */
[----:B0-----:R-:W-:-:S04]  /*2bda0*/  IMAD.WIDE.U32 R18, R18, 0x10000, RZ ;  /* 0x0001000012127825 */ /* 0x001fc800078e00ff */
[----:B------:R-:W-:Y:S01]  /*2bdb0*/  FMUL R17, R17, UR6 ;  /* 0x0000000611117c20 */ /* 0x000fe20008400000 */
[----:B------:R-:W0:Y:S08]  /*2bdc0*/  F2F.BF16.F32 R23, R23 ;  /* 0x0000001700177304 */ /* 0x000e300000202000 */
[----:B------:R-:W2:Y:S01]  /*2bdd0*/  F2F.BF16.F32 R17, R17 ;  /* 0x0000001100117304 */ /* 0x000ea20000202000 */
[----:B0-----:R-:W-:-:S04]  /*2bde0*/  PRMT R25, R22, 0x5410, R23 ;  /* 0x0000541016197816 */ /* 0x001fc80000000017 */
[----:B------:R-:W-:Y:S02]  /*2bdf0*/  LOP3.LUT R19, R25, R19, RZ, 0xfc, !PT ;  /* 0x0000001319137212 */ /* 0x000fe400078efcff */
[----:B--2---:R-:W-:-:S05]  /*2be00*/  LOP3.LUT R18, R18, R17, RZ, 0xfc, !PT ;  /* 0x0000001112127212 */ /* 0x004fca00078efcff */
[----:B------:R0:W-:Y:S02]  /*2be10*/  STG.E.64 desc[UR4][R122.64+0x6700], R18 ;  /* 0x006700127a007986 */ /* 0x0001e4000c101b04 */
.L_x_463:
[----:B------:R-:W-:Y:S05]  /*2be20*/  BSYNC.RECONVERGENT B0 ;  /* 0x0000000000007941 */ /* 0x000fea0003800200 */
.L_x_462:
[----:B------:R-:W-:Y:S01]  /*2be30*/  BSSY.RECONVERGENT B0, `(.L_x_464) ;  /* 0x000001d000007945 */ /* 0x000fe20003800200 */
[----:B------:R-:W-:Y:S02]  /*2be40*/  IADD3 R24, PT, PT, R99, 0x3800, RZ ;  /* 0x0000380063187810 */ /* 0x000fe40007ffe0ff */
[----:B------:R-:W-:Y:S01]  /*2be50*/  ISETP.GE.AND P6, PT, R20, R3, PT ;  /* 0x000000031400720c */ /* 0x000fe20003fc6270 */
[----:B------:R-:W-:-:S12]  /*2be60*/  @P5 BRA `(.L_x_465) ;  /* 0x0000000000645947 */ /* 0x000fd80003800000 */
[----:B------:R-:W5:Y:S01]  /*2be70*/  LDL.LU R26, [R1+0xb1c] ;  /* 0x000b1c00011a7983 */ /* 0x000f620000300800 */
[----:B------:R-:W1:Y:S03]  /*2be80*/  LDCU UR6, c[0x0][0x398] ;  /* 0x00007300ff0677ac */ /* 0x000e660008000800 */
[----:B------:R-:W5:Y:S04]  /*2be90*/  LDL.LU R21, [R1+0x948] ;  /* 0x0009480001157983 */ /* 0x000f680000300800 */
[----:B----4-:R-:W4:Y:S04]  /*2bea0*/  LDL.LU R22, [R1+0xb20] ;  /* 0x000b200001167983 */ /* 0x010f280000300800 */
[----:B0-----:R-:W4:Y:S04]  /*2beb0*/  LDL.LU R18, [R1+0x958] ;  /* 0x0009580001127983 */ /* 0x001f280000300800 */
[----:B------:R-:W2:Y:S04]  /*2bec0*/  LDL.LU R25, [R1+0xb24] ;  /* 0x000b240001197983 */ /* 0x000ea80000300800 */
[----:B------:R-:W2:Y:S04]  /*2bed0*/  LDL.LU R23, [R1+0x95c] ;  /* 0x00095c0001177983 */ /* 0x000ea80000300800 */
[----:B------:R-:W3:Y:S01]  /*2bee0*/  LDL.LU R19, [R1+0x520] ;  /* 0x0005200001137983 */ /* 0x000ee20000300800 */
[----:B-----5:R-:W-:-:S04]  /*2bef0*/  FFMA R17, -R127, R21, R26 ;  /* 0x000000157f117223 */ /* 0x020fc8000000011a */
[----:B-1----:R-:W-:Y:S01]  /*2bf00*/  FMUL R21, R17, UR6 ;  /* 0x0000000611157c20 */ /* 0x002fe20008400000 */
[----:B----4-:R-:W-:-:S03]  /*2bf10*/  FFMA R18, -R127, R18, R22 ;  /* 0x000000127f127223 */ /* 0x010fc60000000116 */
        /* <DEDUP_REMOVED lines=14> */
.L_x_465:
[----:B------:R-:W-:Y:S05]  /*2c000*/  BSYNC.RECONVERGENT B0 ;  /* 0x0000000000007941 */ /* 0x000fea0003800200 */
.L_x_464:
[----:B------:R-:W-:Y:S01]  /*2c010*/  BSSY.RECONVERGENT B0, `(.L_x_466) ;  /* 0x000001d000007945 */ /* 0x000fe20003800200 */
[----:B------:R-:W-:Y:S01]  /*2c020*/  VIADD R26, R99, 0x3880 ;  /* 0x00003880631a7836 */ /* 0x000fe20000000000 */
[----:B------:R-:W-:Y:S02]  /*2c030*/  ISETP.GE.AND P5, PT, R24, R3, PT ;  /* 0x000000031800720c */ /* 0x000fe40003fa6270 */
[----:B------:R-:W-:Y:S11]  /*2c040*/  @P4 BRA `(.L_x_467) ;  /* 0x0000000000644947 */ /* 0x000ff60003800000 */
[----:B0-----:R-:W5:Y:S01]  /*2c050*/  LDL.LU R18, [R1+0xb28] ;  /* 0x000b280001127983 */ /* 0x001f620000300800 */
[----:B------:R-:W0:Y:S03]  /*2c060*/  LDCU UR6, c[0x0][0x398] ;  /* 0x00007300ff0677ac */ /* 0x000e260008000800 */
[----:B------:R-:W5:Y:S04]  /*2c070*/  LDL.LU R16, [R1+0x960] ;  /* 0x0009600001107983 */ /* 0x000f680000300800 */
[----:B------:R-:W2:Y:S04]  /*2c080*/  LDL.LU R19, [R1+0xb2c] ;  /* 0x000b2c0001137983 */ /* 0x000ea80000300800 */
[----:B------:R-:W2:Y:S04]  /*2c090*/  LDL.LU R17, [R1+0x964] ;  /* 0x0009640001117983 */ /* 0x000ea80000300800 */
[----:B----4-:R-:W4:Y:S04]  /*2c0a0*/  LDL.LU R23, [R1+0xb30] ;  /* 0x000b300001177983 */ /* 0x010f280000300800 */
        /* <DEDUP_REMOVED lines=9> */
[----:B---3--:R-:W-:Y:S01]  /*2c140*/  FFMA R15, -R127, R22, R15 ;  /* 0x000000167f0f7223 */ /* 0x008fe2000000010f */
[----:B------:R-:W-:-:S03]  /*2c150*/  FMUL R21, R17, UR6 ;  /* 0x0000000611157c20 */ /* 0x000fc60008400000 */
[----:B------:R-:W-:Y:S01]  /*2c160*/  FMUL R15, R15, UR6 ;  /* 0x000000060f0f7c20 */ /* 0x000fe20008400000 */
[----:B0-----:R-:W-:Y:S02]  /*2c170*/  IMAD.WIDE.U32 R16, R16, 0x10000, RZ ;  /* 0x0001000010107825 */ /* 0x001fe400078e00ff */
[----:B------:R-:W0:Y:S08]  /*2c180*/  F2F.BF16.F32 R22, R21 ;  /* 0x0000001500167304 */ /* 0x000e300000202000 */
[----:B------:R-:W2:Y:S01]  /*2c190*/  F2F.BF16.F32 R15, R15 ;  /* 0x0000000f000f7304 */ /* 0x000ea20000202000 */
[----:B0-----:R-:W-:-:S04]  /*2c1a0*/  PRMT R23, R19, 0x5410, R22 ;  /* 0x0000541013177816 */ /* 0x001fc80000000016 */
[----:B------:R-:W-:Y:S02]  /*2c1b0*/  LOP3.LUT R17, R23, R17, RZ, 0xfc, !PT ;  /* 0x0000001117117212 */ /* 0x000fe400078efcff */
[----:B--2---:R-:W-:-:S05]  /*2c1c0*/  LOP3.LUT R16, R16, R15, RZ, 0xfc, !PT ;  /* 0x0000000f10107212 */ /* 0x004fca00078efcff */
[----:B------:R0:W-:Y:S02]  /*2c1d0*/  STG.E.64 desc[UR4][R122.64+0x6900], R16 ;  /* 0x006900107a007986 */ /* 0x0001e4000c101b04 */
.L_x_467:
[----:B------:R-:W-:Y:S05]  /*2c1e0*/  BSYNC.RECONVERGENT B0 ;  /* 0x0000000000007941 */ /* 0x000fea0003800200 */
.L_x_466:
[----:B------:R-:W-:Y:S01]  /*2c1f0*/  BSSY.RECONVERGENT B0, `(.L_x_468) ;  /* 0x000001d000007945 */ /* 0x000fe20003800200 */
[----:B------:R-:W-:Y:S02]  /*2c200*/  IADD3 R24, PT, PT, R99, 0x3900, RZ ;  /* 0x0000390063187810 */ /* 0x000fe40007ffe0ff */
[----:B------:R-:W-:Y:S01]  /*2c210*/  ISETP.GE.AND P4, PT, R26, R3, PT ;  /* 0x000000031a00720c */ /* 0x000fe20003f86270 */
[----:B------:R-:W-:-:S12]  /*2c220*/  @P0 BRA `(.L_x_469) ;  /* 0x0000000000640947 */ /* 0x000fd80003800000 */
        /* <DEDUP_REMOVED lines=25> */
.L_x_469:
[----:B------:R-:W-:Y:S05]  /*2c3c0*/  BSYNC.RECONVERGENT B0 ;  /* 0x0000000000007941 */ /* 0x000fea0003800200 */
.L_x_468:
[----:B------:R-:W-:Y:S01]  /*2c3d0*/  BSSY.RECONVERGENT B0, `(.L_x_470) ;  /* 0x000001d000007945 */ /* 0x000fe20003800200 */
[----:B----4-:R-:W-:Y:S02]  /*2c3e0*/  IADD3 R22, PT, PT, R99, 0x3980, RZ ;  /* 0x0000398063167810 */ /* 0x010fe40007ffe0ff */
[----:B------:R-:W-:Y:S01]  /*2c3f0*/  ISETP.GE.AND P0, PT, R24, R3, PT ;  /* 0x000000031800720c */ /* 0x000fe20003f06270 */
[----:B------:R-:W-:-:S12]  /*2c400*/  @P1 BRA `(.L_x_471) ;  /* 0x0000000000641947 */ /* 0x000fd80003800000 */
[----:B0-----:R-:W4:Y:S01]  /*2c410*/  LDL.LU R16, [R1+0xb40] ;  /* 0x000b400001107983 */ /* 0x001f220000300800 */
        /* <DEDUP_REMOVED lines=24> */
.L_x_471:
[----:B------:R-:W-:Y:S05]  /*2c5a0*/  BSYNC.RECONVERGENT B0 ;  /* 0x0000000000007941 */ /* 0x000fea0003800200 */
.L_x_470:
        /* <DEDUP_REMOVED lines=29> */
.L_x_473:
[----:B------:R-:W-:Y:S05]  /*2c780*/  BSYNC.RECONVERGENT B0 ;  /* 0x0000000000007941 */ /* 0x000fea0003800200 */
.L_x_472:
[----:B------:R-:W-:Y:S01]  /*2c790*/  BSSY.RECONVERGENT B0, `(.L_x_474) ;  /* 0x000001d000007945 */ /* 0x000fe20003800200 */
[----:B0-----:R-:W-:Y:S02]  /*2c7a0*/  IADD3 R18, PT, PT, R99, 0x3a80, RZ ;  /* 0x00003a8063127810 */ /* 0x001fe40007ffe0ff */
[----:B------:R-:W-:Y:S01]  /*2c7b0*/  ISETP.GE.AND P2, PT, R24, R3, PT ;  /* 0x000000031800720c */ /* 0x000fe20003f46270 */
[----:B------:R-:W-:-:S12]  /*2c7c0*/  @P3 BRA `(.L_x_475) ;  /* 0x0000000000643947 */ /* 0x000fd80003800000 */
[----:B----4-:R-:W4:Y:S01]  /*2c7d0*/  LDL.LU R14, [R1+0xb58] ;  /* 0x000b5800010e7983 */ /* 0x010f220000300800 */
        /* <DEDUP_REMOVED lines=24> */
.L_x_475:
[----:B------:R-:W-:Y:S05]  /*2c960*/  BSYNC.RECONVERGENT B0 ;  /* 0x0000000000007941 */ /* 0x000fea0003800200 */
.L_x_474:
[-C--:B------:R-:W-:Y:S01]  /*2c970*/  ISETP.GE.AND P6, PT, R2, R3.reuse, PT ;  /* 0x000000030200720c */ /* 0x080fe20003fc6270 */
[----:B------:R-:W-:Y:S01]  /*2c980*/  BSSY.RECONVERGENT B0, `(.L_x_476) ;  /* 0x000001d000007945 */ /* 0x000fe20003800200 */
[----:B------:R-:W-:Y:S02]  /*2c990*/  IADD3 R2, PT, PT, R99, 0x3b00, RZ ;  /* 0x00003b0063027810 */ /* 0x000fe40007ffe0ff */
[----:B------:R-:W-:-:S09]  /*2c9a0*/  ISETP.GE.AND P3, PT, R18, R3, PT ;  /* 0x000000031200720c */ /* 0x000fd20003f66270 */
[----:B------:R-:W-:Y:S05]  /*2c9b0*/  @P6 BRA `(.L_x_477) ;  /* 0x0000000000646947 */ /* 0x000fea0003800000 */
[----:B----4-:R-:W4:Y:S01]  /*2c9c0*/  LDL.LU R14, [R1+0xb64] ;  /* 0x000b6400010e7983 */ /* 0x010f220000300800 */
        /* <DEDUP_REMOVED lines=9> */
[----:B--2---:R-:W-:-:S03]  /*2ca60*/  FFMA R12, -R127, R12, R15 ;  /* 0x0000000c7f0c7223 */ /* 0x004fc6000000010f */
[----:B------:R-:W0:Y:S01]  /*2ca70*/  F2F.BF16.F32 R11, R14 ;  /* 0x0000000e000b7304 */ /* 0x000e220000202000 */
[----:B------:R-:W-:Y:S01]  /*2ca80*/  FMUL R15, R12, UR6 ;  /* 0x000000060c0f7c20 */ /* 0x000fe20008400000 */
[----:B---3--:R-:W-:-:S06]  /*2ca90*/  FFMA R12, -R127, R16, R17 ;  /* 0x000000107f0c7223 */ /* 0x008fcc0000000111 */
[----:B------:R-:W-:Y:S01]  /*2caa0*/  F2F.BF16.F32 R15, R15 ;  /* 0x0000000f000f7304 */ /* 0x000fe20000202000 */
[----:B------:R-:W-:Y:S01]  /*2cab0*/  FMUL R16, R12, UR6 ;  /* 0x000000060c107c20 */ /* 0x000fe20008400000 */
[----:B------:R-:W-:-:S04]  /*2cac0*/  FFMA R10, -R127, R13, R10 ;  /* 0x0000000d7f0a7223 */ /* 0x000fc8000000010a */
        /* <DEDUP_REMOVED lines=8> */
.L_x_477:
[----:B------:R-:W-:Y:S05]  /*2cb50*/  BSYNC.RECONVERGENT B0 ;  /* 0x0000000000007941 */ /* 0x000fea0003800200 */
.L_x_476:
[-C--:B------:R-:W-:Y:S01]  /*2cb60*/  ISETP.GE.AND P6, PT, R20, R3.reuse, PT ;  /* 0x000000031400720c */ /* 0x080fe20003fc6270 */
[----:B------:R-:W-:Y:S01]  /*2cb70*/  BSSY.RECONVERGENT B0, `(.L_x_478) ;  /* 0x000001f000007945 */ /* 0x000fe20003800200 */
[----:B0-----:R-:W-:Y:S01]  /*2cb80*/  P2R R10, PR, RZ, 0x1 ;  /* 0x00000001ff0a7803 */ /* 0x001fe20000000000 */
[----:B------:R-:W-:Y:S01]  /*2cb90*/  VIADD R12, R99, 0x3b80 ;  /* 0x00003b80630c7836 */ /* 0x000fe20000000000 */
[----:B------:R-:W-:Y:S02]  /*2cba0*/  ISETP.GE.AND P0, PT, R2, R3, PT ;  /* 0x000000030200720c */ /* 0x000fe40003f06270 */
[----:B------:R-:W-:-:S07]  /*2cbb0*/  ISETP.NE.AND P0, PT, R10, RZ, PT ;  /* 0x000000ff0a00720c */ /* 0x000fce0003f05270 */
[----:B------:R-:W-:Y:S06]  /*2cbc0*/  @P6 BRA `(.L_x_479) ;  /* 0x0000000000646947 */ /* 0x000fec0003800000 */
        /* <DEDUP_REMOVED lines=25> */
.L_x_479:
[----:B------:R-:W-:Y:S05]  /*2cd60*/  BSYNC.RECONVERGENT B0 ;  /* 0x0000000000007941 */ /* 0x000fea0003800200 */
.L_x_478:
        /* <DEDUP_REMOVED lines=29> */
.L_x_481:
[----:B------:R-:W-:Y:S05]  /*2cf40*/  BSYNC.RECONVERGENT B0 ;  /* 0x0000000000007941 */ /* 0x000fea0003800200 */
.L_x_480:
        /* <DEDUP_REMOVED lines=29> */
.L_x_483:
[----:B------:R-:W-:Y:S05]  /*2d120*/  BSYNC.RECONVERGENT B0 ;  /* 0x0000000000007941 */ /* 0x000fea0003800200 */
.L_x_482:
[----:B------:R-:W-:Y:S01]  /*2d130*/  ISETP.GE.AND P4, PT, R18, R3, PT ;  /* 0x000000031200720c */ /* 0x000fe20003f86270 */
[----:B------:R-:W-:Y:S01]  /*2d140*/  BSSY.RECONVERGENT B0, `(.L_x_484) ;  /* 0x000001d000007945 */ /* 0x000fe20003800200 */
[----:B------:R-:W-:Y:S02]  /*2d150*/  VIADD R16, R99, 0x3d00 ;  /* 0x00003d0063107836 */ /* 0x000fe40000000000 */
[----:B------:R-:W-:Y:S01]  /*2d160*/  P2R R17, PR, RZ, 0x10 ;  /* 0x00000010ff117803 */ /* 0x000fe20000000000 */
[----:B------:R-:W-:Y:S08]  /*2d170*/  @P0 BRA `(.L_x_485) ;  /* 0x0000000000640947 */ /* 0x000ff00003800000 */
        /* <DEDUP_REMOVED lines=25> */
.L_x_485:
[----:B------:R-:W-:Y:S05]  /*2d310*/  BSYNC.RECONVERGENT B0 ;  /* 0x0000000000007941 */ /* 0x000fea0003800200 */
.L_x_484:
        /* <DEDUP_REMOVED lines=29> */
.L_x_487:
[----:B------:R-:W-:Y:S05]  /*2d4f0*/  BSYNC.RECONVERGENT B0 ;  /* 0x0000000000007941 */ /* 0x000fea0003800200 */
.L_x_486:
        /* <DEDUP_REMOVED lines=29> */
.L_x_489:
[----:B------:R-:W-:Y:S05]  /*2d6d0*/  BSYNC.RECONVERGENT B0 ;  /* 0x0000000000007941 */ /* 0x000fea0003800200 */
.L_x_488:
[----:B------:R-:W-:Y:S01]  /*2d6e0*/  BSSY.RECONVERGENT B0, `(.L_x_490) ;  /* 0x000001d000007945 */ /* 0x000fe20003800200 */
[----:B0-----:R-:W-:Y:S01]  /*2d6f0*/  VIADD R10, R99, 0x3e80 ;  /* 0x00003e80630a7836 */ /* 0x001fe20000000000 */
[----:B------:R-:W-:Y:S02]  /*2d700*/  ISETP.GE.AND P2, PT, R16, R3, PT ;  /* 0x000000031000720c */ /* 0x000fe40003f46270 */
[----:B------:R-:W-:Y:S11]  /*2d710*/  @P3 BRA `(.L_x_491) ;  /* 0x0000000000643947 */ /* 0x000ff60003800000 */
        /* <DEDUP_REMOVED lines=25> */
.L_x_491:
[----:B------:R-:W-:Y:S05]  /*2d8b0*/  BSYNC.RECONVERGENT B0 ;  /* 0x0000000000007941 */ /* 0x000fea0003800200 */
.L_x_490:
        /* <DEDUP_REMOVED lines=9> */
[----:B----4-:R-:W2:Y:S04]  /*2d950*/  LDL.LU R7, [R1+0xa60] ;  /* 0x000a600001077983 */ /* 0x010ea80000300800 */
[----:B------:R-:W4:Y:S04]  /*2d960*/  LDL.LU R6, [R1+0xbcc] ;  /* 0x000bcc0001067983 */ /* 0x000f280000300800 */
[----:B0-----:R-:W4:Y:S04]  /*2d970*/  LDL.LU R4, [R1+0xa64] ;  /* 0x000a640001047983 */ /* 0x001f280000300800 */
[----:B------:R-:W3:Y:S01]  /*2d980*/  LDL.LU R5, [R1+0x600] ;  /* 0x0006000001057983 */ /* 0x000ee20000300800 */
[----:B-----5:R-:W-:-:S04]  /*2d990*/  FFMA R0, -R127, R0, R11 ;  /* 0x000000007f007223 */ /* 0x020fc8000000010b */
[----:B-1----:R-:W-:Y:S01]  /*2d9a0*/  FMUL R0, R0, UR6 ;  /* 0x0000000600007c20 */ /* 0x002fe20008400000 */
[----:B--2---:R-:W-:-:S05]  /*2d9b0*/  FFMA R2, -R127, R7, R9 ;  /* 0x000000077f027223 */ /* 0x004fca0000000109 */
        /* <DEDUP_REMOVED lines=9> */
[----:B------:R-:W1:Y:S01]  /*2da50*/  F2F.BF16.F32 R131, R131 ;  /* 0x0000008300837304 */ /* 0x000e620000202000 */
[----:B0-----:R-:W-:-:S04]  /*2da60*/  PRMT R7, R2, 0x5410, R7 ;  /* 0x0000541002077816 */ /* 0x001fc80000000007 */
[----:B------:R-:W-:Y:S02]  /*2da70*/  LOP3.LUT R5, R7, R5, RZ, 0xfc, !PT ;  /* 0x0000000507057212 */ /* 0x000fe400078efcff */
[----:B-1----:R-:W-:-:S05]  /*2da80*/  LOP3.LUT R4, R4, R131, RZ, 0xfc, !PT ;  /* 0x0000008304047212 */ /* 0x002fca00078efcff */
[----:B------:R0:W-:Y:S02]  /*2da90*/  STG.E.64 desc[UR4][R122.64+0x7600], R4 ;  /* 0x007600047a007986 */ /* 0x0001e4000c101b04 */
.L_x_493:
[----:B------:R-:W-:Y:S05]  /*2daa0*/  BSYNC.RECONVERGENT B0 ;  /* 0x0000000000007941 */ /* 0x000fea0003800200 */
.L_x_492:
        /* <DEDUP_REMOVED lines=8> */
[----:B----4-:R-:W4:Y:S04]  /*2db30*/  LDL.LU R7, [R1+0xbd4] ;  /* 0x000bd40001077983 */ /* 0x010f280000300800 */
[----:B------:R-:W4:Y:S04]  /*2db40*/  LDL.LU R2, [R1+0xa6c] ;  /* 0x000a6c0001027983 */ /* 0x000f280000300800 */
[----:B------:R-:W2:Y:S04]  /*2db50*/  LDL.LU R6, [R1+0xbd8] ;  /* 0x000bd80001067983 */ /* 0x000ea80000300800 */
[----:B0-----:R-:W2:Y:S04]  /*2db60*/  LDL.LU R4, [R1+0xa7c] ;  /* 0x000a7c0001047983 */ /* 0x001ea80000300800 */
        /* <DEDUP_REMOVED lines=18> */
.L_x_495:
[----:B------:R-:W-:Y:S05]  /*2dc90*/  BSYNC.RECONVERGENT B0 ;  /* 0x0000000000007941 */ /* 0x000fea0003800200 */
.L_x_494:
[----:B------:R-:W-:Y:S01]  /*2dca0*/  BSSY.RECONVERGENT B0, `(.L_x_496) ;  /* 0x000001c000007945 */ /* 0x000fe20003800200 */
[----:B------:R-:W-:-:S03]  /*2dcb0*/  ISETP.GE.AND P5, PT, R10, R3, PT ;  /* 0x000000030a00720c */ /* 0x000fc60003fa6270 */
[----:B------:R-:W-:Y:S10]  /*2dcc0*/  @P6 BRA `(.L_x_497) ;  /* 0x0000000000646947 */ /* 0x000ff40003800000 */
[----:B------:R-:W5:Y:S01]  /*2dcd0*/  LDL.LU R8, [R1+0xbdc] ;  /* 0x000bdc0001087983 */ /* 0x000f620000300800 */
[----:B------:R-:W1:Y:S03]  /*2dce0*/  LDCU UR6, c[0x0][0x398] ;  /* 0x00007300ff0677ac */ /* 0x000e660008000800 */
[----:B------:R-:W5:Y:S04]  /*2dcf0*/  LDL.LU R0, [R1+0xa80] ;  /* 0x000a800001007983 */ /* 0x000f680000300800 */
[----:B0-----:R-:W2:Y:S04]  /*2dd00*/  LDL.LU R4, [R1+0xbe0] ;  /* 0x000be00001047983 */ /* 0x001ea80000300800 */
[----:B------:R-:W2:Y:S04]  /*2dd10*/  LDL.LU R2, [R1+0xa84] ;  /* 0x000a840001027983 */ /* 0x000ea80000300800 */
[----:B----4-:R-:W4:Y:S04]  /*2dd20*/  LDL.LU R7, [R1+0xbe4] ;  /* 0x000be40001077983 */ /* 0x010f280000300800 */
[----:B------:R-:W4:Y:S04]  /*2dd30*/  LDL.LU R5, [R1+0xa88] ;  /* 0x000a880001057983 */ /* 0x000f280000300800 */
        /* <DEDUP_REMOVED lines=18> */
.L_x_497:
[----:B------:R-:W-:Y:S05]  /*2de60*/  BSYNC.RECONVERGENT B0 ;  /* 0x0000000000007941 */ /* 0x000fea0003800200 */
.L_x_496:
[----:B------:R-:W-:Y:S01]  /*2de70*/  ISETP.NE.AND P6, PT, R17, RZ, PT ;  /* 0x000000ff1100720c */ /* 0x000fe20003fc5270 */
[----:B------:R-:W-:-:S12]  /*2de80*/  BSSY.RECONVERGENT B0, `(.L_x_498) ;  /* 0x000001b000007945 */ /* 0x000fd80003800200 */
[----:B------:R-:W-:Y:S05]  /*2de90*/  @P6 BRA `(.L_x_499) ;  /* 0x0000000000646947 */ /* 0x000fea0003800000 */
[----:B----4-:R-:W4:Y:S01]  /*2dea0*/  LDL.LU R7, [R1+0xbe8] ;  /* 0x000be80001077983 */ /* 0x010f220000300800 */
[----:B------:R-:W5:Y:S03]  /*2deb0*/  LDCU UR6, c[0x0][0x398] ;  /* 0x00007300ff0677ac */ /* 0x000f660008000800 */
[----:B------:R-:W4:Y:S04]  /*2dec0*/  LDL.LU R0, [R1+0xa8c] ;  /* 0x000a8c0001007983 */ /* 0x000f280000300800 */
[----:B0-----:R-:W2:Y:S04]  /*2ded0*/  LDL.LU R4, [R1+0xbec] ;  /* 0x000bec0001047983 */ /* 0x001ea80000300800 */
[----:B------:R-:W2:Y:S04]  /*2dee0*/  LDL.LU R2, [R1+0xa9c] ;  /* 0x000a9c0001027983 */ /* 0x000ea80000300800 */
[----:B------:R-:W3:Y:S04]  /*2def0*/  LDL.LU R6, [R1+0xbf0] ;  /* 0x000bf00001067983 */ /* 0x000ee80000300800 */
[----:B------:R-:W3:Y:S04]  /*2df00*/  LDL.LU R5, [R1+0xaa0] ;  /* 0x000aa00001057983 */ /* 0x000ee80000300800 */
[----:B------:R-:W3:Y:S01]  /*2df10*/  LDL.LU R3, [R1+0x624] ;  /* 0x0006240001037983 */ /* 0x000ee20000300800 */
[----:B----4-:R-:W-:-:S04]  /*2df20*/  FFMA R0, -R127, R0, R7 ;  /* 0x000000007f007223 */ /* 0x010fc80000000107 */
[----:B-----5:R-:W-:Y:S01]  /*2df30*/  FMUL R0, R0, UR6 ;  /* 0x0000000600007c20 */ /* 0x020fe20008400000 */
[----:B--2---:R-:W-:-:S05]  /*2df40*/  FFMA R2, -R127, R2, R4 ;  /* 0x000000027f027223 */ /* 0x004fca0000000104 */
        /* <DEDUP_REMOVED lines=14> */
.L_x_499:
[----:B------:R-:W-:Y:S05]  /*2e030*/  BSYNC.RECONVERGENT B0 ;  /* 0x0000000000007941 */ /* 0x000fea0003800200 */
.L_x_498:
[----:B------:R-:W-:Y:S04]  /*2e040*/  BSSY.RECONVERGENT B0, `(.L_x_500) ;  /* 0x000001b000007945 */ /* 0x000fe80003800200 */
        /* <DEDUP_REMOVED lines=26> */
.L_x_501:
[----:B------:R-:W-:Y:S05]  /*2e1f0*/  BSYNC.RECONVERGENT B0 ;  /* 0x0000000000007941 */ /* 0x000fea0003800200 */
.L_x_500:
        /* <DEDUP_REMOVED lines=27> */
.L_x_503:
[----:B------:R-:W-:Y:S05]  /*2e3b0*/  BSYNC.RECONVERGENT B0 ;  /* 0x0000000000007941 */ /* 0x000fea0003800200 */
.L_x_502:
        /* <DEDUP_REMOVED lines=27> */
.L_x_505:
[----:B------:R-:W-:Y:S05]  /*2e570*/  BSYNC.RECONVERGENT B0 ;  /* 0x0000000000007941 */ /* 0x000fea0003800200 */
.L_x_504:
        /* <DEDUP_REMOVED lines=27> */
.L_x_507:
[----:B------:R-:W-:Y:S05]  /*2e730*/  BSYNC.RECONVERGENT B0 ;  /* 0x0000000000007941 */ /* 0x000fea0003800200 */
.L_x_506:
        /* <DEDUP_REMOVED lines=27> */
.L_x_509:
[----:B------:R-:W-:Y:S05]  /*2e8f0*/  BSYNC.RECONVERGENT B0 ;  /* 0x0000000000007941 */ /* 0x000fea0003800200 */
.L_x_508:
[----:B------:R-:W-:Y:S05]  /*2e900*/  @P5 EXIT ;  /* 0x000000000000594d */ /* 0x000fea0003800000 */
[----:B0-----:R-:W5:Y:S01]  /*2e910*/  LDL.LU R4, [R1+0xc30] ;  /* 0x000c300001047983 */ /* 0x001f620000300800 */
[----:B------:R-:W0:Y:S03]  /*2e920*/  LDCU UR6, c[0x0][0x398] ;  /* 0x00007300ff0677ac */ /* 0x000e260008000800 */
[----:B------:R-:W5:Y:S04]  /*2e930*/  LDL.LU R0, [R1+0xb04] ;  /* 0x000b040001007983 */ /* 0x000f680000300800 */
[----:B------:R-:W2:Y:S04]  /*2e940*/  LDL.LU R2, [R1+0xb08] ;  /* 0x000b080001027983 */ /* 0x000ea80000300800 */
[----:B------:R-:W3:Y:S04]  /*2e950*/  LDL.LU R5, [R1+0xb0c] ;  /* 0x000b0c0001057983 */ /* 0x000ee80000300800 */
[----:B------:R-:W4:Y:S01]  /*2e960*/  LDL.LU R3, [R1+0x10] ;  /* 0x0000100001037983 */ /* 0x000f220000300800 */
[C---:B-----5:R-:W-:Y:S01]  /*2e970*/  FFMA R0, -R127.reuse, R0, R4 ;  /* 0x000000007f007223 */ /* 0x060fe20000000104 */
[----:B--2---:R-:W-:-:S03]  /*2e980*/  FFMA R2, -R127, R2, R129 ;  /* 0x000000027f027223 */ /* 0x004fc60000000181 */
[----:B0-----:R-:W-:Y:S01]  /*2e990*/  FMUL R0, R0, UR6 ;  /* 0x0000000600007c20 */ /* 0x001fe20008400000 */
[----:B------:R-:W-:Y:S01]  /*2e9a0*/  FMUL R4, R2, UR6 ;  /* 0x0000000602047c20 */ /* 0x000fe20008400000 */
[----:B---3--:R-:W-:-:S04]  /*2e9b0*/  FFMA R2, -R127, R5, R128 ;  /* 0x000000057f027223 */ /* 0x008fc80000000180 */
[----:B------:R-:W0:Y:S01]  /*2e9c0*/  F2F.BF16.F32 R0, R0 ;  /* 0x0000000000007304 */ /* 0x000e220000202000 */
[----:B----4-:R-:W-:Y:S01]  /*2e9d0*/  FFMA R127, -R127, R3, R126 ;  /* 0x000000037f7f7223 */ /* 0x010fe2000000017e */
[----:B------:R-:W-:-:S03]  /*2e9e0*/  FMUL R5, R2, UR6 ;  /* 0x0000000602057c20 */ /* 0x000fc60008400000 */
[----:B------:R-:W-:-:S03]  /*2e9f0*/  FMUL R127, R127, UR6 ;  /* 0x000000067f7f7c20 */ /* 0x000fc60008400000 */
[----:B------:R-:W-:Y:S01]  /*2ea00*/  F2F.BF16.F32 R4, R4 ;  /* 0x0000000400047304 */ /* 0x000fe20000202000 */
[----:B0-----:R-:W-:-:S07]  /*2ea10*/  IMAD.WIDE.U32 R2, R0, 0x10000, RZ ;  /* 0x0001000000027825 */ /* 0x001fce00078e00ff */
[----:B------:R-:W0:Y:S08]  /*2ea20*/  F2F.BF16.F32 R5, R5 ;  /* 0x0000000500057304 */ /* 0x000e300000202000 */
[----:B------:R-:W2:Y:S01]  /*2ea30*/  F2F.BF16.F32 R127, R127 ;  /* 0x0000007f007f7304 */ /* 0x000ea20000202000 */
[----:B0-----:R-:W-:-:S04]  /*2ea40*/  PRMT R7, R4, 0x5410, R5 ;  /* 0x0000541004077816 */ /* 0x001fc80000000005 */
[----:B------:R-:W-:Y:S02]  /*2ea50*/  LOP3.LUT R3, R7, R3, RZ, 0xfc, !PT ;  /* 0x0000000307037212 */ /* 0x000fe400078efcff */
[----:B--2---:R-:W-:-:S05]  /*2ea60*/  LOP3.LUT R2, R2, R127, RZ, 0xfc, !PT ;  /* 0x0000007f02027212 */ /* 0x004fca00078efcff */
[----:B------:R-:W-:Y:S01]  /*2ea70*/  STG.E.64 desc[UR4][R122.64+0x7f00], R2 ;  /* 0x007f00027a007986 */ /* 0x000fe2000c101b04 */
[----:B------:R-:W-:Y:S05]  /*2ea80*/  EXIT ;  /* 0x000000000000794d */ /* 0x000fea0003800000 */
.L_x_510:
[----:B------:R-:W-:-:S00]  /*2ea90*/  BRA `(.L_x_510) ;  /* 0xfffffffc00fc7947 */ /* 0x000fc0000383ffff */
[----:B------:R-:W-:-:S00]  /*2eaa0*/  NOP ;  /* 0x0000000000007918 */ /* 0x000fc00000000000 */
        /* <DEDUP_REMOVED lines=13> */
.L_x_12136:


//--------------------- .text._ZN18transformer_engine50scaled_aligned_causal_masked_softmax_warp_backwardI13__nv_bfloat16S1_fLi13EEEvPT0_PKT_S6_T1_iii --------------------------
	.section	.text._ZN18transformer_engine50scaled_aligned_causal_masked_softmax_warp_backwardI13__nv_bfloat16S1_fLi13EEEvPT0_PKT_S6_T1_iii,"ax",@progbits
	.align	128
        .global         _ZN18transformer_engine50scaled_aligned_causal_masked_softmax_warp_backwardI13__nv_bfloat16S1_fLi13EEEvPT0_PKT_S6_T1_iii
        .type           _ZN18transformer_engine50scaled_aligned_causal_masked_softmax_warp_backwardI13__nv_bfloat16S1_fLi13EEEvPT0_PKT_S6_T1_iii,@function
        .size           _ZN18transformer_engine50scaled_aligned_causal_masked_softmax_warp_backwardI13__nv_bfloat16S1_fLi13EEEvPT0_PKT_S6_T1_iii,(.L_x_12137 - _ZN18transformer_engine50scaled_aligned_causal_masked_softmax_warp_backwardI13__nv_bfloat16S1_fLi13EEEvPT0_PKT_S6_T1_iii)
        .other          _ZN18transformer_engine50scaled_aligned_causal_masked_softmax_warp_backwardI13__nv_bfloat16S1_fLi13EEEvPT0_PKT_S6_T1_iii,@"STO_CUDA_ENTRY STV_DEFAULT"
_ZN18transformer_engine50scaled_aligned_causal_masked_softmax_warp_backwardI13__nv_bfloat16S1_fLi13EEEvPT0_PKT_S6_T1_iii:
.text._ZN18transformer_engine50scaled_aligned_causal_masked_softmax_warp_backwardI13__nv_bfloat16S1_fLi13EEEvPT0_PKT_S6_T1_iii:
        /* <DEDUP_REMOVED lines=122> */
[----:B------:R-:W-:Y:S01]  /*07a0*/  IMAD.MOV.U32 R19, RZ, RZ, RZ ;  /* 0x000000ffff137224 */ /* 0x000fe200078e00ff */
[----:B------:R3:W-:Y:S01]  /*07b0*/  STL [R1+0x3c4], RZ ;  /* 0x0003c4ff01007387 */ /* 0x0007e20000100800 */
[----:B------:R-:W-:Y:S01]  /*07c0*/  CS2R R20, SRZ ;  /* 0x0000000000147805 */ /* 0x000fe2000001ff00 */
[----:B------:R-:W-:Y:S01]  /*07d0*/  @!P0 IMAD.IADD R0, R0, 0x1, -R7 ;  /* 0x0000000100008824 */ /* 0x000fe200078e0a07 */
[----:B------:R-:W-:Y:S01]  /*07e0*/  ISETP.NE.AND P0, PT, R2, RZ, PT ;  /* 0x000000ff0200720c */ /* 0x000fe20003f05270 */
[----:B------:R3:W-:Y:S01]  /*07f0*/  STL [R1+0x3c0], RZ ;  /* 0x0003c0ff01007387 */ /* 0x0007e20000100800 */
[----:B------:R-:W-:Y:S02]  /*0800*/  CS2R R22, SRZ ;  /* 0x0000000000167805 */ /* 0x000fe4000001ff00 */
[----:B------:R-:W-:Y:S02]  /*0810*/  CS2R R24, SRZ ;  /* 0x0000000000187805 */ /* 0x000fe4000001ff00 */
[----:B------:R-:W-:Y:S01]  /*0820*/  ISETP.GT.U32.AND P1, PT, R7, R0, PT ;  /* 0x000000000700720c */ /* 0x000fe20003f24070 */
        /* <DEDUP_REMOVED lines=13> */
[----:B------:R-:W-:Y:S02]  /*0900*/  @!P1 IADD3 R0, PT, PT, R0, -R7, RZ ;  /* 0x8000000700009210 */ /* 0x000fe40007ffe0ff */
[----:B------:R-:W-:Y:S02]  /*0910*/  CS2R R6, SRZ ;  /* 0x0000000000067805 */ /* 0x000fe4000001ff00 */
[----:B------:R-:W-:Y:S01]  /*0920*/  CS2R R44, SRZ ;  /* 0x00000000002c7805 */ /* 0x000fe2000001ff00 */
[----:B------:R3:W-:Y:S01]  /*0930*/  STL [R1+0x3ac], RZ ;  /* 0x0003acff01007387 */ /* 0x0007e20000100800 */
[----:B------:R-:W-:Y:S01]  /*0940*/  MOV R252, RZ ;  /* 0x000000ff00fc7202 */ /* 0x000fe20000000f00 */
[----:B------:R-:W-:Y:S01]  /*0950*/  @!P2 IMAD.MOV R0, RZ, RZ, -R0 ;  /* 0x000000ffff00a224 */ /* 0x000fe200078e0a00 */
[----:B------:R-:W-:Y:S01]  /*0960*/  @!P0 LOP3.LUT R0, RZ, R2, RZ, 0x33, !PT ;  /* 0x00000002ff008212 */ /* 0x000fe200078e33ff */
[----:B------:R3:W-:Y:S01]  /*0970*/  STL [R1+0x3a8], RZ ;  /* 0x0003a8ff01007387 */ /* 0x0007e20000100800 */
[----:B--2---:R-:W-:-:S02]  /*0980*/  ISETP.GE.AND P0, PT, R124, UR7, PT ;  /* 0x000000077c007c0c */ /* 0x004fc4000bf06270 */
[----:B------:R-:W-:Y:S02]  /*0990*/  CS2R R46, SRZ ;  /* 0x00000000002e7805 */ /* 0x000fe4000001ff00 */
[----:B------:R-:W-:Y:S01]  /*09a0*/  IADD3 R2, PT, PT, R0, R3, -R2 ;  /* 0x0000000300027210 */ /* 0x000fe20007ffe802 */
[----:B------:R3:W-:Y:S01]  /*09b0*/  STL [R1+0x3a4], RZ ;  /* 0x0003a4ff01007387 */ /* 0x0007e20000100800 */
[----:B------:R-:W-:Y:S01]  /*09c0*/  HFMA2 R0, -RZ, RZ, 0, 0 ;  /* 0x00000000ff007431 */ /* 0x000fe200000001ff */
        /* <DEDUP_REMOVED lines=270> */
[----:B------:R3:W-:Y:S01]  /*1ab0*/  STL [R1], RZ ;  /* 0x000000ff01007387 */ /* 0x0007e20000100800 */
[----:B----4-:R-:W-:Y:S05]  /*1ac0*/  @P0 BRA `(.L_x_512) ;  /* 0x000000a400440947 */ /* 0x010fea0003800000 */
[----:B------:R-:W0:Y:S01]  /*1ad0*/  LDC.64 R126, c[0x0][0x388] ;  /* 0x0000e200ff7e7b82 */ /* 0x000e220000000a00 */
[----:B------:R-:W-:Y:S01]  /*1ae0*/  IADD3 R122, PT, PT, R18, 0x80, RZ ;  /* 0x00000080127a7810 */ /* 0x000fe20007ffe0ff */
[----:B------:R-:W-:Y:S01]  /*1af0*/  IMAD R124, R124, R3, R18 ;  /* 0x000000037c7c7224 */ /* 0x000fe200078e0212 */
[-C--:B------:R-:W-:Y:S01]  /*1b00*/  ISETP.GT.AND P3, PT, R18, R2.reuse, PT ;  /* 0x000000021200720c */ /* 0x080fe20003f64270 */
        /* <DEDUP_REMOVED lines=19> */
[----:B--2---:R-:W-:Y:S02]  /*1c40*/  @!P3 SHF.R.U64 R131, R126, 0x10, R127 ;  /* 0x000000107e83b819 */ /* 0x004fe4000000127f */
[----:B------:R-:W-:-:S06]  /*1c50*/  @!P5 IMAD.U32 R139, R127, 0x10000, RZ ;  /* 0x000100007f8bd824 */ /* 0x000fcc00078e00ff */
[----:B------:R-:W-:Y:S02]  /*1c60*/  @!P6 SHF.R.U32.HI R127, RZ, 0x10, R127 ;  /* 0x00000010ff7fe819 */ /* 0x000fe4000001167f */
[----:B------:R-:W-:Y:S02]  /*1c70*/  @!P3 SHF.L.U32 R138, R131, 0x10, RZ ;  /* 0x00000010838ab819 */ /* 0x000fe400000006ff */
[C-C-:B----4-:R-:W-:Y:S01]  /*1c80*/  @!P3 SHF.R.U64 R131, R128.reuse, 0x10, R129.reuse ;  /* 0x000000108083b819 */ /* 0x150fe20000001281 */
[----:B------:R-:W-:Y:S01]  /*1c90*/  @!P6 IMAD.U32 R140, R127, 0x10000, RZ ;  /* 0x000100007f8ce824 */ /* 0x000fe200078e00ff */
[----:B------:R-:W-:Y:S01]  /*1ca0*/  @!P6 SHF.R.U32.HI R127, RZ, 0x10, R129 ;  /* 0x00000010ff7fe819 */ /* 0x000fe20000011681 */
[----:B------:R-:W-:Y:S01]  /*1cb0*/  @!P5 IMAD.U32 R129, R129, 0x10000, RZ ;  /* 0x000100008181d824 */ /* 0x000fe200078e00ff */
[----:B------:R-:W-:Y:S01]  /*1cc0*/  @!P3 SHF.L.U32 R131, R131, 0x10, RZ ;  /* 0x000000108383b819 */ /* 0x000fe200000006ff */
[----:B------:R-:W-:Y:S01]  /*1cd0*/  IMAD.U32 R128, R128, 0x10000, RZ ;  /* 0x0001000080807824 */ /* 0x000fe200078e00ff */
[----:B------:R-:W-:Y:S01]  /*1ce0*/  SHF.L.U32 R135, R126, 0x10, RZ ;  /* 0x000000107e877819 */ /* 0x000fe200000006ff */
[----:B------:R-:W-:Y:S01]  /*1cf0*/  @!P5 FMUL R141, R139, R129 ;  /* 0x000000818b8dd220 */ /* 0x000fe20000400000 */
[----:B------:R-:W-:Y:S01]  /*1d00*/  @!P6 SHF.L.U32 R127, R127, 0x10, RZ ;  /* 0x000000107f7fe819 */ /* 0x000fe200000006ff */
[----:B------:R-:W-:-:S02]  /*1d10*/  @!P3 FMUL R10, R138, R131 ;  /* 0x000000838a0ab220 */ /* 0x000fc40000400000 */
[----:B------:R-:W-:Y:S02]  /*1d20*/  FMUL R131, R135, R128 ;  /* 0x0000008087837220 */ /* 0x000fe40000400000 */
[----:B------:R-:W-:-:S07]  /*1d30*/  @!P6 FMUL R142, R140, R127 ;  /* 0x0000007f8c8ee220 */ /* 0x000fce0000400000 */
.L_x_514:
[----:B------:R-:W-:Y:S05]  /*1d40*/  BSYNC.RECONVERGENT B1 ;  /* 0x0000000000017941 */ /* 0x000fea0003800200 */
.L_x_513:
        /* <DEDUP_REMOVED lines=13> */
[----:B------:R-:W-:Y:S02]  /*1e20*/  @!P5 SHF.L.U32 R144, R129, 0x10, RZ ;  /* 0x000000108190d819 */ /* 0x000fe400000006ff */
[----:B----4-:R-:W-:Y:S01]  /*1e30*/  @!P1 SHF.R.U64 R116, R126, 0x10, R127 ;  /* 0x000000107e749819 */ /* 0x010fe2000000127f */
[----:B------:R-:W-:-:S03]  /*1e40*/  @!P1 IMAD.U32 R143, R67, 0x10000, RZ ;  /* 0x00010000438f9824 */ /* 0x000fc600078e00ff */
[----:B------:R-:W-:Y:S01]  /*1e50*/  @!P6 SHF.R.U32.HI R129, RZ, 0x10, R129 ;  /* 0x00000010ff81e819 */ /* 0x000fe20000011681 */
[----:B------:R-:W-:Y:S01]  /*1e60*/  @!P5 IMAD.U32 R67, R127, 0x10000, RZ ;  /* 0x000100007f43d824 */ /* 0x000fe200078e00ff */
[----:B------:R-:W-:Y:S01]  /*1e70*/  @!P6 SHF.R.U32.HI R127, RZ, 0x10, R127 ;  /* 0x00000010ff7fe819 */ /* 0x000fe2000001167f */
[----:B------:R-:W-:Y:S01]  /*1e80*/  @!P1 IMAD.U32 R116, R116, 0x10000, RZ ;  /* 0x0001000074749824 */ /* 0x000fe200078e00ff */
[----:B------:R-:W-:Y:S01]  /*1e90*/  @!P6 SHF.L.U32 R145, R129, 0x10, RZ ;  /* 0x000000108191e819 */ /* 0x000fe200000006ff */
[----:B------:R-:W-:Y:S01]  /*1ea0*/  @!P5 FMUL R147, R144, R67 ;  /* 0x000000439093d220 */ /* 0x000fe20000400000 */
[----:B------:R-:W-:Y:S01]  /*1eb0*/  SHF.L.U32 R67, R128, 0x10, RZ ;  /* 0x0000001080437819 */ /* 0x000fe200000006ff */
[----:B------:R-:W-:Y:S01]  /*1ec0*/  IMAD.U32 R126, R126, 0x10000, RZ ;  /* 0x000100007e7e7824 */ /* 0x000fe200078e00ff */
[----:B------:R-:W-:Y:S01]  /*1ed0*/  @!P6 SHF.L.U32 R127, R127, 0x10, RZ ;  /* 0x000000107f7fe819 */ /* 0x000fe200000006ff */
[----:B------:R-:W-:Y:S02]  /*1ee0*/  @!P1 FMUL R146, R143, R116 ;  /* 0x000000748f929220 */ /* 0x000fe40000400000 */
[----:B------:R-:W-:-:S02]  /*1ef0*/  FMUL R116, R67, R126 ;  /* 0x0000007e43747220 */ /* 0x000fc40000400000 */
[----:B------:R-:W-:-:S07]  /*1f00*/  @!P6 FMUL R148, R145, R127 ;  /* 0x0000007f9194e220 */ /* 0x000fce0000400000 */
.L_x_516:
[----:B------:R-:W-:Y:S05]  /*1f10*/  BSYNC.RECONVERGENT B1 ;  /* 0x0000000000017941 */ /* 0x000fea0003800200 */
.L_x_515:
        /* <DEDUP_REMOVED lines=28> */
.L_x_518:
[----:B------:R-:W-:Y:S05]  /*20e0*/  BSYNC.RECONVERGENT B1 ;  /* 0x0000000000017941 */ /* 0x000fea0003800200 */
.L_x_517:
        /* <DEDUP_REMOVED lines=28> */
.L_x_520:
[----:B------:R-:W-:Y:S05]  /*22b0*/  BSYNC.RECONVERGENT B1 ;  /* 0x0000000000017941 */ /* 0x000fea0003800200 */
.L_x_519:
        /* <DEDUP_REMOVED lines=28> */
.L_x_522:
[----:B------:R-:W-:Y:S05]  /*2480*/  BSYNC.RECONVERGENT B1 ;  /* 0x0000000000017941 */ /* 0x000fea0003800200 */
.L_x_521:
        /* <DEDUP_REMOVED lines=28> */
.L_x_524:
[----:B------:R-:W-:Y:S05]  /*2650*/  BSYNC.RECONVERGENT B1 ;  /* 0x0000000000017941 */ /* 0x000fea0003800200 */
.L_x_523:
        /* <DEDUP_REMOVED lines=28> */
.L_x_526:
[----:B------:R-:W-:Y:S05]  /*2820*/  BSYNC.RECONVERGENT B1 ;  /* 0x0000000000017941 */ /* 0x000fea0003800200 */
.L_x_525:
        /* <DEDUP_REMOVED lines=28> */
.L_x_528:
[----:B------:R-:W-:Y:S05]  /*29f0*/  BSYNC.RECONVERGENT B1 ;  /* 0x0000000000017941 */ /* 0x000fea0003800200 */
.L_x_527:
        /* <DEDUP_REMOVED lines=28> */
.L_x_530:
[----:B------:R-:W-:Y:S05]  /*2bc0*/  BSYNC.RECONVERGENT B1 ;  /* 0x0000000000017941 */ /* 0x000fea0003800200 */
.L_x_529:
        /* <DEDUP_REMOVED lines=28> */
.L_x_532:
[----:B------:R-:W-:Y:S05]  /*2d90*/  BSYNC.RECONVERGENT B1 ;  /* 0x0000000000017941 */ /* 0x000fea0003800200 */
.L_x_531:
        /* <DEDUP_REMOVED lines=28> */
.L_x_534:
[----:B------:R-:W-:Y:S05]  /*2f60*/  BSYNC.RECONVERGENT B1 ;  /* 0x0000000000017941 */ /* 0x000fea0003800200 */
.L_x_533:
        /* <DEDUP_REMOVED lines=28> */
.L_x_536:
[----:B------:R-:W-:Y:S05]  /*3130*/  BSYNC.RECONVERGENT B1 ;  /* 0x0000000000017941 */ /* 0x000fea0003800200 */
.L_x_535:
        /* <DEDUP_REMOVED lines=28> */
.L_x_538:
[----:B------:R-:W-:Y:S05]  /*3300*/  BSYNC.RECONVERGENT B1 ;  /* 0x0000000000017941 */ /* 0x000fea0003800200 */
.L_x_537:
        /* <DEDUP_REMOVED lines=28> */
.L_x_540:
[----:B------:R-:W-:Y:S05]  /*34d0*/  BSYNC.RECONVERGENT B1 ;  /* 0x0000000000017941 */ /* 0x000fea0003800200 */
.L_x_539:
        /* <DEDUP_REMOVED lines=28> */
.L_x_542:
[----:B------:R-:W-:Y:S05]  /*36a0*/  BSYNC.RECONVERGENT B1 ;  /* 0x0000000000017941 */ /* 0x000fea0003800200 */
.L_x_541:
[----:B------:R-:W-:Y:S01]  /*36b0*/  IADD3 R126, PT, PT, R18, 0x980, RZ ;  /* 0x00000980127e7810 */ /* 0x000fe20007ffe0ff */
[----:B------:R-:W-:Y:S03]  /*36c0*/  BSSY.RECONVERGENT B1, `(.L_x_543) ;  /* 0x0000021000017945 */ /* 0x000fe60003800200 */
[----:B------:R-:W-:Y:S01]  /*36d0*/  ISETP.GT.AND P4, PT, R126, R2, PT ;  /* 0x000000027e00720c */ /* 0x000fe20003f84270 */
[----:B------:R-:W-:-:S12]  /*36e0*/  @P3 BRA `(.L_x_544) ;  /* 0x0000000000783947 */ /* 0x000fd80003800000 */
[----:B------:R-:W2:Y:S04]  /*36f0*/  LDG.E.64 R128, desc[UR4][R124.64+0xf00] ;  /* 0x000f00047c807981 */ /* 0x000ea8000c1e1b00 */
[----:B------:R-:W4:Y:S04]  /*3700*/  LDG.E.64 R126, desc[UR4][R122.64+0xf00] ;  /* 0x000f00047a7e7981 */ /* 0x000f28000c1e1b00 */
[----:B------:R0:W5:Y:S01]  /*3710*/  LDL R102, [R1+0x10] ;  /* 0x0000100001667983 */ /* 0x0001620000100800 */
[----:B------:R-:W-:-:S05]  /*3720*/  VIADD R53, R18, 0x781 ;  /* 0x0000078112357836 */ /* 0x000fca0000000000 */
[----:B------:R-:W-:Y:S02]  /*3730*/  ISETP.GT.U32.AND P3, PT, R53, R2, PT ;  /* 0x000000023500720c */ /* 0x000fe40003f64070 */
[----:B------:R-:W-:-:S04]  /*3740*/  IADD3 R53, PT, PT, R18, 0x782, RZ ;  /* 0x0000078212357810 */ /* 0x000fc80007ffe0ff */
[----:B------:R-:W-:Y:S01]  /*3750*/  ISETP.GT.U32.AND P5, PT, R53, R2, PT ;  /* 0x000000023500720c */ /* 0x000fe20003fa4070 */
[----:B------:R-:W-:-:S05]  /*3760*/  VIADD R53, R18, 0x783 ;  /* 0x0000078312357836 */ /* 0x000fca0000000000 */
[----:B------:R-:W-:Y:S02]  /*3770*/  ISETP.GT.U32.AND P6, PT, R53, R2, PT ;  /* 0x000000023500720c */ /* 0x000fe40003fc4070 */
[----:B--2---:R-:W-:-:S05]  /*3780*/  @!P3 SHF.R.U64 R53, R128, 0x10, R129 ;  /* 0x000000108035b819 */ /* 0x004fca0000001281 */
[----:B------:R-:W-:Y:S01]  /*3790*/  @!P5 SHF.L.U32 R216, R129, 0x10, RZ ;  /* 0x0000001081d8d819 */ /* 0x000fe200000006ff */
[----:B------:R-:W-:Y:S02]  /*37a0*/  @!P3 IMAD.U32 R215, R53, 0x10000, RZ ;  /* 0x0001000035d7b824 */ /* 0x000fe400078e00ff */
[----:B----4-:R-:W-:-:S03]  /*37b0*/  @!P5 IMAD.U32 R53, R127, 0x10000, RZ ;  /* 0x000100007f35d824 */ /* 0x010fc600078e00ff */
[----:B------:R-:W-:Y:S01]  /*37c0*/  @!P6 SHF.R.U32.HI R129, RZ, 0x10, R129 ;  /* 0x00000010ff81e819 */ /* 0x000fe20000011681 */
[----:B-----5:R-:W-:-:S03]  /*37d0*/  @!P5 FMUL R102, R216, R53 ;  /* 0x00000035d866d220 */ /* 0x020fc60000400000 */
[----:B------:R-:W-:Y:S02]  /*37e0*/  @!P6 SHF.L.U32 R220, R129, 0x10, RZ ;  /* 0x0000001081dce819 */ /* 0x000fe400000006ff */
[----:B------:R0:W2:Y:S01]  /*37f0*/  LDL R129, [R1+0x14] ;  /* 0x0000140001817983 */ /* 0x0000a20000100800 */
[----:B------:R-:W-:-:S03]  /*3800*/  SHF.L.U32 R53, R128, 0x10, RZ ;  /* 0x0000001080357819 */ /* 0x000fc600000006ff */
[----:B------:R1:W-:Y:S04]  /*3810*/  @!P5 STL [R1+0x10], R102 ;  /* 0x000010660100d387 */ /* 0x0003e80000100800 */
[----:B------:R0:W4:Y:S01]  /*3820*/  LDL R128, [R1+0xc] ;  /* 0x00000c0001807983 */ /* 0x0001220000100800 */
[--C-:B-1----:R-:W-:Y:S02]  /*3830*/  @!P3 SHF.R.U64 R102, R126, 0x10, R127.reuse ;  /* 0x000000107e66b819 */ /* 0x102fe4000000127f */
[----:B------:R-:W-:-:S04]  /*3840*/  @!P6 SHF.R.U32.HI R127, RZ, 0x10, R127 ;  /* 0x00000010ff7fe819 */ /* 0x000fc8000001167f */
[----:B------:R-:W-:Y:S01]  /*3850*/  @!P6 SHF.L.U32 R127, R127, 0x10, RZ ;  /* 0x000000107f7fe819 */ /* 0x000fe200000006ff */
[----:B------:R-:W-:Y:S02]  /*3860*/  @!P3 IMAD.U32 R102, R102, 0x10000, RZ ;  /* 0x000100006666b824 */ /* 0x000fe400078e00ff */
[----:B------:R-:W-:Y:S02]  /*3870*/  IMAD.U32 R126, R126, 0x10000, RZ ;  /* 0x000100007e7e7824 */ /* 0x000fe400078e00ff */
[----:B--2---:R-:W-:Y:S01]  /*3880*/  @!P6 FMUL R129, R220, R127 ;  /* 0x0000007fdc81e220 */ /* 0x004fe20000400000 */
[----:B----4-:R-:W-:-:S04]  /*3890*/  @!P3 FMUL R128, R215, R102 ;  /* 0x00000066d780b220 */ /* 0x010fc80000400000 */
[----:B------:R0:W-:Y:S04]  /*38a0*/  @!P6 STL [R1+0x14], R129 ;  /* 0x000014810100e387 */ /* 0x0001e80000100800 */
[----:B------:R0:W-:Y:S01]  /*38b0*/  @!P3 STL [R1+0xc], R128 ;  /* 0x00000c800100b387 */ /* 0x0001e20000100800 */
[----:B------:R-:W-:-:S07]  /*38c0*/  FMUL R102, R53, R126 ;  /* 0x0000007e35667220 */ /* 0x000fce0000400000 */
.L_x_544:
[----:B------:R-:W-:Y:S05]  /*38d0*/  BSYNC.RECONVERGENT B1 ;  /* 0x0000000000017941 */ /* 0x000fea0003800200 */
.L_x_543:
[----:B------:R-:W-:Y:S01]  /*38e0*/  IADD3 R126, PT, PT, R18, 0xa00, RZ ;  /* 0x00000a00127e7810 */ /* 0x000fe20007ffe0ff */
[----:B------:R-:W-:Y:S03]  /*38f0*/  BSSY.RECONVERGENT B1, `(.L_x_545) ;  /* 0x0000021000017945 */ /* 0x000fe60003800200 */
[----:B------:R-:W-:Y:S01]  /*3900*/  ISETP.GT.AND P3, PT, R126, R2, PT ;  /* 0x000000027e00720c */ /* 0x000fe20003f64270 */
[----:B------:R-:W-:-:S12]  /*3910*/  @P1 BRA `(.L_x_546) ;  /* 0x0000000000781947 */ /* 0x000fd80003800000 */
[----:B0-----:R-:W2:Y:S04]  /*3920*/  LDG.E.64 R128, desc[UR4][R124.64+0x1000] ;  /* 0x001000047c807981 */ /* 0x001ea8000c1e1b00 */
        /* <DEDUP_REMOVED lines=19> */
[--C-:B0-----:R-:W-:Y:S02]  /*3a60*/  @!P1 SHF.R.U64 R101, R126, 0x10, R127.reuse ;  /* 0x000000107e659819 */ /* 0x101fe4000000127f */
        /* <DEDUP_REMOVED lines=9> */
.L_x_546:
[----:B------:R-:W-:Y:S05]  /*3b00*/  BSYNC.RECONVERGENT B1 ;  /* 0x0000000000017941 */ /* 0x000fea0003800200 */
.L_x_545:
[----:B------:R-:W-:Y:S01]  /*3b10*/  IADD3 R126, PT, PT, R18, 0xa80, RZ ;  /* 0x00000a80127e7810 */ /* 0x000fe20007ffe0ff */
[----:B------:R-:W-:Y:S03]  /*3b20*/  BSSY.RECONVERGENT B1, `(.L_x_547) ;  /* 0x0000021000017945 */ /* 0x000fe60003800200 */
[----:B------:R-:W-:Y:S01]  /*3b30*/  ISETP.GT.AND P1, PT, R126, R2, PT ;  /* 0x000000027e00720c */ /* 0x000fe20003f24270 */
[----:B------:R-:W-:-:S12]  /*3b40*/  @P0 BRA `(.L_x_548) ;  /* 0x0000000000780947 */ /* 0x000fd80003800000 */
[----:B01----:R-:W2:Y:S04]  /*3b50*/  LDG.E.64 R128, desc[UR4][R124.64+0x1100] ;  /* 0x001100047c807981 */ /* 0x003ea8000c1e1b00 */
        /* <DEDUP_REMOVED lines=29> */
.L_x_548:
[----:B------:R-:W-:Y:S05]  /*3d30*/  BSYNC.RECONVERGENT B1 ;  /* 0x0000000000017941 */ /* 0x000fea0003800200 */
.L_x_547:
        /* <DEDUP_REMOVED lines=34> */
.L_x_550:
[----:B------:R-:W-:Y:S05]  /*3f60*/  BSYNC.RECONVERGENT B1 ;  /* 0x0000000000017941 */ /* 0x000fea0003800200 */
.L_x_549:
        /* <DEDUP_REMOVED lines=34> */
.L_x_552:
[----:B------:R-:W-:Y:S05]  /*4190*/  BSYNC.RECONVERGENT B1 ;  /* 0x0000000000017941 */ /* 0x000fea0003800200 */
.L_x_551:
        /* <DEDUP_REMOVED lines=34> */
.L_x_554:
[----:B------:R-:W-:Y:S05]  /*43c0*/  BSYNC.RECONVERGENT B1 ;  /* 0x0000000000017941 */ /* 0x000fea0003800200 */
.L_x_553:
        /* <DEDUP_REMOVED lines=34> */
.L_x_556:
[----:B------:R-:W-:Y:S05]  /*45f0*/  BSYNC.RECONVERGENT B1 ;  /* 0x0000000000017941 */ /* 0x000fea0003800200 */
.L_x_555:
[----:B------:R-:W-:Y:S01]  /*4600*/  IADD3 R126, PT, PT, R18, 0xd00, RZ ;  /* 0x00000d00127e7810 */ /* 0x000fe20007ffe0ff */
[----:B------:R-:W-:Y:S03]  /*4610*/  BSSY.RECONVERGENT B1, `(.L_x_557) ;  /* 0x0000025000017945 */ /* 0x000fe60003800200 */
[----:B------:R-:W-:Y:S01]  /*4620*/  ISETP.GT.AND P1, PT, R126, R2, PT ;  /* 0x000000027e00720c */ /* 0x000fe20003f24270 */
[----:B------:R-:W-:-:S12]  /*4630*/  @P0 BRA `(.L_x_558) ;  /* 0x0000000000880947 */ /* 0x000fd80003800000 */
[----:B------:R-:W-:Y:S01]  /*4640*/  VIADD R46, R18, 0xb01 ;  /* 0x00000b01122e7836 */ /* 0x000fe20000000000 */
[----:B01----:R-:W2:Y:S04]  /*4650*/  LDG.E.64 R128, desc[UR4][R124.64+0x1600] ;  /* 0x001600047c807981 */ /* 0x003ea8000c1e1b00 */
[----:B------:R-:W-:Y:S01]  /*4660*/  ISETP.GT.U32.AND P0, PT, R46, R2, PT ;  /* 0x000000022e00720c */ /* 0x000fe20003f04070 */
[----:B------:R-:W4:Y:S01]  /*4670*/  LDG.E.64 R126, desc[UR4][R122.64+0x1600] ;  /* 0x001600047a7e7981 */ /* 0x000f22000c1e1b00 */
[----:B------:R-:W-:-:S03]  /*4680*/  IADD3 R46, PT, PT, R18, 0xb02, RZ ;  /* 0x00000b02122e7810 */ /* 0x000fc60007ffe0ff */
[----:B------:R0:W5:Y:S01]  /*4690*/  LDL R95, [R1+0xf0] ;  /* 0x0000f000015f7983 */ /* 0x0001620000100800 */
[-C--:B------:R-:W-:Y:S01]  /*46a0*/  ISETP.GT.U32.AND P5, PT, R46, R2.reuse, PT ;  /* 0x000000022e00720c */ /* 0x080fe20003fa4070 */
[----:B------:R-:W-:Y:S02]  /*46b0*/  VIADD R46, R18, 0xb03 ;  /* 0x00000b03122e7836 */ /* 0x000fe40000000000 */
[----:B------:R0:W3:Y:S03]  /*46c0*/  LDL R18, [R1] ;  /* 0x0000000001127983 */ /* 0x0000e60000100800 */
[----:B------:R-:W-:Y:S02]  /*46d0*/  ISETP.GT.U32.AND P6, PT, R46, R2, PT ;  /* 0x000000022e00720c */ /* 0x000fe40003fc4070 */
[----:B--2---:R-:W-:-:S05]  /*46e0*/  @!P0 SHF.R.U64 R46, R128, 0x10, R129 ;  /* 0x00000010802e8819 */ /* 0x004fca0000001281 */
[----:B------:R-:W-:-:S06]  /*46f0*/  @!P5 SHF.L.U32 R252, R129, 0x10, RZ ;  /* 0x0000001081fcd819 */ /* 0x000fcc00000006ff */
[----:B------:R-:W-:Y:S01]  /*4700*/  @!P6 SHF.R.U32.HI R129, RZ, 0x10, R129 ;  /* 0x00000010ff81e819 */ /* 0x000fe20000011681 */
[----:B------:R-:W-:Y:S02]  /*4710*/  @!P0 IMAD.U32 R251, R46, 0x10000, RZ ;  /* 0x000100002efb8824 */ /* 0x000fe400078e00ff */
[----:B----4-:R-:W-:-:S04]  /*4720*/  @!P5 IMAD.U32 R46, R127, 0x10000, RZ ;  /* 0x000100007f2ed824 */ /* 0x010fc800078e00ff */
[----:B-----5:R-:W-:Y:S01]  /*4730*/  @!P5 FMUL R95, R252, R46 ;  /* 0x0000002efc5fd220 */ /* 0x020fe20000400000 */
[----:B---3--:R-:W-:Y:S02]  /*4740*/  @!P6 SHF.L.U32 R18, R129, 0x10, RZ ;  /* 0x000000108112e819 */ /* 0x008fe400000006ff */
[----:B------:R0:W2:Y:S01]  /*4750*/  LDL R129, [R1+0xf4] ;  /* 0x0000f40001817983 */ /* 0x0000a20000100800 */
[----:B------:R-:W-:-:S03]  /*4760*/  SHF.L.U32 R46, R128, 0x10, RZ ;  /* 0x00000010802e7819 */ /* 0x000fc600000006ff */
[----:B------:R-:W-:Y:S04]  /*4770*/  @!P6 STL [R1], R18 ;  /* 0x000000120100e387 */ /* 0x000fe80000100800 */
[----:B------:R1:W-:Y:S04]  /*4780*/  @!P5 STL [R1+0xf0], R95 ;  /* 0x0000f05f0100d387 */ /* 0x0003e80000100800 */
[----:B------:R0:W3:Y:S01]  /*4790*/  LDL R128, [R1+0xec] ;  /* 0x0000ec0001807983 */ /* 0x0000e20000100800 */
[--C-:B-1----:R-:W-:Y:S02]  /*47a0*/  @!P0 SHF.R.U64 R95, R126, 0x10, R127.reuse ;  /* 0x000000107e5f8819 */ /* 0x102fe4000000127f */
[----:B------:R-:W-:-:S04]  /*47b0*/  @!P6 SHF.R.U32.HI R127, RZ, 0x10, R127 ;  /* 0x00000010ff7fe819 */ /* 0x000fc8000001167f */
[----:B------:R-:W-:Y:S01]  /*47c0*/  @!P6 SHF.L.U32 R127, R127, 0x10, RZ ;  /* 0x000000107f7fe819 */ /* 0x000fe200000006ff */
[----:B------:R-:W-:Y:S02]  /*47d0*/  @!P0 IMAD.U32 R95, R95, 0x10000, RZ ;  /* 0x000100005f5f8824 */ /* 0x000fe400078e00ff */
[----:B------:R-:W-:Y:S02]  /*47e0*/  IMAD.U32 R126, R126, 0x10000, RZ ;  /* 0x000100007e7e7824 */ /* 0x000fe400078e00ff */
[----:B--2---:R-:W-:Y:S02]  /*47f0*/  @!P6 FMUL R129, R18, R127 ;  /* 0x0000007f1281e220 */ /* 0x004fe40000400000 */
[----:B------:R-:W1:Y:S01]  /*4800*/  S2R R18, SR_TID.X ;  /* 0x0000000000127919 */ /* 0x000e620000002100 */
[----:B---3--:R-:W-:-:S05]  /*4810*/  @!P0 FMUL R128, R251, R95 ;  /* 0x0000005ffb808220 */ /* 0x008fca0000400000 */
[----:B------:R0:W-:Y:S04]  /*4820*/  @!P0 STL [R1+0xec], R128 ;  /* 0x0000ec8001008387 */ /* 0x0001e80000100800 */
[----:B------:R0:W-:Y:S01]  /*4830*/  @!P6 STL [R1+0xf4], R129 ;  /* 0x0000f4810100e387 */ /* 0x0001e20000100800 */
[----:B------:R-:W-:Y:S01]  /*4840*/  FMUL R95, R46, R126 ;  /* 0x0000007e2e5f7220 */ /* 0x000fe20000400000 */
[----:B01----:R-:W-:-:S07]  /*4850*/  SHF.L.U32 R18, R18, 0x2, RZ ;  /* 0x0000000212127819 */ /* 0x003fce00000006ff */
.L_x_558:
[----:B------:R-:W-:Y:S05]  /*4860*/  BSYNC.RECONVERGENT B1 ;  /* 0x0000000000017941 */ /* 0x000fea0003800200 */
.L_x_557:
[----:B------:R-:W-:Y:S01]  /*4870*/  VIADD R126, R18, 0xd80 ;  /* 0x00000d80127e7836 */ /* 0x000fe20000000000 */
[----:B------:R-:W-:Y:S04]  /*4880*/  BSSY.RECONVERGENT B1, `(.L_x_559) ;  /* 0x000002d000017945 */ /* 0x000fe80003800200 */
[----:B------:R-:W-:Y:S01]  /*4890*/  ISETP.GT.AND P0, PT, R126, R2, PT ;  /* 0x000000027e00720c */ /* 0x000fe20003f04270 */
[----:B------:R-:W-:-:S12]  /*48a0*/  @P2 BRA `(.L_x_560) ;  /* 0x0000000000a82947 */ /* 0x000fd80003800000 */
[C---:B------:R-:W-:Y:S01]  /*48b0*/  IADD3 R45, PT, PT, R18.reuse, 0xb81, RZ ;  /* 0x00000b81122d7810 */ /* 0x040fe20007ffe0ff */
[----:B01----:R-:W2:Y:S03]  /*48c0*/  LDG.E.64 R128, desc[UR4][R124.64+0x1700] ;  /* 0x001700047c807981 */ /* 0x003ea6000c1e1b00 */
[----:B------:R-:W-:Y:S01]  /*48d0*/  ISETP.GT.U32.AND P2, PT, R45, R2, PT ;  /* 0x000000022d00720c */ /* 0x000fe20003f44070 */
[----:B------:R0:W-:Y:S01]  /*48e0*/  STL [R1+0x440], R3 ;  /* 0x0004400301007387 */ /* 0x0001e20000100800 */
[----:B------:R-:W-:-:S03]  /*48f0*/  VIADD R45, R18, 0xb82 ;  /* 0x00000b82122d7836 */ /* 0x000fc60000000000 */
[----:B------:R4:W3:Y:S02]  /*4900*/  LDL R94, [R1+0x110] ;  /* 0x00011000015e7983 */ /* 0x0008e40000100800 */
[----:B------:R-:W-:Y:S02]  /*4910*/  ISETP.GT.U32.AND P5, PT, R45, R2, PT ;  /* 0x000000022d00720c */ /* 0x000fe40003fa4070 */
[----:B------:R-:W4:Y:S04]  /*4920*/  LDG.E.64 R126, desc[UR4][R122.64+0x1700] ;  /* 0x001700047a7e7981 */ /* 0x000f28000c1e1b00 */
[----:B0-----:R0:W3:Y:S04]  /*4930*/  LDL R3, [R1+0x8] ;  /* 0x0000080001037983 */ /* 0x0010e80000100800 */
[----:B------:R1:W-:Y:S01]  /*4940*/  STL [R1+0x43c], R0 ;  /* 0x00043c0001007387 */ /* 0x0003e20000100800 */
[----:B------:R-:W-:-:S03]  /*4950*/  IADD3 R45, PT, PT, R18, 0xb83, RZ ;  /* 0x00000b83122d7810 */ /* 0x000fc60007ffe0ff */
[----:B------:R0:W4:Y:S04]  /*4960*/  LDL R18, [R1+0x18] ;  /* 0x0000180001127983 */ /* 0x0001280000100800 */
[----:B-1----:R0:W4:Y:S01]  /*4970*/  LDL R0, [R1+0x4] ;  /* 0x0000040001007983 */ /* 0x0021220000100800 */
[----:B------:R-:W-:Y:S02]  /*4980*/  ISETP.GT.U32.AND P6, PT, R45, R2, PT ;  /* 0x000000022d00720c */ /* 0x000fe40003fc4070 */
[----:B--2---:R-:W-:Y:S01]  /*4990*/  @!P2 SHF.R.U64 R45, R128, 0x10, R129 ;  /* 0x00000010802da819 */ /* 0x004fe20000001281 */
[----:B---3--:R-:W-:-:S10]  /*49a0*/  @!P5 IMAD.U32 R3, R129, 0x10000, RZ ;  /* 0x000100008103d824 */ /* 0x008fd400078e00ff */
[----:B------:R-:W-:Y:S01]  /*49b0*/  @!P6 SHF.R.U32.HI R129, RZ, 0x10, R129 ;  /* 0x00000010ff81e819 */ /* 0x000fe20000011681 */
[----:B------:R1:W-:Y:S04]  /*49c0*/  @!P5 STL [R1+0x8], R3 ;  /* 0x000008030100d387 */ /* 0x0003e80000100800 */
[----:B----4-:R-:W-:Y:S02]  /*49d0*/  @!P6 IMAD.U32 R18, R129, 0x10000, RZ ;  /* 0x000100008112e824 */ /* 0x010fe400078e00ff */
[----:B------:R0:W2:Y:S01]  /*49e0*/  LDL R129, [R1+0x114] ;  /* 0x0001140001817983 */ /* 0x0000a20000100800 */
[----:B------:R-:W-:Y:S02]  /*49f0*/  @!P2 SHF.L.U32 R0, R45, 0x10, RZ ;  /* 0x000000102d00a819 */ /* 0x000fe400000006ff */
[----:B------:R-:W-:-:S03]  /*4a00*/  @!P5 SHF.L.U32 R45, R127, 0x10, RZ ;  /* 0x000000107f2dd819 */ /* 0x000fc600000006ff */
[----:B------:R-:W-:Y:S02]  /*4a10*/  @!P2 STL [R1+0x4], R0 ;  /* 0x000004000100a387 */ /* 0x000fe40000100800 */
[----:B------:R-:W-:Y:S02]  /*4a20*/  @!P5 FMUL R94, R3, R45 ;  /* 0x0000002d035ed220 */ /* 0x000fe40000400000 */
[----:B-1----:R0:W5:Y:S01]  /*4a30*/  LDL.LU R3, [R1+0x440] ;  /* 0x0004400001037983 */ /* 0x0021620000300800 */
[----:B------:R-:W-:-:S03]  /*4a40*/  IMAD.U32 R45, R128, 0x10000, RZ ;  /* 0x00010000802d7824 */ /* 0x000fc600078e00ff */
[----:B------:R-:W-:Y:S04]  /*4a50*/  @!P6 STL [R1+0x18], R18 ;  /* 0x000018120100e387 */ /* 0x000fe80000100800 */
[----:B------:R1:W-:Y:S04]  /*4a60*/  @!P5 STL [R1+0x110], R94 ;  /* 0x0001105e0100d387 */ /* 0x0003e80000100800 */
[----:B------:R0:W3:Y:S01]  /*4a70*/  LDL R128, [R1+0x10c] ;  /* 0x00010c0001807983 */ /* 0x0000e20000100800 */
[--C-:B-1----:R-:W-:Y:S02]  /*4a80*/  @!P2 SHF.R.U64 R94, R126, 0x10, R127.reuse ;  /* 0x000000107e5ea819 */ /* 0x102fe4000000127f */
[----:B------:R-:W-:-:S05]  /*4a90*/  @!P6 SHF.R.U32.HI R127, RZ, 0x10, R127 ;  /* 0x00000010ff7fe819 */ /* 0x000fca000001167f */
[----:B------:R-:W-:Y:S01]  /*4aa0*/  @!P6 IMAD.U32 R127, R127, 0x10000, RZ ;  /* 0x000100007f7fe824 */ /* 0x000fe200078e00ff */
[----:B------:R-:W-:Y:S02]  /*4ab0*/  @!P2 SHF.L.U32 R94, R94, 0x10, RZ ;  /* 0x000000105e5ea819 */ /* 0x000fe400000006ff */
[----:B------:R-:W-:Y:S01]  /*4ac0*/  SHF.L.U32 R126, R126, 0x10, RZ ;  /* 0x000000107e7e7819 */ /* 0x000fe200000006ff */
[----:B--2---:R-:W-:Y:S02]  /*4ad0*/  @!P6 FMUL R129, R18, R127 ;  /* 0x0000007f1281e220 */ /* 0x004fe40000400000 */
[----:B------:R-:W1:Y:S01]  /*4ae0*/  S2R R18, SR_TID.X ;  /* 0x0000000000127919 */ /* 0x000e620000002100 */
[----:B---3--:R-:W-:Y:S02]  /*4af0*/  @!P2 FMUL R128, R0, R94 ;  /* 0x0000005e0080a220 */ /* 0x008fe40000400000 */
[----:B------:R0:W5:Y:S04]  /*4b00*/  LDL.LU R0, [R1+0x43c] ;  /* 0x00043c0001007983 */ /* 0x0001680000300800 */
[----:B------:R0:W-:Y:S04]  /*4b10*/  @!P2 STL [R1+0x10c], R128 ;  /* 0x00010c800100a387 */ /* 0x0001e80000100800 */
[----:B------:R0:W-:Y:S01]  /*4b20*/  @!P6 STL [R1+0x114], R129 ;  /* 0x000114810100e387 */ /* 0x0001e20000100800 */
[----:B-1----:R-:W-:-:S02]  /*4b30*/  IMAD.SHL.U32 R18, R18, 0x4, RZ ;  /* 0x0000000412127824 */ /* 0x002fc400078e00ff */
[----:B------:R-:W-:-:S07]  /*4b40*/  FMUL R94, R45, R126 ;  /* 0x0000007e2d5e7220 */ /* 0x000fce0000400000 */
.L_x_560:
[----:B------:R-:W-:Y:S05]  /*4b50*/  BSYNC.RECONVERGENT B1 ;  /* 0x0000000000017941 */ /* 0x000fea0003800200 */
.L_x_559:
[----:B------:R-:W-:Y:S01]  /*4b60*/  IADD3 R126, PT, PT, R18, 0xe00, RZ ;  /* 0x00000e00127e7810 */ /* 0x000fe20007ffe0ff */
[----:B------:R-:W-:Y:S03]  /*4b70*/  BSSY.RECONVERGENT B1, `(.L_x_561) ;  /* 0x000002d000017945 */ /* 0x000fe60003800200 */
[----:B------:R-:W-:Y:S01]  /*4b80*/  ISETP.GT.AND P2, PT, R126, R2, PT ;  /* 0x000000027e00720c */ /* 0x000fe20003f44270 */
[----:B------:R-:W-:-:S12]  /*4b90*/  @P4 BRA `(.L_x_562) ;  /* 0x0000000000a84947 */ /* 0x000fd80003800000 */
[----:B------:R-:W-:Y:S01]  /*4ba0*/  VIADD R44, R18, 0xc01 ;  /* 0x00000c01122c7836 */ /* 0x000fe20000000000 */
[----:B01----:R-:W2:Y:S04]  /*4bb0*/  LDG.E.64 R128, desc[UR4][R124.64+0x1800] ;  /* 0x001800047c807981 */ /* 0x003ea8000c1e1b00 */
[----:B-----5:R0:W-:Y:S01]  /*4bc0*/  STL [R1+0x440], R3 ;  /* 0x0004400301007387 */ /* 0x0201e20000100800 */
[-C--:B------:R-:W-:Y:S02]  /*4bd0*/  ISETP.GT.U32.AND P4, PT, R44, R2.reuse, PT ;  /* 0x000000022c00720c */ /* 0x080fe40003f84070 */
[----:B------:R-:W-:Y:S01]  /*4be0*/  IADD3 R44, PT, PT, R18, 0xc02, RZ ;  /* 0x00000c02122c7810 */ /* 0x000fe20007ffe0ff */
[----:B------:R4:W3:Y:S04]  /*4bf0*/  LDL R93, [R1+0x130] ;  /* 0x00013000015d7983 */ /* 0x0008e80000100800 */
[----:B------:R-:W4:Y:S04]  /*4c00*/  LDG.E.64 R126, desc[UR4][R122.64+0x1800] ;  /* 0x001800047a7e7981 */ /* 0x000f28000c1e1b00 */
[----:B0-----:R0:W3:Y:S01]  /*4c10*/  LDL R3, [R1+0x20] ;  /* 0x0000200001037983 */ /* 0x0010e20000100800 */
[----:B------:R-:W-:-:S03]  /*4c20*/  ISETP.GT.U32.AND P5, PT, R44, R2, PT ;  /* 0x000000022c00720c */ /* 0x000fc60003fa4070 */
[----:B------:R1:W-:Y:S01]  /*4c30*/  STL [R1+0x43c], R0 ;  /* 0x00043c0001007387 */ /* 0x0003e20000100800 */
[----:B------:R-:W-:-:S03]  /*4c40*/  VIADD R44, R18, 0xc03 ;  /* 0x00000c03122c7836 */ /* 0x000fc60000000000 */
[----:B------:R0:W4:Y:S04]  /*4c50*/  LDL R18, [R1+0x24] ;  /* 0x0000240001127983 */ /* 0x0001280000100800 */
[----:B-1----:R0:W4:Y:S01]  /*4c60*/  LDL R0, [R1+0x1c] ;  /* 0x00001c0001007983 */ /* 0x0021220000100800 */
[----:B------:R-:W-:Y:S02]  /*4c70*/  ISETP.GT.U32.AND P6, PT, R44, R2, PT ;  /* 0x000000022c00720c */ /* 0x000fe40003fc4070 */
[----:B--2---:R-:W-:Y:S02]  /*4c80*/  @!P4 SHF.R.U64 R44, R128, 0x10, R129 ;  /* 0x00000010802cc819 */ /* 0x004fe40000001281 */
[----:B---3--:R-:W-:-:S09]  /*4c90*/  @!P5 SHF.L.U32 R3, R129, 0x10, RZ ;  /* 0x000000108103d819 */ /* 0x008fd200000006ff */
[----:B------:R-:W-:Y:S01]  /*4ca0*/  @!P6 SHF.R.U32.HI R129, RZ, 0x10, R129 ;  /* 0x00000010ff81e819 */ /* 0x000fe20000011681 */
[----:B------:R1:W-:Y:S03]  /*4cb0*/  @!P5 STL [R1+0x20], R3 ;  /* 0x000020030100d387 */ /* 0x0003e60000100800 */
[----:B----4-:R-:W-:Y:S02]  /*4cc0*/  @!P6 SHF.L.U32 R18, R129, 0x10, RZ ;  /* 0x000000108112e819 */ /* 0x010fe400000006ff */
[----:B------:R0:W2:Y:S01]  /*4cd0*/  LDL R129, [R1+0x134] ;  /* 0x0001340001817983 */ /* 0x0000a20000100800 */
[----:B------:R-:W-:Y:S02]  /*4ce0*/  @!P4 IMAD.U32 R0, R44, 0x10000, RZ ;  /* 0x000100002c00c824 */ /* 0x000fe400078e00ff */
[----:B------:R-:W-:-:S04]  /*4cf0*/  @!P5 IMAD.U32 R44, R127, 0x10000, RZ ;  /* 0x000100007f2cd824 */ /* 0x000fc800078e00ff */
[----:B------:R-:W-:Y:S01]  /*4d00*/  @!P5 FMUL R93, R3, R44 ;  /* 0x0000002c035dd220 */ /* 0x000fe20000400000 */
[----:B------:R-:W-:Y:S01]  /*4d10*/  @!P4 STL [R1+0x1c], R0 ;  /* 0x00001c000100c387 */ /* 0x000fe20000100800 */
[----:B------:R-:W-:-:S03]  /*4d20*/  SHF.L.U32 R44, R128, 0x10, RZ ;  /* 0x00000010802c7819 */ /* 0x000fc600000006ff */
[----:B-1----:R0:W5:Y:S04]  /*4d30*/  LDL.LU R3, [R1+0x440] ;  /* 0x0004400001037983 */ /* 0x0021680000300800 */
[----:B------:R-:W-:Y:S04]  /*4d40*/  @!P6 STL [R1+0x24], R18 ;  /* 0x000024120100e387 */ /* 0x000fe80000100800 */
[----:B------:R1:W-:Y:S04]  /*4d50*/  @!P5 STL [R1+0x130], R93 ;  /* 0x0001305d0100d387 */ /* 0x0003e80000100800 */
[----:B------:R0:W3:Y:S01]  /*4d60*/  LDL R128, [R1+0x12c] ;  /* 0x00012c0001807983 */ /* 0x0000e20000100800 */
[----:B-1----:R-:W-:-:S02]  /*4d70*/  @!P4 SHF.R.U64 R93, R126, 0x10, R127 ;  /* 0x000000107e5dc819 */ /* 0x002fc4000000127f */
[----:B------:R-:W-:-:S04]  /*4d80*/  @!P6 SHF.R.U32.HI R127, RZ, 0x10, R127 ;  /* 0x00000010ff7fe819 */ /* 0x000fc8000001167f */
[----:B------:R-:W-:Y:S01]  /*4d90*/  @!P6 SHF.L.U32 R127, R127, 0x10, RZ ;  /* 0x000000107f7fe819 */ /* 0x000fe200000006ff */
[----:B------:R-:W-:Y:S02]  /*4da0*/  @!P4 IMAD.U32 R93, R93, 0x10000, RZ ;  /* 0x000100005d5dc824 */ /* 0x000fe400078e00ff */
[----:B------:R-:W-:Y:S02]  /*4db0*/  IMAD.U32 R126, R126, 0x10000, RZ ;  /* 0x000100007e7e7824 */ /* 0x000fe400078e00ff */
[----:B--2---:R-:W-:Y:S02]  /*4dc0*/  @!P6 FMUL R129, R18, R127 ;  /* 0x0000007f1281e220 */ /* 0x004fe40000400000 */
[----:B------:R-:W1:Y:S01]  /*4dd0*/  S2R R18, SR_TID.X ;  /* 0x0000000000127919 */ /* 0x000e620000002100 */
[----:B---3--:R-:W-:Y:S02]  /*4de0*/  @!P4 FMUL R128, R0, R93 ;  /* 0x0000005d0080c220 */ /* 0x008fe40000400000 */
[----:B------:R0:W5:Y:S04]  /*4df0*/  LDL.LU R0, [R1+0x43c] ;  /* 0x00043c0001007983 */ /* 0x0001680000300800 */
[----:B------:R0:W-:Y:S04]  /*4e00*/  @!P4 STL [R1+0x12c], R128 ;  /* 0x00012c800100c387 */ /* 0x0001e80000100800 */
[----:B------:R0:W-:Y:S01]  /*4e10*/  @!P6 STL [R1+0x134], R129 ;  /* 0x000134810100e387 */ /* 0x0001e20000100800 */
[----:B-1----:R-:W-:Y:S01]  /*4e20*/  SHF.L.U32 R18, R18, 0x2, RZ ;  /* 0x0000000212127819 */ /* 0x002fe200000006ff */
[----:B------:R-:W-:-:S07]  /*4e30*/  FMUL R93, R44, R126 ;  /* 0x0000007e2c5d7220 */ /* 0x000fce0000400000 */
.L_x_562:
[----:B------:R-:W-:Y:S05]  /*4e40*/  BSYNC.RECONVERGENT B1 ;  /* 0x0000000000017941 */ /* 0x000fea0003800200 */
.L_x_561:
[----:B------:R-:W-:Y:S01]  /*4e50*/  VIADD R126, R18, 0xe80 ;  /* 0x00000e80127e7836 */ /* 0x000fe20000000000 */
[----:B------:R-:W-:Y:S04]  /*4e60*/  BSSY.RECONVERGENT B1, `(.L_x_563) ;  /* 0x000002d000017945 */ /* 0x000fe80003800200 */
[----:B------:R-:W-:Y:S01]  /*4e70*/  ISETP.GT.AND P4, PT, R126, R2, PT ;  /* 0x000000027e00720c */ /* 0x000fe20003f84270 */
[----:B------:R-:W-:-:S12]  /*4e80*/  @P3 BRA `(.L_x_564) ;  /* 0x0000000000a83947 */ /* 0x000fd80003800000 */
[C---:B------:R-:W-:Y:S01]  /*4e90*/  IADD3 R43, PT, PT, R18.reuse, 0xc81, RZ ;  /* 0x00000c81122b7810 */ /* 0x040fe20007ffe0ff */
[----:B01----:R-:W2:Y:S03]  /*4ea0*/  LDG.E.64 R128, desc[UR4][R124.64+0x1900] ;  /* 0x001900047c807981 */ /* 0x003ea6000c1e1b00 */
[----:B------:R-:W-:Y:S01]  /*4eb0*/  ISETP.GT.U32.AND P3, PT, R43, R2, PT ;  /* 0x000000022b00720c */ /* 0x000fe20003f64070 */
[----:B-----5:R0:W-:Y:S01]  /*4ec0*/  STL [R1+0x440], R3 ;  /* 0x0004400301007387 */ /* 0x0201e20000100800 */
        /* <DEDUP_REMOVED lines=38> */
.L_x_564:
[----:B------:R-:W-:Y:S05]  /*5130*/  BSYNC.RECONVERGENT B1 ;  /* 0x0000000000017941 */ /* 0x000fea0003800200 */
.L_x_563:
        /* <DEDUP_REMOVED lines=46> */
.L_x_566:
[----:B------:R-:W-:Y:S05]  /*5420*/  BSYNC.RECONVERGENT B1 ;  /* 0x0000000000017941 */ /* 0x000fea0003800200 */
.L_x_565:
        /* <DEDUP_REMOVED lines=46> */
.L_x_568:
[----:B------:R-:W-:Y:S05]  /*5710*/  BSYNC.RECONVERGENT B1 ;  /* 0x0000000000017941 */ /* 0x000fea0003800200 */
.L_x_567:
[----:B------:R-:W-:Y:S01]  /*5720*/  LOP3.LUT R126, R18, 0x1000, RZ, 0xfc, !PT ;  /* 0x00001000127e7812 */ /* 0x000fe200078efcff */
[----:B------:R-:W-:Y:S03]  /*5730*/  BSSY.RECONVERGENT B1, `(.L_x_569) ;  /* 0x000002d000017945 */ /* 0x000fe60003800200 */
[----:B------:R-:W-:Y:S01]  /*5740*/  ISETP.GT.AND P0, PT, R126, R2, PT ;  /* 0x000000027e00720c */ /* 0x000fe20003f04270 */
[----:B------:R-:W-:-:S12]  /*5750*/  @P2 BRA `(.L_x_570) ;  /* 0x0000000000a82947 */ /* 0x000fd80003800000 */
[----:B------:R-:W-:Y:S01]  /*5760*/  IADD3 R40, PT, PT, R18, 0xe01, RZ ;  /* 0x00000e0112287810 */ /* 0x000fe20007ffe0ff */
        /* <DEDUP_REMOVED lines=41> */
.L_x_570:
[----:B------:R-:W-:Y:S05]  /*5a00*/  BSYNC.RECONVERGENT B1 ;  /* 0x0000000000017941 */ /* 0x000fea0003800200 */
.L_x_569:
[----:B------:R-:W-:Y:S01]  /*5a10*/  IADD3 R126, PT, PT, R18, 0x1080, RZ ;  /* 0x00001080127e7810 */ /* 0x000fe20007ffe0ff */
[----:B------:R-:W-:Y:S03]  /*5a20*/  BSSY.RECONVERGENT B1, `(.L_x_571) ;  /* 0x000002d000017945 */ /* 0x000fe60003800200 */
[----:B------:R-:W-:Y:S01]  /*5a30*/  ISETP.GT.AND P2, PT, R126, R2, PT ;  /* 0x000000027e00720c */ /* 0x000fe20003f44270 */
[----:B------:R-:W-:-:S12]  /*5a40*/  @P4 BRA `(.L_x_572) ;  /* 0x0000000000a84947 */ /* 0x000fd80003800000 */
[C---:B------:R-:W-:Y:S01]  /*5a50*/  VIADD R39, R18.reuse, 0xe81 ;  /* 0x00000e8112277836 */ /* 0x040fe20000000000 */
        /* <DEDUP_REMOVED lines=41> */
.L_x_572:
[----:B------:R-:W-:Y:S05]  /*5cf0*/  BSYNC.RECONVERGENT B1 ;  /* 0x0000000000017941 */ /* 0x000fea0003800200 */
.L_x_571:
[----:B------:R-:W-:Y:S01]  /*5d00*/  VIADD R126, R18, 0x1100 ;  /* 0x00001100127e7836 */ /* 0x000fe20000000000 */
[----:B------:R-:W-:Y:S04]  /*5d10*/  BSSY.RECONVERGENT B1, `(.L_x_573) ;  /* 0x000002d000017945 */ /* 0x000fe80003800200 */
        /* <DEDUP_REMOVED lines=44> */
.L_x_574:
[----:B------:R-:W-:Y:S05]  /*5fe0*/  BSYNC.RECONVERGENT B1 ;  /* 0x0000000000017941 */ /* 0x000fea0003800200 */
.L_x_573:
[----:B------:R-:W-:Y:S01]  /*5ff0*/  IADD3 R126, PT, PT, R18, 0x1180, RZ ;  /* 0x00001180127e7810 */ /* 0x000fe20007ffe0ff */
[----:B------:R-:W-:Y:S03]  /*6000*/  BSSY.RECONVERGENT B1, `(.L_x_575) ;  /* 0x000002d000017945 */ /* 0x000fe60003800200 */
[----:B------:R-:W-:Y:S01]  /*6010*/  ISETP.GT.AND P3, PT, R126, R2, PT ;  /* 0x000000027e00720c */ /* 0x000fe20003f64270 */
[----:B------:R-:W-:-:S12]  /*6020*/  @P1 BRA `(.L_x_576) ;  /* 0x0000000000a81947 */ /* 0x000fd80003800000 */
[C---:B------:R-:W-:Y:S01]  /*6030*/  VIADD R37, R18.reuse, 0xf81 ;  /* 0x00000f8112257836 */ /* 0x040fe20000000000 */
[----:B-----5:R2:W-:Y:S04]  /*6040*/  STL [R1+0x440], R3 ;  /* 0x0004400301007387 */ /* 0x0205e80000100800 */
[----:B01----:R-:W4:Y:S01]  /*6050*/  LDG.E.64 R128, desc[UR4][R124.64+0x1f00] ;  /* 0x001f00047c807981 */ /* 0x003f22000c1e1b00 */
[-C--:B------:R-:W-:Y:S02]  /*6060*/  ISETP.GT.U32.AND P1, PT, R37, R2.reuse, PT ;  /* 0x000000022500720c */ /* 0x080fe40003f24070 */
[----:B------:R-:W-:Y:S01]  /*6070*/  IADD3 R37, PT, PT, R18, 0xf82, RZ ;  /* 0x00000f8212257810 */ /* 0x000fe20007ffe0ff */
[----:B------:R0:W3:Y:S04]  /*6080*/  LDL R86, [R1+0x214] ;  /* 0x0002140001567983 */ /* 0x0000e80000100800 */
[----:B--2---:R0:W2:Y:S01]  /*6090*/  LDL R3, [R1+0xa4] ;  /* 0x0000a40001037983 */ /* 0x0040a20000100800 */
[----:B------:R-:W-:-:S03]  /*60a0*/  ISETP.GT.U32.AND P5, PT, R37, R2, PT ;  /* 0x000000022500720c */ /* 0x000fc60003fa4070 */
[----:B------:R1:W-:Y:S01]  /*60b0*/  STL [R1+0x43c], R0 ;  /* 0x00043c0001007387 */ /* 0x0003e20000100800 */
[----:B------:R-:W-:-:S03]  /*60c0*/  IADD3 R37, PT, PT, R18, 0xf83, RZ ;  /* 0x00000f8312257810 */ /* 0x000fc60007ffe0ff */
[----:B------:R-:W3:Y:S04]  /*60d0*/  LDG.E.64 R126, desc[UR4][R122.64+0x1f00] ;  /* 0x001f00047a7e7981 */ /* 0x000ee8000c1e1b00 */
[----:B------:R0:W3:Y:S04]  /*60e0*/  LDL R18, [R1+0xa8] ;  /* 0x0000a80001127983 */ /* 0x0000e80000100800 */
[----:B-1----:R0:W3:Y:S01]  /*60f0*/  LDL R0, [R1+0xa0] ;  /* 0x0000a00001007983 */ /* 0x0020e20000100800 */
[----:B------:R-:W-:Y:S02]  /*6100*/  ISETP.GT.U32.AND P6, PT, R37, R2, PT ;  /* 0x000000022500720c */ /* 0x000fe40003fc4070 */
[----:B----4-:R-:W-:Y:S01]  /*6110*/  @!P1 SHF.R.U64 R37, R128, 0x10, R129 ;  /* 0x0000001080259819 */ /* 0x010fe20000001281 */
[----:B--2---:R-:W-:-:S10]  /*6120*/  @!P5 IMAD.U32 R3, R129, 0x10000, RZ ;  /* 0x000100008103d824 */ /* 0x004fd400078e00ff */
[----:B------:R-:W-:Y:S01]  /*6130*/  @!P6 SHF.R.U32.HI R129, RZ, 0x10, R129 ;  /* 0x00000010ff81e819 */ /* 0x000fe20000011681 */
[----:B------:R1:W-:Y:S03]  /*6140*/  @!P5 STL [R1+0xa4], R3 ;  /* 0x0000a4030100d387 */ /* 0x0003e60000100800 */
[----:B---3--:R-:W-:Y:S02]  /*6150*/  @!P6 SHF.L.U32 R18, R129, 0x10, RZ ;  /* 0x000000108112e819 */ /* 0x008fe400000006ff */
[----:B------:R0:W2:Y:S01]  /*6160*/  LDL R129, [R1+0x218] ;  /* 0x0002180001817983 */ /* 0x0000a20000100800 */
[----:B------:R-:W-:Y:S01]  /*6170*/  @!P1 SHF.L.U32 R0, R37, 0x10, RZ ;  /* 0x0000001025009819 */ /* 0x000fe200000006ff */
        /* <DEDUP_REMOVED lines=21> */
.L_x_576:
[----:B------:R-:W-:Y:S05]  /*62d0*/  BSYNC.RECONVERGENT B1 ;  /* 0x0000000000017941 */ /* 0x000fea0003800200 */
.L_x_575:
[----:B------:R-:W-:Y:S01]  /*62e0*/  VIADD R126, R18, 0x1200 ;  /* 0x00001200127e7836 */ /* 0x000fe20000000000 */
[----:B------:R-:W-:Y:S04]  /*62f0*/  BSSY.RECONVERGENT B1, `(.L_x_577) ;  /* 0x000002d000017945 */ /* 0x000fe80003800200 */
[----:B------:R-:W-:Y:S01]  /*6300*/  ISETP.GT.AND P1, PT, R126, R2, PT ;  /* 0x000000027e00720c */ /* 0x000fe20003f24270 */
[----:B------:R-:W-:-:S12]  /*6310*/  @P0 BRA `(.L_x_578) ;  /* 0x0000000000a80947 */ /* 0x000fd80003800000 */
[----:B------:R-:W-:Y:S01]  /*6320*/  LOP3.LUT R36, R18, 0x1001, RZ, 0xfc, !PT ;  /* 0x0000100112247812 */ /* 0x000fe200078efcff */
[----:B01----:R-:W2:Y:S03]  /*6330*/  LDG.E.64 R128, desc[UR4][R124.64+0x2000] ;  /* 0x002000047c807981 */ /* 0x003ea6000c1e1b00 */
[----:B------:R-:W-:Y:S01]  /*6340*/  ISETP.GT.U32.AND P0, PT, R36, R2, PT ;  /* 0x000000022400720c */ /* 0x000fe20003f04070 */
[----:B-----5:R0:W-:Y:S01]  /*6350*/  STL [R1+0x440], R3 ;  /* 0x0004400301007387 */ /* 0x0201e20000100800 */
[----:B------:R-:W-:-:S03]  /*6360*/  LOP3.LUT R36, R18, 0x1002, RZ, 0xfc, !PT ;  /* 0x0000100212247812 */ /* 0x000fc600078efcff */
[----:B------:R4:W3:Y:S01]  /*6370*/  LDL R85, [R1+0x234] ;  /* 0x0002340001557983 */ /* 0x0008e20000100800 */
[----:B------:R-:W-:-:S03]  /*6380*/  ISETP.GT.U32.AND P5, PT, R36, R2, PT ;  /* 0x000000022400720c */ /* 0x000fc60003fa4070 */
[----:B------:R-:W4:Y:S04]  /*6390*/  LDG.E.64 R126, desc[UR4][R122.64+0x2000] ;  /* 0x002000047a7e7981 */ /* 0x000f28000c1e1b00 */
[----:B0-----:R0:W3:Y:S04]  /*63a0*/  LDL R3, [R1+0xbc] ;  /* 0x0000bc0001037983 */ /* 0x0010e80000100800 */
[----:B------:R1:W-:Y:S01]  /*63b0*/  STL [R1+0x43c], R0 ;  /* 0x00043c0001007387 */ /* 0x0003e20000100800 */
[----:B------:R-:W-:-:S03]  /*63c0*/  LOP3.LUT R36, R18, 0x1003, RZ, 0xfc, !PT ;  /* 0x0000100312247812 */ /* 0x000fc600078efcff */
[----:B------:R0:W4:Y:S04]  /*63d0*/  LDL R18, [R1+0xc0] ;  /* 0x0000c00001127983 */ /* 0x0001280000100800 */
[----:B-1----:R0:W4:Y:S01]  /*63e0*/  LDL R0, [R1+0xb8] ;  /* 0x0000b80001007983 */ /* 0x0021220000100800 */
[----:B------:R-:W-:Y:S02]  /*63f0*/  ISETP.GT.U32.AND P6, PT, R36, R2, PT ;  /* 0x000000022400720c */ /* 0x000fe40003fc4070 */
[----:B--2---:R-:W-:Y:S02]  /*6400*/  @!P0 SHF.R.U64 R36, R128, 0x10, R129 ;  /* 0x0000001080248819 */ /* 0x004fe40000001281 */
[----:B---3--:R-:W-:-:S09]  /*6410*/  @!P5 SHF.L.U32 R3, R129, 0x10, RZ ;  /* 0x000000108103d819 */ /* 0x008fd200000006ff */
        /* <DEDUP_REMOVED lines=9> */
[----:B------:R-:W-:-:S03]  /*64b0*/  SHF.L.U32 R36, R128, 0x10, RZ ;  /* 0x0000001080247819 */ /* 0x000fc600000006ff */
[----:B------:R-:W-:Y:S04]  /*64c0*/  @!P6 STL [R1+0xc0], R18 ;  /* 0x0000c0120100e387 */ /* 0x000fe80000100800 */
[----:B------:R1:W-:Y:S04]  /*64d0*/  @!P5 STL [R1+0x234], R85 ;  /* 0x000234550100d387 */ /* 0x0003e80000100800 */
[----:B------:R0:W3:Y:S01]  /*64e0*/  LDL R128, [R1+0x230] ;  /* 0x0002300001807983 */ /* 0x0000e20000100800 */
[--C-:B-1----:R-:W-:Y:S02]  /*64f0*/  @!P0 SHF.R.U64 R85, R126, 0x10, R127.reuse ;  /* 0x000000107e558819 */ /* 0x102fe4000000127f */
[----:B------:R-:W-:-:S04]  /*6500*/  @!P6 SHF.R.U32.HI R127, RZ, 0x10, R127 ;  /* 0x00000010ff7fe819 */ /* 0x000fc8000001167f */
[----:B------:R-:W-:Y:S01]  /*6510*/  @!P6 SHF.L.U32 R127, R127, 0x10, RZ ;  /* 0x000000107f7fe819 */ /* 0x000fe200000006ff */
[----:B------:R-:W-:Y:S01]  /*6520*/  @!P0 IMAD.U32 R85, R85, 0x10000, RZ ;  /* 0x0001000055558824 */ /* 0x000fe200078e00ff */
[----:B------:R-:W-:-:S03]  /*6530*/  SHF.L.U32 R126, R126, 0x10, RZ ;  /* 0x000000107e7e7819 */ /* 0x000fc600000006ff */
        /* <DEDUP_REMOVED lines=8> */
.L_x_578:
[----:B------:R-:W-:Y:S05]  /*65c0*/  BSYNC.RECONVERGENT B1 ;  /* 0x0000000000017941 */ /* 0x000fea0003800200 */
.L_x_577:
[----:B------:R-:W-:Y:S01]  /*65d0*/  IADD3 R126, PT, PT, R18, 0x1280, RZ ;  /* 0x00001280127e7810 */ /* 0x000fe20007ffe0ff */
[----:B------:R-:W-:Y:S03]  /*65e0*/  BSSY.RECONVERGENT B1, `(.L_x_579) ;  /* 0x000002d000017945 */ /* 0x000fe60003800200 */
        /* <DEDUP_REMOVED lines=22> */
[----:B------:R-:W-:Y:S01]  /*6750*/  @!P2 IMAD.U32 R0, R35, 0x10000, RZ ;  /* 0x000100002300a824 */ /* 0x000fe200078e00ff */
[----:B------:R-:W-:-:S05]  /*6760*/  @!P5 SHF.L.U32 R35, R127, 0x10, RZ ;  /* 0x000000107f23d819 */ /* 0x000fca00000006ff */
[----:B------:R-:W-:Y:S01]  /*6770*/  @!P5 FMUL R84, R3, R35 ;  /* 0x000000230354d220 */ /* 0x000fe20000400000 */
[----:B------:R-:W-:Y:S01]  /*6780*/  @!P2 STL [R1+0xc4], R0 ;  /* 0x0000c4000100a387 */ /* 0x000fe20000100800 */
[----:B------:R-:W-:-:S03]  /*6790*/  IMAD.U32 R35, R128, 0x10000, RZ ;  /* 0x0001000080237824 */ /* 0x000fc600078e00ff */
[----:B-1----:R0:W5:Y:S04]  /*67a0*/  LDL.LU R3, [R1+0x440] ;  /* 0x0004400001037983 */ /* 0x0021680000300800 */
[----:B------:R-:W-:Y:S04]  /*67b0*/  @!P6 STL [R1+0xd8], R18 ;  /* 0x0000d8120100e387 */ /* 0x000fe80000100800 */
[----:B------:R1:W-:Y:S04]  /*67c0*/  @!P5 STL [R1+0x254], R84 ;  /* 0x000254540100d387 */ /* 0x0003e80000100800 */
[----:B------:R0:W3:Y:S01]  /*67d0*/  LDL R128, [R1+0x250] ;  /* 0x0002500001807983 */ /* 0x0000e20000100800 */
[----:B-1----:R-:W-:-:S02]  /*67e0*/  @!P2 SHF.R.U64 R84, R126, 0x10, R127 ;  /* 0x000000107e54a819 */ /* 0x002fc4000000127f */
[----:B------:R-:W-:-:S04]  /*67f0*/  @!P6 SHF.R.U32.HI R127, RZ, 0x10, R127 ;  /* 0x00000010ff7fe819 */ /* 0x000fc8000001167f */
[----:B------:R-:W-:Y:S02]  /*6800*/  @!P6 SHF.L.U32 R127, R127, 0x10, RZ ;  /* 0x000000107f7fe819 */ /* 0x000fe400000006ff */
[----:B------:R-:W-:Y:S01]  /*6810*/  @!P2 SHF.L.U32 R84, R84, 0x10, RZ ;  /* 0x000000105454a819 */ /* 0x000fe200000006ff */
        /* <DEDUP_REMOVED lines=9> */
.L_x_580:
[----:B------:R-:W-:Y:S05]  /*68b0*/  BSYNC.RECONVERGENT B1 ;  /* 0x0000000000017941 */ /* 0x000fea0003800200 */
.L_x_579:
[----:B------:R-:W-:Y:S01]  /*68c0*/  IADD3 R126, PT, PT, R18, 0x1300, RZ ;  /* 0x00001300127e7810 */ /* 0x000fe20007ffe0ff */
[----:B------:R-:W-:Y:S03]  /*68d0*/  BSSY.RECONVERGENT B1, `(.L_x_581) ;  /* 0x000002d000017945 */ /* 0x000fe60003800200 */
[----:B------:R-:W-:Y:S01]  /*68e0*/  ISETP.GT.AND P2, PT, R126, R2, PT ;  /* 0x000000027e00720c */ /* 0x000fe20003f44270 */
[----:B------:R-:W-:-:S12]  /*68f0*/  @P4 BRA `(.L_x_582) ;  /* 0x0000000000a84947 */ /* 0x000fd80003800000 */
[----:B------:R-:W-:Y:S01]  /*6900*/  VIADD R34, R18, 0x1101 ;  /* 0x0000110112227836 */ /* 0x000fe20000000000 */
        /* <DEDUP_REMOVED lines=41> */
.L_x_582:
[----:B------:R-:W-:Y:S05]  /*6ba0*/  BSYNC.RECONVERGENT B1 ;  /* 0x0000000000017941 */ /* 0x000fea0003800200 */
.L_x_581:
        /* <DEDUP_REMOVED lines=8> */
[----:B------:R-:W-:-:S03]  /*6c30*/  IADD3 R33, PT, PT, R18, 0x1182, RZ ;  /* 0x0000118212217810 */ /* 0x000fc60007ffe0ff */
[----:B------:R4:W3:Y:S01]  /*6c40*/  LDL R82, [R1+0x294] ;  /* 0x0002940001527983 */ /* 0x0008e20000100800 */
[----:B------:R-:W-:-:S03]  /*6c50*/  ISETP.GT.U32.AND P5, PT, R33, R2, PT ;  /* 0x000000022100720c */ /* 0x000fc60003fa4070 */
[----:B------:R-:W4:Y:S04]  /*6c60*/  LDG.E.64 R126, desc[UR4][R122.64+0x2300] ;  /* 0x002300047a7e7981 */ /* 0x000f28000c1e1b00 */
[----:B0-----:R0:W3:Y:S04]  /*6c70*/  LDL R3, [R1+0xf8] ;  /* 0x0000f80001037983 */ /* 0x0010e80000100800 */
        /* <DEDUP_REMOVED lines=33> */
.L_x_584:
[----:B------:R-:W-:Y:S05]  /*6e90*/  BSYNC.RECONVERGENT B1 ;  /* 0x0000000000017941 */ /* 0x000fea0003800200 */
.L_x_583:
[----:B------:R-:W-:Y:S01]  /*6ea0*/  IADD3 R126, PT, PT, R18, 0x1400, RZ ;  /* 0x00001400127e7810 */ /* 0x000fe20007ffe0ff */
        /* <DEDUP_REMOVED lines=45> */
.L_x_586:
[----:B------:R-:W-:Y:S05]  /*7180*/  BSYNC.RECONVERGENT B1 ;  /* 0x0000000000017941 */ /* 0x000fea0003800200 */
.L_x_585:
        /* <DEDUP_REMOVED lines=46> */
.L_x_588:
[----:B------:R-:W-:Y:S05]  /*7470*/  BSYNC.RECONVERGENT B1 ;  /* 0x0000000000017941 */ /* 0x000fea0003800200 */
.L_x_587:
        /* <DEDUP_REMOVED lines=46> */
.L_x_590:
[----:B------:R-:W-:Y:S05]  /*7760*/  BSYNC.RECONVERGENT B1 ;  /* 0x0000000000017941 */ /* 0x000fea0003800200 */
.L_x_589:
        /* <DEDUP_REMOVED lines=46> */
.L_x_592:
[----:B------:R-:W-:Y:S05]  /*7a50*/  BSYNC.RECONVERGENT B1 ;  /* 0x0000000000017941 */ /* 0x000fea0003800200 */
.L_x_591:
        /* <DEDUP_REMOVED lines=46> */
.L_x_594:
[----:B------:R-:W-:Y:S05]  /*7d40*/  BSYNC.RECONVERGENT B1 ;  /* 0x0000000000017941 */ /* 0x000fea0003800200 */
.L_x_593:
        /* <DEDUP_REMOVED lines=46> */
.L_x_596:
[----:B------:R-:W-:Y:S05]  /*8030*/  BSYNC.RECONVERGENT B1 ;  /* 0x0000000000017941 */ /* 0x000fea0003800200 */
.L_x_595:
        /* <DEDUP_REMOVED lines=46> */
.L_x_598:
[----:B------:R-:W-:Y:S05]  /*8320*/  BSYNC.RECONVERGENT B1 ;  /* 0x0000000000017941 */ /* 0x000fea0003800200 */
.L_x_597:
        /* <DEDUP_REMOVED lines=46> */
.L_x_600:
[----:B------:R-:W-:Y:S05]  /*8610*/  BSYNC.RECONVERGENT B1 ;  /* 0x0000000000017941 */ /* 0x000fea0003800200 */
.L_x_599:
        /* <DEDUP_REMOVED lines=46> */
.L_x_602:
[----:B------:R-:W-:Y:S05]  /*8900*/  BSYNC.RECONVERGENT B1 ;  /* 0x0000000000017941 */ /* 0x000fea0003800200 */
.L_x_601:
        /* <DEDUP_REMOVED lines=46> */
.L_x_604:
[----:B------:R-:W-:Y:S05]  /*8bf0*/  BSYNC.RECONVERGENT B1 ;  /* 0x0000000000017941 */ /* 0x000fea0003800200 */
.L_x_603:
        /* <DEDUP_REMOVED lines=46> */
.L_x_606:
[----:B------:R-:W-:Y:S05]  /*8ee0*/  BSYNC.RECONVERGENT B1 ;  /* 0x0000000000017941 */ /* 0x000fea0003800200 */
.L_x_605:
        /* <DEDUP_REMOVED lines=46> */
.L_x_608:
[----:B------:R-:W-:Y:S05]  /*91d0*/  BSYNC.RECONVERGENT B1 ;  /* 0x0000000000017941 */ /* 0x000fea0003800200 */
.L_x_607:
        /* <DEDUP_REMOVED lines=46> */
.L_x_610:
[----:B------:R-:W-:Y:S05]  /*94c0*/  BSYNC.RECONVERGENT B1 ;  /* 0x0000000000017941 */ /* 0x000fea0003800200 */
.L_x_609:
        /* <DEDUP_REMOVED lines=46> */
.L_x_612:
[----:B------:R-:W-:Y:S05]  /*97b0*/  BSYNC.RECONVERGENT B1 ;  /* 0x0000000000017941 */ /* 0x000fea0003800200 */
.L_x_611:
        /* <DEDUP_REMOVED lines=28> */
[----:B-1----:R0:W5:Y:S04]  /*9980*/  LDL.LU R3, [R1+0x440] ;  /* 0x0004400001037983 */ /* 0x0021680000300800 */
[----:B------:R-:W-:Y:S04]  /*9990*/  @!P6 STL [R1+0x21c], R18 ;  /* 0x00021c120100e387 */ /* 0x000fe80000100800 */
[----:B------:R1:W-:Y:S02]  /*99a0*/  @!P5 STL [R1+0x398], R17 ;  /* 0x000398110100d387 */ /* 0x0003e40000100800 */
[----:B-1----:R-:W-:-:S02]  /*99b0*/  SHF.L.U32 R17, R128, 0x10, RZ ;  /* 0x0000001080117819 */ /* 0x002fc400000006ff */
[----:B------:R0:W3:Y:S01]  /*99c0*/  LDL R128, [R1+0x394] ;  /* 0x0003940001807983 */ /* 0x0000e20000100800 */
[--C-:B------:R-:W-:Y:S02]  /*99d0*/  @!P3 SHF.R.U64 R9, R126, 0x10, R127.reuse ;  /* 0x000000107e09b819 */ /* 0x100fe4000000127f */
        /* <DEDUP_REMOVED lines=12> */
.L_x_614:
[----:B------:R-:W-:Y:S05]  /*9aa0*/  BSYNC.RECONVERGENT B1 ;  /* 0x0000000000017941 */ /* 0x000fea0003800200 */
.L_x_613:
        /* <DEDUP_REMOVED lines=9> */
[----:B------:R4:W3:Y:S04]  /*9b40*/  LDL R16, [R1+0x3a4] ;  /* 0x0003a40001107983 */ /* 0x0008e80000100800 */
[----:B------:R-:W4:Y:S04]  /*9b50*/  LDG.E.64 R126, desc[UR4][R122.64+0x3300] ;  /* 0x003300047a7e7981 */ /* 0x000f28000c1e1b00 */
[----:B0-----:R0:W3:Y:S04]  /*9b60*/  LDL R3, [R1+0x224] ;  /* 0x0002240001037983 */ /* 0x0010e80000100800 */
[----:B------:R1:W-:Y:S01]  /*9b70*/  STL [R1+0x43c], R0 ;  /* 0x00043c0001007387 */ /* 0x0003e20000100800 */
[----:B------:R-:W-:-:S02]  /*9b80*/  ISETP.GT.U32.AND P5, PT, R8, R2, PT ;  /* 0x000000020800720c */ /* 0x000fc40003fa4070 */
[----:B------:R-:W-:Y:S02]  /*9b90*/  IADD3 R8, PT, PT, R18, 0x1983, RZ ;  /* 0x0000198312087810 */ /* 0x000fe40007ffe0ff */
        /* <DEDUP_REMOVED lines=12> */
[----:B------:R-:W-:Y:S04]  /*9c60*/  @!P1 STL [R1+0x220], R0 ;  /* 0x0002200001009387 */ /* 0x000fe80000100800 */
[----:B-1----:R0:W5:Y:S04]  /*9c70*/  LDL.LU R3, [R1+0x440] ;  /* 0x0004400001037983 */ /* 0x0021680000300800 */
[----:B------:R-:W-:Y:S04]  /*9c80*/  @!P6 STL [R1+0x228], R18 ;  /* 0x000228120100e387 */ /* 0x000fe80000100800 */
[----:B------:R1:W-:Y:S02]  /*9c90*/  @!P5 STL [R1+0x3a4], R16 ;  /* 0x0003a4100100d387 */ /* 0x0003e40000100800 */
[----:B-1----:R-:W-:-:S02]  /*9ca0*/  IMAD.U32 R16, R128, 0x10000, RZ ;  /* 0x0001000080107824 */ /* 0x002fc400078e00ff */
[----:B------:R0:W3:Y:S01]  /*9cb0*/  LDL R128, [R1+0x3a0] ;  /* 0x0003a00001807983 */ /* 0x0000e20000100800 */
[--C-:B------:R-:W-:Y:S02]  /*9cc0*/  @!P1 SHF.R.U64 R8, R126, 0x10, R127.reuse ;  /* 0x000000107e089819 */ /* 0x100fe4000000127f */
        /* <DEDUP_REMOVED lines=12> */
.L_x_616:
[----:B------:R-:W-:Y:S05]  /*9d90*/  BSYNC.RECONVERGENT B1 ;  /* 0x0000000000017941 */ /* 0x000fea0003800200 */
.L_x_615:
        /* <DEDUP_REMOVED lines=21> */
[----:B------:R1:W-:Y:S03]  /*9ef0*/  @!P5 STL [R1+0x23c], R3 ;  /* 0x00023c030100d387 */ /* 0x0003e60000100800 */
[----:B----4-:R-:W-:Y:S02]  /*9f00*/  @!P6 SHF.L.U32 R18, R129, 0x10, RZ ;  /* 0x000000108112e819 */ /* 0x010fe400000006ff */
[----:B------:R0:W2:Y:S01]  /*9f10*/  LDL R129, [R1+0x3b4] ;  /* 0x0003b40001817983 */ /* 0x0000a20000100800 */
[----:B------:R-:W-:Y:S01]  /*9f20*/  @!P0 SHF.L.U32 R0, R7, 0x10, RZ ;  /* 0x0000001007008819 */ /* 0x000fe200000006ff */
[----:B------:R-:W-:-:S04]  /*9f30*/  @!P5 IMAD.U32 R7, R127, 0x10000, RZ ;  /* 0x000100007f07d824 */ /* 0x000fc800078e00ff */
[----:B------:R-:W-:Y:S01]  /*9f40*/  @!P5 FMUL R15, R3, R7 ;  /* 0x00000007030fd220 */ /* 0x000fe20000400000 */
[----:B------:R-:W-:Y:S04]  /*9f50*/  @!P0 STL [R1+0x22c], R0 ;  /* 0x00022c0001008387 */ /* 0x000fe80000100800 */
[----:B-1----:R0:W5:Y:S04]  /*9f60*/  LDL.LU R3, [R1+0x440] ;  /* 0x0004400001037983 */ /* 0x0021680000300800 */
[----:B------:R-:W-:Y:S04]  /*9f70*/  @!P6 STL [R1+0x240], R18 ;  /* 0x000240120100e387 */ /* 0x000fe80000100800 */
[----:B------:R1:W-:Y:S02]  /*9f80*/  @!P5 STL [R1+0x3b0], R15 ;  /* 0x0003b00f0100d387 */ /* 0x0003e40000100800 */
[----:B-1----:R-:W-:-:S02]  /*9f90*/  SHF.L.U32 R15, R128, 0x10, RZ ;  /* 0x00000010800f7819 */ /* 0x002fc400000006ff */
[----:B------:R0:W3:Y:S01]  /*9fa0*/  LDL R128, [R1+0x3ac] ;  /* 0x0003ac0001807983 */ /* 0x0000e20000100800 */
[--C-:B------:R-:W-:Y:S02]  /*9fb0*/  @!P0 SHF.R.U64 R7, R126, 0x10, R127.reuse ;  /* 0x000000107e078819 */ /* 0x100fe4000000127f */
        /* <DEDUP_REMOVED lines=12> */
.L_x_618:
[----:B------:R-:W-:Y:S05]  /*a080*/  BSYNC.RECONVERGENT B1 ;  /* 0x0000000000017941 */ /* 0x000fea0003800200 */
.L_x_617:
        /* <DEDUP_REMOVED lines=46> */
.L_x_620:
[----:B------:R-:W-:Y:S05]  /*a370*/  BSYNC.RECONVERGENT B1 ;  /* 0x0000000000017941 */ /* 0x000fea0003800200 */
.L_x_619:
        /* <DEDUP_REMOVED lines=46> */
.L_x_622:
[----:B------:R-:W-:Y:S05]  /*a660*/  BSYNC.RECONVERGENT B1 ;  /* 0x0000000000017941 */ /* 0x000fea0003800200 */
.L_x_621:
        /* <DEDUP_REMOVED lines=46> */
.L_x_624:
[----:B------:R-:W-:Y:S05]  /*a950*/  BSYNC.RECONVERGENT B1 ;  /* 0x0000000000017941 */ /* 0x000fea0003800200 */
.L_x_623:
[----:B------:R-:W-:Y:S01]  /*a960*/  VIADD R126, R18, 0x1e00 ;  /* 0x00001e00127e7836 */ /* 0x000fe20000000000 */
[----:B------:R-:W-:Y:S04]  /*a970*/  BSSY.RECONVERGENT B1, `(.L_x_625) ;  /* 0x000002d000017945 */ /* 0x000fe80003800200 */
[----:B------:R-:W-:Y:S01]  /*a980*/  ISETP.GT.AND P3, PT, R126, R2, PT ;  /* 0x000000027e00720c */ /* 0x000fe20003f64270 */
[----:B------:R-:W-:-:S12]  /*a990*/  @P1 BRA `(.L_x_626) ;  /* 0x0000000000a81947 */ /* 0x000fd80003800000 */
[----:B-----5:R-:W-:Y:S01]  /*a9a0*/  IADD3 R0, PT, PT, R18, 0x1c01, RZ ;  /* 0x00001c0112007810 */ /* 0x020fe20007ffe0ff */
[----:B01----:R-:W2:Y:S03]  /*a9b0*/  LDG.E.64 R128, desc[UR4][R124.64+0x3800] ;  /* 0x003800047c807981 */ /* 0x003ea6000c1e1b00 */
[----:B------:R-:W-:Y:S01]  /*a9c0*/  ISETP.GT.U32.AND P1, PT, R0, R2, PT ;  /* 0x000000020000720c */ /* 0x000fe20003f24070 */
[----:B------:R0:W-:Y:S01]  /*a9d0*/  STL [R1+0x440], R4 ;  /* 0x0004400401007387 */ /* 0x0001e20000100800 */
        /* <DEDUP_REMOVED lines=38> */
.L_x_626:
[----:B------:R-:W-:Y:S05]  /*ac40*/  BSYNC.RECONVERGENT B1 ;  /* 0x0000000000017941 */ /* 0x000fea0003800200 */
.L_x_625:
[----:B------:R-:W-:Y:S01]  /*ac50*/  IADD3 R126, PT, PT, R18, 0x1e80, RZ ;  /* 0x00001e80127e7810 */ /* 0x000fe20007ffe0ff */
[----:B------:R-:W-:Y:S03]  /*ac60*/  BSSY.RECONVERGENT B1, `(.L_x_627) ;  /* 0x000002d000017945 */ /* 0x000fe60003800200 */
[----:B------:R-:W-:Y:S01]  /*ac70*/  ISETP.GT.AND P1, PT, R126, R2, PT ;  /* 0x000000027e00720c */ /* 0x000fe20003f24270 */
[----:B------:R-:W-:-:S12]  /*ac80*/  @P0 BRA `(.L_x_628) ;  /* 0x0000000000a80947 */ /* 0x000fd80003800000 */
[----:B-----5:R2:W-:Y:S04]  /*ac90*/  STL [R1+0x440], R3 ;  /* 0x0004400301007387 */ /* 0x0205e80000100800 */
[----:B------:R-:W4:Y:S04]  /*aca0*/  LDG.E.64 R126, desc[UR4][R124.64+0x3900] ;  /* 0x003900047c7e7981 */ /* 0x000f28000c1e1b00 */
[----:B------:R0:W3:Y:S04]  /*acb0*/  LDL R134, [R1+0x3ec] ;  /* 0x0003ec0001867983 */ /* 0x0000e80000100800 */
[----:B--2---:R2:W2:Y:S01]  /*acc0*/  LDL R3, [R1+0x29c] ;  /* 0x00029c0001037983 */ /* 0x0044a20000100800 */
[----:B------:R-:W-:-:S03]  /*acd0*/  IADD3 R130, PT, PT, R18, 0x1c81, RZ ;  /* 0x00001c8112827810 */ /* 0x000fc60007ffe0ff */
[----:B------:R0:W-:Y:S01]  /*ace0*/  STL [R1+0x43c], R0 ;  /* 0x00043c0001007387 */ /* 0x0001e20000100800 */
[-C--:B------:R-:W-:Y:S01]  /*acf0*/  ISETP.GT.U32.AND P0, PT, R130, R2.reuse, PT ;  /* 0x000000028200720c */ /* 0x080fe20003f04070 */
[----:B------:R-:W-:Y:S02]  /*ad00*/  VIADD R130, R18, 0x1c82 ;  /* 0x00001c8212827836 */ /* 0x000fe40000000000 */
[----:B01----:R-:W3:Y:S04]  /*ad10*/  LDG.E.64 R128, desc[UR4][R122.64+0x3900] ;  /* 0x003900047a807981 */ /* 0x003ee8000c1e1b00 */
[----:B------:R0:W3:Y:S01]  /*ad20*/  LDL R0, [R1+0x28c] ;  /* 0x00028c0001007983 */ /* 0x0000e20000100800 */
[----:B------:R-:W-:Y:S02]  /*ad30*/  ISETP.GT.U32.AND P5, PT, R130, R2, PT ;  /* 0x000000028200720c */ /* 0x000fe40003fa4070 */
[----:B------:R-:W-:-:S02]  /*ad40*/  IADD3 R130, PT, PT, R18, 0x1c83, RZ ;  /* 0x00001c8312827810 */ /* 0x000fc40007ffe0ff */
[----:B------:R0:W3:Y:S02]  /*ad50*/  LDL R18, [R1+0x2a0] ;  /* 0x0002a00001127983 */ /* 0x0000e40000100800 */
[----:B------:R-:W-:Y:S02]  /*ad60*/  ISETP.GT.U32.AND P6, PT, R130, R2, PT ;  /* 0x000000028200720c */ /* 0x000fe40003fc4070 */
[----:B----4-:R-:W-:-:S05]  /*ad70*/  @!P0 SHF.R.U64 R130, R126, 0x10, R127 ;  /* 0x000000107e828819 */ /* 0x010fca000000127f */
[----:B--2---:R-:W-:-:S05]  /*ad80*/  @!P5 SHF.L.U32 R3, R127, 0x10, RZ ;  /* 0x000000107f03d819 */ /* 0x004fca00000006ff */
[----:B------:R1:W-:Y:S01]  /*ad90*/  @!P5 STL [R1+0x29c], R3 ;  /* 0x00029c030100d387 */ /* 0x0003e20000100800 */
[----:B---3--:R-:W-:-:S03]  /*ada0*/  @!P0 IMAD.U32 R0, R130, 0x10000, RZ ;  /* 0x0001000082008824 */ /* 0x008fc600078e00ff */
[----:B------:R0:W2:Y:S01]  /*adb0*/  LDL R130, [R1+0x3f0] ;  /* 0x0003f00001827983 */ /* 0x0000a20000100800 */
[----:B------:R-:W-:-:S04]  /*adc0*/  @!P6 SHF.R.U32.HI R127, RZ, 0x10, R127 ;  /* 0x00000010ff7fe819 */ /* 0x000fc8000001167f */
[----:B------:R-:W-:Y:S02]  /*add0*/  @!P6 SHF.L.U32 R18, R127, 0x10, RZ ;  /* 0x000000107f12e819 */ /* 0x000fe400000006ff */
[----:B------:R-:W-:Y:S01]  /*ade0*/  @!P5 SHF.L.U32 R127, R129, 0x10, RZ ;  /* 0x00000010817fd819 */ /* 0x000fe200000006ff */
[----:B------:R-:W-:Y:S04]  /*adf0*/  @!P0 STL [R1+0x28c], R0 ;  /* 0x00028c0001008387 */ /* 0x000fe80000100800 */
[----:B------:R-:W-:Y:S02]  /*ae00*/  @!P5 FMUL R134, R3, R127 ;  /* 0x0000007f0386d220 */ /* 0x000fe40000400000 */
        /* <DEDUP_REMOVED lines=13> */
[----:B------:R0:W5:Y:S01]  /*aee0*/  LDL.LU R0, [R1+0x43c] ;  /* 0x00043c0001007983 */ /* 0x0001620000300800 */
[----:B-1----:R-:W-:-:S03]  /*aef0*/  SHF.L.U32 R18, R18, 0x2, RZ ;  /* 0x0000000212127819 */ /* 0x002fc600000006ff */
[----:B------:R-:W-:Y:S04]  /*af00*/  @!P0 STL [R1+0x3e8], R126 ;  /* 0x0003e87e01008387 */ /* 0x000fe80000100800 */
[----:B------:R1:W-:Y:S02]  /*af10*/  @!P6 STL [R1+0x3f0], R130 ;  /* 0x0003f0820100e387 */ /* 0x0003e40000100800 */
[----:B01----:R-:W-:-:S07]  /*af20*/  FMUL R130, R134, R128 ;  /* 0x0000008086827220 */ /* 0x003fce0000400000 */
.L_x_628:
[----:B------:R-:W-:Y:S05]  /*af30*/  BSYNC.RECONVERGENT B1 ;  /* 0x0000000000017941 */ /* 0x000fea0003800200 */
.L_x_627:
[----:B------:R-:W-:Y:S01]  /*af40*/  IADD3 R126, PT, PT, R18, 0x1f00, RZ ;  /* 0x00001f00127e7810 */ /* 0x000fe20007ffe0ff */
[----:B------:R-:W-:Y:S03]  /*af50*/  BSSY.RECONVERGENT B1, `(.L_x_629) ;  /* 0x000002d000017945 */ /* 0x000fe60003800200 */
[----:B------:R-:W-:Y:S01]  /*af60*/  ISETP.GT.AND P0, PT, R126, R2, PT ;  /* 0x000000027e00720c */ /* 0x000fe20003f04270 */
[----:B------:R-:W-:-:S12]  /*af70*/  @P2 BRA `(.L_x_630) ;  /* 0x0000000000a82947 */ /* 0x000fd80003800000 */
[C---:B------:R-:W-:Y:S01]  /*af80*/  VIADD R121, R18.reuse, 0x1d01 ;  /* 0x00001d0112797836 */ /* 0x040fe20000000000 */
[----:B------:R-:W2:Y:S04]  /*af90*/  LDG.E.64 R126, desc[UR4][R124.64+0x3a00] ;  /* 0x003a00047c7e7981 */ /* 0x000ea8000c1e1b00 */
[----:B-----5:R4:W-:Y:S01]  /*afa0*/  STL [R1+0x440], R3 ;  /* 0x0004400301007387 */ /* 0x0209e20000100800 */
[-C--:B------:R-:W-:Y:S02]  /*afb0*/  ISETP.GT.U32.AND P2, PT, R121, R2.reuse, PT ;  /* 0x000000027900720c */ /* 0x080fe40003f44070 */
[----:B------:R-:W-:Y:S01]  /*afc0*/  IADD3 R121, PT, PT, R18, 0x1d02, RZ ;  /* 0x00001d0212797810 */ /* 0x000fe20007ffe0ff */
[----:B------:R2:W3:Y:S04]  /*afd0*/  LDL R136, [R1+0x3f8] ;  /* 0x0003f80001887983 */ /* 0x0004e80000100800 */
[----:B01----:R-:W3:Y:S04]  /*afe0*/  LDG.E.64 R128, desc[UR4][R122.64+0x3a00] ;  /* 0x003a00047a807981 */ /* 0x003ee8000c1e1b00 */
[----:B----4-:R4:W4:Y:S01]  /*aff0*/  LDL R3, [R1+0x2a8] ;  /* 0x0002a80001037983 */ /* 0x0109220000100800 */
[----:B------:R-:W-:-:S03]  /*b000*/  ISETP.GT.U32.AND P5, PT, R121, R2, PT ;  /* 0x000000027900720c */ /* 0x000fc60003fa4070 */
[----:B------:R0:W-:Y:S01]  /*b010*/  STL [R1+0x43c], R0 ;  /* 0x00043c0001007387 */ /* 0x0001e20000100800 */
[----:B------:R-:W-:-:S03]  /*b020*/  IADD3 R121, PT, PT, R18, 0x1d03, RZ ;  /* 0x00001d0312797810 */ /* 0x000fc60007ffe0ff */
[----:B------:R1:W3:Y:S04]  /*b030*/  LDL R18, [R1+0x2ac] ;  /* 0x0002ac0001127983 */ /* 0x0002e80000100800 */
[----:B0-----:R1:W3:Y:S01]  /*b040*/  LDL R0, [R1+0x2a4] ;  /* 0x0002a40001007983 */ /* 0x0012e20000100800 */
[----:B------:R-:W-:Y:S02]  /*b050*/  ISETP.GT.U32.AND P6, PT, R121, R2, PT ;  /* 0x000000027900720c */ /* 0x000fe40003fc4070 */
[----:B--2---:R-:W-:Y:S01]  /*b060*/  @!P2 SHF.R.U64 R121, R126, 0x10, R127 ;  /* 0x000000107e79a819 */ /* 0x004fe2000000127f */
[----:B----4-:R-:W-:-:S10]  /*b070*/  @!P5 IMAD.U32 R3, R127, 0x10000, RZ ;  /* 0x000100007f03d824 */ /* 0x010fd400078e00ff */
[----:B------:R-:W-:Y:S01]  /*b080*/  @!P6 SHF.R.U32.HI R127, RZ, 0x10, R127 ;  /* 0x00000010ff7fe819 */ /* 0x000fe2000001167f */
[----:B------:R0:W-:Y:S03]  /*b090*/  @!P5 STL [R1+0x2a8], R3 ;  /* 0x0002a8030100d387 */ /* 0x0001e60000100800 */
[----:B---3--:R-:W-:Y:S02]  /*b0a0*/  @!P6 SHF.L.U32 R18, R127, 0x10, RZ ;  /* 0x000000107f12e819 */ /* 0x008fe400000006ff */
[----:B------:R1:W2:Y:S01]  /*b0b0*/  LDL R127, [R1+0x3fc] ;  /* 0x0003fc00017f7983 */ /* 0x0002a20000100800 */
[----:B------:R-:W-:Y:S01]  /*b0c0*/  @!P2 SHF.L.U32 R0, R121, 0x10, RZ ;  /* 0x000000107900a819 */ /* 0x000fe200000006ff */
        /* <DEDUP_REMOVED lines=21> */
.L_x_630:
[----:B------:R-:W-:Y:S05]  /*b220*/  BSYNC.RECONVERGENT B1 ;  /* 0x0000000000017941 */ /* 0x000fea0003800200 */
.L_x_629:
[----:B-1----:R-:W-:Y:S01]  /*b230*/  VIADD R126, R18, 0x1f80 ;  /* 0x00001f80127e7836 */ /* 0x002fe20000000000 */
[----:B------:R-:W-:Y:S04]  /*b240*/  BSSY.RECONVERGENT B1, `(.L_x_631) ;  /* 0x000002d000017945 */ /* 0x000fe80003800200 */
[----:B------:R-:W-:Y:S01]  /*b250*/  ISETP.GT.AND P2, PT, R126, R2, PT ;  /* 0x000000027e00720c */ /* 0x000fe20003f44270 */
[----:B------:R-:W-:-:S12]  /*b260*/  @P4 BRA `(.L_x_632) ;  /* 0x0000000000a84947 */ /* 0x000fd80003800000 */
[----:B------:R-:W-:Y:S01]  /*b270*/  IADD3 R120, PT, PT, R18, 0x1d81, RZ ;  /* 0x00001d8112787810 */ /* 0x000fe20007ffe0ff */
[----:B------:R-:W2:Y:S03]  /*b280*/  LDG.E.64 R126, desc[UR4][R124.64+0x3b00] ;  /* 0x003b00047c7e7981 */ /* 0x000ea6000c1e1b00 */
[----:B------:R-:W-:Y:S01]  /*b290*/  ISETP.GT.U32.AND P4, PT, R120, R2, PT ;  /* 0x000000027800720c */ /* 0x000fe20003f84070 */
[----:B-----5:R1:W-:Y:S01]  /*b2a0*/  STL [R1+0x440], R3 ;  /* 0x0004400301007387 */ /* 0x0203e20000100800 */
[----:B------:R-:W-:-:S03]  /*b2b0*/  IADD3 R120, PT, PT, R18, 0x1d82, RZ ;  /* 0x00001d8212787810 */ /* 0x000fc60007ffe0ff */
[----:B------:R4:W3:Y:S01]  /*b2c0*/  LDL R137, [R1+0x404] ;  /* 0x0004040001897983 */ /* 0x0008e20000100800 */
[----:B------:R-:W-:-:S03]  /*b2d0*/  ISETP.GT.U32.AND P5, PT, R120, R2, PT ;  /* 0x000000027800720c */ /* 0x000fc60003fa4070 */
[----:B0-----:R-:W4:Y:S04]  /*b2e0*/  LDG.E.64 R128, desc[UR4][R122.64+0x3b00] ;  /* 0x003b00047a807981 */ /* 0x001f28000c1e1b00 */
[----:B-1----:R1:W3:Y:S04]  /*b2f0*/  LDL R3, [R1+0x2c0] ;  /* 0x0002c00001037983 */ /* 0x0022e80000100800 */
[----:B------:R0:W-:Y:S01]  /*b300*/  STL [R1+0x43c], R0 ;  /* 0x00043c0001007387 */ /* 0x0001e20000100800 */
[----:B------:R-:W-:-:S03]  /*b310*/  VIADD R120, R18, 0x1d83 ;  /* 0x00001d8312787836 */ /* 0x000fc60000000000 */
[----:B------:R1:W4:Y:S04]  /*b320*/  LDL R18, [R1+0x2c4] ;  /* 0x0002c40001127983 */ /* 0x0003280000100800 */
[----:B0-----:R1:W4:Y:S01]  /*b330*/  LDL R0, [R1+0x2bc] ;  /* 0x0002bc0001007983 */ /* 0x0013220000100800 */
        /* <DEDUP_REMOVED lines=19> */
[----:B------:R-:W-:Y:S01]  /*b470*/  @!P4 IMAD.U32 R120, R120, 0x10000, RZ ;  /* 0x000100007878c824 */ /* 0x000fe200078e00ff */
[----:B------:R-:W-:-:S03]  /*b480*/  SHF.L.U32 R128, R128, 0x10, RZ ;  /* 0x0000001080807819 */ /* 0x000fc600000006ff */
        /* <DEDUP_REMOVED lines=8> */
.L_x_632:
[----:B------:R-:W-:Y:S05]  /*b510*/  BSYNC.RECONVERGENT B1 ;  /* 0x0000000000017941 */ /* 0x000fea0003800200 */
.L_x_631:
[----:B------:R-:W-:Y:S04]  /*b520*/  BSSY.RECONVERGENT B1, `(.L_x_633) ;  /* 0x000002c000017945 */ /* 0x000fe80003800200 */
[----:B------:R-:W-:Y:S05]  /*b530*/  @P3 BRA `(.L_x_634) ;  /* 0x0000000000a83947 */ /* 0x000fea0003800000 */
[C---:B------:R-:W-:Y:S01]  /*b540*/  IADD3 R119, PT, PT, R18.reuse, 0x1e01, RZ ;  /* 0x00001e0112777810 */ /* 0x040fe20007ffe0ff */
[----:B-1----:R-:W2:Y:S03]  /*b550*/  LDG.E.64 R126, desc[UR4][R124.64+0x3c00] ;  /* 0x003c00047c7e7981 */ /* 0x002ea6000c1e1b00 */
        /* <DEDUP_REMOVED lines=40> */
.L_x_634:
[----:B------:R-:W-:Y:S05]  /*b7e0*/  BSYNC.RECONVERGENT B1 ;  /* 0x0000000000017941 */ /* 0x000fea0003800200 */
.L_x_633:
[----:B------:R-:W-:Y:S04]  /*b7f0*/  BSSY.RECONVERGENT B1, `(.L_x_635) ;  /* 0x000002c000017945 */ /* 0x000fe80003800200 */
[----:B------:R-:W-:Y:S05]  /*b800*/  @P1 BRA `(.L_x_636) ;  /* 0x0000000000a81947 */ /* 0x000fea0003800000 */
        /* <DEDUP_REMOVED lines=42> */
.L_x_636:
[----:B------:R-:W-:Y:S05]  /*bab0*/  BSYNC.RECONVERGENT B1 ;  /* 0x0000000000017941 */ /* 0x000fea0003800200 */
.L_x_635:
[----:B------:R-:W-:Y:S04]  /*bac0*/  BSSY.RECONVERGENT B1, `(.L_x_637) ;  /* 0x000002c000017945 */ /* 0x000fe80003800200 */
[----:B------:R-:W-:Y:S05]  /*bad0*/  @P0 BRA `(.L_x_638) ;  /* 0x0000000000a80947 */ /* 0x000fea0003800000 */
        /* <DEDUP_REMOVED lines=42> */
.L_x_638:
[----:B------:R-:W-:Y:S05]  /*bd80*/  BSYNC.RECONVERGENT B1 ;  /* 0x0000000000017941 */ /* 0x000fea0003800200 */
.L_x_637:
[----:B------:R-:W-:Y:S05]  /*bd90*/  @P2 BRA `(.L_x_512) ;  /* 0x0000000000902947 */ /* 0x000fea0003800000 */
[----:B01----:R-:W-:Y:S01]  /*bda0*/  IADD3 R126, PT, PT, R18, 0x1f81, RZ ;  /* 0x00001f81127e7810 */ /* 0x003fe20007ffe0ff */
[----:B------:R-:W2:Y:S03]  /*bdb0*/  LDG.E.64 R124, desc[UR4][R124.64+0x3f00] ;  /* 0x003f00047c7c7981 */ /* 0x000ea6000c1e1b00 */
[----:B------:R-:W-:Y:S01]  /*bdc0*/  ISETP.GT.U32.AND P0, PT, R126, R2, PT ;  /* 0x000000027e00720c */ /* 0x000fe20003f04070 */
[----:B------:R4:W3:Y:S01]  /*bdd0*/  LDL R133, [R1+0x304] ;  /* 0x0003040001857983 */ /* 0x0008e20000100800 */
[----:B------:R-:W-:-:S03]  /*bde0*/  IADD3 R126, PT, PT, R18, 0x1f82, RZ ;  /* 0x00001f82127e7810 */ /* 0x000fc60007ffe0ff */
[----:B------:R-:W4:Y:S01]  /*bdf0*/  LDG.E.64 R122, desc[UR4][R122.64+0x3f00] ;  /* 0x003f00047a7a7981 */ /* 0x000f22000c1e1b00 */
[-C--:B------:R-:W-:Y:S01]  /*be00*/  ISETP.GT.U32.AND P1, PT, R126, R2.reuse, PT ;  /* 0x000000027e00720c */ /* 0x080fe20003f24070 */
[----:B------:R-:W-:Y:S02]  /*be10*/  VIADD R126, R18, 0x1f83 ;  /* 0x00001f83127e7836 */ /* 0x000fe40000000000 */
[----:B------:R0:W4:Y:S03]  /*be20*/  LDL R132, [R1+0x434] ;  /* 0x0004340001847983 */ /* 0x0001260000100800 */
[----:B------:R-:W-:Y:S01]  /*be30*/  ISETP.GT.U32.AND P2, PT, R126, R2, PT ;  /* 0x000000027e00720c */ /* 0x000fe20003f44070 */
[----:B------:R0:W4:Y:S04]  /*be40*/  LDL R128, [R1+0x30c] ;  /* 0x00030c0001807983 */ /* 0x0001280000100800 */
[----:B------:R0:W4:Y:S04]  /*be50*/  LDL R126, [R1+0x308] ;  /* 0x00030800017e7983 */ /* 0x0001280000100800 */
[----:B------:R0:W4:Y:S04]  /*be60*/  LDL R127, [R1+0x438] ;  /* 0x00043800017f7983 */ /* 0x0001280000100800 */
[----:B------:R0:W4:Y:S01]  /*be70*/  LDL R129, [R1+0x430] ;  /* 0x0004300001817983 */ /* 0x0001220000100800 */
[----:B--2---:R-:W-:-:S04]  /*be80*/  @!P0 SHF.R.U64 R2, R124, 0x10, R125 ;  /* 0x000000107c028819 */ /* 0x004fc8000000127d */
[----:B---3--:R-:W-:Y:S02]  /*be90*/  @!P0 SHF.L.U32 R133, R2, 0x10, RZ ;  /* 0x0000001002858819 */ /* 0x008fe400000006ff */
[----:B----4-:R-:W-:Y:S02]  /*bea0*/  @!P1 SHF.L.U32 R2, R123, 0x10, RZ ;  /* 0x000000107b029819 */ /* 0x010fe400000006ff */
[----:B------:R-:W-:Y:S02]  /*beb0*/  @!P1 SHF.L.U32 R126, R125, 0x10, RZ ;  /* 0x000000107d7e9819 */ /* 0x000fe400000006ff */
[----:B------:R-:W-:-:S03]  /*bec0*/  @!P2 SHF.R.U32.HI R125, RZ, 0x10, R125 ;  /* 0x00000010ff7da819 */ /* 0x000fc6000001167d */
[----:B------:R-:W-:Y:S01]  /*bed0*/  @!P1 FMUL R132, R126, R2 ;  /* 0x000000027e849220 */ /* 0x000fe20000400000 */
[--C-:B------:R-:W-:Y:S02]  /*bee0*/  @!P0 SHF.R.U64 R2, R122, 0x10, R123.reuse ;  /* 0x000000107a028819 */ /* 0x100fe4000000127b */
[----:B------:R-:W-:Y:S01]  /*bef0*/  @!P2 SHF.R.U32.HI R123, RZ, 0x10, R123 ;  /* 0x00000010ff7ba819 */ /* 0x000fe2000001167b */
[----:B------:R-:W-:-:S03]  /*bf00*/  @!P2 IMAD.U32 R128, R125, 0x10000, RZ ;  /* 0x000100007d80a824 */ /* 0x000fc600078e00ff */
[----:B------:R-:W-:Y:S01]  /*bf10*/  @!P2 SHF.L.U32 R123, R123, 0x10, RZ ;  /* 0x000000107b7ba819 */ /* 0x000fe200000006ff */
[----:B------:R-:W-:Y:S01]  /*bf20*/  @!P0 IMAD.U32 R2, R2, 0x10000, RZ ;  /* 0x0001000002028824 */ /* 0x000fe200078e00ff */
[----:B------:R-:W-:Y:S03]  /*bf30*/  @!P1 STL [R1+0x308], R126 ;  /* 0x0003087e01009387 */ /* 0x000fe60000100800 */
[----:B------:R-:W-:Y:S01]  /*bf40*/  @!P2 FMUL R127, R128, R123 ;  /* 0x0000007b807fa220 */ /* 0x000fe20000400000 */
[----:B------:R-:W-:Y:S01]  /*bf50*/  @!P0 FMUL R129, R133, R2 ;  /* 0x0000000285818220 */ /* 0x000fe20000400000 */
[----:B------:R-:W-:Y:S04]  /*bf60*/  @!P0 STL [R1+0x304], R133 ;  /* 0x0003048501008387 */ /* 0x000fe80000100800 */
[----:B------:R-:W-:Y:S04]  /*bf70*/  @!P2 STL [R1+0x30c], R128 ;  /* 0x00030c800100a387 */ /* 0x000fe80000100800 */
[----:B------:R1:W-:Y:S04]  /*bf80*/  @!P1 STL [R1+0x434], R132 ;  /* 0x0004348401009387 */ /* 0x0003e80000100800 */
[----:B------:R0:W-:Y:S04]  /*bf90*/  @!P2 STL [R1+0x438], R127 ;  /* 0x0004387f0100a387 */ /* 0x0001e80000100800 */
[----:B------:R0:W-:Y:S01]  /*bfa0*/  @!P0 STL [R1+0x430], R129 ;  /* 0x0004308101008387 */ /* 0x0001e20000100800 */
[----:B------:R-:W-:-:S02]  /*bfb0*/  SHF.L.U32 R122, R122, 0x10, RZ ;  /* 0x000000107a7a7819 */ /* 0x000fc400000006ff */
[----:B-1----:R-:W-:-:S05]  /*bfc0*/  SHF.L.U32 R132, R124, 0x10, RZ ;  /* 0x000000107c847819 */ /* 0x002fca00000006ff */
[----:B------:R-:W-:-:S07]  /*bfd0*/  FMUL R133, R132, R122 ;  /* 0x0000007a84857220 */ /* 0x000fce0000400000 */
.L_x_512:
[----:B------:R-:W-:Y:S05]  /*bfe0*/  BSYNC.RECONVERGENT B0 ;  /* 0x0000000000007941 */ /* 0x000fea0003800200 */
.L_x_511:
[----:B------:R-:W2:Y:S04]  /*bff0*/  LDL R125, [R1+0x2c] ;  /* 0x00002c00017d7983 */ /* 0x000ea80000100800 */
[----:B------:R-:W4:Y:S04]  /*c000*/  LDL R124, [R1+0x30] ;  /* 0x00003000017c7983 */ /* 0x000f280000100800 */
[----:B------:R-:W3:Y:S04]  /*c010*/  LDL R123, [R1+0x34] ;  /* 0x00003400017b7983 */ /* 0x000ee80000100800 */
[----:B------:R-:W3:Y:S04]  /*c020*/  LDL R122, [R1+0x4c] ;  /* 0x00004c00017a7983 */ /* 0x000ee80000100800 */
[----:B------:R-:W3:Y:S04]  /*c030*/  LDL R18, [R1+0x90] ;  /* 0x0000900001127983 */ /* 0x000ee80000100800 */
[----:B01----:R-:W3:Y:S04]  /*c040*/  LDL R127, [R1+0x94] ;  /* 0x00009400017f7983 */ /* 0x003ee80000100800 */
[----:B------:R0:W-:Y:S04]  /*c050*/  STL [R1+0x480], R28 ;  /* 0x0004801c01007387 */ /* 0x0001e80000100800 */
[----:B0-----:R-:W3:Y:S04]  /*c060*/  LDL R28, [R1+0x74] ;  /* 0x00007400011c7983 */ /* 0x001ee80000100800 */
[----:B------:R0:W-:Y:S04]  /*c070*/  STL [R1+0x47c], R27 ;  /* 0x00047c1b01007387 */ /* 0x0001e80000100800 */
[----:B0-----:R-:W3:Y:S04]  /*c080*/  LDL R27, [R1+0x54] ;  /* 0x00005400011b7983 */ /* 0x001ee80000100800 */
[----:B------:R0:W-:Y:S04]  /*c090*/  STL [R1+0x478], R26 ;  /* 0x0004781a01007387 */ /* 0x0001e80000100800 */
[----:B0-----:R-:W2:Y:S04]  /*c0a0*/  LDL R26, [R1+0x14] ;  /* 0x00001400011a7983 */ /* 0x001ea80000100800 */
[----:B------:R0:W-:Y:S04]  /*c0b0*/  STL [R1+0x474], R25 ;  /* 0x0004741901007387 */ /* 0x0001e80000100800 */
[----:B0-----:R-:W3:Y:S04]  /*c0c0*/  LDL R25, [R1+0x70] ;  /* 0x0000700001197983 */ /* 0x001ee80000100800 */
[----:B------:R0:W-:Y:S04]  /*c0d0*/  STL [R1+0x470], R24 ;  /* 0x0004701801007387 */ /* 0x0001e80000100800 */
[----:B0-----:R-:W4:Y:S04]  /*c0e0*/  LDL R24, [R1+0x10] ;  /* 0x0000100001187983 */ /* 0x001f280000100800 */
[----:B------:R0:W-:Y:S04]  /*c0f0*/  STL [R1+0x46c], R23 ;  /* 0x00046c1701007387 */ /* 0x0001e80000100800 */
[----:B0-----:R-:W3:Y:S04]  /*c100*/  LDL R23, [R1+0x8c] ;  /* 0x00008c0001177983 */ /* 0x001ee80000100800 */
[----:B------:R0:W-:Y:S04]  /*c110*/  STL [R1+0x468], R22 ;  /* 0x0004681601007387 */ /* 0x0001e80000100800 */
[----:B0-----:R-:W3:Y:S04]  /*c120*/  LDL R22, [R1+0x50] ;  /* 0x0000500001167983 */ /* 0x001ee80000100800 */
[----:B------:R0:W-:Y:S04]  /*c130*/  STL [R1+0x464], R21 ;  /* 0x0004641501007387 */ /* 0x0001e80000100800 */
[----:B0-----:R-:W2:Y:S01]  /*c140*/  LDL R21, [R1+0xc] ;  /* 0x00000c0001157983 */ /* 0x001ea20000100800 */
[----:B------:R-:W-:-:S03]  /*c150*/  FADD R2, R131, R10 ;  /* 0x0000000a83027221 */ /* 0x000fc60000000000 */
[----:B------:R0:W-:Y:S01]  /*c160*/  STL [R1+0x460], R20 ;  /* 0x0004601401007387 */ /* 0x0001e20000100800 */
[----:B------:R-:W-:-:S04]  /*c170*/  FADD R2, R2, R141 ;  /* 0x0000008d02027221 */ /* 0x000fc80000000000 */
        /* <DEDUP_REMOVED lines=82> */
[----:B----4-:R-:W-:Y:S02]  /*c6a0*/  FADD R2, R2, R24 ;  /* 0x0000001802027221 */ /* 0x010fe40000000000 */
[----:B------:R-:W4:Y:S02]  /*c6b0*/  LDL R24, [R1+0xac] ;  /* 0x0000ac0001187983 */ /* 0x000f240000100800 */
[----:B------:R-:W-:Y:S02]  /*c6c0*/  FADD R2, R2, R26 ;  /* 0x0000001a02027221 */ /* 0x000fe40000000000 */
[----:B------:R-:W2:Y:S02]  /*c6d0*/  LDL R26, [R1+0xb0] ;  /* 0x0000b000011a7983 */ /* 0x000ea40000100800 */
[----:B------:R-:W-:-:S04]  /*c6e0*/  FADD R2, R2, R101 ;  /* 0x0000006502027221 */ /* 0x000fc80000000000 */
[----:B------:R-:W-:Y:S02]  /*c6f0*/  FADD R2, R2, R125 ;  /* 0x0000007d02027221 */ /* 0x000fe40000000000 */
[----:B------:R-:W2:Y:S02]  /*c700*/  LDL R125, [R1+0xb4] ;  /* 0x0000b400017d7983 */ /* 0x000ea40000100800 */
[----:B------:R-:W-:Y:S02]  /*c710*/  FADD R2, R2, R124 ;  /* 0x0000007c02027221 */ /* 0x000fe40000000000 */
[----:B------:R-:W2:Y:S02]  /*c720*/  LDL R124, [R1+0xcc] ;  /* 0x0000cc00017c7983 */ /* 0x000ea40000100800 */
        /* <DEDUP_REMOVED lines=24> */
[----:B----4-:R-:W-:Y:S02]  /*c8b0*/  FADD R2, R2, R24 ;  /* 0x0000001802027221 */ /* 0x010fe40000000000 */
[----:B------:R-:W4:Y:S02]  /*c8c0*/  LDL R24, [R1+0x14c] ;  /* 0x00014c0001187983 */ /* 0x000f240000100800 */
[----:B--2---:R-:W-:Y:S02]  /*c8d0*/  FADD R2, R2, R26 ;  /* 0x0000001a02027221 */ /* 0x004fe40000000000 */
[----:B------:R-:W2:Y:S02]  /*c8e0*/  LDL R26, [R1+0x150] ;  /* 0x00015000011a7983 */ /* 0x000ea40000100800 */
[----:B------:R-:W-:Y:S02]  /*c8f0*/  FADD R2, R2, R125 ;  /* 0x0000007d02027221 */ /* 0x000fe40000000000 */
[----:B------:R-:W2:Y:S02]  /*c900*/  LDL R125, [R1+0x154] ;  /* 0x00015400017d7983 */ /* 0x000ea40000100800 */
[----:B------:R-:W-:-:S04]  /*c910*/  FADD R2, R2, R96 ;  /* 0x0000006002027221 */ /* 0x000fc80000000000 */
[----:B------:R-:W-:Y:S02]  /*c920*/  FADD R2, R2, R124 ;  /* 0x0000007c02027221 */ /* 0x000fe40000000000 */
[----:B------:R-:W2:Y:S02]  /*c930*/  LDL R124, [R1+0x16c] ;  /* 0x00016c00017c7983 */ /* 0x000ea40000100800 */
[----:B---3--:R-:W-:Y:S02]  /*c940*/  FADD R2, R2, R123 ;  /* 0x0000007b02027221 */ /* 0x008fe40000000000 */
        /* <DEDUP_REMOVED lines=30> */
[----:B------:R-:W4:Y:S02]  /*cb30*/  LDL R125, [R1+0x1f0] ;  /* 0x0001f000017d7983 */ /* 0x000f240000100800 */
[----:B------:R-:W-:-:S04]  /*cb40*/  FADD R2, R2, R91 ;  /* 0x0000005b02027221 */ /* 0x000fc80000000000 */
[----:B------:R-:W-:Y:S02]  /*cb50*/  FADD R2, R2, R124 ;  /* 0x0000007c02027221 */ /* 0x000fe40000000000 */
[----:B------:R-:W4:Y:S02]  /*cb60*/  LDL R124, [R1+0x1f4] ;  /* 0x0001f400017c7983 */ /* 0x000f240000100800 */
        /* <DEDUP_REMOVED lines=23> */
[----:B------:R-:W-:Y:S02]  /*cce0*/  FADD R2, R2, R19 ;  /* 0x0000001302027221 */ /* 0x000fe40000000000 */
        /* <DEDUP_REMOVED lines=102> */
[----:B----4-:R-:W-:Y:S02]  /*d350*/  FADD R2, R2, R125 ;  /* 0x0000007d02027221 */ /* 0x010fe40000000000 */
[----:B------:R-:W4:Y:S02]  /*d360*/  LDL R125, [R1+0x37c] ;  /* 0x00037c00017d7983 */ /* 0x000f240000100800 */
[----:B--2---:R-:W-:Y:S02]  /*d370*/  FADD R2, R2, R124 ;  /* 0x0000007c02027221 */ /* 0x004fe40000000000 */
        /* <DEDUP_REMOVED lines=25> */
[----:B------:R-:W-:Y:S02]  /*d510*/  FADD R2, R2, R17 ;  /* 0x0000001102027221 */ /* 0x000fe40000000000 */
        /* <DEDUP_REMOVED lines=8> */
[----:B--2---:R-:W-:Y:S02]  /*d5a0*/  FADD R2, R2, R124 ;  /* 0x0000007c02027221 */ /* 0x004fe40000000000 */
        /* <DEDUP_REMOVED lines=27> */
[----:B----4-:R-:W-:Y:S02]  /*d760*/  FADD R2, R2, R125 ;  /* 0x0000007d02027221 */ /* 0x010fe40000000000 */
[----:B------:R-:W4:Y:S02]  /*d770*/  LDL R125, [R1+0x420] ;  /* 0x00042000017d7983 */ /* 0x000f240000100800 */
[----:B------:R-:W-:-:S04]  /*d780*/  FADD R2, R2, R5 ;  /* 0x0000000502027221 */ /* 0x000fc80000000000 */
[----:B--2---:R-:W-:Y:S02]  /*d790*/  FADD R2, R2, R124 ;  /* 0x0000007c02027221 */ /* 0x004fe40000000000 */
[----:B------:R-:W2:Y:S02]  /*d7a0*/  LDL R124, [R1+0x424] ;  /* 0x00042400017c7983 */ /* 0x000ea40000100800 */
[----:B---3--:R-:W-:Y:S02]  /*d7b0*/  FADD R2, R2, R123 ;  /* 0x0000007b02027221 */ /* 0x008fe40000000000 */
[----:B------:R-:W3:Y:S02]  /*d7c0*/  LDL R123, [R1+0x428] ;  /* 0x00042800017b7983 */ /* 0x000ee40000100800 */
[----:B------:R-:W-:Y:S02]  /*d7d0*/  FADD R2, R2, R122 ;  /* 0x0000007a02027221 */ /* 0x000fe40000000000 */
[----:B------:R-:W3:Y:S02]  /*d7e0*/  LDL R122, [R1+0x42c] ;  /* 0x00042c00017a7983 */ /* 0x000ee40000100800 */
        /* <DEDUP_REMOVED lines=43> */
[----:B------:R-:W-:-:S04]  /*daa0*/  FADD R2, R2, R18 ;  /* 0x0000001202027221 */ /* 0x000fc80000000000 */
[----:B------:R-:W-:Y:S01]  /*dab0*/  FADD R2, R2, R127 ;  /* 0x0000007f02027221 */ /* 0x000fe20000000000 */
[----:B------:R-:W1:Y:S03]  /*dac0*/  S2R R18, SR_TID.X ;  /* 0x0000000000127919 */ /* 0x000e660000002100 */
[----:B----4-:R-:W-:-:S04]  /*dad0*/  FADD R2, R2, R125 ;  /* 0x0000007d02027221 */ /* 0x010fc80000000000 */
[----:B------:R-:W-:-:S04]  /*dae0*/  FADD R2, R2, R117 ;  /* 0x0000007502027221 */ /* 0x000fc80000000000 */
[----:B--2---:R-:W-:-:S04]  /*daf0*/  FADD R2, R2, R124 ;  /* 0x0000007c02027221 */ /* 0x004fc80000000000 */
[----:B---3--:R-:W-:-:S04]  /*db00*/  FADD R2, R2, R123 ;  /* 0x0000007b02027221 */ /* 0x008fc80000000000 */
[----:B------:R-:W-:-:S04]  /*db10*/  FADD R2, R2, R122 ;  /* 0x0000007a02027221 */ /* 0x000fc80000000000 */
[----:B------:R-:W-:-:S04]  /*db20*/  FADD R2, R2, R133 ;  /* 0x0000008502027221 */ /* 0x000fc80000000000 */
[----:B------:R-:W-:-:S04]  /*db30*/  FADD R2, R2, R129 ;  /* 0x0000008102027221 */ /* 0x000fc80000000000 */
[----:B------:R-:W-:-:S04]  /*db40*/  FADD R2, R2, R128 ;  /* 0x0000008002027221 */ /* 0x000fc80000000000 */
[----:B------:R-:W-:-:S05]  /*db50*/  FADD R2, R2, R126 ;  /* 0x0000007e02027221 */ /* 0x000fca0000000000 */
[----:B------:R-:W2:Y:S02]  /*db60*/  SHFL.BFLY PT, R122, R2, 0x10, 0x1f ;  /* 0x0e001f00027a7f89 */ /* 0x000ea400000e0000 */
[----:B--2---:R-:W-:-:S05]  /*db70*/  FADD R122, R2, R122 ;  /* 0x0000007a027a7221 */ /* 0x004fca0000000000 */
[----:B------:R-:W2:Y:S01]  /*db80*/  SHFL.BFLY PT, R2, R122, 0x8, 0x1f ;  /* 0x0d001f007a027f89 */ /* 0x000ea200000e0000 */
[----:B------:R-:W3:Y:S01]  /*db90*/  S2R R123, SR_TID.Y ;  /* 0x00000000007b7919 */ /* 0x000ee20000002200 */
[----:B--2---:R-:W-:-:S05]  /*dba0*/  FADD R2, R122, R2 ;  /* 0x000000027a027221 */ /* 0x004fca0000000000 */
[----:B------:R-:W2:Y:S01]  /*dbb0*/  SHFL.BFLY PT, R127, R2, 0x4, 0x1f ;  /* 0x0c801f00027f7f89 */ /* 0x000ea200000e0000 */
[----:B------:R-:W3:Y:S01]  /*dbc0*/  LDC R122, c[0x0][0x364] ;  /* 0x0000d900ff7a7b82 */ /* 0x000ee20000000800 */
[----:B--2---:R-:W-:-:S05]  /*dbd0*/  FADD R127, R2, R127 ;  /* 0x0000007f027f7221 */ /* 0x004fca0000000000 */
[----:B------:R-:W2:Y:S01]  /*dbe0*/  SHFL.BFLY PT, R2, R127, 0x2, 0x1f ;  /* 0x0c401f007f027f89 */ /* 0x000ea200000e0000 */
[----:B---3--:R-:W-:-:S05]  /*dbf0*/  IMAD R122, R122, UR6, R123 ;  /* 0x000000067a7a7c24 */ /* 0x008fca000f8e027b */
[----:B------:R-:W-:Y:S01]  /*dc00*/  ISETP.GE.AND P0, PT, R122, UR7, PT ;  /* 0x000000077a007c0c */ /* 0x000fe2000bf06270 */
[----:B-1----:R-:W-:Y:S02]  /*dc10*/  IMAD.SHL.U32 R18, R18, 0x4, RZ ;  /* 0x0000000412127824 */ /* 0x002fe400078e00ff */
[----:B--2---:R-:W-:-:S05]  /*dc20*/  FADD R127, R127, R2 ;  /* 0x000000027f7f7221 */ /* 0x004fca0000000000 */
[----:B------:R0:W1:Y:S05]  /*dc30*/  SHFL.BFLY PT, R2, R127, 0x1, 0x1f ;  /* 0x0c201f007f027f89 */ /* 0x00006a00000e0000 */
[----:B------:R-:W-:Y:S05]  /*dc40*/  @P0 EXIT ;  /* 0x000000000000094d */ /* 0x000fea0003800000 */
[----:B------:R-:W2:Y:S01]  /*dc50*/  LDC R122, c[0x0][0x364] ;  /* 0x0000d900ff7a7b82 */ /* 0x000ea20000000800 */
[----:B-----5:R-:W-:Y:S01]  /*dc60*/  ISETP.GE.AND P0, PT, R18, R3, PT ;  /* 0x000000031200720c */ /* 0x020fe20003f06270 */
[----:B------:R-:W-:Y:S01]  /*dc70*/  BSSY.RECONVERGENT B0, `(.L_x_639) ;  /* 0x0000019000007945 */ /* 0x000fe20003800200 */
[----:B01----:R-:W-:-:S05]  /*dc80*/  FADD R127, R127, R2 ;  /* 0x000000027f7f7221 */ /* 0x003fca0000000000 */
[----:B------:R-:W0:Y:S01]  /*dc90*/  LDC.64 R124, c[0x0][0x380] ;  /* 0x0000e000ff7c7b82 */ /* 0x000e220000000a00 */
[----:B--2---:R-:W-:-:S04]  /*dca0*/  IMAD R122, R122, UR6, R123 ;  /* 0x000000067a7a7c24 */ /* 0x004fc8000f8e027b */
[----:B------:R-:W-:-:S04]  /*dcb0*/  IMAD R122, R122, R3, R18 ;  /* 0x000000037a7a7224 */ /* 0x000fc800078e0212 */
[----:B0-----:R-:W-:Y:S01]  /*dcc0*/  IMAD.WIDE R122, R122, 0x2, R124 ;  /* 0x000000027a7a7825 */ /* 0x001fe200078e027c */
[----:B------:R-:W-:Y:S06]  /*dcd0*/  @P0 BRA `(.L_x_640) ;  /* 0x0000000000480947 */ /* 0x000fec0003800000 */
[----:B------:R-:W0:Y:S01]  /*dce0*/  LDCU UR6, c[0x0][0x398] ;  /* 0x00007300ff0677ac */ /* 0x000e220008000800 */
[C---:B------:R-:W-:Y:S01]  /*dcf0*/  FFMA R10, -R127.reuse, R138, R10 ;  /* 0x0000008a7f0a7223 */ /* 0x040fe2000000010a */
[C---:B------:R-:W-:Y:S01]  /*dd00*/  FFMA R139, -R127.reuse, R139, R141 ;  /* 0x0000008b7f8b7223 */ /* 0x040fe2000000018d */
[C---:B------:R-:W-:Y:S01]  /*dd10*/  FFMA R140, -R127.reuse, R140, R142 ;  /* 0x0000008c7f8c7223 */ /* 0x040fe2000000018e */
[----:B------:R-:W-:Y:S01]  /*dd20*/  FFMA R131, -R127, R135, R131 ;  /* 0x000000877f837223 */ /* 0x000fe20000000183 */
[----:B0-----:R-:W-:Y:S02]  /*dd30*/  FMUL R10, R10, UR6 ;  /* 0x000000060a0a7c20 */ /* 0x001fe40008400000 */
[----:B------:R-:W-:Y:S01]  /*dd40*/  FMUL R140, R140, UR6 ;  /* 0x000000068c8c7c20 */ /* 0x000fe20008400000 */
[----:B------:R-:W-:Y:S01]  /*dd50*/  FMUL R2, R131, UR6 ;  /* 0x0000000683027c20 */ /* 0x000fe20008400000 */
        /* <DEDUP_REMOVED lines=10> */
.L_x_640:
[----:B------:R-:W-:Y:S05]  /*de00*/  BSYNC.RECONVERGENT B0 ;  /* 0x0000000000007941 */ /* 0x000fea0003800200 */
.L_x_639:
        /* <DEDUP_REMOVED lines=22> */
.L_x_642:
[----:B------:R-:W-:Y:S05]  /*df70*/  BSYNC.RECONVERGENT B0 ;  /* 0x0000000000007941 */ /* 0x000fea0003800200 */
.L_x_641:
        /* <DEDUP_REMOVED lines=22> */
.L_x_644:
[----:B------:R-:W-:Y:S05]  /*e0e0*/  BSYNC.RECONVERGENT B0 ;  /* 0x0000000000007941 */ /* 0x000fea0003800200 */
.L_x_643:
[----:B------:R-:W-:Y:S01]  /*e0f0*/  VIADD R2, R18, 0x180 ;  /* 0x0000018012027836 */ /* 0x000fe20000000000 */
[----:B------:R-:W-:Y:S04]  /*e100*/  BSSY.RECONVERGENT B0, `(.L_x_645) ;  /* 0x0000015000007945 */ /* 0x000fe80003800200 */
[----:B------:R-:W-:-:S13]  /*e110*/  ISETP.GE.AND P0, PT, R2, R3, PT ;  /* 0x000000030200720c */ /* 0x000fda0003f06270 */
[----:B------:R-:W-:Y:S05]  /*e120*/  @P0 BRA `(.L_x_646) ;  /* 0x0000000000480947 */ /* 0x000fea0003800000 */
[----:B------:R-:W3:Y:S01]  /*e130*/  LDCU UR6, c[0x0][0x398] ;  /* 0x00007300ff0677ac */ /* 0x000ee20008000800 */
[C---:B------:R-:W-:Y:S01]  /*e140*/  FFMA R159, -R127.reuse, R159, R163 ;  /* 0x0000009f7f9f7223 */ /* 0x040fe200000001a3 */
[C---:B------:R-:W-:Y:S01]  /*e150*/  FFMA R160, -R127.reuse, R160, R164 ;  /* 0x000000a07fa07223 */ /* 0x040fe200000001a4 */
[C---:B------:R-:W-:Y:S01]  /*e160*/  FFMA R158, -R127.reuse, R158, R162 ;  /* 0x0000009e7f9e7223 */ /* 0x040fe200000001a2 */
[----:B------:R-:W-:Y:S01]  /*e170*/  FFMA R65, -R127, R65, R114 ;  /* 0x000000417f417223 */ /* 0x000fe20000000172 */
[----:B---3--:R-:W-:Y:S01]  /*e180*/  FMUL R10, R159, UR6 ;  /* 0x000000069f0a7c20 */ /* 0x008fe20008400000 */
[----:B--2---:R-:W-:Y:S01]  /*e190*/  FMUL R67, R160, UR6 ;  /* 0x00000006a0437c20 */ /* 0x004fe20008400000 */
[----:B------:R-:W-:Y:S01]  /*e1a0*/  FMUL R66, R158, UR6 ;  /* 0x000000069e427c20 */ /* 0x000fe20008400000 */
[----:B------:R-:W-:-:S03]  /*e1b0*/  FMUL R2, R65, UR6 ;  /* 0x0000000641027c20 */ /* 0x000fc60008400000 */
[----:B------:R-:W-:Y:S08]  /*e1c0*/  F2F.BF16.F32 R10, R10 ;  /* 0x0000000a000a7304 */ /* 0x000ff00000202000 */
[----:B------:R-:W2:Y:S08]  /*e1d0*/  F2F.BF16.F32 R67, R67 ;  /* 0x0000004300437304 */ /* 0x000eb00000202000 */
[----:B------:R-:W3:Y:S01]  /*e1e0*/  F2F.BF16.F32 R66, R66 ;  /* 0x0000004200427304 */ /* 0x000ee20000202000 */
[----:B--2---:R-:W-:-:S07]  /*e1f0*/  PRMT R10, R10, 0x5410, R67 ;  /* 0x000054100a0a7816 */ /* 0x004fce0000000043 */
[----:B------:R-:W2:Y:S01]  /*e200*/  F2F.BF16.F32 R2, R2 ;  /* 0x0000000200027304 */ /* 0x000ea20000202000 */
[----:B---3--:R-:W-:-:S05]  /*e210*/  IMAD.WIDE.U32 R66, R66, 0x10000, RZ ;  /* 0x0001000042427825 */ /* 0x008fca00078e00ff */
[----:B------:R-:W-:Y:S02]  /*e220*/  LOP3.LUT R67, R10, R67, RZ, 0xfc, !PT ;  /* 0x000000430a437212 */ /* 0x000fe400078efcff */
[----:B--2---:R-:W-:-:S05]  /*e230*/  LOP3.LUT R66, R66, R2, RZ, 0xfc, !PT ;  /* 0x0000000242427212 */ /* 0x004fca00078efcff */
[----:B------:R3:W-:Y:S02]  /*e240*/  STG.E.64 desc[UR4][R122.64+0x300], R66 ;  /* 0x000300427a007986 */ /* 0x0007e4000c101b04 */
.L_x_646:
[----:B------:R-:W-:Y:S05]  /*e250*/  BSYNC.RECONVERGENT B0 ;  /* 0x0000000000007941 */ /* 0x000fea0003800200 */
.L_x_645:
[----:B------:R-:W-:Y:S01]  /*e260*/  IADD3 R10, PT, PT, R18, 0x200, RZ ;  /* 0x00000200120a7810 */ /* 0x000fe20007ffe0ff */
[----:B------:R-:W-:Y:S01]  /*e270*/  BSSY.RECONVERGENT B0, `(.L_x_647) ;  /* 0x0000029000007945 */ /* 0x000fe20003800200 */
[----:B------:R-:W-:Y:S01]  /*e280*/  LOP3.LUT R2, R2, 0xfffffff7, RZ, 0xc0, !PT ;  /* 0xfffffff702027812 */ /* 0x000fe200078ec0ff */
[----:B------:R-:W-:Y:S01]  /*e290*/  VIADD R115, R18, 0x600 ;  /* 0x0000060012737836 */ /* 0x000fe20000000000 */
[-C--:B------:R-:W-:Y:S01]  /*e2a0*/  ISETP.GE.AND P2, PT, R10, R3.reuse, PT ;  /* 0x000000030a00720c */ /* 0x080fe20003f46270 */
[C---:B------:R-:W-:Y:S01]  /*e2b0*/  VIADD R10, R18.reuse, 0x300 ;  /* 0x00000300120a7836 */ /* 0x040fe20000000000 */
[C---:B------:R-:W-:Y:S02]  /*e2c0*/  IADD3 R114, PT, PT, R18.reuse, 0x580, RZ ;  /* 0x0000058012727810 */ /* 0x040fe40007ffe0ff */
[----:B------:R-:W-:Y:S02]  /*e2d0*/  IADD3 R65, PT, PT, R18, 0x280, RZ ;  /* 0x0000028012417810 */ /* 0x000fe40007ffe0ff */
[----:B------:R-:W-:-:S02]  /*e2e0*/  ISETP.GE.AND P4, PT, R10, R3, PT ;  /* 0x000000030a00720c */ /* 0x000fc40003f86270 */
[-C--:B------:R-:W-:Y:S02]  /*e2f0*/  ISETP.GE.AND P3, PT, R65, R3.reuse, PT ;  /* 0x000000034100720c */ /* 0x080fe40003f66270 */
[C---:B------:R-:W-:Y:S02]  /*e300*/  IADD3 R65, PT, PT, R18.reuse, 0x380, RZ ;  /* 0x0000038012417810 */ /* 0x040fe40007ffe0ff */
[----:B------:R-:W-:Y:S02]  /*e310*/  IADD3 R10, PT, PT, R18, 0x400, RZ ;  /* 0x00000400120a7810 */ /* 0x000fe40007ffe0ff */
[----:B------:R-:W-:Y:S02]  /*e320*/  @P2 LOP3.LUT R2, R2, 0x8, RZ, 0xfc, !PT ;  /* 0x0000000802022812 */ /* 0x000fe400078efcff */
[----:B------:R-:W-:Y:S02]  /*e330*/  ISETP.GE.AND P2, PT, R114, R3, PT ;  /* 0x000000037200720c */ /* 0x000fe40003f46270 */
[----:B------:R-:W-:-:S02]  /*e340*/  LOP3.LUT R2, R2, 0xfffffffd, RZ, 0xc0, !PT ;  /* 0xfffffffd02027812 */ /* 0x000fc400078ec0ff */
[-C--:B------:R-:W-:Y:S01]  /*e350*/  ISETP.GE.AND P5, PT, R65, R3.reuse, PT ;  /* 0x000000034100720c */ /* 0x080fe20003fa6270 */
[----:B------:R-:W-:Y:S01]  /*e360*/  VIADD R65, R18, 0x480 ;  /* 0x0000048012417836 */ /* 0x000fe20000000000 */
[-C--:B------:R-:W-:Y:S02]  /*e370*/  ISETP.GE.AND P0, PT, R10, R3.reuse, PT ;  /* 0x000000030a00720c */ /* 0x080fe40003f06270 */
[----:B------:R-:W-:Y:S02]  /*e380*/  IADD3 R10, PT, PT, R18, 0x500, RZ ;  /* 0x00000500120a7810 */ /* 0x000fe40007ffe0ff */
[-C--:B------:R-:W-:Y:S02]  /*e390*/  ISETP.GE.AND P1, PT, R65, R3.reuse, PT ;  /* 0x000000034100720c */ /* 0x080fe40003f26270 */
[----:B------:R-:W-:Y:S02]  /*e3a0*/  ISETP.GE.AND P6, PT, R10, R3, PT ;  /* 0x000000030a00720c */ /* 0x000fe40003fc6270 */
[----:B------:R-:W-:-:S04]  /*e3b0*/  @P2 LOP3.LUT R2, R2, 0x2, RZ, 0xfc, !PT ;  /* 0x0000000202022812 */ /* 0x000fc800078efcff */
[----:B------:R-:W-:-:S13]  /*e3c0*/  LOP3.LUT P2, RZ, R2, 0x8, RZ, 0xc0, !PT ;  /* 0x0000000802ff7812 */ /* 0x000fda000784c0ff */
[----:B------:R-:W-:Y:S05]  /*e3d0*/  @P2 BRA `(.L_x_648) ;  /* 0x0000000000482947 */ /* 0x000fea0003800000 */
[----:B------:R-:W4:Y:S01]  /*e3e0*/  LDCU UR6, c[0x0][0x398] ;  /* 0x00007300ff0677ac */ /* 0x000f220008000800 */
[C---:B------:R-:W-:Y:S01]  /*e3f0*/  FFMA R161, -R127.reuse, R161, R170 ;  /* 0x000000a17fa17223 */ /* 0x040fe200000001aa */
[C---:B------:R-:W-:Y:S01]  /*e400*/  FFMA R165, -R127.reuse, R165, R171 ;  /* 0x000000a57fa57223 */ /* 0x040fe200000001ab */
[C---:B------:R-:W-:Y:S01]  /*e410*/  FFMA R166, -R127.reuse, R166, R172 ;  /* 0x000000a67fa67223 */ /* 0x040fe200000001ac */
[----:B------:R-:W-:Y:S01]  /*e420*/  FFMA R64, -R127, R64, R113 ;  /* 0x000000407f407223 */ /* 0x000fe20000000171 */
[----:B----4-:R-:W-:Y:S01]  /*e430*/  FMUL R65, R161, UR6 ;  /* 0x00000006a1417c20 */ /* 0x010fe20008400000 */
[----:B--23--:R-:W-:Y:S01]  /*e440*/  FMUL R66, R165, UR6 ;  /* 0x00000006a5427c20 */ /* 0x00cfe20008400000 */
        /* <DEDUP_REMOVED lines=11> */
.L_x_648:
[----:B------:R-:W-:Y:S05]  /*e500*/  BSYNC.RECONVERGENT B0 ;  /* 0x0000000000007941 */ /* 0x000fea0003800200 */
.L_x_647:
[----:B------:R-:W-:Y:S01]  /*e510*/  BSSY.RECONVERGENT B0, `(.L_x_649) ;  /* 0x0000016000007945 */ /* 0x000fe20003800200 */
[----:B--23--:R-:W-:Y:S02]  /*e520*/  IADD3 R67, PT, PT, R18, 0x680, RZ ;  /* 0x0000068012437810 */ /* 0x00cfe40007ffe0ff */
        /* <DEDUP_REMOVED lines=20> */
.L_x_650:
[----:B------:R-:W-:Y:S05]  /*e670*/  BSYNC.RECONVERGENT B0 ;  /* 0x0000000000007941 */ /* 0x000fea0003800200 */
.L_x_649:
[----:B------:R-:W-:Y:S01]  /*e680*/  BSSY.RECONVERGENT B0, `(.L_x_651) ;  /* 0x0000016000007945 */ /* 0x000fe20003800200 */
[----:B------:R-:W-:Y:S02]  /*e690*/  IADD3 R66, PT, PT, R18, 0x700, RZ ;  /* 0x0000070012427810 */ /* 0x000fe40007ffe0ff */
[----:B------:R-:W-:Y:S01]  /*e6a0*/  ISETP.GE.AND P3, PT, R67, R3, PT ;  /* 0x000000034300720c */ /* 0x000fe20003f66270 */
[----:B------:R-:W-:-:S12]  /*e6b0*/  @P4 BRA `(.L_x_652) ;  /* 0x0000000000484947 */ /* 0x000fd80003800000 */
[----:B------:R-:W3:Y:S01]  /*e6c0*/  LDCU UR6, c[0x0][0x398] ;  /* 0x00007300ff0677ac */ /* 0x000ee20008000800 */
[C---:B------:R-:W-:Y:S01]  /*e6d0*/  FFMA R173, -R127.reuse, R173, R186 ;  /* 0x000000ad7fad7223 */ /* 0x040fe200000001ba */
[C---:B------:R-:W-:Y:S01]  /*e6e0*/  FFMA R174, -R127.reuse, R174, R187 ;  /* 0x000000ae7fae7223 */ /* 0x040fe200000001bb */
[C---:B------:R-:W-:Y:S01]  /*e6f0*/  FFMA R175, -R127.reuse, R175, R188 ;  /* 0x000000af7faf7223 */ /* 0x040fe200000001bc */
[----:B------:R-:W-:Y:S01]  /*e700*/  FFMA R62, -R127, R62, R111 ;  /* 0x0000003e7f3e7223 */ /* 0x000fe2000000016f */
[----:B---3--:R-:W-:Y:S01]  /*e710*/  FMUL R63, R173, UR6 ;  /* 0x00000006ad3f7c20 */ /* 0x008fe20008400000 */
[----:B--2-4-:R-:W-:Y:S01]  /*e720*/  FMUL R64, R174, UR6 ;  /* 0x00000006ae407c20 */ /* 0x014fe20008400000 */
        /* <DEDUP_REMOVED lines=11> */
.L_x_652:
[----:B------:R-:W-:Y:S05]  /*e7e0*/  BSYNC.RECONVERGENT B0 ;  /* 0x0000000000007941 */ /* 0x000fea0003800200 */
.L_x_651:
[----:B------:R-:W-:Y:S01]  /*e7f0*/  BSSY.RECONVERGENT B0, `(.L_x_653) ;  /* 0x0000016000007945 */ /* 0x000fe20003800200 */
[----:B--2-4-:R-:W-:Y:S01]  /*e800*/  VIADD R65, R18, 0x780 ;  /* 0x0000078012417836 */ /* 0x014fe20000000000 */
[----:B------:R-:W-:Y:S02]  /*e810*/  ISETP.GE.AND P4, PT, R66, R3, PT ;  /* 0x000000034200720c */ /* 0x000fe40003f86270 */
[----:B------:R-:W-:Y:S11]  /*e820*/  @P5 BRA `(.L_x_654) ;  /* 0x0000000000485947 */ /* 0x000ff60003800000 */
[----:B------:R-:W3:Y:S01]  /*e830*/  LDCU UR6, c[0x0][0x398] ;  /* 0x00007300ff0677ac */ /* 0x000ee20008000800 */
[C---:B------:R-:W-:Y:S01]  /*e840*/  FFMA R177, -R127.reuse, R177, R195 ;  /* 0x000000b17fb17223 */ /* 0x040fe200000001c3 */
[C---:B------:R-:W-:Y:S01]  /*e850*/  FFMA R181, -R127.reuse, R181, R196 ;  /* 0x000000b57fb57223 */ /* 0x040fe200000001c4 */
[C---:B------:R-:W-:Y:S01]  /*e860*/  FFMA R176, -R127.reuse, R176, R194 ;  /* 0x000000b07fb07223 */ /* 0x040fe200000001c2 */
[----:B------:R-:W-:Y:S01]  /*e870*/  FFMA R61, -R127, R61, R110 ;  /* 0x0000003d7f3d7223 */ /* 0x000fe2000000016e */
[----:B---3--:R-:W-:Y:S01]  /*e880*/  FMUL R63, R177, UR6 ;  /* 0x00000006b13f7c20 */ /* 0x008fe20008400000 */
        /* <DEDUP_REMOVED lines=12> */
.L_x_654:
[----:B------:R-:W-:Y:S05]  /*e950*/  BSYNC.RECONVERGENT B0 ;  /* 0x0000000000007941 */ /* 0x000fea0003800200 */
.L_x_653:
[----:B------:R-:W-:Y:S01]  /*e960*/  BSSY.RECONVERGENT B0, `(.L_x_655) ;  /* 0x0000016000007945 */ /* 0x000fe20003800200 */
[----:B------:R-:W-:Y:S02]  /*e970*/  IADD3 R64, PT, PT, R18, 0x800, RZ ;  /* 0x0000080012407810 */ /* 0x000fe40007ffe0ff */
        /* <DEDUP_REMOVED lines=20> */
.L_x_656:
[----:B------:R-:W-:Y:S05]  /*eac0*/  BSYNC.RECONVERGENT B0 ;  /* 0x0000000000007941 */ /* 0x000fea0003800200 */
.L_x_655:
        /* <DEDUP_REMOVED lines=22> */
.L_x_658:
[----:B------:R-:W-:Y:S05]  /*ec30*/  BSYNC.RECONVERGENT B0 ;  /* 0x0000000000007941 */ /* 0x000fea0003800200 */
.L_x_657:
[----:B------:R-:W-:Y:S01]  /*ec40*/  BSSY.RECONVERGENT B0, `(.L_x_659) ;  /* 0x0000016000007945 */ /* 0x000fe20003800200 */
[----:B------:R-:W-:Y:S01]  /*ec50*/  VIADD R62, R18, 0x900 ;  /* 0x00000900123e7836 */ /* 0x000fe20000000000 */
        /* <DEDUP_REMOVED lines=20> */
.L_x_660:
[----:B------:R-:W-:Y:S05]  /*eda0*/  BSYNC.RECONVERGENT B0 ;  /* 0x0000000000007941 */ /* 0x000fea0003800200 */
.L_x_659:
[----:B------:R-:W-:Y:S01]  /*edb0*/  LOP3.LUT R2, R2, 0xfffffff7, RZ, 0xc0, !PT ;  /* 0xfffffff702027812 */ /* 0x000fe200078ec0ff */
[----:B------:R-:W-:Y:S01]  /*edc0*/  BSSY.RECONVERGENT B0, `(.L_x_661) ;  /* 0x000001b000007945 */ /* 0x000fe20003800200 */
[-C--:B------:R-:W-:Y:S02]  /*edd0*/  ISETP.GE.AND P6, PT, R114, R3.reuse, PT ;  /* 0x000000037200720c */ /* 0x080fe40003fc6270 */
[----:B------:R-:W-:Y:S02]  /*ede0*/  @P0 LOP3.LUT R2, R2, 0x8, RZ, 0xfc, !PT ;  /* 0x0000000802020812 */ /* 0x000fe400078efcff */
[----:B------:R-:W-:Y:S02]  /*edf0*/  ISETP.GE.AND P0, PT, R62, R3, PT ;  /* 0x000000033e00720c */ /* 0x000fe40003f06270 */
[----:B------:R-:W-:Y:S02]  /*ee00*/  LOP3.LUT R2, R2, 0xfffffffe, RZ, 0xc0, !PT ;  /* 0xfffffffe02027812 */ /* 0x000fe400078ec0ff */
[----:B--2-4-:R-:W-:-:S09]  /*ee10*/  IADD3 R61, PT, PT, R18, 0x980, RZ ;  /* 0x00000980123d7810 */ /* 0x014fd20007ffe0ff */
[----:B------:R-:W-:-:S04]  /*ee20*/  @P0 LOP3.LUT R2, R2, 0x1, RZ, 0xfc, !PT ;  /* 0x0000000102020812 */ /* 0x000fc800078efcff */
[----:B------:R-:W-:Y:S01]  /*ee30*/  LOP3.LUT P0, RZ, R2, 0x8, RZ, 0xc0, !PT ;  /* 0x0000000802ff7812 */ /* 0x000fe2000780c0ff */
[----:B------:R-:W-:-:S12]  /*ee40*/  @P6 BRA `(.L_x_662) ;  /* 0x0000000000486947 */ /* 0x000fd80003800000 */
        /* <DEDUP_REMOVED lines=18> */
.L_x_662:
[----:B------:R-:W-:Y:S05]  /*ef70*/  BSYNC.RECONVERGENT B0 ;  /* 0x0000000000007941 */ /* 0x000fea0003800200 */
.L_x_661:
[----:B------:R-:W-:Y:S01]  /*ef80*/  ISETP.GE.AND P6, PT, R61, R3, PT ;  /* 0x000000033d00720c */ /* 0x000fe20003fc6270 */
[----:B------:R-:W-:Y:S01]  /*ef90*/  BSSY.RECONVERGENT B0, `(.L_x_663) ;  /* 0x0000017000007945 */ /* 0x000fe20003800200 */
[----:B------:R-:W-:Y:S02]  /*efa0*/  LOP3.LUT R2, R2, 0xfffffffd, RZ, 0xc0, !PT ;  /* 0xfffffffd02027812 */ /* 0x000fe400078ec0ff */
[----:B------:R-:W-:-:S09]  /*efb0*/  IADD3 R60, PT, PT, R18, 0xa00, RZ ;  /* 0x00000a00123c7810 */ /* 0x000fd20007ffe0ff */
[----:B------:R-:W-:Y:S01]  /*efc0*/  @P6 LOP3.LUT R2, R2, 0x2, RZ, 0xfc, !PT ;  /* 0x0000000202026812 */ /* 0x000fe200078efcff */
[----:B------:R-:W-:Y:S06]  /*efd0*/  @P2 BRA `(.L_x_664) ;  /* 0x0000000000482947 */ /* 0x000fec0003800000 */
        /* <DEDUP_REMOVED lines=18> */
.L_x_664:
[----:B------:R-:W-:Y:S05]  /*f100*/  BSYNC.RECONVERGENT B0 ;  /* 0x0000000000007941 */ /* 0x000fea0003800200 */
.L_x_663:
[----:B------:R-:W-:Y:S01]  /*f110*/  BSSY.RECONVERGENT B0, `(.L_x_665) ;  /* 0x0000016000007945 */ /* 0x000fe20003800200 */
[----:B--23--:R-:W-:Y:S01]  /*f120*/  VIADD R59, R18, 0xa80 ;  /* 0x00000a80123b7836 */ /* 0x00cfe20000000000 */
        /* <DEDUP_REMOVED lines=20> */
.L_x_666:
[----:B------:R-:W-:Y:S05]  /*f270*/  BSYNC.RECONVERGENT B0 ;  /* 0x0000000000007941 */ /* 0x000fea0003800200 */
.L_x_665:
        /* <DEDUP_REMOVED lines=22> */
.L_x_668:
[----:B------:R-:W-:Y:S05]  /*f3e0*/  BSYNC.RECONVERGENT B0 ;  /* 0x0000000000007941 */ /* 0x000fea0003800200 */
.L_x_667:
[----:B------:R-:W-:Y:S01]  /*f3f0*/  BSSY.RECONVERGENT B0, `(.L_x_669) ;  /* 0x0000019000007945 */ /* 0x000fe20003800200 */
[----:B--2-4-:R-:W-:Y:S02]  /*f400*/  IADD3 R57, PT, PT, R18, 0xb80, RZ ;  /* 0x00000b8012397810 */ /* 0x014fe40007ffe0ff */
[----:B------:R-:W-:Y:S01]  /*f410*/  ISETP.GE.AND P4, PT, R58, R3, PT ;  /* 0x000000033a00720c */ /* 0x000fe20003f86270 */
[----:B------:R-:W-:-:S12]  /*f420*/  @P5 BRA `(.L_x_670) ;  /* 0x0000000000545947 */ /* 0x000fd80003800000 */
[----:B---3--:R-:W2:Y:S01]  /*f430*/  LDL.LU R55, [R1+0xc] ;  /* 0x00000c0001377983 */ /* 0x008ea20000300800 */
[----:B------:R-:W3:Y:S03]  /*f440*/  LDCU UR6, c[0x0][0x398] ;  /* 0x00007300ff0677ac */ /* 0x000ee60008000800 */
[----:B------:R-:W4:Y:S04]  /*f450*/  LDL.LU R54, [R1+0x10] ;  /* 0x0000100001367983 */ /* 0x000f280000300800 */
[----:B------:R-:W5:Y:S01]  /*f460*/  LDL.LU R10, [R1+0x14] ;  /* 0x00001400010a7983 */ /* 0x000f620000300800 */
[C---:B------:R-:W-:Y:S01]  /*f470*/  FFMA R53, -R127.reuse, R53, R102 ;  /* 0x000000357f357223 */ /* 0x040fe20000000166 */
[C---:B--2---:R-:W-:Y:S01]  /*f480*/  FFMA R215, -R127.reuse, R215, R55 ;  /* 0x000000d77fd77223 */ /* 0x044fe20000000137 */
[----:B----4-:R-:W-:-:S03]  /*f490*/  FFMA R216, -R127, R216, R54 ;  /* 0x000000d87fd87223 */ /* 0x010fc60000000136 */
[----:B---3--:R-:W-:Y:S01]  /*f4a0*/  FMUL R54, R215, UR6 ;  /* 0x00000006d7367c20 */ /* 0x008fe20008400000 */
[----:B-----5:R-:W-:Y:S01]  /*f4b0*/  FFMA R220, -R127, R220, R10 ;  /* 0x000000dc7fdc7223 */ /* 0x020fe2000000010a */
[----:B------:R-:W-:Y:S01]  /*f4c0*/  FMUL R55, R216, UR6 ;  /* 0x00000006d8377c20 */ /* 0x000fe20008400000 */
[----:B------:R-:W-:-:S03]  /*f4d0*/  FMUL R10, R53, UR6 ;  /* 0x00000006350a7c20 */ /* 0x000fc60008400000 */
[----:B------:R-:W-:Y:S01]  /*f4e0*/  F2F.BF16.F32 R54, R54 ;  /* 0x0000003600367304 */ /* 0x000fe20000202000 */
[----:B------:R-:W-:-:S07]  /*f4f0*/  FMUL R56, R220, UR6 ;  /* 0x00000006dc387c20 */ /* 0x000fce0008400000 */
[----:B------:R-:W-:Y:S08]  /*f500*/  F2F.BF16.F32 R55, R55 ;  /* 0x0000003700377304 */ /* 0x000ff00000202000 */
[----:B------:R-:W2:Y:S08]  /*f510*/  F2F.BF16.F32 R56, R56 ;  /* 0x0000003800387304 */ /* 0x000eb00000202000 */
[----:B------:R-:W3:Y:S01]  /*f520*/  F2F.BF16.F32 R10, R10 ;  /* 0x0000000a000a7304 */ /* 0x000ee20000202000 */
[----:B--2---:R-:W-:Y:S01]  /*f530*/  PRMT R56, R55, 0x5410, R56 ;  /* 0x0000541037387816 */ /* 0x004fe20000000038 */
[----:B------:R-:W-:-:S05]  /*f540*/  IMAD.WIDE.U32 R54, R54, 0x10000, RZ ;  /* 0x0001000036367825 */ /* 0x000fca00078e00ff */
[----:B------:R-:W-:Y:S02]  /*f550*/  LOP3.LUT R55, R56, R55, RZ, 0xfc, !PT ;  /* 0x0000003738377212 */ /* 0x000fe400078efcff */
[----:B---3--:R-:W-:-:S05]  /*f560*/  LOP3.LUT R54, R54, R10, RZ, 0xfc, !PT ;  /* 0x0000000a36367212 */ /* 0x008fca00078efcff */
[----:B------:R2:W-:Y:S02]  /*f570*/  STG.E.64 desc[UR4][R122.64+0xf00], R54 ;  /* 0x000f00367a007986 */ /* 0x0005e4000c101b04 */
.L_x_670:
[----:B------:R-:W-:Y:S05]  /*f580*/  BSYNC.RECONVERGENT B0 ;  /* 0x0000000000007941 */ /* 0x000fea0003800200 */
.L_x_669:
[----:B------:R-:W-:Y:S01]  /*f590*/  BSSY.RECONVERGENT B0, `(.L_x_671) ;  /* 0x0000019000007945 */ /* 0x000fe20003800200 */
[----:B------:R-:W-:Y:S01]  /*f5a0*/  VIADD R56, R18, 0xc00 ;  /* 0x00000c0012387836 */ /* 0x000fe20000000000 */
[----:B------:R-:W-:Y:S02]  /*f5b0*/  ISETP.GE.AND P5, PT, R57, R3, PT ;  /* 0x000000033900720c */ /* 0x000fe40003fa6270 */
[----:B------:R-:W-:Y:S11]  /*f5c0*/  @P0 BRA `(.L_x_672) ;  /* 0x0000000000540947 */ /* 0x000ff60003800000 */
[----:B--23--:R-:W2:Y:S01]  /*f5d0*/  LDL.LU R54, [R1+0x2c] ;  /* 0x00002c0001367983 */ /* 0x00cea20000300800 */
        /* <DEDUP_REMOVED lines=10> */
[----:B------:R-:W2:Y:S01]  /*f680*/  F2F.BF16.F32 R53, R53 ;  /* 0x0000003500357304 */ /* 0x000ea20000202000 */
[----:B------:R-:W-:-:S07]  /*f690*/  FMUL R55, R223, UR6 ;  /* 0x00000006df377c20 */ /* 0x000fce0008400000 */
        /* <DEDUP_REMOVED lines=8> */
.L_x_672:
[----:B------:R-:W-:Y:S05]  /*f720*/  BSYNC.RECONVERGENT B0 ;  /* 0x0000000000007941 */ /* 0x000fea0003800200 */
.L_x_671:
[----:B------:R-:W-:Y:S01]  /*f730*/  BSSY.RECONVERGENT B0, `(.L_x_673) ;  /* 0x0000019000007945 */ /* 0x000fe20003800200 */
[----:B--23--:R-:W-:Y:S02]  /*f740*/  IADD3 R55, PT, PT, R18, 0xc80, RZ ;  /* 0x00000c8012377810 */ /* 0x00cfe40007ffe0ff */
[----:B------:R-:W-:Y:S01]  /*f750*/  ISETP.GE.AND P0, PT, R56, R3, PT ;  /* 0x000000033800720c */ /* 0x000fe20003f06270 */
[----:B------:R-:W-:-:S12]  /*f760*/  @P1 BRA `(.L_x_674) ;  /* 0x0000000000541947 */ /* 0x000fd80003800000 */
[----:B----4-:R-:W2:Y:S01]  /*f770*/  LDL.LU R53, [R1+0x4c] ;  /* 0x00004c0001357983 */ /* 0x010ea20000300800 */
        /* <DEDUP_REMOVED lines=20> */
.L_x_674:
[----:B------:R-:W-:Y:S05]  /*f8c0*/  BSYNC.RECONVERGENT B0 ;  /* 0x0000000000007941 */ /* 0x000fea0003800200 */
.L_x_673:
[-C--:B------:R-:W-:Y:S01]  /*f8d0*/  ISETP.GE.AND P6, PT, R62, R3.reuse, PT ;  /* 0x000000033e00720c */ /* 0x080fe20003fc6270 */
[----:B------:R-:W-:Y:S01]  /*f8e0*/  BSSY.RECONVERGENT B0, `(.L_x_675) ;  /* 0x0000019000007945 */ /* 0x000fe20003800200 */
[----:B------:R-:W-:Y:S02]  /*f8f0*/  IADD3 R54, PT, PT, R18, 0xd00, RZ ;  /* 0x00000d0012367810 */ /* 0x000fe40007ffe0ff */
[----:B------:R-:W-:-:S09]  /*f900*/  ISETP.GE.AND P1, PT, R55, R3, PT ;  /* 0x000000033700720c */ /* 0x000fd20003f26270 */
[----:B------:R-:W-:Y:S05]  /*f910*/  @P6 BRA `(.L_x_676) ;  /* 0x0000000000546947 */ /* 0x000fea0003800000 */
[----:B--2-4-:R-:W2:Y:S01]  /*f920*/  LDL.LU R52, [R1+0x6c] ;  /* 0x00006c0001347983 */ /* 0x014ea20000300800 */
        /* <DEDUP_REMOVED lines=20> */
.L_x_676:
[----:B------:R-:W-:Y:S05]  /*fa70*/  BSYNC.RECONVERGENT B0 ;  /* 0x0000000000007941 */ /* 0x000fea0003800200 */
.L_x_675:
[----:B------:R-:W-:Y:S01]  /*fa80*/  LOP3.LUT R2, R2, 0xfffffff7, RZ, 0xc0, !PT ;  /* 0xfffffff702027812 */ /* 0x000fe200078ec0ff */
[----:B------:R-:W-:Y:S01]  /*fa90*/  BSSY.RECONVERGENT B0, `(.L_x_677) ;  /* 0x000001e000007945 */ /* 0x000fe20003800200 */
[-C--:B------:R-:W-:Y:S01]  /*faa0*/  ISETP.GE.AND P6, PT, R61, R3.reuse, PT ;  /* 0x000000033d00720c */ /* 0x080fe20003fc6270 */
[----:B--2-4-:R-:W-:Y:S01]  /*fab0*/  VIADD R53, R18, 0xd80 ;  /* 0x00000d8012357836 */ /* 0x014fe20000000000 */
[----:B------:R-:W-:Y:S02]  /*fac0*/  @P0 LOP3.LUT R2, R2, 0x8, RZ, 0xfc, !PT ;  /* 0x0000000802020812 */ /* 0x000fe400078efcff */
[----:B------:R-:W-:Y:S02]  /*fad0*/  ISETP.GE.AND P0, PT, R54, R3, PT ;  /* 0x000000033600720c */ /* 0x000fe40003f06270 */
[----:B------:R-:W-:-:S11]  /*fae0*/  LOP3.LUT R2, R2, 0xfffffffe, RZ, 0xc0, !PT ;  /* 0xfffffffe02027812 */ /* 0x000fd600078ec0ff */
[----:B------:R-:W-:-:S04]  /*faf0*/  @P0 LOP3.LUT R2, R2, 0x1, RZ, 0xfc, !PT ;  /* 0x0000000102020812 */ /* 0x000fc800078efcff */
[----:B------:R-:W-:Y:S01]  /*fb00*/  LOP3.LUT P0, RZ, R2, 0x8, RZ, 0xc0, !PT ;  /* 0x0000000802ff7812 */ /* 0x000fe2000780c0ff */
        /* <DEDUP_REMOVED lines=22> */
.L_x_678:
[----:B------:R-:W-:Y:S05]  /*fc70*/  BSYNC.RECONVERGENT B0 ;  /* 0x0000000000007941 */ /* 0x000fea0003800200 */
.L_x_677:
[----:B------:R-:W-:Y:S01]  /*fc80*/  ISETP.GE.AND P6, PT, R53, R3, PT ;  /* 0x000000033500720c */ /* 0x000fe20003fc6270 */
[----:B------:R-:W-:Y:S01]  /*fc90*/  BSSY.RECONVERGENT B0, `(.L_x_679) ;  /* 0x000001a000007945 */ /* 0x000fe20003800200 */
[----:B------:R-:W-:Y:S02]  /*fca0*/  LOP3.LUT R2, R2, 0xfffffffd, RZ, 0xc0, !PT ;  /* 0xfffffffd02027812 */ /* 0x000fe400078ec0ff */
[----:B------:R-:W-:-:S09]  /*fcb0*/  IADD3 R52, PT, PT, R18, 0xe00, RZ ;  /* 0x00000e0012347810 */ /* 0x000fd20007ffe0ff */
[----:B------:R-:W-:Y:S01]  /*fcc0*/  @P6 LOP3.LUT R2, R2, 0x2, RZ, 0xfc, !PT ;  /* 0x0000000202026812 */ /* 0x000fe200078efcff */
[----:B------:R-:W-:Y:S06]  /*fcd0*/  @P2 BRA `(.L_x_680) ;  /* 0x0000000000542947 */ /* 0x000fec0003800000 */
        /* <DEDUP_REMOVED lines=21> */
.L_x_680:
[----:B------:R-:W-:Y:S05]  /*fe30*/  BSYNC.RECONVERGENT B0 ;  /* 0x0000000000007941 */ /* 0x000fea0003800200 */
.L_x_679:
        /* <DEDUP_REMOVED lines=25> */
.L_x_682:
[----:B------:R-:W-:Y:S05]  /*ffd0*/  BSYNC.RECONVERGENT B0 ;  /* 0x0000000000007941 */ /* 0x000fea0003800200 */
.L_x_681:
[----:B------:R-:W-:Y:S01]  /*ffe0*/  BSSY.RECONVERGENT B0, `(.L_x_683) ;  /* 0x000001a000007945 */ /* 0x000fe20003800200 */
[----:B------:R-:W-:Y:S01]  /*fff0*/  VIADD R50, R18, 0xf00 ;  /* 0x00000f0012327836 */ /* 0x000fe20000000000 */
[----:B------:R-:W-:Y:S02]  /*10000*/  ISETP.GE.AND P3, PT, R51, R3, PT ;  /* 0x000000033300720c */ /* 0x000fe40003f66270 */
[----:B------:R-:W-:Y:S11]  /*10010*/  @P4 BRA `(.L_x_684) ;  /* 0x0000000000584947 */ /* 0x000ff60003800000 */
[----:B--2-4-:R-:W2:Y:S01]  /*10020*/  LDL.LU R49, [R1+0xec] ;  /* 0x0000ec0001317983 */ /* 0x014ea20000300800 */
[----:B------:R-:W3:Y:S03]  /*10030*/  LDCU UR6, c[0x0][0x398] ;  /* 0x00007300ff0677ac */ /* 0x000ee60008000800 */
[----:B------:R-:W4:Y:S04]  /*10040*/  LDL.LU R47, [R1+0xf0] ;  /* 0x0000f000012f7983 */ /* 0x000f280000300800 */
[----:B------:R-:W5:Y:S04]  /*10050*/  LDL.LU R48, [R1+0xf4] ;  /* 0x0000f40001307983 */ /* 0x000f680000300800 */
[----:B------:R-:W5:Y:S01]  /*10060*/  LDL.LU R10, [R1] ;  /* 0x00000000010a7983 */ /* 0x000f620000300800 */
[C---:B------:R-:W-:Y:S01]  /*10070*/  FFMA R46, -R127.reuse, R46, R95 ;  /* 0x0000002e7f2e7223 */ /* 0x040fe2000000015f */
[C---:B--2---:R-:W-:Y:S01]  /*10080*/  FFMA R251, -R127.reuse, R251, R49 ;  /* 0x000000fb7ffb7223 */ /* 0x044fe20000000131 */
[----:B----4-:R-:W-:-:S03]  /*10090*/  FFMA R252, -R127, R252, R47 ;  /* 0x000000fc7ffc7223 */ /* 0x010fc6000000012f */
[----:B---3--:R-:W-:-:S06]  /*100a0*/  FMUL R47, R251, UR6 ;  /* 0x00000006fb2f7c20 */ /* 0x008fcc0008400000 */
[----:B------:R-:W2:Y:S01]  /*100b0*/  F2F.BF16.F32 R47, R47 ;  /* 0x0000002f002f7304 */ /* 0x000ea20000202000 */
[----:B-----5:R-:W-:Y:S01]  /*100c0*/  FFMA R10, -R127, R10, R48 ;  /* 0x0000000a7f0a7223 */ /* 0x020fe20000000130 */
[----:B------:R-:W-:-:S03]  /*100d0*/  FMUL R48, R252, UR6 ;  /* 0x00000006fc307c20 */ /* 0x000fc60008400000 */
[----:B------:R-:W-:-:S03]  /*100e0*/  FMUL R10, R10, UR6 ;  /* 0x000000060a0a7c20 */ /* 0x000fc60008400000 */
[----:B------:R-:W-:Y:S08]  /*100f0*/  F2F.BF16.F32 R48, R48 ;  /* 0x0000003000307304 */ /* 0x000ff00000202000 */
[----:B------:R3:W4:Y:S02]  /*10100*/  F2F.BF16.F32 R49, R10 ;  /* 0x0000000a00317304 */ /* 0x0007240000202000 */
[----:B---3--:R-:W-:Y:S01]  /*10110*/  FMUL R10, R46, UR6 ;  /* 0x000000062e0a7c20 */ /* 0x008fe20008400000 */
[----:B--2---:R-:W-:-:S05]  /*10120*/  IMAD.WIDE.U32 R46, R47, 0x10000, RZ ;  /* 0x000100002f2e7825 */ /* 0x004fca00078e00ff */
[----:B------:R-:W2:Y:S01]  /*10130*/  F2F.BF16.F32 R10, R10 ;  /* 0x0000000a000a7304 */ /* 0x000ea20000202000 */
[----:B----4-:R-:W-:-:S04]  /*10140*/  PRMT R48, R48, 0x5410, R49 ;  /* 0x0000541030307816 */ /* 0x010fc80000000031 */
[----:B------:R-:W-:Y:S02]  /*10150*/  LOP3.LUT R47, R48, R47, RZ, 0xfc, !PT ;  /* 0x0000002f302f7212 */ /* 0x000fe400078efcff */
[----:B--2---:R-:W-:-:S05]  /*10160*/  LOP3.LUT R46, R46, R10, RZ, 0xfc, !PT ;  /* 0x0000000a2e2e7212 */ /* 0x004fca00078efcff */
[----:B------:R3:W-:Y:S02]  /*10170*/  STG.E.64 desc[UR4][R122.64+0x1600], R46 ;  /* 0x0016002e7a007986 */ /* 0x0007e4000c101b04 */
.L_x_684:
[----:B------:R-:W-:Y:S05]  /*10180*/  BSYNC.RECONVERGENT B0 ;  /* 0x0000000000007941 */ /* 0x000fea0003800200 */
.L_x_683:
[----:B------:R-:W-:Y:S01]  /*10190*/  BSSY.RECONVERGENT B0, `(.L_x_685) ;  /* 0x000001c000007945 */ /* 0x000fe20003800200 */
[----:B--2-4-:R-:W-:Y:S02]  /*101a0*/  IADD3 R49, PT, PT, R18, 0xf80, RZ ;  /* 0x00000f8012317810 */ /* 0x014fe40007ffe0ff */
[----:B------:R-:W-:Y:S01]  /*101b0*/  ISETP.GE.AND P4, PT, R50, R3, PT ;  /* 0x000000033200720c */ /* 0x000fe20003f86270 */
[----:B------:R-:W-:-:S12]  /*101c0*/  @P5 BRA `(.L_x_686) ;  /* 0x0000000000605947 */ /* 0x000fd80003800000 */
[----:B------:R-:W2:Y:S01]  /*101d0*/  LDL.LU R52, [R1+0x10c] ;  /* 0x00010c0001347983 */ /* 0x000ea20000300800 */
[----:B------:R-:W4:Y:S03]  /*101e0*/  LDCU UR6, c[0x0][0x398] ;  /* 0x00007300ff0677ac */ /* 0x000f260008000800 */
[----:B------:R-:W2:Y:S04]  /*101f0*/  LDL.LU R10, [R1+0x4] ;  /* 0x00000400010a7983 */ /* 0x000ea80000300800 */
[----:B---3--:R-:W3:Y:S04]  /*10200*/  LDL.LU R47, [R1+0x110] ;  /* 0x00011000012f7983 */ /* 0x008ee80000300800 */
[----:B------:R-:W3:Y:S04]  /*10210*/  LDL.LU R46, [R1+0x8] ;  /* 0x00000800012e7983 */ /* 0x000ee80000300800 */
[----:B------:R-:W5:Y:S04]  /*10220*/  LDL.LU R51, [R1+0x114] ;  /* 0x0001140001337983 */ /* 0x000f680000300800 */
[----:B------:R-:W5:Y:S01]  /*10230*/  LDL.LU R48, [R1+0x18] ;  /* 0x0000180001307983 */ /* 0x000f620000300800 */
[C---:B------:R-:W-:Y:S01]  /*10240*/  FFMA R45, -R127.reuse, R45, R94 ;  /* 0x0000002d7f2d7223 */ /* 0x040fe2000000015e */
[----:B--2---:R-:W-:-:S04]  /*10250*/  FFMA R10, -R127, R10, R52 ;  /* 0x0000000a7f0a7223 */ /* 0x004fc80000000134 */
[----:B----4-:R-:W-:Y:S01]  /*10260*/  FMUL R10, R10, UR6 ;  /* 0x000000060a0a7c20 */ /* 0x010fe20008400000 */
[----:B---3--:R-:W-:-:S03]  /*10270*/  FFMA R46, -R127, R46, R47 ;  /* 0x0000002e7f2e7223 */ /* 0x008fc6000000012f */
[----:B------:R5:W-:Y:S01]  /*10280*/  F2F.BF16.F32 R47, R10 ;  /* 0x0000000a002f7304 */ /* 0x000be20000202000 */
[----:B------:R-:W-:-:S07]  /*10290*/  FMUL R46, R46, UR6 ;  /* 0x000000062e2e7c20 */ /* 0x000fce0008400000 */
[----:B------:R-:W-:Y:S01]  /*102a0*/  F2F.BF16.F32 R46, R46 ;  /* 0x0000002e002e7304 */ /* 0x000fe20000202000 */
[----:B-----5:R-:W-:-:S04]  /*102b0*/  FFMA R10, -R127, R48, R51 ;  /* 0x000000307f0a7223 */ /* 0x020fc80000000133 */
[----:B------:R-:W-:-:S04]  /*102c0*/  FMUL R10, R10, UR6 ;  /* 0x000000060a0a7c20 */ /* 0x000fc80008400000 */
[----:B------:R2:W3:Y:S02]  /*102d0*/  F2F.BF16.F32 R48, R10 ;  /* 0x0000000a00307304 */ /* 0x0004e40000202000 */
[----:B--2---:R-:W-:-:S06]  /*102e0*/  FMUL R10, R45, UR6 ;  /* 0x000000062d0a7c20 */ /* 0x004fcc0008400000 */
[----:B------:R-:W2:Y:S01]  /*102f0*/  F2F.BF16.F32 R10, R10 ;  /* 0x0000000a000a7304 */ /* 0x000ea20000202000 */
[----:B---3--:R-:W-:Y:S01]  /*10300*/  PRMT R48, R46, 0x5410, R48 ;  /* 0x000054102e307816 */ /* 0x008fe20000000030 */
[----:B------:R-:W-:-:S05]  /*10310*/  IMAD.WIDE.U32 R46, R47, 0x10000, RZ ;  /* 0x000100002f2e7825 */ /* 0x000fca00078e00ff */
[----:B------:R-:W-:Y:S02]  /*10320*/  LOP3.LUT R47, R48, R47, RZ, 0xfc, !PT ;  /* 0x0000002f302f7212 */ /* 0x000fe400078efcff */
[----:B--2---:R-:W-:-:S05]  /*10330*/  LOP3.LUT R46, R46, R10, RZ, 0xfc, !PT ;  /* 0x0000000a2e2e7212 */ /* 0x004fca00078efcff */
[----:B------:R2:W-:Y:S02]  /*10340*/  STG.E.64 desc[UR4][R122.64+0x1700], R46 ;  /* 0x0017002e7a007986 */ /* 0x0005e4000c101b04 */
.L_x_686:
[----:B------:R-:W-:Y:S05]  /*10350*/  BSYNC.RECONVERGENT B0 ;  /* 0x0000000000007941 */ /* 0x000fea0003800200 */
.L_x_685:
[----:B------:R-:W-:Y:S01]  /*10360*/  BSSY.RECONVERGENT B0, `(.L_x_687) ;  /* 0x000001c000007945 */ /* 0x000fe20003800200 */
[----:B------:R-:W-:Y:S02]  /*10370*/  LOP3.LUT R48, R18, 0x1000, RZ, 0xfc, !PT ;  /* 0x0000100012307812 */ /* 0x000fe400078efcff */
[----:B------:R-:W-:Y:S01]  /*10380*/  ISETP.GE.AND P5, PT, R49, R3, PT ;  /* 0x000000033100720c */ /* 0x000fe20003fa6270 */
[----:B------:R-:W-:-:S12]  /*10390*/  @P0 BRA `(.L_x_688) ;  /* 0x0000000000600947 */ /* 0x000fd80003800000 */
[----:B------:R-:W4:Y:S01]  /*103a0*/  LDL.LU R51, [R1+0x12c] ;  /* 0x00012c0001337983 */ /* 0x000f220000300800 */
[----:B------:R-:W5:Y:S03]  /*103b0*/  LDCU UR6, c[0x0][0x398] ;  /* 0x00007300ff0677ac */ /* 0x000f660008000800 */
[----:B------:R-:W4:Y:S04]  /*103c0*/  LDL.LU R10, [R1+0x1c] ;  /* 0x00001c00010a7983 */ /* 0x000f280000300800 */
[----:B------:R-:W4:Y:S04]  /*103d0*/  LDL.LU R50, [R1+0x130] ;  /* 0x0001300001327983 */ /* 0x000f280000300800 */
[----:B------:R-:W4:Y:S04]  /*103e0*/  LDL.LU R45, [R1+0x20] ;  /* 0x00002000012d7983 */ /* 0x000f280000300800 */
[----:B--23--:R-:W2:Y:S04]  /*103f0*/  LDL.LU R47, [R1+0x134] ;  /* 0x00013400012f7983 */ /* 0x00cea80000300800 */
[----:B------:R-:W2:Y:S01]  /*10400*/  LDL.LU R46, [R1+0x24] ;  /* 0x00002400012e7983 */ /* 0x000ea20000300800 */
[----:B------:R-:W-:-:S04]  /*10410*/  FFMA R44, -R127, R44, R93 ;  /* 0x0000002c7f2c7223 */ /* 0x000fc8000000015d */
[----:B-----5:R-:W-:Y:S01]  /*10420*/  FMUL R44, R44, UR6 ;  /* 0x000000062c2c7c20 */ /* 0x020fe20008400000 */
[----:B----4-:R-:W-:-:S04]  /*10430*/  FFMA R10, -R127, R10, R51 ;  /* 0x0000000a7f0a7223 */ /* 0x010fc80000000133 */
[----:B------:R-:W-:Y:S01]  /*10440*/  FMUL R10, R10, UR6 ;  /* 0x000000060a0a7c20 */ /* 0x000fe20008400000 */
[----:B------:R-:W-:-:S05]  /*10450*/  FFMA R45, -R127, R45, R50 ;  /* 0x0000002d7f2d7223 */ /* 0x000fca0000000132 */
[----:B------:R-:W-:Y:S01]  /*10460*/  F2F.BF16.F32 R10, R10 ;  /* 0x0000000a000a7304 */ /* 0x000fe20000202000 */
[----:B------:R-:W-:Y:S01]  /*10470*/  FMUL R45, R45, UR6 ;  /* 0x000000062d2d7c20 */ /* 0x000fe20008400000 */
[----:B--2---:R-:W-:-:S06]  /*10480*/  FFMA R46, -R127, R46, R47 ;  /* 0x0000002e7f2e7223 */ /* 0x004fcc000000012f */
[----:B------:R-:W-:Y:S01]  /*10490*/  F2F.BF16.F32 R45, R45 ;  /* 0x0000002d002d7304 */ /* 0x000fe20000202000 */
[----:B------:R-:W-:-:S07]  /*104a0*/  FMUL R46, R46, UR6 ;  /* 0x000000062e2e7c20 */ /* 0x000fce0008400000 */
[----:B------:R-:W2:Y:S08]  /*104b0*/  F2F.BF16.F32 R47, R46 ;  /* 0x0000002e002f7304 */ /* 0x000eb00000202000 */
[----:B------:R3:W4:Y:S01]  /*104c0*/  F2F.BF16.F32 R46, R44 ;  /* 0x0000002c002e7304 */ /* 0x0007220000202000 */
[----:B--2---:R-:W-:Y:S01]  /*104d0*/  PRMT R47, R45, 0x5410, R47 ;  /* 0x000054102d2f7816 */ /* 0x004fe2000000002f */
[----:B---3--:R-:W-:-:S05]  /*104e0*/  IMAD.WIDE.U32 R44, R10, 0x10000, RZ ;  /* 0x000100000a2c7825 */ /* 0x008fca00078e00ff */
[----:B------:R-:W-:Y:S02]  /*104f0*/  LOP3.LUT R45, R47, R45, RZ, 0xfc, !PT ;  /* 0x0000002d2f2d7212 */ /* 0x000fe400078efcff */
[----:B----4-:R-:W-:-:S05]  /*10500*/  LOP3.LUT R44, R44, R46, RZ, 0xfc, !PT ;  /* 0x0000002e2c2c7212 */ /* 0x010fca00078efcff */
[----:B------:R4:W-:Y:S02]  /*10510*/  STG.E.64 desc[UR4][R122.64+0x1800], R44 ;  /* 0x0018002c7a007986 */ /* 0x0009e4000c101b04 */
.L_x_688:
[----:B------:R-:W-:Y:S05]  /*10520*/  BSYNC.RECONVERGENT B0 ;  /* 0x0000000000007941 */ /* 0x000fea0003800200 */
.L_x_687:
[----:B------:R-:W-:Y:S01]  /*10530*/  BSSY.RECONVERGENT B0, `(.L_x_689) ;  /* 0x000001c000007945 */ /* 0x000fe20003800200 */
[----:B--23--:R-:W-:Y:S02]  /*10540*/  IADD3 R47, PT, PT, R18, 0x1080, RZ ;  /* 0x00001080122f7810 */ /* 0x00cfe40007ffe0ff */
[----:B------:R-:W-:Y:S01]  /*10550*/  ISETP.GE.AND P0, PT, R48, R3, PT ;  /* 0x000000033000720c */ /* 0x000fe20003f06270 */
[----:B------:R-:W-:-:S12]  /*10560*/  @P1 BRA `(.L_x_690) ;  /* 0x0000000000601947 */ /* 0x000fd80003800000 */
[----:B------:R-:W2:Y:S01]  /*10570*/  LDL.LU R50, [R1+0x14c] ;  /* 0x00014c0001327983 */ /* 0x000ea20000300800 */
[----:B------:R-:W3:Y:S03]  /*10580*/  LDCU UR6, c[0x0][0x398] ;  /* 0x00007300ff0677ac */ /* 0x000ee60008000800 */
[----:B------:R-:W2:Y:S04]  /*10590*/  LDL.LU R10, [R1+0x28] ;  /* 0x00002800010a7983 */ /* 0x000ea80000300800 */
[----:B----4-:R-:W4:Y:S04]  /*105a0*/  LDL.LU R45, [R1+0x150] ;  /* 0x00015000012d7983 */ /* 0x010f280000300800 */
[----:B------:R-:W4:Y:S04]  /*105b0*/  LDL.LU R44, [R1+0x38] ;  /* 0x00003800012c7983 */ /* 0x000f280000300800 */
[----:B------:R-:W5:Y:S04]  /*105c0*/  LDL.LU R49, [R1+0x154] ;  /* 0x0001540001317983 */ /* 0x000f680000300800 */
[----:B------:R-:W5:Y:S01]  /*105d0*/  LDL.LU R46, [R1+0x3c] ;  /* 0x00003c00012e7983 */ /* 0x000f620000300800 */
[C---:B------:R-:W-:Y:S01]  /*105e0*/  FFMA R43, -R127.reuse, R43, R92 ;  /* 0x0000002b7f2b7223 */ /* 0x040fe2000000015c */
[----:B--2---:R-:W-:-:S04]  /*105f0*/  FFMA R10, -R127, R10, R50 ;  /* 0x0000000a7f0a7223 */ /* 0x004fc80000000132 */
[----:B---3--:R-:W-:Y:S01]  /*10600*/  FMUL R10, R10, UR6 ;  /* 0x000000060a0a7c20 */ /* 0x008fe20008400000 */
[----:B----4-:R-:W-:-:S03]  /*10610*/  FFMA R44, -R127, R44, R45 ;  /* 0x0000002c7f2c7223 */ /* 0x010fc6000000012d */
        /* <DEDUP_REMOVED lines=13> */
.L_x_690:
[----:B------:R-:W-:Y:S05]  /*106f0*/  BSYNC.RECONVERGENT B0 ;  /* 0x0000000000007941 */ /* 0x000fea0003800200 */
.L_x_689:
[-C--:B------:R-:W-:Y:S01]  /*10700*/  ISETP.GE.AND P6, PT, R54, R3.reuse, PT ;  /* 0x000000033600720c */ /* 0x080fe20003fc6270 */
[----:B------:R-:W-:Y:S01]  /*10710*/  BSSY.RECONVERGENT B0, `(.L_x_691) ;  /* 0x000001c000007945 */ /* 0x000fe20003800200 */
[----:B------:R-:W-:Y:S01]  /*10720*/  VIADD R46, R18, 0x1100 ;  /* 0x00001100122e7836 */ /* 0x000fe20000000000 */
[----:B------:R-:W-:-:S10]  /*10730*/  ISETP.GE.AND P1, PT, R47, R3, PT ;  /* 0x000000032f00720c */ /* 0x000fd40003f26270 */
[----:B------:R-:W-:Y:S05]  /*10740*/  @P6 BRA `(.L_x_692) ;  /* 0x0000000000606947 */ /* 0x000fea0003800000 */
[----:B------:R-:W3:Y:S01]  /*10750*/  LDL.LU R49, [R1+0x16c] ;  /* 0x00016c0001317983 */ /* 0x000ee20000300800 */
[----:B------:R-:W5:Y:S03]  /*10760*/  LDCU UR6, c[0x0][0x398] ;  /* 0x00007300ff0677ac */ /* 0x000f660008000800 */
[----:B------:R-:W3:Y:S04]  /*10770*/  LDL.LU R10, [R1+0x40] ;  /* 0x00004000010a7983 */ /* 0x000ee80000300800 */
[----:B------:R-:W3:Y:S04]  /*10780*/  LDL.LU R48, [R1+0x170] ;  /* 0x0001700001307983 */ /* 0x000ee80000300800 */
[----:B------:R-:W3:Y:S04]  /*10790*/  LDL.LU R43, [R1+0x44] ;  /* 0x00004400012b7983 */ /* 0x000ee80000300800 */
[----:B--2-4-:R-:W2:Y:S04]  /*107a0*/  LDL.LU R45, [R1+0x174] ;  /* 0x00017400012d7983 */ /* 0x014ea80000300800 */
[----:B------:R-:W2:Y:S01]  /*107b0*/  LDL.LU R44, [R1+0x48] ;  /* 0x00004800012c7983 */ /* 0x000ea20000300800 */
[----:B------:R-:W-:-:S04]  /*107c0*/  FFMA R42, -R127, R42, R91 ;  /* 0x0000002a7f2a7223 */ /* 0x000fc8000000015b */
[----:B-----5:R-:W-:Y:S01]  /*107d0*/  FMUL R42, R42, UR6 ;  /* 0x000000062a2a7c20 */ /* 0x020fe20008400000 */
[----:B---3--:R-:W-:-:S04]  /*107e0*/  FFMA R10, -R127, R10, R49 ;  /* 0x0000000a7f0a7223 */ /* 0x008fc80000000131 */
        /* <DEDUP_REMOVED lines=14> */
.L_x_692:
[----:B------:R-:W-:Y:S05]  /*108d0*/  BSYNC.RECONVERGENT B0 ;  /* 0x0000000000007941 */ /* 0x000fea0003800200 */
.L_x_691:
        /* <DEDUP_REMOVED lines=34> */
.L_x_694:
[----:B------:R-:W-:Y:S05]  /*10b00*/  BSYNC.RECONVERGENT B0 ;  /* 0x0000000000007941 */ /* 0x000fea0003800200 */
.L_x_693:
[----:B------:R-:W-:Y:S01]  /*10b10*/  BSSY.RECONVERGENT B0, `(.L_x_695) ;  /* 0x000001c000007945 */ /* 0x000fe20003800200 */
[----:B--23--:R-:W-:Y:S02]  /*10b20*/  IADD3 R43, PT, PT, R18, 0x1200, RZ ;  /* 0x00001200122b7810 */ /* 0x00cfe40007ffe0ff */
[----:B------:R-:W-:Y:S01]  /*10b30*/  ISETP.GE.AND P6, PT, R45, R3, PT ;  /* 0x000000032d00720c */ /* 0x000fe20003fc6270 */
[----:B------:R-:W-:-:S12]  /*10b40*/  @P2 BRA `(.L_x_696) ;  /* 0x0000000000602947 */ /* 0x000fd80003800000 */
[----:B------:R-:W2:Y:S01]  /*10b50*/  LDL.LU R48, [R1+0x1b0] ;  /* 0x0001b00001307983 */ /* 0x000ea20000300800 */
[----:B------:R-:W3:Y:S03]  /*10b60*/  LDCU UR6, c[0x0][0x398] ;  /* 0x00007300ff0677ac */ /* 0x000ee60008000800 */
[----:B------:R-:W2:Y:S04]  /*10b70*/  LDL.LU R47, [R1+0x64] ;  /* 0x00006400012f7983 */ /* 0x000ea80000300800 */
[----:B------:R-:W4:Y:S04]  /*10b80*/  LDL.LU R41, [R1+0x1b4] ;  /* 0x0001b40001297983 */ /* 0x000f280000300800 */
[----:B------:R-:W4:Y:S04]  /*10b90*/  LDL.LU R10, [R1+0x68] ;  /* 0x00006800010a7983 */ /* 0x000f280000300800 */
[----:B------:R-:W5:Y:S04]  /*10ba0*/  LDL.LU R44, [R1+0x1b8] ;  /* 0x0001b800012c7983 */ /* 0x000f680000300800 */
[----:B------:R-:W5:Y:S01]  /*10bb0*/  LDL.LU R42, [R1+0x78] ;  /* 0x00007800012a7983 */ /* 0x000f620000300800 */
[C---:B------:R-:W-:Y:S01]  /*10bc0*/  FFMA R40, -R127.reuse, R40, R89 ;  /* 0x000000287f287223 */ /* 0x040fe20000000159 */
[----:B--2---:R-:W-:-:S04]  /*10bd0*/  FFMA R2, -R127, R47, R48 ;  /* 0x0000002f7f027223 */ /* 0x004fc80000000130 */
[----:B---3--:R-:W-:Y:S01]  /*10be0*/  FMUL R2, R2, UR6 ;  /* 0x0000000602027c20 */ /* 0x008fe20008400000 */
[----:B----4-:R-:W-:-:S03]  /*10bf0*/  FFMA R10, -R127, R10, R41 ;  /* 0x0000000a7f0a7223 */ /* 0x010fc60000000129 */
[----:B------:R5:W2:Y:S01]  /*10c00*/  F2F.BF16.F32 R41, R2 ;  /* 0x0000000200297304 */ /* 0x000aa20000202000 */
[----:B------:R-:W-:-:S07]  /*10c10*/  FMUL R10, R10, UR6 ;  /* 0x000000060a0a7c20 */ /* 0x000fce0008400000 */
[----:B------:R-:W-:Y:S01]  /*10c20*/  F2F.BF16.F32 R10, R10 ;  /* 0x0000000a000a7304 */ /* 0x000fe20000202000 */
[----:B-----5:R-:W-:-:S04]  /*10c30*/  FFMA R2, -R127, R42, R44 ;  /* 0x0000002a7f027223 */ /* 0x020fc8000000012c */
[----:B------:R-:W-:-:S04]  /*10c40*/  FMUL R2, R2, UR6 ;  /* 0x0000000602027c20 */ /* 0x000fc80008400000 */
        /* <DEDUP_REMOVED lines=8> */
.L_x_696:
[----:B------:R-:W-:Y:S05]  /*10cd0*/  BSYNC.RECONVERGENT B0 ;  /* 0x0000000000007941 */ /* 0x000fea0003800200 */
.L_x_695:
[----:B------:R-:W-:Y:S01]  /*10ce0*/  BSSY.RECONVERGENT B0, `(.L_x_697) ;  /* 0x000001c000007945 */ /* 0x000fe20003800200 */
[----:B------:R-:W-:Y:S01]  /*10cf0*/  VIADD R42, R18, 0x1280 ;  /* 0x00001280122a7836 */ /* 0x000fe20000000000 */
[----:B------:R-:W-:Y:S02]  /*10d00*/  ISETP.GE.AND P2, PT, R43, R3, PT ;  /* 0x000000032b00720c */ /* 0x000fe40003f46270 */
[----:B------:R-:W-:Y:S11]  /*10d10*/  @P3 BRA `(.L_x_698) ;  /* 0x0000000000603947 */ /* 0x000ff60003800000 */
[----:B------:R-:W3:Y:S01]  /*10d20*/  LDL.LU R47, [R1+0x1d0] ;  /* 0x0001d000012f7983 */ /* 0x000ee20000300800 */
[----:B------:R-:W4:Y:S03]  /*10d30*/  LDCU UR6, c[0x0][0x398] ;  /* 0x00007300ff0677ac */ /* 0x000f260008000800 */
[----:B------:R-:W3:Y:S04]  /*10d40*/  LDL.LU R2, [R1+0x7c] ;  /* 0x00007c0001027983 */ /* 0x000ee80000300800 */
[----:B--2---:R-:W2:Y:S04]  /*10d50*/  LDL.LU R40, [R1+0x1d4] ;  /* 0x0001d40001287983 */ /* 0x004ea80000300800 */
[----:B------:R-:W2:Y:S04]  /*10d60*/  LDL.LU R10, [R1+0x80] ;  /* 0x00008000010a7983 */ /* 0x000ea80000300800 */
[----:B------:R-:W5:Y:S04]  /*10d70*/  LDL.LU R44, [R1+0x1d8] ;  /* 0x0001d800012c7983 */ /* 0x000f680000300800 */
[----:B------:R-:W5:Y:S01]  /*10d80*/  LDL.LU R41, [R1+0x84] ;  /* 0x0000840001297983 */ /* 0x000f620000300800 */
[C---:B------:R-:W-:Y:S01]  /*10d90*/  FFMA R39, -R127.reuse, R39, R88 ;  /* 0x000000277f277223 */ /* 0x040fe20000000158 */
[----:B---3--:R-:W-:-:S04]  /*10da0*/  FFMA R2, -R127, R2, R47 ;  /* 0x000000027f027223 */ /* 0x008fc8000000012f */
[----:B----4-:R-:W-:Y:S01]  /*10db0*/  FMUL R2, R2, UR6 ;  /* 0x0000000602027c20 */ /* 0x010fe20008400000 */
[----:B--2---:R-:W-:-:S03]  /*10dc0*/  FFMA R10, -R127, R10, R40 ;  /* 0x0000000a7f0a7223 */ /* 0x004fc60000000128 */
        /* <DEDUP_REMOVED lines=13> */
.L_x_698:
[----:B------:R-:W-:Y:S05]  /*10ea0*/  BSYNC.RECONVERGENT B0 ;  /* 0x0000000000007941 */ /* 0x000fea0003800200 */
.L_x_697:
        /* <DEDUP_REMOVED lines=28> */
.L_x_700:
[----:B------:R-:W-:Y:S05]  /*11070*/  BSYNC.RECONVERGENT B0 ;  /* 0x0000000000007941 */ /* 0x000fea0003800200 */
.L_x_699:
[----:B------:R-:W-:Y:S01]  /*11080*/  BSSY.RECONVERGENT B0, `(.L_x_701) ;  /* 0x000001c000007945 */ /* 0x000fe20003800200 */
[----:B------:R-:W-:Y:S02]  /*11090*/  IADD3 R40, PT, PT, R18, 0x1380, RZ ;  /* 0x0000138012287810 */ /* 0x000fe40007ffe0ff */
[----:B------:R-:W-:Y:S01]  /*110a0*/  ISETP.GE.AND P4, PT, R41, R3, PT ;  /* 0x000000032900720c */ /* 0x000fe20003f86270 */
[----:B------:R-:W-:-:S12]  /*110b0*/  @P5 BRA `(.L_x_702) ;  /* 0x0000000000605947 */ /* 0x000fd80003800000 */
        /* <DEDUP_REMOVED lines=24> */
.L_x_702:
[----:B------:R-:W-:Y:S05]  /*11240*/  BSYNC.RECONVERGENT B0 ;  /* 0x0000000000007941 */ /* 0x000fea0003800200 */
.L_x_701:
[----:B------:R-:W-:Y:S01]  /*11250*/  BSSY.RECONVERGENT B0, `(.L_x_703) ;  /* 0x000001c000007945 */ /* 0x000fe20003800200 */
[----:B--23--:R-:W-:Y:S01]  /*11260*/  VIADD R39, R18, 0x1400 ;  /* 0x0000140012277836 */ /* 0x00cfe20000000000 */
[----:B------:R-:W-:Y:S02]  /*11270*/  ISETP.GE.AND P5, PT, R40, R3, PT ;  /* 0x000000032800720c */ /* 0x000fe40003fa6270 */
[----:B------:R-:W-:Y:S11]  /*11280*/  @P0 BRA `(.L_x_704) ;  /* 0x0000000000600947 */ /* 0x000ff60003800000 */
        /* <DEDUP_REMOVED lines=24> */
.L_x_704:
[----:B------:R-:W-:Y:S05]  /*11410*/  BSYNC.RECONVERGENT B0 ;  /* 0x0000000000007941 */ /* 0x000fea0003800200 */
.L_x_703:
        /* <DEDUP_REMOVED lines=11> */
[----:B------:R-:W-:-:S04]  /*114d0*/  FFMA R35, -R127, R35, R84 ;  /* 0x000000237f237223 */ /* 0x000fc80000000154 */
[----:B----4-:R-:W-:Y:S01]  /*114e0*/  FMUL R35, R35, UR6 ;  /* 0x0000000623237c20 */ /* 0x010fe20008400000 */
[----:B---3--:R-:W-:-:S04]  /*114f0*/  FFMA R2, -R127, R2, R41 ;  /* 0x000000027f027223 */ /* 0x008fc80000000129 */
[----:B------:R-:W-:Y:S01]  /*11500*/  FMUL R2, R2, UR6 ;  /* 0x0000000602027c20 */ /* 0x000fe20008400000 */
[----:B--2---:R-:W-:-:S03]  /*11510*/  FFMA R10, -R127, R10, R36 ;  /* 0x0000000a7f0a7223 */ /* 0x004fc60000000124 */
[----:B------:R5:W-:Y:S01]  /*11520*/  F2F.BF16.F32 R36, R2 ;  /* 0x0000000200247304 */ /* 0x000be20000202000 */
[----:B------:R-:W-:-:S07]  /*11530*/  FMUL R39, R10, UR6 ;  /* 0x000000060a277c20 */ /* 0x000fce0008400000 */
[----:B------:R-:W-:Y:S01]  /*11540*/  F2F.BF16.F32 R10, R39 ;  /* 0x00000027000a7304 */ /* 0x000fe20000202000 */
[----:B-----5:R-:W-:-:S04]  /*11550*/  FFMA R2, -R127, R37, R40 ;  /* 0x000000257f027223 */ /* 0x020fc80000000128 */
[----:B------:R-:W-:-:S03]  /*11560*/  FMUL R40, R2, UR6 ;  /* 0x0000000602287c20 */ /* 0x000fc60008400000 */
[----:B------:R-:W-:Y:S08]  /*11570*/  F2F.BF16.F32 R2, R35 ;  /* 0x0000002300027304 */ /* 0x000ff00000202000 */
[----:B------:R-:W2:Y:S02]  /*11580*/  F2F.BF16.F32 R37, R40 ;  /* 0x0000002800257304 */ /* 0x000ea40000202000 */
[----:B--2---:R-:W-:Y:S01]  /*11590*/  PRMT R10, R10, 0x5410, R37 ;  /* 0x000054100a0a7816 */ /* 0x004fe20000000025 */
[----:B------:R-:W-:-:S05]  /*115a0*/  IMAD.WIDE.U32 R36, R36, 0x10000, RZ ;  /* 0x0001000024247825 */ /* 0x000fca00078e00ff */
[----:B------:R-:W-:Y:S02]  /*115b0*/  LOP3.LUT R37, R10, R37, RZ, 0xfc, !PT ;  /* 0x000000250a257212 */ /* 0x000fe400078efcff */
[----:B------:R-:W-:-:S05]  /*115c0*/  LOP3.LUT R36, R36, R2, RZ, 0xfc, !PT ;  /* 0x0000000224247212 */ /* 0x000fca00078efcff */
[----:B------:R3:W-:Y:S02]  /*115d0*/  STG.E.64 desc[UR4][R122.64+0x2100], R36 ;  /* 0x002100247a007986 */ /* 0x0007e4000c101b04 */
.L_x_706:
[----:B------:R-:W-:Y:S05]  /*115e0*/  BSYNC.RECONVERGENT B0 ;  /* 0x0000000000007941 */ /* 0x000fea0003800200 */
.L_x_705:
[-C--:B------:R-:W-:Y:S01]  /*115f0*/  ISETP.GE.AND P6, PT, R46, R3.reuse, PT ;  /* 0x000000032e00720c */ /* 0x080fe20003fc6270 */
[----:B------:R-:W-:Y:S01]  /*11600*/  BSSY.RECONVERGENT B0, `(.L_x_707) ;  /* 0x000001c000007945 */ /* 0x000fe20003800200 */
[----:B------:R-:W-:Y:S02]  /*11610*/  IADD3 R10, PT, PT, R18, 0x1500, RZ ;  /* 0x00001500120a7810 */ /* 0x000fe40007ffe0ff */
[----:B------:R-:W-:-:S09]  /*11620*/  ISETP.GE.AND P1, PT, R38, R3, PT ;  /* 0x000000032600720c */ /* 0x000fd20003f26270 */
[----:B------:R-:W-:Y:S05]  /*11630*/  @P6 BRA `(.L_x_708) ;  /* 0x0000000000606947 */ /* 0x000fea0003800000 */
[----:B--23--:R-:W2:Y:S01]  /*11640*/  LDL.LU R37, [R1+0x270] ;  /* 0x0002700001257983 */ /* 0x00cea20000300800 */
[----:B------:R-:W3:Y:S03]  /*11650*/  LDCU UR6, c[0x0][0x398] ;  /* 0x00007300ff0677ac */ /* 0x000ee60008000800 */
[----:B------:R-:W2:Y:S04]  /*11660*/  LDL.LU R2, [R1+0xdc] ;  /* 0x0000dc0001027983 */ /* 0x000ea80000300800 */
[----:B------:R-:W4:Y:S04]  /*11670*/  LDL.LU R36, [R1+0x274] ;  /* 0x0002740001247983 */ /* 0x000f280000300800 */
[----:B------:R-:W4:Y:S04]  /*11680*/  LDL.LU R35, [R1+0xe0] ;  /* 0x0000e00001237983 */ /* 0x000f280000300800 */
[----:B------:R-:W5:Y:S04]  /*11690*/  LDL.LU R40, [R1+0x278] ;  /* 0x0002780001287983 */ /* 0x000f680000300800 */
[----:B------:R-:W5:Y:S01]  /*116a0*/  LDL.LU R39, [R1+0xe4] ;  /* 0x0000e40001277983 */ /* 0x000f620000300800 */
[C---:B------:R-:W-:Y:S01]  /*116b0*/  FFMA R34, -R127.reuse, R34, R83 ;  /* 0x000000227f227223 */ /* 0x040fe20000000153 */
[C---:B--2---:R-:W-:Y:S01]  /*116c0*/  FFMA R2, -R127.reuse, R2, R37 ;  /* 0x000000027f027223 */ /* 0x044fe20000000125 */
[----:B----4-:R-:W-:-:S03]  /*116d0*/  FFMA R37, -R127, R35, R36 ;  /* 0x000000237f257223 */ /* 0x010fc60000000124 */
[----:B---3--:R-:W-:Y:S01]  /*116e0*/  FMUL R36, R2, UR6 ;  /* 0x0000000602247c20 */ /* 0x008fe20008400000 */
[----:B------:R-:W-:-:S03]  /*116f0*/  FMUL R38, R37, UR6 ;  /* 0x0000000625267c20 */ /* 0x000fc60008400000 */
[----:B------:R-:W2:Y:S01]  /*11700*/  F2F.BF16.F32 R35, R36 ;  /* 0x0000002400237304 */ /* 0x000ea20000202000 */
[----:B-----5:R-:W-:-:S04]  /*11710*/  FFMA R2, -R127, R39, R40 ;  /* 0x000000277f027223 */ /* 0x020fc80000000128 */
[----:B------:R-:W-:-:S03]  /*11720*/  FMUL R39, R2, UR6 ;  /* 0x0000000602277c20 */ /* 0x000fc60008400000 */
[----:B------:R-:W-:Y:S01]  /*11730*/  F2F.BF16.F32 R38, R38 ;  /* 0x0000002600267304 */ /* 0x000fe20000202000 */
[----:B------:R-:W-:Y:S01]  /*11740*/  FMUL R2, R34, UR6 ;  /* 0x0000000622027c20 */ /* 0x000fe20008400000 */
[----:B--2---:R-:W-:-:S06]  /*11750*/  IMAD.WIDE.U32 R34, R35, 0x10000, RZ ;  /* 0x0001000023227825 */ /* 0x004fcc00078e00ff */
[----:B------:R-:W2:Y:S08]  /*11760*/  F2F.BF16.F32 R39, R39 ;  /* 0x0000002700277304 */ /* 0x000eb00000202000 */
[----:B------:R-:W3:Y:S01]  /*11770*/  F2F.BF16.F32 R37, R2 ;  /* 0x0000000200257304 */ /* 0x000ee20000202000 */
[----:B--2---:R-:W-:-:S04]  /*11780*/  PRMT R41, R38, 0x5410, R39 ;  /* 0x0000541026297816 */ /* 0x004fc80000000027 */
[----:B------:R-:W-:Y:S02]  /*11790*/  LOP3.LUT R35, R41, R35, RZ, 0xfc, !PT ;  /* 0x0000002329237212 */ /* 0x000fe400078efcff */
[----:B---3--:R-:W-:-:S05]  /*117a0*/  LOP3.LUT R34, R34, R37, RZ, 0xfc, !PT ;  /* 0x0000002522227212 */ /* 0x008fca00078efcff */
[----:B------:R4:W-:Y:S02]  /*117b0*/  STG.E.64 desc[UR4][R122.64+0x2200], R34 ;  /* 0x002200227a007986 */ /* 0x0009e4000c101b04 */
.L_x_708:
[----:B------:R-:W-:Y:S05]  /*117c0*/  BSYNC.RECONVERGENT B0 ;  /* 0x0000000000007941 */ /* 0x000fea0003800200 */
.L_x_707:
[-C--:B------:R-:W-:Y:S01]  /*117d0*/  ISETP.GE.AND P6, PT, R45, R3.reuse, PT ;  /* 0x000000032d00720c */ /* 0x080fe20003fc6270 */
[----:B------:R-:W-:Y:S01]  /*117e0*/  BSSY.RECONVERGENT B0, `(.L_x_709) ;  /* 0x000001e000007945 */ /* 0x000fe20003800200 */
[----:B----4-:R-:W-:Y:S01]  /*117f0*/  P2R R34, PR, RZ, 0x1 ;  /* 0x00000001ff227803 */ /* 0x010fe20000000000 */
[----:B------:R-:W-:Y:S01]  /*11800*/  VIADD R2, R18, 0x1580 ;  /* 0x0000158012027836 */ /* 0x000fe20000000000 */
[----:B------:R-:W-:Y:S02]  /*11810*/  ISETP.GE.AND P0, PT, R10, R3, PT ;  /* 0x000000030a00720c */ /* 0x000fe40003f06270 */
[----:B------:R-:W-:-:S07]  /*11820*/  ISETP.NE.AND P0, PT, R34, RZ, PT ;  /* 0x000000ff2200720c */ /* 0x000fce0003f05270 */
[----:B------:R-:W-:Y:S06]  /*11830*/  @P6 BRA `(.L_x_710) ;  /* 0x0000000000606947 */ /* 0x000fec0003800000 */
[----:B------:R-:W4:Y:S01]  /*11840*/  LDL.LU R41, [R1+0x290] ;  /* 0x0002900001297983 */ /* 0x000f220000300800 */
[----:B------:R-:W5:Y:S03]  /*11850*/  LDCU UR6, c[0x0][0x398] ;  /* 0x00007300ff0677ac */ /* 0x000f660008000800 */
[----:B------:R-:W4:Y:S04]  /*11860*/  LDL.LU R40, [R1+0xe8] ;  /* 0x0000e80001287983 */ /* 0x000f280000300800 */
[----:B------:R-:W4:Y:S04]  /*11870*/  LDL.LU R39, [R1+0x294] ;  /* 0x0002940001277983 */ /* 0x000f280000300800 */
[----:B--23--:R-:W2:Y:S04]  /*11880*/  LDL.LU R36, [R1+0xf8] ;  /* 0x0000f80001247983 */ /* 0x00cea80000300800 */
[----:B------:R-:W3:Y:S04]  /*11890*/  LDL.LU R38, [R1+0x298] ;  /* 0x0002980001267983 */ /* 0x000ee80000300800 */
[----:B------:R-:W3:Y:S01]  /*118a0*/  LDL.LU R37, [R1+0xfc] ;  /* 0x0000fc0001257983 */ /* 0x000ee20000300800 */
[----:B------:R-:W-:-:S04]  /*118b0*/  FFMA R33, -R127, R33, R82 ;  /* 0x000000217f217223 */ /* 0x000fc80000000152 */
[----:B-----5:R-:W-:-:S06]  /*118c0*/  FMUL R33, R33, UR6 ;  /* 0x0000000621217c20 */ /* 0x020fcc0008400000 */
[----:B------:R-:W-:Y:S01]  /*118d0*/  F2F.BF16.F32 R33, R33 ;  /* 0x0000002100217304 */ /* 0x000fe20000202000 */
[C---:B----4-:R-:W-:Y:S01]  /*118e0*/  FFMA R34, -R127.reuse, R40, R41 ;  /* 0x000000287f227223 */ /* 0x050fe20000000129 */
[----:B--2---:R-:W-:-:S03]  /*118f0*/  FFMA R35, -R127, R36, R39 ;  /* 0x000000247f237223 */ /* 0x004fc60000000127 */
[----:B------:R-:W-:-:S04]  /*11900*/  FMUL R36, R34, UR6 ;  /* 0x0000000622247c20 */ /* 0x000fc80008400000 */
[----:B------:R-:W2:Y:S01]  /*11910*/  F2F.BF16.F32 R34, R36 ;  /* 0x0000002400227304 */ /* 0x000ea20000202000 */
[----:B---3--:R-:W-:Y:S01]  /*11920*/  FFMA R38, -R127, R37, R38 ;  /* 0x000000257f267223 */ /* 0x008fe20000000126 */
[----:B------:R-:W-:-:S03]  /*11930*/  FMUL R37, R35, UR6 ;  /* 0x0000000623257c20 */ /* 0x000fc60008400000 */
[----:B------:R-:W-:-:S03]  /*11940*/  FMUL R38, R38, UR6 ;  /* 0x0000000626267c20 */ /* 0x000fc60008400000 */
[----:B------:R-:W-:Y:S01]  /*11950*/  F2F.BF16.F32 R37, R37 ;  /* 0x0000002500257304 */ /* 0x000fe20000202000 */
[----:B--2---:R-:W-:-:S07]  /*11960*/  IMAD.WIDE.U32 R34, R34, 0x10000, RZ ;  /* 0x0001000022227825 */ /* 0x004fce00078e00ff */
[----:B------:R-:W2:Y:S01]  /*11970*/  F2F.BF16.F32 R38, R38 ;  /* 0x0000002600267304 */ /* 0x000ea20000202000 */
[----:B------:R-:W-:Y:S02]  /*11980*/  LOP3.LUT R34, R34, R33, RZ, 0xfc, !PT ;  /* 0x0000002122227212 */ /* 0x000fe400078efcff */
[----:B--2---:R-:W-:-:S04]  /*11990*/  PRMT R39, R37, 0x5410, R38 ;  /* 0x0000541025277816 */ /* 0x004fc80000000026 */
[----:B------:R-:W-:-:S05]  /*119a0*/  LOP3.LUT R35, R39, R35, RZ, 0xfc, !PT ;  /* 0x0000002327237212 */ /* 0x000fca00078efcff */
[----:B------:R4:W-:Y:S02]  /*119b0*/  STG.E.64 desc[UR4][R122.64+0x2300], R34 ;  /* 0x002300227a007986 */ /* 0x0009e4000c101b04 */
.L_x_710:
[----:B------:R-:W-:Y:S05]  /*119c0*/  BSYNC.RECONVERGENT B0 ;  /* 0x0000000000007941 */ /* 0x000fea0003800200 */
.L_x_709:
[----:B------:R-:W-:Y:S01]  /*119d0*/  BSSY.RECONVERGENT B0, `(.L_x_711) ;  /* 0x000001c000007945 */ /* 0x000fe20003800200 */
[----:B------:R-:W-:Y:S02]  /*119e0*/  IADD3 R40, PT, PT, R18, 0x1600, RZ ;  /* 0x0000160012287810 */ /* 0x000fe40007ffe0ff */
[----:B------:R-:W-:Y:S01]  /*119f0*/  ISETP.GE.AND P6, PT, R2, R3, PT ;  /* 0x000000030200720c */ /* 0x000fe20003fc6270 */
[----:B------:R-:W-:-:S12]  /*11a00*/  @P2 BRA `(.L_x_712) ;  /* 0x0000000000602947 */ /* 0x000fd80003800000 */
[----:B------:R-:W5:Y:S01]  /*11a10*/  LDL.LU R39, [R1+0x2b0] ;  /* 0x0002b00001277983 */ /* 0x000f620000300800 */
[----:B------:R-:W0:Y:S03]  /*11a20*/  LDCU UR6, c[0x0][0x398] ;  /* 0x00007300ff0677ac */ /* 0x000e260008000800 */
[----:B--23--:R-:W5:Y:S04]  /*11a30*/  LDL.LU R36, [R1+0x100] ;  /* 0x0001000001247983 */ /* 0x00cf680000300800 */
[----:B------:R-:W2:Y:S04]  /*11a40*/  LDL.LU R37, [R1+0x2b4] ;  /* 0x0002b40001257983 */ /* 0x000ea80000300800 */
[----:B----4-:R-:W2:Y:S04]  /*11a50*/  LDL.LU R34, [R1+0x104] ;  /* 0x0001040001227983 */ /* 0x010ea80000300800 */
[----:B------:R-:W3:Y:S04]  /*11a60*/  LDL.LU R38, [R1+0x2b8] ;  /* 0x0002b80001267983 */ /* 0x000ee80000300800 */
[----:B------:R-:W3:Y:S01]  /*11a70*/  LDL.LU R35, [R1+0x108] ;  /* 0x0001080001237983 */ /* 0x000ee20000300800 */
[C---:B------:R-:W-:Y:S01]  /*11a80*/  FFMA R32, -R127.reuse, R32, R81 ;  /* 0x000000207f207223 */ /* 0x040fe20000000151 */
[----:B-----5:R-:W-:-:S04]  /*11a90*/  FFMA R33, -R127, R36, R39 ;  /* 0x000000247f217223 */ /* 0x020fc80000000127 */
[----:B0-----:R-:W-:Y:S01]  /*11aa0*/  FMUL R36, R33, UR6 ;  /* 0x0000000621247c20 */ /* 0x001fe20008400000 */
[----:B--2---:R-:W-:-:S03]  /*11ab0*/  FFMA R34, -R127, R34, R37 ;  /* 0x000000227f227223 */ /* 0x004fc60000000125 */
[----:B------:R-:W0:Y:S01]  /*11ac0*/  F2F.BF16.F32 R33, R36 ;  /* 0x0000002400217304 */ /* 0x000e220000202000 */
[----:B------:R-:W-:Y:S01]  /*11ad0*/  FMUL R37, R34, UR6 ;  /* 0x0000000622257c20 */ /* 0x000fe20008400000 */
[----:B---3--:R-:W-:-:S06]  /*11ae0*/  FFMA R34, -R127, R35, R38 ;  /* 0x000000237f227223 */ /* 0x008fcc0000000126 */
[----:B------:R-:W-:Y:S01]  /*11af0*/  F2F.BF16.F32 R37, R37 ;  /* 0x0000002500257304 */ /* 0x000fe20000202000 */
[----:B------:R-:W-:Y:S01]  /*11b00*/  FMUL R38, R34, UR6 ;  /* 0x0000000622267c20 */ /* 0x000fe20008400000 */
        /* <DEDUP_REMOVED lines=8> */
.L_x_712:
[----:B------:R-:W-:Y:S05]  /*11b90*/  BSYNC.RECONVERGENT B0 ;  /* 0x0000000000007941 */ /* 0x000fea0003800200 */
.L_x_711:
[----:B------:R-:W-:Y:S01]  /*11ba0*/  BSSY.RECONVERGENT B0, `(.L_x_713) ;  /* 0x000001c000007945 */ /* 0x000fe20003800200 */
[----:B------:R-:W-:Y:S02]  /*11bb0*/  IADD3 R38, PT, PT, R18, 0x1680, RZ ;  /* 0x0000168012267810 */ /* 0x000fe40007ffe0ff */
[----:B------:R-:W-:Y:S01]  /*11bc0*/  ISETP.GE.AND P2, PT, R40, R3, PT ;  /* 0x000000032800720c */ /* 0x000fe20003f46270 */
[----:B------:R-:W-:-:S12]  /*11bd0*/  @P3 BRA `(.L_x_714) ;  /* 0x0000000000603947 */ /* 0x000fd80003800000 */
[----:B----4-:R-:W4:Y:S01]  /*11be0*/  LDL.LU R34, [R1+0x2d0] ;  /* 0x0002d00001227983 */ /* 0x010f220000300800 */
[----:B------:R-:W5:Y:S03]  /*11bf0*/  LDCU UR6, c[0x0][0x398] ;  /* 0x00007300ff0677ac */ /* 0x000f660008000800 */
[----:B0-----:R-:W4:Y:S04]  /*11c00*/  LDL.LU R32, [R1+0x118] ;  /* 0x0001180001207983 */ /* 0x001f280000300800 */
[----:B------:R-:W4:Y:S04]  /*11c10*/  LDL.LU R35, [R1+0x2d4] ;  /* 0x0002d40001237983 */ /* 0x000f280000300800 */
[----:B------:R-:W4:Y:S04]  /*11c20*/  LDL.LU R33, [R1+0x11c] ;  /* 0x00011c0001217983 */ /* 0x000f280000300800 */
[----:B--23--:R-:W2:Y:S04]  /*11c30*/  LDL.LU R37, [R1+0x2d8] ;  /* 0x0002d80001257983 */ /* 0x00cea80000300800 */
[----:B------:R-:W2:Y:S01]  /*11c40*/  LDL.LU R36, [R1+0x120] ;  /* 0x0001200001247983 */ /* 0x000ea20000300800 */
[----:B------:R-:W-:-:S04]  /*11c50*/  FFMA R31, -R127, R31, R80 ;  /* 0x0000001f7f1f7223 */ /* 0x000fc80000000150 */
[----:B-----5:R-:W-:-:S06]  /*11c60*/  FMUL R31, R31, UR6 ;  /* 0x000000061f1f7c20 */ /* 0x020fcc0008400000 */
[----:B------:R-:W-:Y:S01]  /*11c70*/  F2F.BF16.F32 R31, R31 ;  /* 0x0000001f001f7304 */ /* 0x000fe20000202000 */
[----:B----4-:R-:W-:-:S04]  /*11c80*/  FFMA R32, -R127, R32, R34 ;  /* 0x000000207f207223 */ /* 0x010fc80000000122 */
[----:B------:R-:W-:Y:S01]  /*11c90*/  FMUL R34, R32, UR6 ;  /* 0x0000000620227c20 */ /* 0x000fe20008400000 */
[----:B------:R-:W-:-:S03]  /*11ca0*/  FFMA R33, -R127, R33, R35 ;  /* 0x000000217f217223 */ /* 0x000fc60000000123 */
[----:B------:R-:W0:Y:S01]  /*11cb0*/  F2F.BF16.F32 R32, R34 ;  /* 0x0000002200207304 */ /* 0x000e220000202000 */
[----:B------:R-:W-:Y:S01]  /*11cc0*/  FMUL R35, R33, UR6 ;  /* 0x0000000621237c20 */ /* 0x000fe20008400000 */
[----:B--2---:R-:W-:-:S06]  /*11cd0*/  FFMA R33, -R127, R36, R37 ;  /* 0x000000247f217223 */ /* 0x004fcc0000000125 */
[----:B------:R-:W-:Y:S01]  /*11ce0*/  F2F.BF16.F32 R35, R35 ;  /* 0x0000002300237304 */ /* 0x000fe20000202000 */
[----:B------:R-:W-:Y:S01]  /*11cf0*/  FMUL R36, R33, UR6 ;  /* 0x0000000621247c20 */ /* 0x000fe20008400000 */
[----:B0-----:R-:W-:-:S06]  /*11d00*/  IMAD.WIDE.U32 R32, R32, 0x10000, RZ ;  /* 0x0001000020207825 */ /* 0x001fcc00078e00ff */
[----:B------:R-:W0:Y:S01]  /*11d10*/  F2F.BF16.F32 R36, R36 ;  /* 0x0000002400247304 */ /* 0x000e220000202000 */
[----:B------:R-:W-:Y:S02]  /*11d20*/  LOP3.LUT R32, R32, R31, RZ, 0xfc, !PT ;  /* 0x0000001f20207212 */ /* 0x000fe400078efcff */
[----:B0-----:R-:W-:-:S04]  /*11d30*/  PRMT R37, R35, 0x5410, R36 ;  /* 0x0000541023257816 */ /* 0x001fc80000000024 */
[----:B------:R-:W-:-:S05]  /*11d40*/  LOP3.LUT R33, R37, R33, RZ, 0xfc, !PT ;  /* 0x0000002125217212 */ /* 0x000fca00078efcff */
[----:B------:R0:W-:Y:S02]  /*11d50*/  STG.E.64 desc[UR4][R122.64+0x2500], R32 ;  /* 0x002500207a007986 */ /* 0x0001e4000c101b04 */
.L_x_714:
[----:B------:R-:W-:Y:S05]  /*11d60*/  BSYNC.RECONVERGENT B0 ;  /* 0x0000000000007941 */ /* 0x000fea0003800200 */
.L_x_713:
[----:B------:R-:W-:Y:S01]  /*11d70*/  BSSY.RECONVERGENT B0, `(.L_x_715) ;  /* 0x000001c000007945 */ /* 0x000fe20003800200 */
[----:B------:R-:W-:Y:S01]  /*11d80*/  VIADD R40, R18, 0x1700 ;  /* 0x0000170012287836 */ /* 0x000fe20000000000 */
[----:B------:R-:W-:Y:S02]  /*11d90*/  ISETP.GE.AND P3, PT, R38, R3, PT ;  /* 0x000000032600720c */ /* 0x000fe40003f66270 */
[----:B------:R-:W-:Y:S11]  /*11da0*/  @P4 BRA `(.L_x_716) ;  /* 0x0000000000604947 */ /* 0x000ff60003800000 */
[----:B----4-:R-:W4:Y:S01]  /*11db0*/  LDL.LU R34, [R1+0x2f0] ;  /* 0x0002f00001227983 */ /* 0x010f220000300800 */
[----:B------:R-:W5:Y:S03]  /*11dc0*/  LDCU UR6, c[0x0][0x398] ;  /* 0x00007300ff0677ac */ /* 0x000f660008000800 */
[----:B------:R-:W4:Y:S04]  /*11dd0*/  LDL.LU R31, [R1+0x124] ;  /* 0x00012400011f7983 */ /* 0x000f280000300800 */
[----:B------:R-:W5:Y:S04]  /*11de0*/  LDL.LU R35, [R1+0x2f4] ;  /* 0x0002f40001237983 */ /* 0x000f680000300800 */
[----:B0-----:R-:W5:Y:S04]  /*11df0*/  LDL.LU R32, [R1+0x128] ;  /* 0x0001280001207983 */ /* 0x001f680000300800 */
[----:B--23--:R-:W2:Y:S04]  /*11e00*/  LDL.LU R36, [R1+0x2f8] ;  /* 0x0002f80001247983 */ /* 0x00cea80000300800 */
[----:B------:R-:W2:Y:S01]  /*11e10*/  LDL.LU R33, [R1+0x138] ;  /* 0x0001380001217983 */ /* 0x000ea20000300800 */
[C---:B------:R-:W-:Y:S01]  /*11e20*/  FFMA R30, -R127.reuse, R30, R79 ;  /* 0x0000001e7f1e7223 */ /* 0x040fe2000000014f */
[----:B----4-:R-:W-:-:S04]  /*11e30*/  FFMA R31, -R127, R31, R34 ;  /* 0x0000001f7f1f7223 */ /* 0x010fc80000000122 */
[----:B-----5:R-:W-:Y:S01]  /*11e40*/  FMUL R34, R31, UR6 ;  /* 0x000000061f227c20 */ /* 0x020fe20008400000 */
[----:B------:R-:W-:-:S03]  /*11e50*/  FFMA R32, -R127, R32, R35 ;  /* 0x000000207f207223 */ /* 0x000fc60000000123 */
[----:B------:R-:W0:Y:S01]  /*11e60*/  F2F.BF16.F32 R31, R34 ;  /* 0x00000022001f7304 */ /* 0x000e220000202000 */
[----:B------:R-:W-:Y:S01]  /*11e70*/  FMUL R35, R32, UR6 ;  /* 0x0000000620237c20 */ /* 0x000fe20008400000 */
[----:B--2---:R-:W-:-:S06]  /*11e80*/  FFMA R32, -R127, R33, R36 ;  /* 0x000000217f207223 */ /* 0x004fcc0000000124 */
        /* <DEDUP_REMOVED lines=10> */
.L_x_716:
[----:B------:R-:W-:Y:S05]  /*11f30*/  BSYNC.RECONVERGENT B0 ;  /* 0x0000000000007941 */ /* 0x000fea0003800200 */
.L_x_715:
[----:B------:R-:W-:Y:S01]  /*11f40*/  BSSY.RECONVERGENT B0, `(.L_x_717) ;  /* 0x000001c000007945 */ /* 0x000fe20003800200 */
[----:B--23--:R-:W-:Y:S02]  /*11f50*/  IADD3 R36, PT, PT, R18, 0x1780, RZ ;  /* 0x0000178012247810 */ /* 0x00cfe40007ffe0ff */
[----:B------:R-:W-:Y:S01]  /*11f60*/  ISETP.GE.AND P4, PT, R40, R3, PT ;  /* 0x000000032800720c */ /* 0x000fe20003f86270 */
[----:B------:R-:W-:-:S12]  /*11f70*/  @P5 BRA `(.L_x_718) ;  /* 0x0000000000605947 */ /* 0x000fd80003800000 */
[----:B0-----:R-:W2:Y:S01]  /*11f80*/  LDL.LU R32, [R1+0x310] ;  /* 0x0003100001207983 */ /* 0x001ea20000300800 */
[----:B------:R-:W0:Y:S03]  /*11f90*/  LDCU UR6, c[0x0][0x398] ;  /* 0x00007300ff0677ac */ /* 0x000e260008000800 */
[----:B------:R-:W2:Y:S04]  /*11fa0*/  LDL.LU R30, [R1+0x13c] ;  /* 0x00013c00011e7983 */ /* 0x000ea80000300800 */
[----:B------:R-:W3:Y:S04]  /*11fb0*/  LDL.LU R33, [R1+0x314] ;  /* 0x0003140001217983 */ /* 0x000ee80000300800 */
[----:B------:R-:W3:Y:S04]  /*11fc0*/  LDL.LU R31, [R1+0x140] ;  /* 0x00014000011f7983 */ /* 0x000ee80000300800 */
[----:B----4-:R-:W4:Y:S04]  /*11fd0*/  LDL.LU R35, [R1+0x318] ;  /* 0x0003180001237983 */ /* 0x010f280000300800 */
[----:B------:R-:W4:Y:S01]  /*11fe0*/  LDL.LU R34, [R1+0x144] ;  /* 0x0001440001227983 */ /* 0x000f220000300800 */
[----:B------:R-:W-:-:S04]  /*11ff0*/  FFMA R29, -R127, R29, R78 ;  /* 0x0000001d7f1d7223 */ /* 0x000fc8000000014e */
[----:B0-----:R-:W-:-:S06]  /*12000*/  FMUL R29, R29, UR6 ;  /* 0x000000061d1d7c20 */ /* 0x001fcc0008400000 */
[----:B------:R-:W-:Y:S01]  /*12010*/  F2F.BF16.F32 R29, R29 ;  /* 0x0000001d001d7304 */ /* 0x000fe20000202000 */
[----:B--2---:R-:W-:-:S04]  /*12020*/  FFMA R30, -R127, R30, R32 ;  /* 0x0000001e7f1e7223 */ /* 0x004fc80000000120 */
[----:B------:R-:W-:Y:S01]  /*12030*/  FMUL R32, R30, UR6 ;  /* 0x000000061e207c20 */ /* 0x000fe20008400000 */
[----:B---3--:R-:W-:-:S03]  /*12040*/  FFMA R31, -R127, R31, R33 ;  /* 0x0000001f7f1f7223 */ /* 0x008fc60000000121 */
[----:B------:R-:W0:Y:S01]  /*12050*/  F2F.BF16.F32 R30, R32 ;  /* 0x00000020001e7304 */ /* 0x000e220000202000 */
[----:B------:R-:W-:Y:S01]  /*12060*/  FMUL R33, R31, UR6 ;  /* 0x000000061f217c20 */ /* 0x000fe20008400000 */
[----:B----4-:R-:W-:-:S06]  /*12070*/  FFMA R31, -R127, R34, R35 ;  /* 0x000000227f1f7223 */ /* 0x010fcc0000000123 */
        /* <DEDUP_REMOVED lines=8> */
.L_x_718:
[----:B------:R-:W-:Y:S05]  /*12100*/  BSYNC.RECONVERGENT B0 ;  /* 0x0000000000007941 */ /* 0x000fea0003800200 */
.L_x_717:
[----:B------:R-:W-:Y:S01]  /*12110*/  BSSY.RECONVERGENT B0, `(.L_x_719) ;  /* 0x000001c000007945 */ /* 0x000fe20003800200 */
[----:B------:R-:W-:Y:S02]  /*12120*/  IADD3 R38, PT, PT, R18, 0x1800, RZ ;  /* 0x0000180012267810 */ /* 0x000fe40007ffe0ff */
[----:B------:R-:W-:Y:S01]  /*12130*/  ISETP.GE.AND P5, PT, R36, R3, PT ;  /* 0x000000032400720c */ /* 0x000fe20003fa6270 */
[----:B------:R-:W-:-:S12]  /*12140*/  @P0 BRA `(.L_x_720) ;  /* 0x0000000000600947 */ /* 0x000fd80003800000 */
[----:B0-----:R-:W3:Y:S01]  /*12150*/  LDL.LU R32, [R1+0x31c] ;  /* 0x00031c0001207983 */ /* 0x001ee20000300800 */
[----:B------:R-:W0:Y:S03]  /*12160*/  LDCU UR6, c[0x0][0x398] ;  /* 0x00007300ff0677ac */ /* 0x000e260008000800 */
[----:B------:R-:W3:Y:S04]  /*12170*/  LDL.LU R29, [R1+0x148] ;  /* 0x00014800011d7983 */ /* 0x000ee80000300800 */
[----:B------:R-:W5:Y:S04]  /*12180*/  LDL.LU R33, [R1+0x320] ;  /* 0x0003200001217983 */ /* 0x000f680000300800 */
[----:B--2---:R-:W5:Y:S04]  /*12190*/  LDL.LU R30, [R1+0x158] ;  /* 0x00015800011e7983 */ /* 0x004f680000300800 */
[----:B----4-:R-:W2:Y:S04]  /*121a0*/  LDL.LU R34, [R1+0x324] ;  /* 0x0003240001227983 */ /* 0x010ea80000300800 */
[----:B------:R-:W2:Y:S01]  /*121b0*/  LDL.LU R31, [R1+0x15c] ;  /* 0x00015c00011f7983 */ /* 0x000ea20000300800 */
[C---:B------:R-:W-:Y:S01]  /*121c0*/  FFMA R28, -R127.reuse, R28, R77 ;  /* 0x0000001c7f1c7223 */ /* 0x040fe2000000014d */
[----:B---3--:R-:W-:-:S04]  /*121d0*/  FFMA R29, -R127, R29, R32 ;  /* 0x0000001d7f1d7223 */ /* 0x008fc80000000120 */
[----:B0-----:R-:W-:Y:S01]  /*121e0*/  FMUL R32, R29, UR6 ;  /* 0x000000061d207c20 */ /* 0x001fe20008400000 */
[----:B-----5:R-:W-:-:S03]  /*121f0*/  FFMA R30, -R127, R30, R33 ;  /* 0x0000001e7f1e7223 */ /* 0x020fc60000000121 */
        /* <DEDUP_REMOVED lines=13> */
.L_x_720:
[----:B------:R-:W-:Y:S05]  /*122d0*/  BSYNC.RECONVERGENT B0 ;  /* 0x0000000000007941 */ /* 0x000fea0003800200 */
.L_x_719:
[----:B------:R-:W-:Y:S01]  /*122e0*/  BSSY.RECONVERGENT B0, `(.L_x_721) ;  /* 0x000001c000007945 */ /* 0x000fe20003800200 */
[----:B----4-:R-:W-:Y:S01]  /*122f0*/  VIADD R34, R18, 0x1880 ;  /* 0x0000188012227836 */ /* 0x010fe20000000000 */
[----:B------:R-:W-:Y:S02]  /*12300*/  ISETP.GE.AND P0, PT, R38, R3, PT ;  /* 0x000000032600720c */ /* 0x000fe40003f06270 */
[----:B------:R-:W-:Y:S11]  /*12310*/  @P1 BRA `(.L_x_722) ;  /* 0x0000000000601947 */ /* 0x000ff60003800000 */
[----:B0-2---:R-:W2:Y:S01]  /*12320*/  LDL.LU R30, [R1+0x328] ;  /* 0x00032800011e7983 */ /* 0x005ea20000300800 */
[----:B------:R-:W0:Y:S03]  /*12330*/  LDCU UR6, c[0x0][0x398] ;  /* 0x00007300ff0677ac */ /* 0x000e260008000800 */
[----:B---3--:R-:W2:Y:S04]  /*12340*/  LDL.LU R28, [R1+0x160] ;  /* 0x00016000011c7983 */ /* 0x008ea80000300800 */
[----:B------:R-:W3:Y:S04]  /*12350*/  LDL.LU R31, [R1+0x32c] ;  /* 0x00032c00011f7983 */ /* 0x000ee80000300800 */
[----:B------:R-:W3:Y:S04]  /*12360*/  LDL.LU R29, [R1+0x164] ;  /* 0x00016400011d7983 */ /* 0x000ee80000300800 */
[----:B------:R-:W4:Y:S04]  /*12370*/  LDL.LU R33, [R1+0x330] ;  /* 0x0003300001217983 */ /* 0x000f280000300800 */
        /* <DEDUP_REMOVED lines=18> */
.L_x_722:
[----:B------:R-:W-:Y:S05]  /*124a0*/  BSYNC.RECONVERGENT B0 ;  /* 0x0000000000007941 */ /* 0x000fea0003800200 */
.L_x_721:
[-C--:B------:R-:W-:Y:S01]  /*124b0*/  ISETP.GE.AND P6, PT, R10, R3.reuse, PT ;  /* 0x000000030a00720c */ /* 0x080fe20003fc6270 */
[----:B------:R-:W-:Y:S01]  /*124c0*/  BSSY.RECONVERGENT B0, `(.L_x_723) ;  /* 0x000001c000007945 */ /* 0x000fe20003800200 */
[----:B------:R-:W-:Y:S02]  /*124d0*/  IADD3 R10, PT, PT, R18, 0x1900, RZ ;  /* 0x00001900120a7810 */ /* 0x000fe40007ffe0ff */
[----:B------:R-:W-:-:S09]  /*124e0*/  ISETP.GE.AND P1, PT, R34, R3, PT ;  /* 0x000000032200720c */ /* 0x000fd20003f26270 */
[----:B------:R-:W-:Y:S05]  /*124f0*/  @P6 BRA `(.L_x_724) ;  /* 0x0000000000606947 */ /* 0x000fea0003800000 */
[----:B0-2---:R-:W2:Y:S01]  /*12500*/  LDL.LU R30, [R1+0x334] ;  /* 0x00033400011e7983 */ /* 0x005ea20000300800 */
[----:B------:R-:W0:Y:S03]  /*12510*/  LDCU UR6, c[0x0][0x398] ;  /* 0x00007300ff0677ac */ /* 0x000e260008000800 */
[----:B------:R-:W2:Y:S04]  /*12520*/  LDL.LU R27, [R1+0x178] ;  /* 0x00017800011b7983 */ /* 0x000ea80000300800 */
[----:B------:R-:W5:Y:S04]  /*12530*/  LDL.LU R31, [R1+0x338] ;  /* 0x00033800011f7983 */ /* 0x000f680000300800 */
[----:B---34-:R-:W5:Y:S04]  /*12540*/  LDL.LU R28, [R1+0x17c] ;  /* 0x00017c00011c7983 */ /* 0x018f680000300800 */
[----:B------:R-:W3:Y:S04]  /*12550*/  LDL.LU R32, [R1+0x33c] ;  /* 0x00033c0001207983 */ /* 0x000ee80000300800 */
[----:B------:R-:W3:Y:S01]  /*12560*/  LDL.LU R29, [R1+0x180] ;  /* 0x00018000011d7983 */ /* 0x000ee20000300800 */
[C---:B------:R-:W-:Y:S01]  /*12570*/  FFMA R26, -R127.reuse, R26, R75 ;  /* 0x0000001a7f1a7223 */ /* 0x040fe2000000014b */
[----:B--2---:R-:W-:-:S04]  /*12580*/  FFMA R27, -R127, R27, R30 ;  /* 0x0000001b7f1b7223 */ /* 0x004fc8000000011e */
[----:B0-----:R-:W-:Y:S01]  /*12590*/  FMUL R30, R27, UR6 ;  /* 0x000000061b1e7c20 */ /* 0x001fe20008400000 */
[----:B-----5:R-:W-:-:S03]  /*125a0*/  FFMA R28, -R127, R28, R31 ;  /* 0x0000001c7f1c7223 */ /* 0x020fc6000000011f */
        /* <DEDUP_REMOVED lines=13> */
.L_x_724:
[----:B------:R-:W-:Y:S05]  /*12680*/  BSYNC.RECONVERGENT B0 ;  /* 0x0000000000007941 */ /* 0x000fea0003800200 */
.L_x_723:
        /* <DEDUP_REMOVED lines=9> */
[----:B---34-:R-:W5:Y:S04]  /*12720*/  LDL.LU R28, [R1+0x184] ;  /* 0x00018400011c7983 */ /* 0x018f680000300800 */
[----:B------:R-:W3:Y:S04]  /*12730*/  LDL.LU R32, [R1+0x344] ;  /* 0x0003440001207983 */ /* 0x000ee80000300800 */
[----:B------:R-:W3:Y:S04]  /*12740*/  LDL.LU R29, [R1+0x188] ;  /* 0x00018800011d7983 */ /* 0x000ee80000300800 */
[----:B--2---:R-:W2:Y:S04]  /*12750*/  LDL.LU R31, [R1+0x348] ;  /* 0x00034800011f7983 */ /* 0x004ea80000300800 */
[----:B------:R-:W2:Y:S01]  /*12760*/  LDL.LU R30, [R1+0x198] ;  /* 0x00019800011e7983 */ /* 0x000ea20000300800 */
[----:B------:R-:W-:-:S04]  /*12770*/  FFMA R25, -R127, R25, R74 ;  /* 0x000000197f197223 */ /* 0x000fc8000000014a */
[----:B0-----:R-:W-:-:S06]  /*12780*/  FMUL R25, R25, UR6 ;  /* 0x0000000619197c20 */ /* 0x001fcc0008400000 */
[----:B------:R-:W-:Y:S01]  /*12790*/  F2F.BF16.F32 R25, R25 ;  /* 0x0000001900197304 */ /* 0x000fe20000202000 */
[----:B-----5:R-:W-:-:S04]  /*127a0*/  FFMA R26, -R127, R28, R33 ;  /* 0x0000001c7f1a7223 */ /* 0x020fc80000000121 */
[----:B------:R-:W-:Y:S01]  /*127b0*/  FMUL R28, R26, UR6 ;  /* 0x000000061a1c7c20 */ /* 0x000fe20008400000 */
[----:B---3--:R-:W-:-:S03]  /*127c0*/  FFMA R27, -R127, R29, R32 ;  /* 0x0000001d7f1b7223 */ /* 0x008fc60000000120 */
        /* <DEDUP_REMOVED lines=11> */
.L_x_726:
[----:B------:R-:W-:Y:S05]  /*12880*/  BSYNC.RECONVERGENT B0 ;  /* 0x0000000000007941 */ /* 0x000fea0003800200 */
.L_x_725:
[----:B------:R-:W-:Y:S01]  /*12890*/  BSSY.RECONVERGENT B0, `(.L_x_727) ;  /* 0x000001c000007945 */ /* 0x000fe20003800200 */
[----:B------:R-:W-:Y:S01]  /*128a0*/  VIADD R32, R18, 0x1a00 ;  /* 0x00001a0012207836 */ /* 0x000fe20000000000 */
[----:B------:R-:W-:Y:S02]  /*128b0*/  ISETP.GE.AND P6, PT, R2, R3, PT ;  /* 0x000000030200720c */ /* 0x000fe40003fc6270 */
[----:B------:R-:W-:Y:S11]  /*128c0*/  @P2 BRA `(.L_x_728) ;  /* 0x0000000000602947 */ /* 0x000ff60003800000 */
[----:B--2---:R-:W2:Y:S01]  /*128d0*/  LDL.LU R31, [R1+0x34c] ;  /* 0x00034c00011f7983 */ /* 0x004ea20000300800 */
[----:B------:R-:W5:Y:S03]  /*128e0*/  LDCU UR6, c[0x0][0x398] ;  /* 0x00007300ff0677ac */ /* 0x000f660008000800 */
[----:B---34-:R-:W2:Y:S04]  /*128f0*/  LDL.LU R28, [R1+0x19c] ;  /* 0x00019c00011c7983 */ /* 0x018ea80000300800 */
[----:B------:R-:W3:Y:S04]  /*12900*/  LDL.LU R29, [R1+0x350] ;  /* 0x00035000011d7983 */ /* 0x000ee80000300800 */
[----:B0-----:R-:W3:Y:S04]  /*12910*/  LDL.LU R26, [R1+0x1a0] ;  /* 0x0001a000011a7983 */ /* 0x001ee80000300800 */
[----:B------:R-:W4:Y:S04]  /*12920*/  LDL.LU R30, [R1+0x354] ;  /* 0x00035400011e7983 */ /* 0x000f280000300800 */
[----:B------:R-:W4:Y:S01]  /*12930*/  LDL.LU R27, [R1+0x1a4] ;  /* 0x0001a400011b7983 */ /* 0x000f220000300800 */
[C---:B------:R-:W-:Y:S01]  /*12940*/  FFMA R24, -R127.reuse, R24, R73 ;  /* 0x000000187f187223 */ /* 0x040fe20000000149 */
[----:B--2---:R-:W-:-:S04]  /*12950*/  FFMA R25, -R127, R28, R31 ;  /* 0x0000001c7f197223 */ /* 0x004fc8000000011f */
[----:B-----5:R-:W-:Y:S01]  /*12960*/  FMUL R28, R25, UR6 ;  /* 0x00000006191c7c20 */ /* 0x020fe20008400000 */
[----:B---3--:R-:W-:-:S03]  /*12970*/  FFMA R26, -R127, R26, R29 ;  /* 0x0000001a7f1a7223 */ /* 0x008fc6000000011d */
[----:B------:R-:W0:Y:S01]  /*12980*/  F2F.BF16.F32 R25, R28 ;  /* 0x0000001c00197304 */ /* 0x000e220000202000 */
[----:B------:R-:W-:Y:S01]  /*12990*/  FMUL R29, R26, UR6 ;  /* 0x000000061a1d7c20 */ /* 0x000fe20008400000 */
[----:B----4-:R-:W-:-:S06]  /*129a0*/  FFMA R26, -R127, R27, R30 ;  /* 0x0000001b7f1a7223 */ /* 0x010fcc000000011e */
        /* <DEDUP_REMOVED lines=10> */
.L_x_728:
[----:B------:R-:W-:Y:S05]  /*12a50*/  BSYNC.RECONVERGENT B0 ;  /* 0x0000000000007941 */ /* 0x000fea0003800200 */
.L_x_727:
[----:B------:R-:W-:Y:S01]  /*12a60*/  BSSY.RECONVERGENT B0, `(.L_x_729) ;  /* 0x000001c000007945 */ /* 0x000fe20003800200 */
[----:B--2---:R-:W-:Y:S02]  /*12a70*/  IADD3 R30, PT, PT, R18, 0x1a80, RZ ;  /* 0x00001a80121e7810 */ /* 0x004fe40007ffe0ff */
[----:B------:R-:W-:Y:S01]  /*12a80*/  ISETP.GE.AND P2, PT, R32, R3, PT ;  /* 0x000000032000720c */ /* 0x000fe20003f46270 */
[----:B------:R-:W-:-:S12]  /*12a90*/  @P3 BRA `(.L_x_730) ;  /* 0x0000000000603947 */ /* 0x000fd80003800000 */
[----:B0-----:R-:W2:Y:S01]  /*12aa0*/  LDL.LU R26, [R1+0x358] ;  /* 0x00035800011a7983 */ /* 0x001ea20000300800 */
[----:B------:R-:W0:Y:S03]  /*12ab0*/  LDCU UR6, c[0x0][0x398] ;  /* 0x00007300ff0677ac */ /* 0x000e260008000800 */
[----:B------:R-:W2:Y:S04]  /*12ac0*/  LDL.LU R24, [R1+0x1a8] ;  /* 0x0001a80001187983 */ /* 0x000ea80000300800 */
[----:B------:R-:W5:Y:S04]  /*12ad0*/  LDL.LU R27, [R1+0x35c] ;  /* 0x00035c00011b7983 */ /* 0x000f680000300800 */
[----:B------:R-:W5:Y:S04]  /*12ae0*/  LDL.LU R25, [R1+0x1ac] ;  /* 0x0001ac0001197983 */ /* 0x000f680000300800 */
[----:B---34-:R-:W3:Y:S04]  /*12af0*/  LDL.LU R29, [R1+0x360] ;  /* 0x00036000011d7983 */ /* 0x018ee80000300800 */
[----:B------:R-:W3:Y:S01]  /*12b00*/  LDL.LU R28, [R1+0x1bc] ;  /* 0x0001bc00011c7983 */ /* 0x000ee20000300800 */
[----:B------:R-:W-:-:S04]  /*12b10*/  FFMA R23, -R127, R23, R72 ;  /* 0x000000177f177223 */ /* 0x000fc80000000148 */
[----:B0-----:R-:W-:-:S06]  /*12b20*/  FMUL R23, R23, UR6 ;  /* 0x0000000617177c20 */ /* 0x001fcc0008400000 */
[----:B------:R-:W-:Y:S01]  /*12b30*/  F2F.BF16.F32 R23, R23 ;  /* 0x0000001700177304 */ /* 0x000fe20000202000 */
[----:B--2---:R-:W-:-:S04]  /*12b40*/  FFMA R24, -R127, R24, R26 ;  /* 0x000000187f187223 */ /* 0x004fc8000000011a */
[----:B------:R-:W-:Y:S01]  /*12b50*/  FMUL R26, R24, UR6 ;  /* 0x00000006181a7c20 */ /* 0x000fe20008400000 */
[----:B-----5:R-:W-:-:S03]  /*12b60*/  FFMA R25, -R127, R25, R27 ;  /* 0x000000197f197223 */ /* 0x020fc6000000011b */
[----:B------:R-:W0:Y:S01]  /*12b70*/  F2F.BF16.F32 R24, R26 ;  /* 0x0000001a00187304 */ /* 0x000e220000202000 */
[----:B------:R-:W-:Y:S01]  /*12b80*/  FMUL R27, R25, UR6 ;  /* 0x00000006191b7c20 */ /* 0x000fe20008400000 */
[----:B---3--:R-:W-:-:S06]  /*12b90*/  FFMA R25, -R127, R28, R29 ;  /* 0x0000001c7f197223 */ /* 0x008fcc000000011d */
        /* <DEDUP_REMOVED lines=8> */
.L_x_730:
[----:B------:R-:W-:Y:S05]  /*12c20*/  BSYNC.RECONVERGENT B0 ;  /* 0x0000000000007941 */ /* 0x000fea0003800200 */
.L_x_729:
[----:B------:R-:W-:Y:S01]  /*12c30*/  BSSY.RECONVERGENT B0, `(.L_x_731) ;  /* 0x000001c000007945 */ /* 0x000fe20003800200 */
[----:B------:R-:W-:Y:S02]  /*12c40*/  IADD3 R32, PT, PT, R18, 0x1b00, RZ ;  /* 0x00001b0012207810 */ /* 0x000fe40007ffe0ff */
[----:B------:R-:W-:Y:S01]  /*12c50*/  ISETP.GE.AND P3, PT, R30, R3, PT ;  /* 0x000000031e00720c */ /* 0x000fe20003f66270 */
[----:B------:R-:W-:-:S12]  /*12c60*/  @P4 BRA `(.L_x_732) ;  /* 0x0000000000604947 */ /* 0x000fd80003800000 */
[----:B0-----:R-:W5:Y:S01]  /*12c70*/  LDL.LU R26, [R1+0x364] ;  /* 0x00036400011a7983 */ /* 0x001f620000300800 */
[----:B------:R-:W0:Y:S03]  /*12c80*/  LDCU UR6, c[0x0][0x398] ;  /* 0x00007300ff0677ac */ /* 0x000e260008000800 */
[----:B------:R-:W5:Y:S04]  /*12c90*/  LDL.LU R23, [R1+0x1c0] ;  /* 0x0001c00001177983 */ /* 0x000f680000300800 */
[----:B------:R-:W5:Y:S04]  /*12ca0*/  LDL.LU R27, [R1+0x368] ;  /* 0x00036800011b7983 */ /* 0x000f680000300800 */
[----:B--2---:R-:W2:Y:S04]  /*12cb0*/  LDL.LU R24, [R1+0x1c4] ;  /* 0x0001c40001187983 */ /* 0x004ea80000300800 */
[----:B---34-:R-:W3:Y:S04]  /*12cc0*/  LDL.LU R28, [R1+0x36c] ;  /* 0x00036c00011c7983 */ /* 0x018ee80000300800 */
        /* <DEDUP_REMOVED lines=18> */
.L_x_732:
[----:B------:R-:W-:Y:S05]  /*12df0*/  BSYNC.RECONVERGENT B0 ;  /* 0x0000000000007941 */ /* 0x000fea0003800200 */
.L_x_731:
[----:B------:R-:W-:Y:S01]  /*12e00*/  BSSY.RECONVERGENT B0, `(.L_x_733) ;  /* 0x000001c000007945 */ /* 0x000fe20003800200 */
[----:B---34-:R-:W-:Y:S01]  /*12e10*/  VIADD R28, R18, 0x1b80 ;  /* 0x00001b80121c7836 */ /* 0x018fe20000000000 */
[----:B------:R-:W-:Y:S02]  /*12e20*/  ISETP.GE.AND P4, PT, R32, R3, PT ;  /* 0x000000032000720c */ /* 0x000fe40003f86270 */
[----:B------:R-:W-:Y:S11]  /*12e30*/  @P5 BRA `(.L_x_734) ;  /* 0x0000000000605947 */ /* 0x000ff60003800000 */
[----:B0-2---:R-:W2:Y:S01]  /*12e40*/  LDL.LU R24, [R1+0x370] ;  /* 0x0003700001187983 */ /* 0x005ea20000300800 */
[----:B------:R-:W0:Y:S03]  /*12e50*/  LDCU UR6, c[0x0][0x398] ;  /* 0x00007300ff0677ac */ /* 0x000e260008000800 */
[----:B------:R-:W2:Y:S04]  /*12e60*/  LDL.LU R22, [R1+0x1cc] ;  /* 0x0001cc0001167983 */ /* 0x000ea80000300800 */
        /* <DEDUP_REMOVED lines=21> */
.L_x_734:
[----:B------:R-:W-:Y:S05]  /*12fc0*/  BSYNC.RECONVERGENT B0 ;  /* 0x0000000000007941 */ /* 0x000fea0003800200 */
.L_x_733:
[----:B------:R-:W-:Y:S01]  /*12fd0*/  BSSY.RECONVERGENT B0, `(.L_x_735) ;  /* 0x000001c000007945 */ /* 0x000fe20003800200 */
[----:B------:R-:W-:Y:S02]  /*12fe0*/  IADD3 R30, PT, PT, R18, 0x1c00, RZ ;  /* 0x00001c00121e7810 */ /* 0x000fe40007ffe0ff */
[----:B------:R-:W-:Y:S01]  /*12ff0*/  ISETP.GE.AND P5, PT, R28, R3, PT ;  /* 0x000000031c00720c */ /* 0x000fe20003fa6270 */
[----:B------:R-:W-:-:S12]  /*13000*/  @P0 BRA `(.L_x_736) ;  /* 0x0000000000600947 */ /* 0x000fd80003800000 */
[----:B0-2---:R-:W2:Y:S01]  /*13010*/  LDL.LU R24, [R1+0x37c] ;  /* 0x00037c0001187983 */ /* 0x005ea20000300800 */
[----:B------:R-:W0:Y:S03]  /*13020*/  LDCU UR6, c[0x0][0x398] ;  /* 0x00007300ff0677ac */ /* 0x000e260008000800 */
[----:B------:R-:W2:Y:S04]  /*13030*/  LDL.LU R21, [R1+0x1e4] ;  /* 0x0001e40001157983 */ /* 0x000ea80000300800 */
[----:B------:R-:W4:Y:S04]  /*13040*/  LDL.LU R25, [R1+0x380] ;  /* 0x0003800001197983 */ /* 0x000f280000300800 */
[----:B---3--:R-:W4:Y:S04]  /*13050*/  LDL.LU R22, [R1+0x1e8] ;  /* 0x0001e80001167983 */ /* 0x008f280000300800 */
[----:B------:R-:W3:Y:S04]  /*13060*/  LDL.LU R26, [R1+0x384] ;  /* 0x00038400011a7983 */ /* 0x000ee80000300800 */
[----:B------:R-:W3:Y:S01]  /*13070*/  LDL.LU R23, [R1+0x1ec] ;  /* 0x0001ec0001177983 */ /* 0x000ee20000300800 */
[C---:B------:R-:W-:Y:S01]  /*13080*/  FFMA R20, -R127.reuse, R20, R69 ;  /* 0x000000147f147223 */ /* 0x040fe20000000145 */
[----:B--2---:R-:W-:-:S04]  /*13090*/  FFMA R21, -R127, R21, R24 ;  /* 0x000000157f157223 */ /* 0x004fc80000000118 */
[----:B0-----:R-:W-:Y:S01]  /*130a0*/  FMUL R24, R21, UR6 ;  /* 0x0000000615187c20 */ /* 0x001fe20008400000 */
[----:B----4-:R-:W-:-:S03]  /*130b0*/  FFMA R22, -R127, R22, R25 ;  /* 0x000000167f167223 */ /* 0x010fc60000000119 */
        /* <DEDUP_REMOVED lines=13> */
.L_x_736:
[----:B------:R-:W-:Y:S05]  /*13190*/  BSYNC.RECONVERGENT B0 ;  /* 0x0000000000007941 */ /* 0x000fea0003800200 */
.L_x_735:
[----:B------:R-:W-:Y:S01]  /*131a0*/  BSSY.RECONVERGENT B0, `(.L_x_737) ;  /* 0x000001c000007945 */ /* 0x000fe20003800200 */
[----:B0-----:R-:W-:Y:S02]  /*131b0*/  IADD3 R26, PT, PT, R18, 0x1c80, RZ ;  /* 0x00001c80121a7810 */ /* 0x001fe40007ffe0ff */
[----:B------:R-:W-:Y:S01]  /*131c0*/  ISETP.GE.AND P6, PT, R30, R3, PT ;  /* 0x000000031e00720c */ /* 0x000fe20003fc6270 */
[----:B------:R-:W-:-:S12]  /*131d0*/  @P1 BRA `(.L_x_738) ;  /* 0x0000000000601947 */ /* 0x000fd80003800000 */
[----:B---3--:R-:W3:Y:S01]  /*131e0*/  LDL.LU R22, [R1+0x388] ;  /* 0x0003880001167983 */ /* 0x008ee20000300800 */
[----:B------:R-:W0:Y:S03]  /*131f0*/  LDCU UR6, c[0x0][0x398] ;  /* 0x00007300ff0677ac */ /* 0x000e260008000800 */
[----:B----4-:R-:W3:Y:S04]  /*13200*/  LDL.LU R20, [R1+0x1fc] ;  /* 0x0001fc0001147983 */ /* 0x010ee80000300800 */
[----:B------:R-:W4:Y:S04]  /*13210*/  LDL.LU R23, [R1+0x38c] ;  /* 0x00038c0001177983 */ /* 0x000f280000300800 */
[----:B------:R-:W4:Y:S04]  /*13220*/  LDL.LU R21, [R1+0x200] ;  /* 0x0002000001157983 */ /* 0x000f280000300800 */
[----:B--2---:R-:W2:Y:S04]  /*13230*/  LDL.LU R25, [R1+0x390] ;  /* 0x0003900001197983 */ /* 0x004ea80000300800 */
[----:B------:R-:W2:Y:S01]  /*13240*/  LDL.LU R24, [R1+0x204] ;  /* 0x0002040001187983 */ /* 0x000ea20000300800 */
[----:B------:R-:W-:-:S04]  /*13250*/  FFMA R19, -R127, R19, R68 ;  /* 0x000000137f137223 */ /* 0x000fc80000000144 */
[----:B0-----:R-:W-:-:S06]  /*13260*/  FMUL R19, R19, UR6 ;  /* 0x0000000613137c20 */ /* 0x001fcc0008400000 */
[----:B------:R-:W-:Y:S01]  /*13270*/  F2F.BF16.F32 R19, R19 ;  /* 0x0000001300137304 */ /* 0x000fe20000202000 */
[----:B---3--:R-:W-:-:S04]  /*13280*/  FFMA R20, -R127, R20, R22 ;  /* 0x000000147f147223 */ /* 0x008fc80000000116 */
[----:B------:R-:W-:Y:S01]  /*13290*/  FMUL R22, R20, UR6 ;  /* 0x0000000614167c20 */ /* 0x000fe20008400000 */
[----:B----4-:R-:W-:-:S03]  /*132a0*/  FFMA R21, -R127, R21, R23 ;  /* 0x000000157f157223 */ /* 0x010fc60000000117 */
        /* <DEDUP_REMOVED lines=11> */
.L_x_738:
[----:B------:R-:W-:Y:S05]  /*13360*/  BSYNC.RECONVERGENT B0 ;  /* 0x0000000000007941 */ /* 0x000fea0003800200 */
.L_x_737:
[-C--:B------:R-:W-:Y:S01]  /*13370*/  ISETP.GE.AND P0, PT, R10, R3.reuse, PT ;  /* 0x000000030a00720c */ /* 0x080fe20003f06270 */
[----:B------:R-:W-:Y:S01]  /*13380*/  BSSY.RECONVERGENT B0, `(.L_x_739) ;  /* 0x000001d000007945 */ /* 0x000fe20003800200 */
[----:B------:R-:W-:Y:S01]  /*13390*/  ISETP.GE.AND P1, PT, R26, R3, PT ;  /* 0x000000031a00720c */ /* 0x000fe20003f26270 */
[----:B--2---:R-:W-:-:S03]  /*133a0*/  VIADD R24, R18, 0x1d00 ;  /* 0x00001d0012187836 */ /* 0x004fc60000000000 */
[----:B---3--:R-:W-:-:S07]  /*133b0*/  P2R R23, PR, RZ, 0x2 ;  /* 0x00000002ff177803 */ /* 0x008fce0000000000 */
[----:B------:R-:W-:Y:S05]  /*133c0*/  @P0 BRA `(.L_x_740) ;  /* 0x0000000000600947 */ /* 0x000fea0003800000 */
[----:B------:R-:W2:Y:S01]  /*133d0*/  LDL.LU R27, [R1+0x394] ;  /* 0x00039400011b7983 */ /* 0x000ea20000300800 */
[----:B------:R-:W3:Y:S03]  /*133e0*/  LDCU UR6, c[0x0][0x398] ;  /* 0x00007300ff0677ac */ /* 0x000ee60008000800 */
[----:B------:R-:W2:Y:S04]  /*133f0*/  LDL.LU R25, [R1+0x208] ;  /* 0x0002080001197983 */ /* 0x000ea80000300800 */
[----:B------:R-:W5:Y:S04]  /*13400*/  LDL.LU R22, [R1+0x398] ;  /* 0x0003980001167983 */ /* 0x000f680000300800 */
[----:B------:R-:W5:Y:S04]  /*13410*/  LDL.LU R19, [R1+0x20c] ;  /* 0x00020c0001137983 */ /* 0x000f680000300800 */
[----:B0---4-:R-:W4:Y:S04]  /*13420*/  LDL.LU R21, [R1+0x39c] ;  /* 0x00039c0001157983 */ /* 0x011f280000300800 */
[----:B------:R-:W4:Y:S01]  /*13430*/  LDL.LU R20, [R1+0x21c] ;  /* 0x00021c0001147983 */ /* 0x000f220000300800 */
[----:B------:R-:W-:-:S04]  /*13440*/  FFMA R9, -R127, R17, R9 ;  /* 0x000000117f097223 */ /* 0x000fc80000000109 */
[----:B---3--:R-:W-:-:S06]  /*13450*/  FMUL R9, R9, UR6 ;  /* 0x0000000609097c20 */ /* 0x008fcc0008400000 */
[----:B------:R-:W-:Y:S01]  /*13460*/  F2F.BF16.F32 R9, R9 ;  /* 0x0000000900097304 */ /* 0x000fe20000202000 */
[----:B--2---:R-:W-:-:S04]  /*13470*/  FFMA R10, -R127, R25, R27 ;  /* 0x000000197f0a7223 */ /* 0x004fc8000000011b */
[----:B------:R-:W-:Y:S01]  /*13480*/  FMUL R10, R10, UR6 ;  /* 0x000000060a0a7c20 */ /* 0x000fe20008400000 */
[----:B-----5:R-:W-:-:S05]  /*13490*/  FFMA R19, -R127, R19, R22 ;  /* 0x000000137f137223 */ /* 0x020fca0000000116 */
        /* <DEDUP_REMOVED lines=11> */
.L_x_740:
[----:B------:R-:W-:Y:S05]  /*13550*/  BSYNC.RECONVERGENT B0 ;  /* 0x0000000000007941 */ /* 0x000fea0003800200 */
.L_x_739:
[-C--:B------:R-:W-:Y:S01]  /*13560*/  ISETP.GE.AND P1, PT, R2, R3.reuse, PT ;  /* 0x000000030200720c */ /* 0x080fe20003f26270 */
[----:B------:R-:W-:Y:S01]  /*13570*/  BSSY.RECONVERGENT B0, `(.L_x_741) ;  /* 0x000001c000007945 */ /* 0x000fe20003800200 */
[----:B------:R-:W-:Y:S02]  /*13580*/  IADD3 R22, PT, PT, R18, 0x1d80, RZ ;  /* 0x00001d8012167810 */ /* 0x000fe40007ffe0ff */
[----:B------:R-:W-:-:S09]  /*13590*/  ISETP.GE.AND P0, PT, R24, R3, PT ;  /* 0x000000031800720c */ /* 0x000fd20003f06270 */
[----:B------:R-:W-:Y:S05]  /*135a0*/  @P1 BRA `(.L_x_742) ;  /* 0x0000000000601947 */ /* 0x000fea0003800000 */
[----:B0-2-4-:R-:W2:Y:S01]  /*135b0*/  LDL.LU R21, [R1+0x3a0] ;  /* 0x0003a00001157983 */ /* 0x015ea20000300800 */
[----:B------:R-:W0:Y:S03]  /*135c0*/  LDCU UR6, c[0x0][0x398] ;  /* 0x00007300ff0677ac */ /* 0x000e260008000800 */
[----:B------:R-:W2:Y:S04]  /*135d0*/  LDL.LU R10, [R1+0x220] ;  /* 0x00022000010a7983 */ /* 0x000ea80000300800 */
[----:B------:R-:W3:Y:S04]  /*135e0*/  LDL.LU R19, [R1+0x3a4] ;  /* 0x0003a40001137983 */ /* 0x000ee80000300800 */
[----:B------:R-:W3:Y:S04]  /*135f0*/  LDL.LU R9, [R1+0x224] ;  /* 0x0002240001097983 */ /* 0x000ee80000300800 */
[----:B------:R-:W4:Y:S04]  /*13600*/  LDL.LU R20, [R1+0x3a8] ;  /* 0x0003a80001147983 */ /* 0x000f280000300800 */
[----:B------:R-:W4:Y:S01]  /*13610*/  LDL.LU R17, [R1+0x228] ;  /* 0x0002280001117983 */ /* 0x000f220000300800 */
[C---:B------:R-:W-:Y:S01]  /*13620*/  FFMA R8, -R127.reuse, R16, R8 ;  /* 0x000000107f087223 */ /* 0x040fe20000000108 */
[----:B--2---:R-:W-:-:S04]  /*13630*/  FFMA R2, -R127, R10, R21 ;  /* 0x0000000a7f027223 */ /* 0x004fc80000000115 */
[----:B0-----:R-:W-:Y:S01]  /*13640*/  FMUL R10, R2, UR6 ;  /* 0x00000006020a7c20 */ /* 0x001fe20008400000 */
        /* <DEDUP_REMOVED lines=14> */
.L_x_742:
[----:B------:R-:W-:Y:S05]  /*13730*/  BSYNC.RECONVERGENT B0 ;  /* 0x0000000000007941 */ /* 0x000fea0003800200 */
.L_x_741:
[----:B------:R-:W-:Y:S01]  /*13740*/  BSSY.RECONVERGENT B0, `(.L_x_743) ;  /* 0x000001c000007945 */ /* 0x000fe20003800200 */
[----:B0-2-4-:R-:W-:Y:S02]  /*13750*/  IADD3 R20, PT, PT, R18, 0x1e00, RZ ;  /* 0x00001e0012147810 */ /* 0x015fe40007ffe0ff */
[----:B------:R-:W-:Y:S01]  /*13760*/  ISETP.GE.AND P1, PT, R22, R3, PT ;  /* 0x000000031600720c */ /* 0x000fe20003f26270 */
[----:B------:R-:W-:-:S12]  /*13770*/  @P2 BRA `(.L_x_744) ;  /* 0x0000000000602947 */ /* 0x000fd80003800000 */
[----:B------:R-:W2:Y:S01]  /*13780*/  LDL.LU R17, [R1+0x3ac] ;  /* 0x0003ac0001117983 */ /* 0x000ea20000300800 */
[----:B------:R-:W0:Y:S03]  /*13790*/  LDCU UR6, c[0x0][0x398] ;  /* 0x00007300ff0677ac */ /* 0x000e260008000800 */
[----:B------:R-:W2:Y:S04]  /*137a0*/  LDL.LU R2, [R1+0x22c] ;  /* 0x00022c0001027983 */ /* 0x000ea80000300800 */
[----:B------:R-:W4:Y:S04]  /*137b0*/  LDL.LU R10, [R1+0x3b0] ;  /* 0x0003b000010a7983 */ /* 0x000f280000300800 */
[----:B---3--:R-:W4:Y:S04]  /*137c0*/  LDL.LU R8, [R1+0x23c] ;  /* 0x00023c0001087983 */ /* 0x008f280000300800 */
[----:B------:R-:W3:Y:S04]  /*137d0*/  LDL.LU R16, [R1+0x3b4] ;  /* 0x0003b40001107983 */ /* 0x000ee80000300800 */
[----:B------:R-:W3:Y:S01]  /*137e0*/  LDL.LU R9, [R1+0x240] ;  /* 0x0002400001097983 */ /* 0x000ee20000300800 */
[----:B------:R-:W-:-:S04]  /*137f0*/  FFMA R7, -R127, R15, R7 ;  /* 0x0000000f7f077223 */ /* 0x000fc80000000107 */
[----:B0-----:R-:W-:-:S06]  /*13800*/  FMUL R7, R7, UR6 ;  /* 0x0000000607077c20 */ /* 0x001fcc0008400000 */
[----:B------:R-:W-:Y:S01]  /*13810*/  F2F.BF16.F32 R7, R7 ;  /* 0x0000000700077304 */ /* 0x000fe20000202000 */
[----:B--2---:R-:W-:-:S04]  /*13820*/  FFMA R2, -R127, R2, R17 ;  /* 0x000000027f027223 */ /* 0x004fc80000000111 */
[----:B------:R-:W-:Y:S01]  /*13830*/  FMUL R2, R2, UR6 ;  /* 0x0000000602027c20 */ /* 0x000fe20008400000 */
[----:B----4-:R-:W-:-:S05]  /*13840*/  FFMA R8, -R127, R8, R10 ;  /* 0x000000087f087223 */ /* 0x010fca000000010a */
        /* <DEDUP_REMOVED lines=11> */
.L_x_744:
[----:B------:R-:W-:Y:S05]  /*13900*/  BSYNC.RECONVERGENT B0 ;  /* 0x0000000000007941 */ /* 0x000fea0003800200 */
.L_x_743:
[----:B------:R-:W-:Y:S01]  /*13910*/  BSSY.RECONVERGENT B0, `(.L_x_745) ;  /* 0x000001c000007945 */ /* 0x000fe20003800200 */
[----:B------:R-:W-:Y:S01]  /*13920*/  VIADD R16, R18, 0x1e80 ;  /* 0x00001e8012107836 */ /* 0x000fe20000000000 */
[----:B------:R-:W-:Y:S02]  /*13930*/  ISETP.GE.AND P2, PT, R20, R3, PT ;  /* 0x000000031400720c */ /* 0x000fe40003f46270 */
[----:B------:R-:W-:Y:S11]  /*13940*/  @P3 BRA `(.L_x_746) ;  /* 0x0000000000603947 */ /* 0x000ff60003800000 */
[----:B0--3--:R-:W2:Y:S01]  /*13950*/  LDL.LU R8, [R1+0x3b8] ;  /* 0x0003b80001087983 */ /* 0x009ea20000300800 */
        /* <DEDUP_REMOVED lines=23> */
.L_x_746:
[----:B------:R-:W-:Y:S05]  /*13ad0*/  BSYNC.RECONVERGENT B0 ;  /* 0x0000000000007941 */ /* 0x000fea0003800200 */
.L_x_745:
[----:B------:R-:W-:Y:S01]  /*13ae0*/  BSSY.RECONVERGENT B0, `(.L_x_747) ;  /* 0x000001c000007945 */ /* 0x000fe20003800200 */
[----:B------:R-:W-:Y:S02]  /*13af0*/  IADD3 R10, PT, PT, R18, 0x1f00, RZ ;  /* 0x00001f00120a7810 */ /* 0x000fe40007ffe0ff */
[----:B------:R-:W-:Y:S01]  /*13b00*/  ISETP.GE.AND P3, PT, R16, R3, PT ;  /* 0x000000031000720c */ /* 0x000fe20003f66270 */
[----:B------:R-:W-:-:S12]  /*13b10*/  @P4 BRA `(.L_x_748) ;  /* 0x0000000000604947 */ /* 0x000fd80003800000 */
[----:B------:R-:W4:Y:S01]  /*13b20*/  LDL.LU R14, [R1+0x3c4] ;  /* 0x0003c400010e7983 */ /* 0x000f220000300800 */
[----:B------:R-:W5:Y:S03]  /*13b30*/  LDCU UR6, c[0x0][0x398] ;  /* 0x00007300ff0677ac */ /* 0x000f660008000800 */
[----:B------:R-:W4:Y:S04]  /*13b40*/  LDL.LU R2, [R1+0x25c] ;  /* 0x00025c0001027983 */ /* 0x000f280000300800 */
[----:B0--3--:R-:W3:Y:S04]  /*13b50*/  LDL.LU R8, [R1+0x3c8] ;  /* 0x0003c80001087983 */ /* 0x009ee80000300800 */
[----:B--2---:R-:W3:Y:S04]  /*13b60*/  LDL.LU R6, [R1+0x260] ;  /* 0x0002600001067983 */ /* 0x004ee80000300800 */
[----:B------:R-:W2:Y:S04]  /*13b70*/  LDL.LU R9, [R1+0x3cc] ;  /* 0x0003cc0001097983 */ /* 0x000ea80000300800 */
[----:B------:R-:W2:Y:S01]  /*13b80*/  LDL.LU R7, [R1+0x264] ;  /* 0x0002640001077983 */ /* 0x000ea20000300800 */
[----:B------:R-:W-:-:S04]  /*13b90*/  FFMA R5, -R127, R13, R5 ;  /* 0x0000000d7f057223 */ /* 0x000fc80000000105 */
[----:B-----5:R-:W-:-:S06]  /*13ba0*/  FMUL R5, R5, UR6 ;  /* 0x0000000605057c20 */ /* 0x020fcc0008400000 */
[----:B------:R-:W-:Y:S01]  /*13bb0*/  F2F.BF16.F32 R5, R5 ;  /* 0x0000000500057304 */ /* 0x000fe20000202000 */
[----:B----4-:R-:W-:-:S04]  /*13bc0*/  FFMA R2, -R127, R2, R14 ;  /* 0x000000027f027223 */ /* 0x010fc8000000010e */
[----:B------:R-:W-:Y:S01]  /*13bd0*/  FMUL R2, R2, UR6 ;  /* 0x0000000602027c20 */ /* 0x000fe20008400000 */
[----:B---3--:R-:W-:-:S05]  /*13be0*/  FFMA R6, -R127, R6, R8 ;  /* 0x000000067f067223 */ /* 0x008fca0000000108 */
        /* <DEDUP_REMOVED lines=11> */
.L_x_748:
[----:B------:R-:W-:Y:S05]  /*13ca0*/  BSYNC.RECONVERGENT B0 ;  /* 0x0000000000007941 */ /* 0x000fea0003800200 */
.L_x_747:
[----:B------:R-:W-:Y:S01]  /*13cb0*/  BSSY.RECONVERGENT B0, `(.L_x_749) ;  /* 0x000001c000007945 */ /* 0x000fe20003800200 */
[----:B------:R-:W-:Y:S02]  /*13cc0*/  IADD3 R18, PT, PT, R18, 0x1f80, RZ ;  /* 0x00001f8012127810 */ /* 0x000fe40007ffe0ff */
[----:B------:R-:W-:Y:S01]  /*13cd0*/  ISETP.GE.AND P4, PT, R10, R3, PT ;  /* 0x000000030a00720c */ /* 0x000fe20003f86270 */
[----:B------:R-:W-:-:S12]  /*13ce0*/  @P5 BRA `(.L_x_750) ;  /* 0x0000000000605947 */ /* 0x000fd80003800000 */
[----:B--2-4-:R-:W2:Y:S01]  /*13cf0*/  LDL.LU R6, [R1+0x3d0] ;  /* 0x0003d00001067983 */ /* 0x014ea20000300800 */
[----:B------:R-:W4:Y:S03]  /*13d00*/  LDCU UR6, c[0x0][0x398] ;  /* 0x00007300ff0677ac */ /* 0x000f260008000800 */
[----:B------:R-:W2:Y:S04]  /*13d10*/  LDL.LU R2, [R1+0x268] ;  /* 0x0002680001027983 */ /* 0x000ea80000300800 */
[----:B0--3--:R-:W3:Y:S04]  /*13d20*/  LDL.LU R8, [R1+0x3d4] ;  /* 0x0003d40001087983 */ /* 0x009ee80000300800 */
[----:B------:R-:W3:Y:S04]  /*13d30*/  LDL.LU R5, [R1+0x26c] ;  /* 0x00026c0001057983 */ /* 0x000ee80000300800 */
[----:B------:R-:W5:Y:S04]  /*13d40*/  LDL.LU R9, [R1+0x3d8] ;  /* 0x0003d80001097983 */ /* 0x000f680000300800 */
[----:B------:R-:W5:Y:S01]  /*13d50*/  LDL.LU R7, [R1+0x27c] ;  /* 0x00027c0001077983 */ /* 0x000f620000300800 */
[C---:B------:R-:W-:Y:S01]  /*13d60*/  FFMA R4, -R127.reuse, R12, R4 ;  /* 0x0000000c7f047223 */ /* 0x040fe20000000104 */
[----:B--2---:R-:W-:-:S04]  /*13d70*/  FFMA R2, -R127, R2, R6 ;  /* 0x000000027f027223 */ /* 0x004fc80000000106 */
[----:B----4-:R-:W-:Y:S01]  /*13d80*/  FMUL R6, R2, UR6 ;  /* 0x0000000602067c20 */ /* 0x010fe20008400000 */
[----:B---3--:R-:W-:-:S03]  /*13d90*/  FFMA R2, -R127, R5, R8 ;  /* 0x000000057f027223 */ /* 0x008fc60000000108 */
[----:B------:R-:W0:Y:S01]  /*13da0*/  F2F.BF16.F32 R5, R6 ;  /* 0x0000000600057304 */ /* 0x000e220000202000 */
[----:B------:R-:W-:Y:S01]  /*13db0*/  FMUL R8, R2, UR6 ;  /* 0x0000000602087c20 */ /* 0x000fe20008400000 */
[----:B-----5:R-:W-:-:S06]  /*13dc0*/  FFMA R2, -R127, R7, R9 ;  /* 0x000000077f027223 */ /* 0x020fcc0000000109 */
        /* <DEDUP_REMOVED lines=10> */
.L_x_750:
[----:B------:R-:W-:Y:S05]  /*13e70*/  BSYNC.RECONVERGENT B0 ;  /* 0x0000000000007941 */ /* 0x000fea0003800200 */
.L_x_749:
[----:B------:R-:W-:Y:S01]  /*13e80*/  BSSY.RECONVERGENT B0, `(.L_x_751) ;  /* 0x000001b000007945 */ /* 0x000fe20003800200 */
[----:B------:R-:W-:-:S03]  /*13e90*/  ISETP.GE.AND P5, PT, R18, R3, PT ;  /* 0x000000031200720c */ /* 0x000fc60003fa6270 */
[----:B------:R-:W-:Y:S10]  /*13ea0*/  @P6 BRA `(.L_x_752) ;  /* 0x0000000000606947 */ /* 0x000ff40003800000 */
[----:B0-----:R-:W5:Y:S01]  /*13eb0*/  LDL.LU R4, [R1+0x3dc] ;  /* 0x0003dc0001047983 */ /* 0x001f620000300800 */
[----:B------:R-:W0:Y:S03]  /*13ec0*/  LDCU UR6, c[0x0][0x398] ;  /* 0x00007300ff0677ac */ /* 0x000e260008000800 */
[----:B------:R-:W5:Y:S04]  /*13ed0*/  LDL.LU R2, [R1+0x280] ;  /* 0x0002800001027983 */ /* 0x000f680000300800 */
[----:B---3--:R-:W3:Y:S04]  /*13ee0*/  LDL.LU R8, [R1+0x3e0] ;  /* 0x0003e00001087983 */ /* 0x008ee80000300800 */
[----:B--2-4-:R-:W3:Y:S04]  /*13ef0*/  LDL.LU R6, [R1+0x284] ;  /* 0x0002840001067983 */ /* 0x014ee80000300800 */
[----:B------:R-:W2:Y:S04]  /*13f00*/  LDL.LU R7, [R1+0x3e4] ;  /* 0x0003e40001077983 */ /* 0x000ea80000300800 */
[----:B------:R-:W2:Y:S01]  /*13f10*/  LDL.LU R5, [R1+0x288] ;  /* 0x0002880001057983 */ /* 0x000ea20000300800 */
[----:B------:R-:W-:-:S04]  /*13f20*/  FFMA R0, -R127, R11, R0 ;  /* 0x0000000b7f007223 */ /* 0x000fc80000000100 */
[----:B0-----:R-:W-:Y:S01]  /*13f30*/  FMUL R0, R0, UR6 ;  /* 0x0000000600007c20 */ /* 0x001fe20008400000 */
        /* <DEDUP_REMOVED lines=9> */
[----:B------:R-:W0:Y:S08]  /*13fd0*/  F2F.BF16.F32 R7, R7 ;  /* 0x0000000700077304 */ /* 0x000e300000202000 */
[----:B------:R-:W2:Y:S01]  /*13fe0*/  F2F.BF16.F32 R5, R0 ;  /* 0x0000000000057304 */ /* 0x000ea20000202000 */
[----:B0-----:R-:W-:-:S04]  /*13ff0*/  PRMT R9, R6, 0x5410, R7 ;  /* 0x0000541006097816 */ /* 0x001fc80000000007 */
[----:B------:R-:W-:Y:S02]  /*14000*/  LOP3.LUT R3, R9, R3, RZ, 0xfc, !PT ;  /* 0x0000000309037212 */ /* 0x000fe400078efcff */
[----:B--2---:R-:W-:-:S05]  /*14010*/  LOP3.LUT R2, R2, R5, RZ, 0xfc, !PT ;  /* 0x0000000502027212 */ /* 0x004fca00078efcff */
[----:B------:R0:W-:Y:S02]  /*14020*/  STG.E.64 desc[UR4][R122.64+0x3800], R2 ;  /* 0x003800027a007986 */ /* 0x0001e4000c101b04 */
.L_x_752:
[----:B------:R-:W-:Y:S05]  /*14030*/  BSYNC.RECONVERGENT B0 ;  /* 0x0000000000007941 */ /* 0x000fea0003800200 */
.L_x_751:
[----:B------:R-:W-:Y:S01]  /*14040*/  ISETP.NE.AND P6, PT, R23, RZ, PT ;  /* 0x000000ff1700720c */ /* 0x000fe20003fc5270 */
[----:B------:R-:W-:-:S12]  /*14050*/  BSSY.RECONVERGENT B0, `(.L_x_753) ;  /* 0x000001a000007945 */ /* 0x000fd80003800200 */
[----:B------:R-:W-:Y:S05]  /*14060*/  @P6 BRA `(.L_x_754) ;  /* 0x0000000000606947 */ /* 0x000fea0003800000 */
[----:B--2-4-:R-:W2:Y:S01]  /*14070*/  LDL.LU R6, [R1+0x3e8] ;  /* 0x0003e80001067983 */ /* 0x014ea20000300800 */
[----:B------:R-:W4:Y:S03]  /*14080*/  LDCU UR6, c[0x0][0x398] ;  /* 0x00007300ff0677ac */ /* 0x000f260008000800 */
[----:B------:R-:W2:Y:S04]  /*14090*/  LDL.LU R0, [R1+0x28c] ;  /* 0x00028c0001007983 */ /* 0x000ea80000300800 */
[----:B0-----:R-:W5:Y:S04]  /*140a0*/  LDL.LU R4, [R1+0x3ec] ;  /* 0x0003ec0001047983 */ /* 0x001f680000300800 */
[----:B------:R-:W5:Y:S04]  /*140b0*/  LDL.LU R2, [R1+0x29c] ;  /* 0x00029c0001027983 */ /* 0x000f680000300800 */
[----:B------:R-:W3:Y:S04]  /*140c0*/  LDL.LU R5, [R1+0x3f0] ;  /* 0x0003f00001057983 */ /* 0x000ee80000300800 */
[----:B------:R-:W3:Y:S01]  /*140d0*/  LDL.LU R3, [R1+0x2a0] ;  /* 0x0002a00001037983 */ /* 0x000ee20000300800 */
[----:B------:R-:W-:-:S04]  /*140e0*/  FFMA R130, -R127, R134, R130 ;  /* 0x000000867f827223 */ /* 0x000fc80000000182 */
[----:B----4-:R-:W-:Y:S01]  /*140f0*/  FMUL R130, R130, UR6 ;  /* 0x0000000682827c20 */ /* 0x010fe20008400000 */
[----:B--2---:R-:W-:-:S04]  /*14100*/  FFMA R0, -R127, R0, R6 ;  /* 0x000000007f007223 */ /* 0x004fc80000000106 */
[----:B------:R-:W-:Y:S01]  /*14110*/  FMUL R0, R0, UR6 ;  /* 0x0000000600007c20 */ /* 0x000fe20008400000 */
[----:B-----5:R-:W-:-:S05]  /*14120*/  FFMA R2, -R127, R2, R4 ;  /* 0x000000027f027223 */ /* 0x020fca0000000104 */
[----:B------:R-:W0:Y:S01]  /*14130*/  F2F.BF16.F32 R0, R0 ;  /* 0x0000000000007304 */ /* 0x000e220000202000 */
[----:B------:R-:W-:Y:S01]  /*14140*/  FMUL R4, R2, UR6 ;  /* 0x0000000602047c20 */ /* 0x000fe20008400000 */
[----:B---3--:R-:W-:-:S06]  /*14150*/  FFMA R2, -R127, R3, R5 ;  /* 0x000000037f027223 */ /* 0x008fcc0000000105 */
        /* <DEDUP_REMOVED lines=9> */
.L_x_754:
[----:B------:R-:W-:Y:S05]  /*141f0*/  BSYNC.RECONVERGENT B0 ;  /* 0x0000000000007941 */ /* 0x000fea0003800200 */
.L_x_753:
[----:B------:R-:W-:Y:S04]  /*14200*/  BSSY.RECONVERGENT B0, `(.L_x_755) ;  /* 0x000001a000007945 */ /* 0x000fe80003800200 */
        /* <DEDUP_REMOVED lines=9> */
[----:B----4-:R-:W-:-:S06]  /*142a0*/  FMUL R121, R121, UR6 ;  /* 0x0000000679797c20 */ /* 0x010fcc0008400000 */
[----:B------:R-:W-:Y:S01]  /*142b0*/  F2F.BF16.F32 R121, R121 ;  /* 0x0000007900797304 */ /* 0x000fe20000202000 */
        /* <DEDUP_REMOVED lines=14> */
.L_x_756:
[----:B------:R-:W-:Y:S05]  /*143a0*/  BSYNC.RECONVERGENT B0 ;  /* 0x0000000000007941 */ /* 0x000fea0003800200 */
.L_x_755:
        /* <DEDUP_REMOVED lines=26> */
.L_x_758:
[----:B------:R-:W-:Y:S05]  /*14550*/  BSYNC.RECONVERGENT B0 ;  /* 0x0000000000007941 */ /* 0x000fea0003800200 */
.L_x_757:
        /* <DEDUP_REMOVED lines=26> */
.L_x_760:
[----:B------:R-:W-:Y:S05]  /*14700*/  BSYNC.RECONVERGENT B0 ;  /* 0x0000000000007941 */ /* 0x000fea0003800200 */
.L_x_759:
        /* <DEDUP_REMOVED lines=26> */
.L_x_762:
[----:B------:R-:W-:Y:S05]  /*148b0*/  BSYNC.RECONVERGENT B0 ;  /* 0x0000000000007941 */ /* 0x000fea0003800200 */
.L_x_761:
        /* <DEDUP_REMOVED lines=26> */
.L_x_764:
[----:B------:R-:W-:Y:S05]  /*14a60*/  BSYNC.RECONVERGENT B0 ;  /* 0x0000000000007941 */ /* 0x000fea0003800200 */
.L_x_763:
[----:B------:R-:W-:Y:S05]  /*14a70*/  @P5 EXIT ;  /* 0x000000000000594d */ /* 0x000fea0003800000 */
[----:B------:R-:W5:Y:S01]  /*14a80*/  LDL.LU R0, [R1+0x304] ;  /* 0x0003040001007983 */ /* 0x000f620000300800 */
[----:B------:R-:W1:Y:S03]  /*14a90*/  LDCU UR6, c[0x0][0x398] ;  /* 0x00007300ff0677ac */ /* 0x000e660008000800 */
[----:B0-----:R-:W2:Y:S04]  /*14aa0*/  LDL.LU R2, [R1+0x308] ;  /* 0x0003080001027983 */ /* 0x001ea80000300800 */
[----:B------:R-:W3:Y:S01]  /*14ab0*/  LDL.LU R3, [R1+0x30c] ;  /* 0x00030c0001037983 */ /* 0x000ee20000300800 */
[C---:B-----5:R-:W-:Y:S01]  /*14ac0*/  FFMA R0, -R127.reuse, R0, R129 ;  /* 0x000000007f007223 */ /* 0x060fe20000000181 */
[----:B--2---:R-:W-:-:S03]  /*14ad0*/  FFMA R2, -R127, R2, R128 ;  /* 0x000000027f027223 */ /* 0x004fc60000000180 */
[----:B-1----:R-:W-:Y:S01]  /*14ae0*/  FMUL R0, R0, UR6 ;  /* 0x0000000600007c20 */ /* 0x002fe20008400000 */
[----:B------:R-:W-:Y:S01]  /*14af0*/  FMUL R4, R2, UR6 ;  /* 0x0000000602047c20 */ /* 0x000fe20008400000 */
[C---:B---3--:R-:W-:Y:S01]  /*14b00*/  FFMA R2, -R127.reuse, R3, R126 ;  /* 0x000000037f027223 */ /* 0x048fe2000000017e */
[----:B------:R-:W-:-:S03]  /*14b10*/  FFMA R127, -R127, R132, R133 ;  /* 0x000000847f7f7223 */ /* 0x000fc60000000185 */
[----:B------:R-:W0:Y:S01]  /*14b20*/  F2F.BF16.F32 R0, R0 ;  /* 0x0000000000007304 */ /* 0x000e220000202000 */
[----:B------:R-:W-:Y:S01]  /*14b30*/  FMUL R5, R2, UR6 ;  /* 0x0000000602057c20 */ /* 0x000fe20008400000 */
[----:B------:R-:W-:-:S06]  /*14b40*/  FMUL R127, R127, UR6 ;  /* 0x000000067f7f7c20 */ /* 0x000fcc0008400000 */
[----:B------:R-:W-:Y:S01]  /*14b50*/  F2F.BF16.F32 R4, R4 ;  /* 0x0000000400047304 */ /* 0x000fe20000202000 */
[----:B0-----:R-:W-:-:S07]  /*14b60*/  IMAD.WIDE.U32 R2, R0, 0x10000, RZ ;  /* 0x0001000000027825 */ /* 0x001fce00078e00ff */
[----:B------:R-:W4:Y:S08]  /*14b70*/  F2F.BF16.F32 R5, R5 ;  /* 0x0000000500057304 */ /* 0x000f300000202000 */
[----:B------:R-:W0:Y:S01]  /*14b80*/  F2F.BF16.F32 R127, R127 ;  /* 0x0000007f007f7304 */ /* 0x000e220000202000 */
[----:B----4-:R-:W-:-:S04]  /*14b90*/  PRMT R7, R4, 0x5410, R5 ;  /* 0x0000541004077816 */ /* 0x010fc80000000005 */
[----:B------:R-:W-:Y:S02]  /*14ba0*/  LOP3.LUT R3, R7, R3, RZ, 0xfc, !PT ;  /* 0x0000000307037212 */ /* 0x000fe400078efcff */
[----:B0-----:R-:W-:-:S05]  /*14bb0*/  LOP3.LUT R2, R2, R127, RZ, 0xfc, !PT ;  /* 0x0000007f02027212 */ /* 0x001fca00078efcff */
[----:B------:R-:W-:Y:S01]  /*14bc0*/  STG.E.64 desc[UR4][R122.64+0x3f00], R2 ;  /* 0x003f00027a007986 */ /* 0x000fe2000c101b04 */
[----:B------:R-:W-:Y:S05]  /*14bd0*/  EXIT ;  /* 0x000000000000794d */ /* 0x000fea0003800000 */
.L_x_765:
        /* <DEDUP_REMOVED lines=10> */
.L_x_12137:


//--------------------- .text._ZN18transformer_engine50scaled_aligned_causal_masked_softmax_warp_backwardI13__nv_bfloat16S1_fLi12EEEvPT0_PKT_S6_T1_iii --------------------------
	.section	.text._ZN18transformer_engine50scaled_aligned_causal_masked_softmax_warp_backwardI13__nv_bfloat16S1_fLi12EEEvPT0_PKT_S6_T1_iii,"ax",@progbits
	.align	128
        .global         _ZN18transformer_engine50scaled_aligned_causal_masked_softmax_warp_backwardI13__nv_bfloat16S1_fLi12EEEvPT0_PKT_S6_T1_iii
        .type           _ZN18transformer_engine50scaled_aligned_causal_masked_softmax_warp_backwardI13__nv_bfloat16S1_fLi12EEEvPT0_PKT_S6_T1_iii,@function
        .size           _ZN18transformer_engine50scaled_aligned_causal_masked_softmax_warp_backwardI13__nv_bfloat16S1_fLi12EEEvPT0_PKT_S6_T1_iii,(.L_x_12138 - _ZN18transformer_engine50scaled_aligned_causal_masked_softmax_warp_backwardI13__nv_bfloat16S1_fLi12EEEvPT0_PKT_S6_T1_iii)
        .other          _ZN18transformer_engine50scaled_aligned_causal_masked_softmax_warp_backwardI13__nv_bfloat16S1_fLi12EEEvPT0_PKT_S6_T1_iii,@"STO_CUDA_ENTRY STV_DEFAULT"
_ZN18transformer_engine50scaled_aligned_causal_masked_softmax_warp_backwardI13__nv_bfloat16S1_fLi12EEEvPT0_PKT_S6_T1_iii:
.text._ZN18transformer_engine50scaled_aligned_causal_masked_softmax_warp_backwardI13__nv_bfloat16S1_fLi12EEEvPT0_PKT_S6_T1_iii:
[----:B------:R-:W0:Y:S08]  /*0000*/  LDC R1, c[0x0][0x37c] ;  /* 0x0000df00ff017b82 */ /* 0x000e300000000800 */
[----:B------:R-:W1:Y:S01]  /*0010*/  LDC.64 R2, c[0x0][0x3a0] ;  /* 0x0000e800ff027b82 */ /* 0x000e620000000a00 */
[----:B------:R-:W2:Y:S01]  /*0020*/  S2R R8, SR_TID.Y ;  /* 0x0000000000087919 */ /* 0x000ea20000002200 */
[----:B0-----:R-:W-:Y:S01]  /*0030*/  IADD3 R1, PT, PT, R1, -0x58, RZ ;  /* 0xffffffa801017810 */ /* 0x001fe20007ffe0ff */
[----:B------:R-:W0:Y:S01]  /*0040*/  LDCU UR5, c[0x0][0x39c] ;  /* 0x00007380ff0577ac */ /* 0x000e220008000800 */
[----:B------:R-:W-:Y:S01]  /*0050*/  BSSY.RECONVERGENT B0, `(.L_x_766) ;  /* 0x0000471000007945 */ /* 0x000fe20003800200 */
[----:B------:R-:W3:Y:S01]  /*0060*/  S2R R48, SR_TID.X ;  /* 0x0000000000307919 */ /* 0x000ee20000002100 */
[----:B------:R-:W-:Y:S01]  /*0070*/  CS2R R132, SRZ ;  /* 0x0000000000847805 */ /* 0x000fe2000001ff00 */
[----:B------:R-:W4:Y:S01]  /*0080*/  LDCU.64 UR6, c[0x0][0x358] ;  /* 0x00006b00ff0677ac */ /* 0x000f220008000a00 */
[----:B------:R-:W2:Y:S01]  /*0090*/  S2UR UR4, SR_CTAID.X ;  /* 0x00000000000479c3 */ /* 0x000ea20000002500 */
[----:B------:R0:W-:Y:S01]  /*00a0*/  STL [R1+0x38], RZ ;  /* 0x000038ff01007387 */ /* 0x0001e20000100800 */
[----:B------:R-:W-:-:S02]  /*00b0*/  CS2R R130, SRZ ;  /* 0x0000000000827805 */ /* 0x000fc4000001ff00 */
[----:B------:R-:W-:Y:S01]  /*00c0*/  CS2R R120, SRZ ;  /* 0x0000000000787805 */ /* 0x000fe2000001ff00 */
[----:B------:R-:W-:Y:S01]  /*00d0*/  IMAD.MOV.U32 R252, RZ, RZ, RZ ;  /* 0x000000fffffc7224 */ /* 0x000fe200078e00ff */
[----:B------:R0:W-:Y:S01]  /*00e0*/  STL [R1+0x34], RZ ;  /* 0x000034ff01007387 */ /* 0x0001e20000100800 */
[----:B------:R-:W-:Y:S02]  /*00f0*/  CS2R R250, SRZ ;  /* 0x0000000000fa7805 */ /* 0x000fe4000001ff00 */
[----:B------:R-:W-:Y:S01]  /*0100*/  CS2R R248, SRZ ;  /* 0x0000000000f87805 */ /* 0x000fe2000001ff00 */
[----:B------:R-:W2:Y:S01]  /*0110*/  LDC R122, c[0x0][0x364] ;  /* 0x0000d900ff7a7b82 */ /* 0x000ea20000000800 */
[----:B------:R0:W-:Y:S01]  /*0120*/  STL [R1+0x30], RZ ;  /* 0x000030ff01007387 */ /* 0x0001e20000100800 */
[----:B------:R-:W-:Y:S02]  /*0130*/  CS2R R246, SRZ ;  /* 0x0000000000f67805 */ /* 0x000fe4000001ff00 */
[----:B------:R-:W-:-:S02]  /*0140*/  CS2R R118, SRZ ;  /* 0x0000000000767805 */ /* 0x000fc4000001ff00 */
[----:B------:R-:W-:Y:S01]  /*0150*/  CS2R R244, SRZ ;  /* 0x0000000000f47805 */ /* 0x000fe2000001ff00 */
[----:B------:R0:W-:Y:S01]  /*0160*/  STL [R1+0x2c], RZ ;  /* 0x00002cff01007387 */ /* 0x0001e20000100800 */
[----:B------:R-:W-:Y:S02]  /*0170*/  CS2R R242, SRZ ;  /* 0x0000000000f27805 */ /* 0x000fe4000001ff00 */
[----:B------:R-:W-:Y:S02]  /*0180*/  CS2R R240, SRZ ;  /* 0x0000000000f07805 */ /* 0x000fe4000001ff00 */
[----:B-1----:R-:W-:Y:S01]  /*0190*/  IABS R7, R2 ;  /* 0x0000000200077213 */ /* 0x002fe20000000000 */
[----:B------:R1:W-:Y:S01]  /*01a0*/  STL [R1+0x28], RZ ;  /* 0x000028ff01007387 */ /* 0x0003e20000100800 */
[----:B------:R-:W-:Y:S02]  /*01b0*/  CS2R R116, SRZ ;  /* 0x0000000000747805 */ /* 0x000fe4000001ff00 */
[----:B------:R-:W-:Y:S01]  /*01c0*/  CS2R R238, SRZ ;  /* 0x0000000000ee7805 */ /* 0x000fe2000001ff00 */
[----:B------:R-:W5:Y:S01]  /*01d0*/  I2F.RP R0, R7 ;  /* 0x0000000700007306 */ /* 0x000f620000209400 */
        /* <DEDUP_REMOVED lines=11> */
[----:B--2---:R-:W-:Y:S01]  /*0290*/  IMAD R122, R122, UR4, R8 ;  /* 0x000000047a7a7c24 */ /* 0x004fe2000f8e0208 */
[----:B------:R1:W-:Y:S01]  /*02a0*/  STL [R1+0x18], RZ ;  /* 0x000018ff01007387 */ /* 0x0003e20000100800 */
[----:B------:R-:W-:Y:S01]  /*02b0*/  CS2R R224, SRZ ;  /* 0x0000000000e07805 */ /* 0x000fe2000001ff00 */
[----:B-----5:R-:W2:Y:S01]  /*02c0*/  MUFU.RCP R0, R0 ;  /* 0x0000000000007308 */ /* 0x020ea20000001000 */
[----:B------:R-:W-:Y:S02]  /*02d0*/  CS2R R222, SRZ ;  /* 0x0000000000de7805 */ /* 0x000fe4000001ff00 */
[----:B------:R-:W-:Y:S01]  /*02e0*/  ISETP.GE.AND P2, PT, R122, RZ, PT ;  /* 0x000000ff7a00720c */ /* 0x000fe20003f46270 */
        /* <DEDUP_REMOVED lines=13> */
[----:B------:R-:W-:Y:S01]  /*03c0*/  CS2R R208, SRZ ;  /* 0x0000000000d07805 */ /* 0x000fe2000001ff00 */
[----:B--2---:R-:W-:Y:S01]  /*03d0*/  VIADD R4, R0, 0xffffffe ;  /* 0x0ffffffe00047836 */ /* 0x004fe20000000000 */
[----:B------:R-:W-:Y:S01]  /*03e0*/  IABS R0, R122 ;  /* 0x0000007a00007213 */ /* 0x000fe20000000000 */
[----:B------:R1:W-:Y:S01]  /*03f0*/  STL [R1+0x4], RZ ;  /* 0x000004ff01007387 */ /* 0x0003e20000100800 */
[----:B------:R-:W-:Y:S01]  /*0400*/  CS2R R206, SRZ ;  /* 0x0000000000ce7805 */ /* 0x000fe2000001ff00 */
[----:B------:R2:W5:Y:S01]  /*0410*/  F2I.FTZ.U32.TRUNC.NTZ R5, R4 ;  /* 0x0000000400057305 */ /* 0x000562000021f000 */
[----:B------:R-:W-:Y:S01]  /*0420*/  CS2R R204, SRZ ;  /* 0x0000000000cc7805 */ /* 0x000fe2000001ff00 */
[----:B------:R1:W-:Y:S01]  /*0430*/  STL [R1], RZ ;  /* 0x000000ff01007387 */ /* 0x0003e20000100800 */
[----:B------:R-:W-:-:S02]  /*0440*/  CS2R R104, SRZ ;  /* 0x0000000000687805 */ /* 0x000fc4000001ff00 */
[----:B------:R-:W-:Y:S02]  /*0450*/  CS2R R202, SRZ ;  /* 0x0000000000ca7805 */ /* 0x000fe4000001ff00 */
[----:B------:R-:W-:Y:S02]  /*0460*/  CS2R R200, SRZ ;  /* 0x0000000000c87805 */ /* 0x000fe4000001ff00 */
[----:B------:R-:W-:Y:S02]  /*0470*/  CS2R R198, SRZ ;  /* 0x0000000000c67805 */ /* 0x000fe4000001ff00 */
[----:B------:R-:W-:Y:S02]  /*0480*/  CS2R R102, SRZ ;  /* 0x0000000000667805 */ /* 0x000fe4000001ff00 */
[----:B------:R-:W-:Y:S01]  /*0490*/  CS2R R196, SRZ ;  /* 0x0000000000c47805 */ /* 0x000fe2000001ff00 */
[----:B--2---:R-:W-:Y:S01]  /*04a0*/  IMAD.MOV.U32 R4, RZ, RZ, RZ ;  /* 0x000000ffff047224 */ /* 0x004fe200078e00ff */
[----:B------:R-:W-:-:S02]  /*04b0*/  CS2R R194, SRZ ;  /* 0x0000000000c27805 */ /* 0x000fc4000001ff00 */
[----:B------:R-:W-:Y:S02]  /*04c0*/  CS2R R192, SRZ ;  /* 0x0000000000c07805 */ /* 0x000fe4000001ff00 */
[----:B------:R-:W-:Y:S02]  /*04d0*/  CS2R R100, SRZ ;  /* 0x0000000000647805 */ /* 0x000fe4000001ff00 */
[----:B------:R-:W-:Y:S02]  /*04e0*/  CS2R R188, SRZ ;  /* 0x0000000000bc7805 */ /* 0x000fe4000001ff00 */
[----:B------:R-:W-:Y:S02]  /*04f0*/  CS2R R186, SRZ ;  /* 0x0000000000ba7805 */ /* 0x000fe4000001ff00 */
[----:B-----5:R-:W-:Y:S02]  /*0500*/  IADD3 R6, PT, PT, RZ, -R5, RZ ;  /* 0x80000005ff067210 */ /* 0x020fe40007ffe0ff */
[----:B------:R-:W-:-:S02]  /*0510*/  CS2R R180, SRZ ;  /* 0x0000000000b47805 */ /* 0x000fc4000001ff00 */
[----:B------:R-:W-:Y:S02]  /*0520*/  CS2R R178, SRZ ;  /* 0x0000000000b27805 */ /* 0x000fe4000001ff00 */
[----:B------:R-:W-:Y:S02]  /*0530*/  CS2R R98, SRZ ;  /* 0x0000000000627805 */ /* 0x000fe4000001ff00 */
[----:B------:R-:W-:Y:S01]  /*0540*/  CS2R R172, SRZ ;  /* 0x0000000000ac7805 */ /* 0x000fe2000001ff00 */
[----:B------:R-:W-:Y:S01]  /*0550*/  IMAD R9, R6, R7, RZ ;  /* 0x0000000706097224 */ /* 0x000fe200078e02ff */
[----:B------:R-:W-:Y:S02]  /*0560*/  CS2R R170, SRZ ;  /* 0x0000000000aa7805 */ /* 0x000fe4000001ff00 */
[----:B------:R-:W-:Y:S02]  /*0570*/  CS2R R164, SRZ ;  /* 0x0000000000a47805 */ /* 0x000fe4000001ff00 */
[----:B------:R-:W-:Y:S01]  /*0580*/  CS2R R162, SRZ ;  /* 0x0000000000a27805 */ /* 0x000fe2000001ff00 */
[----:B------:R-:W-:Y:S01]  /*0590*/  IMAD.HI.U32 R5, R5, R9, R4 ;  /* 0x0000000905057227 */ /* 0x000fe200078e0004 */
[----:B------:R-:W-:-:S02]  /*05a0*/  CS2R R96, SRZ ;  /* 0x0000000000607805 */ /* 0x000fc4000001ff00 */
[----:B------:R-:W-:Y:S02]  /*05b0*/  CS2R R156, SRZ ;  /* 0x00000000009c7805 */ /* 0x000fe4000001ff00 */
[----:B------:R-:W-:Y:S02]  /*05c0*/  CS2R R154, SRZ ;  /* 0x00000000009a7805 */ /* 0x000fe4000001ff00 */
[----:B------:R-:W-:Y:S02]  /*05d0*/  CS2R R148, SRZ ;  /* 0x0000000000947805 */ /* 0x000fe4000001ff00 */
[----:B------:R-:W-:Y:S01]  /*05e0*/  CS2R R146, SRZ ;  /* 0x0000000000927805 */ /* 0x000fe2000001ff00 */
[----:B------:R-:W-:Y:S01]  /*05f0*/  IMAD.HI.U32 R5, R5, R0, RZ ;  /* 0x0000000005057227 */ /* 0x000fe200078e00ff */
[----:B------:R-:W-:Y:S02]  /*0600*/  CS2R R94, SRZ ;  /* 0x00000000005e7805 */ /* 0x000fe4000001ff00 */
[----:B------:R-:W-:-:S02]  /*0610*/  CS2R R140, SRZ ;  /* 0x00000000008c7805 */ /* 0x000fc4000001ff00 */
[----:B------:R-:W-:Y:S02]  /*0620*/  CS2R R138, SRZ ;  /* 0x00000000008a7805 */ /* 0x000fe4000001ff00 */
[----:B------:R-:W-:Y:S02]  /*0630*/  CS2R R190, SRZ ;  /* 0x0000000000be7805 */ /* 0x000fe4000001ff00 */
[----:B------:R-:W-:Y:S02]  /*0640*/  IADD3 R5, PT, PT, -R5, RZ, RZ ;  /* 0x000000ff05057210 */ /* 0x000fe40007ffe1ff */
[----:B------:R-:W-:Y:S02]  /*0650*/  CS2R R184, SRZ ;  /* 0x0000000000b87805 */ /* 0x000fe4000001ff00 */
[----:B------:R-:W-:Y:S02]  /*0660*/  CS2R R182, SRZ ;  /* 0x0000000000b67805 */ /* 0x000fe4000001ff00 */
[----:B------:R-:W-:-:S02]  /*0670*/  CS2R R92, SRZ ;  /* 0x00000000005c7805 */ /* 0x000fc4000001ff00 */
[----:B------:R-:W-:Y:S01]  /*0680*/  CS2R R176, SRZ ;  /* 0x0000000000b07805 */ /* 0x000fe2000001ff00 */
[C---:B------:R-:W-:Y:S01]  /*0690*/  IMAD R0, R7.reuse, R5, R0 ;  /* 0x0000000507007224 */ /* 0x040fe200078e0200 */
[----:B------:R-:W-:Y:S02]  /*06a0*/  CS2R R4, SRZ ;  /* 0x0000000000047805 */ /* 0x000fe4000001ff00 */
[----:B------:R-:W-:Y:S02]  /*06b0*/  CS2R R174, SRZ ;  /* 0x0000000000ae7805 */ /* 0x000fe4000001ff00 */
[----:B------:R-:W-:Y:S02]  /*06c0*/  CS2R R168, SRZ ;  /* 0x0000000000a87805 */ /* 0x000fe4000001ff00 */
[----:B------:R-:W-:Y:S02]  /*06d0*/  CS2R R90, SRZ ;  /* 0x00000000005a7805 */ /* 0x000fe4000001ff00 */
[----:B------:R-:W-:-:S02]  /*06e0*/  ISETP.GT.U32.AND P0, PT, R7, R0, PT ;  /* 0x000000000700720c */ /* 0x000fc40003f04070 */
[----:B------:R-:W-:Y:S02]  /*06f0*/  CS2R R166, SRZ ;  /* 0x0000000000a67805 */ /* 0x000fe4000001ff00 */
[----:B------:R-:W-:Y:S02]  /*0700*/  CS2R R160, SRZ ;  /* 0x0000000000a07805 */ /* 0x000fe4000001ff00 */
[----:B------:R-:W-:Y:S02]  /*0710*/  CS2R R88, SRZ ;  /* 0x0000000000587805 */ /* 0x000fe4000001ff00 */
[----:B------:R-:W-:Y:S02]  /*0720*/  CS2R R158, SRZ ;  /* 0x00000000009e7805 */ /* 0x000fe4000001ff00 */
[----:B------:R-:W-:Y:S02]  /*0730*/  CS2R R152, SRZ ;  /* 0x0000000000987805 */ /* 0x000fe4000001ff00 */
[----:B------:R-:W-:-:S02]  /*0740*/  CS2R R150, SRZ ;  /* 0x0000000000967805 */ /* 0x000fc4000001ff00 */
[----:B------:R-:W-:Y:S02]  /*0750*/  CS2R R86, SRZ ;  /* 0x0000000000567805 */ /* 0x000fe4000001ff00 */
[----:B------:R-:W-:Y:S02]  /*0760*/  CS2R R144, SRZ ;  /* 0x0000000000907805 */ /* 0x000fe4000001ff00 */
[----:B------:R-:W-:Y:S02]  /*0770*/  CS2R R142, SRZ ;  /* 0x00000000008e7805 */ /* 0x000fe4000001ff00 */
[----:B------:R-:W-:Y:S02]  /*0780*/  CS2R R84, SRZ ;  /* 0x0000000000547805 */ /* 0x000fe4000001ff00 */
[----:B------:R-:W-:Y:S02]  /*0790*/  CS2R R136, SRZ ;  /* 0x0000000000887805 */ /* 0x000fe4000001ff00 */
[----:B------:R-:W-:Y:S01]  /*07a0*/  CS2R R134, SRZ ;  /* 0x0000000000867805 */ /* 0x000fe2000001ff00 */
[----:B------:R-:W-:Y:S01]  /*07b0*/  @!P0 IMAD.IADD R0, R0, 0x1, -R7 ;  /* 0x0000000100008824 */ /* 0x000fe200078e0a07 */
[----:B------:R-:W-:-:S02]  /*07c0*/  ISETP.NE.AND P0, PT, R2, RZ, PT ;  /* 0x000000ff0200720c */ /* 0x000fc40003f05270 */
[----:B------:R-:W-:Y:S02]  /*07d0*/  CS2R R82, SRZ ;  /* 0x0000000000527805 */ /* 0x000fe4000001ff00 */
[----:B------:R-:W-:Y:S02]  /*07e0*/  CS2R R8, SRZ ;  /* 0x0000000000087805 */ /* 0x000fe4000001ff00 */
[----:B------:R-:W-:Y:S02]  /*07f0*/  CS2R R10, SRZ ;  /* 0x00000000000a7805 */ /* 0x000fe4000001ff00 */
[----:B------:R-:W-:Y:S02]  /*0800*/  ISETP.GT.U32.AND P1, PT, R7, R0, PT ;  /* 0x000000000700720c */ /* 0x000fe40003f24070 */
[----:B------:R-:W-:Y:S02]  /*0810*/  CS2R R80, SRZ ;  /* 0x0000000000507805 */ /* 0x000fe4000001ff00 */
[----:B------:R-:W-:-:S02]  /*0820*/  CS2R R12, SRZ ;  /* 0x00000000000c7805 */ /* 0x000fc4000001ff00 */
        /* <DEDUP_REMOVED lines=10> */
[----:B------:R-:W-:Y:S02]  /*08d0*/  @!P1 IADD3 R0, PT, PT, R0, -R7, RZ ;  /* 0x8000000700009210 */ /* 0x000fe40007ffe0ff */
[----:B------:R-:W-:-:S02]  /*08e0*/  CS2R R6, SRZ ;  /* 0x0000000000067805 */ /* 0x000fc4000001ff00 */
[----:B------:R-:W-:Y:S02]  /*08f0*/  CS2R R74, SRZ ;  /* 0x00000000004a7805 */ /* 0x000fe4000001ff00 */
[----:B------:R-:W-:Y:S02]  /*0900*/  CS2R R30, SRZ ;  /* 0x00000000001e7805 */ /* 0x000fe4000001ff00 */
[----:B------:R-:W-:Y:S01]  /*0910*/  CS2R R32, SRZ ;  /* 0x0000000000207805 */ /* 0x000fe2000001ff00 */
[----:B------:R-:W-:Y:S01]  /*0920*/  @!P2 IMAD.MOV R0, RZ, RZ, -R0 ;  /* 0x000000ffff00a224 */ /* 0x000fe200078e0a00 */
[----:B------:R-:W-:Y:S02]  /*0930*/  @!P0 LOP3.LUT R0, RZ, R2, RZ, 0x33, !PT ;  /* 0x00000002ff008212 */ /* 0x000fe400078e33ff */
[----:B------:R-:W-:Y:S02]  /*0940*/  CS2R R34, SRZ ;  /* 0x0000000000227805 */ /* 0x000fe4000001ff00 */
[----:B0-----:R-:W-:-:S02]  /*0950*/  ISETP.GE.AND P0, PT, R122, UR5, PT ;  /* 0x000000057a007c0c */ /* 0x001fc4000bf06270 */
[----:B------:R-:W-:Y:S02]  /*0960*/  CS2R R72, SRZ ;  /* 0x0000000000487805 */ /* 0x000fe4000001ff00 */
[----:B------:R-:W-:Y:S01]  /*0970*/  IADD3 R2, PT, PT, R0, R3, -R2 ;  /* 0x0000000300027210 */ /* 0x000fe20007ffe802 */
[----:B------:R-:W-:Y:S01]  /*0980*/  HFMA2 R0, -RZ, RZ, 0, 0 ;  /* 0x00000000ff007431 */ /* 0x000fe200000001ff */
        /* <DEDUP_REMOVED lines=8> */
[----:B---3--:R-:W-:Y:S01]  /*0a10*/  SHF.L.U32 R48, R48, 0x2, RZ ;  /* 0x0000000230307819 */ /* 0x008fe200000006ff */
[----:B------:R-:W-:Y:S01]  /*0a20*/  IMAD.MOV.U32 R49, RZ, RZ, RZ ;  /* 0x000000ffff317224 */ /* 0x000fe200078e00ff */
        /* <DEDUP_REMOVED lines=8> */
[----:B------:R-:W-:Y:S01]  /*0ab0*/  CS2R R62, SRZ ;  /* 0x00000000003e7805 */ /* 0x000fe2000001ff00 */
[----:B-1--4-:R-:W-:Y:S06]  /*0ac0*/  @P0 BRA `(.L_x_767) ;  /* 0x0000003c00240947 */ /* 0x012fec0003800000 */
[----:B------:R-:W0:Y:S01]  /*0ad0*/  LDC.64 R126, c[0x0][0x388] ;  /* 0x0000e200ff7e7b82 */ /* 0x000e220000000a00 */
[----:B------:R-:W-:Y:S01]  /*0ae0*/  IMAD R124, R122, R3, R48 ;  /* 0x000000037a7c7224 */ /* 0x000fe200078e0230 */
[----:B------:R-:W-:Y:S01]  /*0af0*/  ISETP.GT.AND P0, PT, R48, R2, PT ;  /* 0x000000023000720c */ /* 0x000fe20003f04270 */
[----:B------:R-:W-:Y:S05]  /*0b00*/  BSSY.RECONVERGENT B1, `(.L_x_768) ;  /* 0x0000024000017945 */ /* 0x000fea0003800200 */
[----:B------:R-:W1:Y:S01]  /*0b10*/  LDC.64 R128, c[0x0][0x390] ;  /* 0x0000e400ff807b82 */ /* 0x000e620000000a00 */
[----:B0-----:R-:W-:Y:S01]  /*0b20*/  IMAD.WIDE R122, R124, 0x2, R126 ;  /* 0x000000027c7a7825 */ /* 0x001fe200078e027e */
[----:B------:R-:W-:-:S04]  /*0b30*/  IADD3 R126, PT, PT, R48, 0x80, RZ ;  /* 0x00000080307e7810 */ /* 0x000fc80007ffe0ff */
[----:B------:R-:W-:Y:S01]  /*0b40*/  ISETP.GT.AND P1, PT, R126, R2, PT ;  /* 0x000000027e00720c */ /* 0x000fe20003f24270 */
[----:B------:R-:W-:Y:S02]  /*0b50*/  VIADD R126, R48, 0x100 ;  /* 0x00000100307e7836 */ /* 0x000fe40000000000 */
[----:B-1----:R-:W-:-:S03]  /*0b60*/  IMAD.WIDE R124, R124, 0x2, R128 ;  /* 0x000000027c7c7825 */ /* 0x002fc600078e0280 */
[----:B------:R-:W-:Y:S02]  /*0b70*/  ISETP.GT.AND P4, PT, R126, R2, PT ;  /* 0x000000027e00720c */ /* 0x000fe40003f84270 */
[----:B------:R-:W-:-:S04]  /*0b80*/  IADD3 R126, PT, PT, R48, 0x180, RZ ;  /* 0x00000180307e7810 */ /* 0x000fc80007ffe0ff */
[----:B------:R-:W-:Y:S01]  /*0b90*/  ISETP.GT.AND P3, PT, R126, R2, PT ;  /* 0x000000027e00720c */ /* 0x000fe20003f64270 */
[----:B------:R-:W-:-:S05]  /*0ba0*/  VIADD R126, R48, 0x200 ;  /* 0x00000200307e7836 */ /* 0x000fca0000000000 */
[----:B------:R-:W-:Y:S01]  /*0bb0*/  ISETP.GT.AND P2, PT, R126, R2, PT ;  /* 0x000000027e00720c */ /* 0x000fe20003f44270 */
[----:B------:R-:W-:-:S12]  /*0bc0*/  @P0 BRA `(.L_x_769) ;  /* 0x00000000005c0947 */ /* 0x000fd80003800000 */
[----:B------:R-:W2:Y:S01]  /*0bd0*/  LDG.E.64 R128, desc[UR6][R124.64] ;  /* 0x000000067c807981 */ /* 0x000ea2000c1e1b00 */
[----:B------:R-:W-:-:S03]  /*0be0*/  IADD3 R64, PT, PT, R48, 0x2, RZ ;  /* 0x0000000230407810 */ /* 0x000fc60007ffe0ff */
[----:B------:R-:W3:Y:S01]  /*0bf0*/  LDG.E.64 R126, desc[UR6][R122.64] ;  /* 0x000000067a7e7981 */ /* 0x000ee2000c1e1b00 */
[-C--:B------:R-:W-:Y:S02]  /*0c00*/  ISETP.GE.U32.AND P0, PT, R48, R2.reuse, PT ;  /* 0x000000023000720c */ /* 0x080fe40003f06070 */
[----:B------:R-:W-:Y:S01]  /*0c10*/  ISETP.GT.U32.AND P5, PT, R64, R2, PT ;  /* 0x000000024000720c */ /* 0x000fe20003fa4070 */
[----:B------:R-:W-:-:S05]  /*0c20*/  VIADD R64, R48, 0x3 ;  /* 0x0000000330407836 */ /* 0x000fca0000000000 */
[----:B------:R-:W-:-:S05]  /*0c30*/  ISETP.GT.U32.AND P6, PT, R64, R2, PT ;  /* 0x000000024000720c */ /* 0x000fca0003fc4070 */
[----:B--2---:R-:W-:-:S04]  /*0c40*/  @!P0 SHF.R.U64 R64, R128, 0x10, R129 ;  /* 0x0000001080408819 */ /* 0x004fc80000001281 */
[----:B------:R-:W-:Y:S02]  /*0c50*/  @!P0 SHF.L.U32 R63, R64, 0x10, RZ ;  /* 0x00000010403f8819 */ /* 0x000fe400000006ff */
[----:B---3--:R-:W-:-:S05]  /*0c60*/  @!P0 SHF.R.U64 R64, R126, 0x10, R127 ;  /* 0x000000107e408819 */ /* 0x008fca000000127f */
[----:B------:R-:W-:Y:S02]  /*0c70*/  @!P0 IMAD.U32 R64, R64, 0x10000, RZ ;  /* 0x0001000040408824 */ /* 0x000fe400078e00ff */
[----:B------:R-:W-:Y:S02]  /*0c80*/  @!P5 IMAD.U32 R62, R129, 0x10000, RZ ;  /* 0x00010000813ed824 */ /* 0x000fe400078e00ff */
[----:B------:R-:W-:Y:S01]  /*0c90*/  @!P0 FMUL R4, R63, R64 ;  /* 0x000000403f048220 */ /* 0x000fe20000400000 */
[----:B------:R-:W-:Y:S02]  /*0ca0*/  @!P5 SHF.L.U32 R64, R127, 0x10, RZ ;  /* 0x000000107f40d819 */ /* 0x000fe400000006ff */
[----:B------:R-:W-:Y:S02]  /*0cb0*/  @!P6 SHF.R.U32.HI R129, RZ, 0x10, R129 ;  /* 0x00000010ff81e819 */ /* 0x000fe40000011681 */
[----:B------:R-:W-:Y:S01]  /*0cc0*/  @!P6 SHF.R.U32.HI R127, RZ, 0x10, R127 ;  /* 0x00000010ff7fe819 */ /* 0x000fe2000001167f */
[----:B------:R-:W-:Y:S01]  /*0cd0*/  @!P5 FMUL R139, R62, R64 ;  /* 0x000000403e8bd220 */ /* 0x000fe20000400000 */
[----:B------:R-:W-:Y:S01]  /*0ce0*/  @!P6 SHF.L.U32 R61, R129, 0x10, RZ ;  /* 0x00000010813de819 */ /* 0x000fe200000006ff */
[----:B------:R-:W-:Y:S01]  /*0cf0*/  IMAD.U32 R64, R128, 0x10000, RZ ;  /* 0x0001000080407824 */ /* 0x000fe200078e00ff */
[----:B------:R-:W-:Y:S01]  /*0d00*/  @!P6 SHF.L.U32 R127, R127, 0x10, RZ ;  /* 0x000000107f7fe819 */ /* 0x000fe200000006ff */
[----:B------:R-:W-:-:S04]  /*0d10*/  IMAD.U32 R94, R126, 0x10000, RZ ;  /* 0x000100007e5e7824 */ /* 0x000fc800078e00ff */
[----:B------:R-:W-:Y:S01]  /*0d20*/  @!P6 FMUL R140, R61, R127 ;  /* 0x0000007f3d8ce220 */ /* 0x000fe20000400000 */
[----:B------:R-:W-:-:S07]  /*0d30*/  FMUL R94, R64, R94 ;  /* 0x0000005e405e7220 */ /* 0x000fce0000400000 */
.L_x_769:
[----:B------:R-:W-:Y:S05]  /*0d40*/  BSYNC.RECONVERGENT B1 ;  /* 0x0000000000017941 */ /* 0x000fea0003800200 */
.L_x_768:
[----:B------:R-:W-:Y:S01]  /*0d50*/  IADD3 R126, PT, PT, R48, 0x280, RZ ;  /* 0x00000280307e7810 */ /* 0x000fe20007ffe0ff */
[----:B------:R-:W-:Y:S03]  /*0d60*/  BSSY.RECONVERGENT B1, `(.L_x_770) ;  /* 0x000001b000017945 */ /* 0x000fe60003800200 */
[----:B------:R-:W-:Y:S01]  /*0d70*/  ISETP.GT.AND P0, PT, R126, R2, PT ;  /* 0x000000027e00720c */ /* 0x000fe20003f04270 */
[----:B------:R-:W-:-:S12]  /*0d80*/  @P1 BRA `(.L_x_771) ;  /* 0x0000000000601947 */ /* 0x000fd80003800000 */
[----:B------:R-:W2:Y:S01]  /*0d90*/  LDG.E.64 R128, desc[UR6][R124.64+0x100] ;  /* 0x000100067c807981 */ /* 0x000ea2000c1e1b00 */
[----:B------:R-:W-:-:S03]  /*0da0*/  VIADD R65, R48, 0x81 ;  /* 0x0000008130417836 */ /* 0x000fc60000000000 */
[----:B------:R-:W3:Y:S02]  /*0db0*/  LDG.E.64 R126, desc[UR6][R122.64+0x100] ;  /* 0x000100067a7e7981 */ /* 0x000ee4000c1e1b00 */
[----:B------:R-:W-:Y:S02]  /*0dc0*/  ISETP.GT.U32.AND P1, PT, R65, R2, PT ;  /* 0x000000024100720c */ /* 0x000fe40003f24070 */
[----:B------:R-:W-:-:S04]  /*0dd0*/  IADD3 R65, PT, PT, R48, 0x82, RZ ;  /* 0x0000008230417810 */ /* 0x000fc80007ffe0ff */
[----:B------:R-:W-:Y:S01]  /*0de0*/  ISETP.GT.U32.AND P5, PT, R65, R2, PT ;  /* 0x000000024100720c */ /* 0x000fe20003fa4070 */
[----:B------:R-:W-:-:S05]  /*0df0*/  VIADD R65, R48, 0x83 ;  /* 0x0000008330417836 */ /* 0x000fca0000000000 */
[----:B------:R-:W-:Y:S02]  /*0e00*/  ISETP.GT.U32.AND P6, PT, R65, R2, PT ;  /* 0x000000024100720c */ /* 0x000fe40003fc4070 */
        /* <DEDUP_REMOVED lines=16> */
.L_x_771:
[----:B------:R-:W-:Y:S05]  /*0f10*/  BSYNC.RECONVERGENT B1 ;  /* 0x0000000000017941 */ /* 0x000fea0003800200 */
.L_x_770:
        /* <DEDUP_REMOVED lines=28> */
.L_x_773:
[----:B------:R-:W-:Y:S05]  /*10e0*/  BSYNC.RECONVERGENT B1 ;  /* 0x0000000000017941 */ /* 0x000fea0003800200 */
.L_x_772:
        /* <DEDUP_REMOVED lines=28> */
.L_x_775:
[----:B------:R-:W-:Y:S05]  /*12b0*/  BSYNC.RECONVERGENT B1 ;  /* 0x0000000000017941 */ /* 0x000fea0003800200 */
.L_x_774:
        /* <DEDUP_REMOVED lines=28> */
.L_x_777:
[----:B------:R-:W-:Y:S05]  /*1480*/  BSYNC.RECONVERGENT B1 ;  /* 0x0000000000017941 */ /* 0x000fea0003800200 */
.L_x_776:
        /* <DEDUP_REMOVED lines=28> */
.L_x_779:
[----:B------:R-:W-:Y:S05]  /*1650*/  BSYNC.RECONVERGENT B1 ;  /* 0x0000000000017941 */ /* 0x000fea0003800200 */
.L_x_778:
        /* <DEDUP_REMOVED lines=28> */
.L_x_781:
[----:B------:R-:W-:Y:S05]  /*1820*/  BSYNC.RECONVERGENT B1 ;  /* 0x0000000000017941 */ /* 0x000fea0003800200 */
.L_x_780:
        /* <DEDUP_REMOVED lines=28> */
.L_x_783:
[----:B------:R-:W-:Y:S05]  /*19f0*/  BSYNC.RECONVERGENT B1 ;  /* 0x0000000000017941 */ /* 0x000fea0003800200 */
.L_x_782:
        /* <DEDUP_REMOVED lines=28> */
.L_x_785:
[----:B------:R-:W-:Y:S05]  /*1bc0*/  BSYNC.RECONVERGENT B1 ;  /* 0x0000000000017941 */ /* 0x000fea0003800200 */
.L_x_784:
        /* <DEDUP_REMOVED lines=28> */
.L_x_787:
[----:B------:R-:W-:Y:S05]  /*1d90*/  BSYNC.RECONVERGENT B1 ;  /* 0x0000000000017941 */ /* 0x000fea0003800200 */
.L_x_786:
        /* <DEDUP_REMOVED lines=28> */
.L_x_789:
[----:B------:R-:W-:Y:S05]  /*1f60*/  BSYNC.RECONVERGENT B1 ;  /* 0x0000000000017941 */ /* 0x000fea0003800200 */
.L_x_788:
        /* <DEDUP_REMOVED lines=28> */
.L_x_791:
[----:B------:R-:W-:Y:S05]  /*2130*/  BSYNC.RECONVERGENT B1 ;  /* 0x0000000000017941 */ /* 0x000fea0003800200 */
.L_x_790:
        /* <DEDUP_REMOVED lines=28> */
.L_x_793:
[----:B------:R-:W-:Y:S05]  /*2300*/  BSYNC.RECONVERGENT B1 ;  /* 0x0000000000017941 */ /* 0x000fea0003800200 */
.L_x_792:
        /* <DEDUP_REMOVED lines=28> */
.L_x_795:
[----:B------:R-:W-:Y:S05]  /*24d0*/  BSYNC.RECONVERGENT B1 ;  /* 0x0000000000017941 */ /* 0x000fea0003800200 */
.L_x_794:
        /* <DEDUP_REMOVED lines=28> */
.L_x_797:
[----:B------:R-:W-:Y:S05]  /*26a0*/  BSYNC.RECONVERGENT B1 ;  /* 0x0000000000017941 */ /* 0x000fea0003800200 */
.L_x_796:
        /* <DEDUP_REMOVED lines=28> */
.L_x_799:
[----:B------:R-:W-:Y:S05]  /*2870*/  BSYNC.RECONVERGENT B1 ;  /* 0x0000000000017941 */ /* 0x000fea0003800200 */
.L_x_798:
        /* <DEDUP_REMOVED lines=28> */
.L_x_801:
[----:B------:R-:W-:Y:S05]  /*2a40*/  BSYNC.RECONVERGENT B1 ;  /* 0x0000000000017941 */ /* 0x000fea0003800200 */
.L_x_800:
        /* <DEDUP_REMOVED lines=28> */
.L_x_803:
[----:B------:R-:W-:Y:S05]  /*2c10*/  BSYNC.RECONVERGENT B1 ;  /* 0x0000000000017941 */ /* 0x000fea0003800200 */
.L_x_802:
        /* <DEDUP_REMOVED lines=28> */
.L_x_805:
[----:B------:R-:W-:Y:S05]  /*2de0*/  BSYNC.RECONVERGENT B1 ;  /* 0x0000000000017941 */ /* 0x000fea0003800200 */
.L_x_804:
        /* <DEDUP_REMOVED lines=28> */
.L_x_807:
[----:B------:R-:W-:Y:S05]  /*2fb0*/  BSYNC.RECONVERGENT B1 ;  /* 0x0000000000017941 */ /* 0x000fea0003800200 */
.L_x_806:
        /* <DEDUP_REMOVED lines=28> */
.L_x_809:
[----:B------:R-:W-:Y:S05]  /*3180*/  BSYNC.RECONVERGENT B1 ;  /* 0x0000000000017941 */ /* 0x000fea0003800200 */
.L_x_808:
        /* <DEDUP_REMOVED lines=28> */
.L_x_811:
[----:B------:R-:W-:Y:S05]  /*3350*/  BSYNC.RECONVERGENT B1 ;  /* 0x0000000000017941 */ /* 0x000fea0003800200 */
.L_x_810:
        /* <DEDUP_REMOVED lines=28> */
.L_x_813:
[----:B------:R-:W-:Y:S05]  /*3520*/  BSYNC.RECONVERGENT B1 ;  /* 0x0000000000017941 */ /* 0x000fea0003800200 */
.L_x_812:
        /* <DEDUP_REMOVED lines=28> */
.L_x_815:
[----:B------:R-:W-:Y:S05]  /*36f0*/  BSYNC.RECONVERGENT B1 ;  /* 0x0000000000017941 */ /* 0x000fea0003800200 */
.L_x_814:
        /* <DEDUP_REMOVED lines=28> */
.L_x_817:
[----:B------:R-:W-:Y:S05]  /*38c0*/  BSYNC.RECONVERGENT B1 ;  /* 0x0000000000017941 */ /* 0x000fea0003800200 */
.L_x_816:
        /* <DEDUP_REMOVED lines=22> */
[----:B------:R-:W-:-:S02]  /*3a30*/  @!P6 SHF.L.U32 R165, R129, 0x10, RZ ;  /* 0x0000001081a5e819 */ /* 0x000fc400000006ff */
[----:B------:R-:W-:Y:S01]  /*3a40*/  SHF.L.U32 R89, R128, 0x10, RZ ;  /* 0x0000001080597819 */ /* 0x000fe200000006ff */
[----:B------:R-:W-:Y:S01]  /*3a50*/  @!P6 IMAD.U32 R127, R127, 0x10000, RZ ;  /* 0x000100007f7fe824 */ /* 0x000fe200078e00ff */
[----:B------:R-:W-:-:S03]  /*3a60*/  SHF.L.U32 R119, R126, 0x10, RZ ;  /* 0x000000107e777819 */ /* 0x000fc600000006ff */
[----:B------:R-:W-:Y:S02]  /*3a70*/  @!P6 FMUL R249, R165, R127 ;  /* 0x0000007fa5f9e220 */ /* 0x000fe40000400000 */
[----:B------:R-:W-:-:S07]  /*3a80*/  FMUL R119, R89, R119 ;  /* 0x0000007759777220 */ /* 0x000fce0000400000 */
.L_x_819:
[----:B------:R-:W-:Y:S05]  /*3a90*/  BSYNC.RECONVERGENT B1 ;  /* 0x0000000000017941 */ /* 0x000fea0003800200 */
.L_x_818:
        /* <DEDUP_REMOVED lines=9> */
[----:B------:R-:W-:Y:S02]  /*3b30*/  ISETP.GT.U32.AND P5, PT, R90, R2, PT ;  /* 0x000000025a00720c */ /* 0x000fe40003fa4070 */
[----:B------:R-:W-:-:S04]  /*3b40*/  IADD3 R90, PT, PT, R48, 0xd03, RZ ;  /* 0x00000d03305a7810 */ /* 0x000fc80007ffe0ff */
[----:B------:R-:W-:Y:S02]  /*3b50*/  ISETP.GT.U32.AND P6, PT, R90, R2, PT ;  /* 0x000000025a00720c */ /* 0x000fe40003fc4070 */
[----:B--2---:R-:W-:-:S05]  /*3b60*/  @!P1 SHF.R.U64 R90, R128, 0x10, R129 ;  /* 0x00000010805a9819 */ /* 0x004fca0000001281 */
[----:B------:R-:W-:Y:S01]  /*3b70*/  @!P1 IMAD.U32 R166, R90, 0x10000, RZ ;  /* 0x000100005aa69824 */ /* 0x000fe200078e00ff */
[----:B---3--:R-:W-:-:S05]  /*3b80*/  @!P1 SHF.R.U64 R90, R126, 0x10, R127 ;  /* 0x000000107e5a9819 */ /* 0x008fca000000127f */
[----:B------:R-:W-:Y:S01]  /*3b90*/  @!P1 IMAD.U32 R90, R90, 0x10000, RZ ;  /* 0x000100005a5a9824 */ /* 0x000fe200078e00ff */
[----:B------:R-:W-:-:S03]  /*3ba0*/  @!P5 SHF.L.U32 R167, R129, 0x10, RZ ;  /* 0x0000001081a7d819 */ /* 0x000fc600000006ff */
[----:B------:R-:W-:Y:S01]  /*3bb0*/  @!P1 FMUL R250, R166, R90 ;  /* 0x0000005aa6fa9220 */ /* 0x000fe20000400000 */
[----:B------:R-:W-:Y:S02]  /*3bc0*/  @!P5 SHF.L.U32 R90, R127, 0x10, RZ ;  /* 0x000000107f5ad819 */ /* 0x000fe400000006ff */
[----:B------:R-:W-:Y:S02]  /*3bd0*/  @!P6 SHF.R.U32.HI R129, RZ, 0x10, R129 ;  /* 0x00000010ff81e819 */ /* 0x000fe40000011681 */
[----:B------:R-:W-:Y:S01]  /*3be0*/  @!P6 SHF.R.U32.HI R127, RZ, 0x10, R127 ;  /* 0x00000010ff7fe819 */ /* 0x000fe2000001167f */
[----:B------:R-:W-:Y:S01]  /*3bf0*/  @!P5 FMUL R251, R167, R90 ;  /* 0x0000005aa7fbd220 */ /* 0x000fe20000400000 */
[----:B------:R-:W-:Y:S02]  /*3c00*/  @!P6 SHF.L.U32 R168, R129, 0x10, RZ ;  /* 0x0000001081a8e819 */ /* 0x000fe400000006ff */
[----:B------:R-:W-:Y:S01]  /*3c10*/  SHF.L.U32 R90, R128, 0x10, RZ ;  /* 0x00000010805a7819 */ /* 0x000fe200000006ff */
[----:B------:R-:W-:Y:S01]  /*3c20*/  @!P6 IMAD.U32 R127, R127, 0x10000, RZ ;  /* 0x000100007f7fe824 */ /* 0x000fe200078e00ff */
[----:B------:R-:W-:-:S03]  /*3c30*/  SHF.L.U32 R120, R126, 0x10, RZ ;  /* 0x000000107e787819 */ /* 0x000fc600000006ff */
[----:B------:R-:W-:Y:S02]  /*3c40*/  @!P6 FMUL R252, R168, R127 ;  /* 0x0000007fa8fce220 */ /* 0x000fe40000400000 */
[----:B------:R-:W-:-:S07]  /*3c50*/  FMUL R120, R90, R120 ;  /* 0x000000785a787220 */ /* 0x000fce0000400000 */
.L_x_821:
[----:B------:R-:W-:Y:S05]  /*3c60*/  BSYNC.RECONVERGENT B1 ;  /* 0x0000000000017941 */ /* 0x000fea0003800200 */
.L_x_820:
[----:B------:R-:W-:Y:S01]  /*3c70*/  IADD3 R126, PT, PT, R48, 0xf80, RZ ;  /* 0x00000f80307e7810 */ /* 0x000fe20007ffe0ff */
[----:B------:R-:W-:Y:S03]  /*3c80*/  BSSY.RECONVERGENT B1, `(.L_x_822) ;  /* 0x0000024000017945 */ /* 0x000fe60003800200 */
[----:B------:R-:W-:Y:S01]  /*3c90*/  ISETP.GT.AND P1, PT, R126, R2, PT ;  /* 0x000000027e00720c */ /* 0x000fe20003f24270 */
[----:B------:R-:W-:-:S12]  /*3ca0*/  @P4 BRA `(.L_x_823) ;  /* 0x0000000000844947 */ /* 0x000fd80003800000 */
[----:B------:R-:W2:Y:S04]  /*3cb0*/  LDG.E.64 R128, desc[UR6][R124.64+0x1b00] ;  /* 0x001b00067c807981 */ /* 0x000ea8000c1e1b00 */
[----:B------:R-:W3:Y:S01]  /*3cc0*/  LDL R127, [R1+0x8] ;  /* 0x00000800017f7983 */ /* 0x000ee20000100800 */
[----:B------:R-:W-:-:S03]  /*3cd0*/  VIADD R91, R48, 0xd81 ;  /* 0x00000d81305b7836 */ /* 0x000fc60000000000 */
[----:B------:R0:W4:Y:S02]  /*3ce0*/  LDL R121, [R1+0x4] ;  /* 0x0000040001797983 */ /* 0x0001240000100800 */
[----:B------:R-:W-:Y:S02]  /*3cf0*/  ISETP.GT.U32.AND P4, PT, R91, R2, PT ;  /* 0x000000025b00720c */ /* 0x000fe40003f84070 */
[----:B------:R-:W-:-:S04]  /*3d00*/  IADD3 R91, PT, PT, R48, 0xd82, RZ ;  /* 0x00000d82305b7810 */ /* 0x000fc80007ffe0ff */
[-C--:B------:R-:W-:Y:S02]  /*3d10*/  ISETP.GT.U32.AND P5, PT, R91, R2.reuse, PT ;  /* 0x000000025b00720c */ /* 0x080fe40003fa4070 */
[----:B------:R-:W-:Y:S02]  /*3d20*/  IADD3 R91, PT, PT, R48, 0xd83, RZ ;  /* 0x00000d83305b7810 */ /* 0x000fe40007ffe0ff */
[----:B------:R0:W5:Y:S02]  /*3d30*/  LDL R48, [R1] ;  /* 0x0000000001307983 */ /* 0x0001640000100800 */
[----:B------:R-:W-:Y:S02]  /*3d40*/  ISETP.GT.U32.AND P6, PT, R91, R2, PT ;  /* 0x000000025b00720c */ /* 0x000fe40003fc4070 */
[----:B--2---:R-:W-:-:S05]  /*3d50*/  @!P4 SHF.R.U64 R91, R128, 0x10, R129 ;  /* 0x00000010805bc819 */ /* 0x004fca0000001281 */
[----:B------:R-:W-:-:S06]  /*3d60*/  @!P5 SHF.L.U32 R173, R129, 0x10, RZ ;  /* 0x0000001081add819 */ /* 0x000fcc00000006ff */
[----:B------:R-:W-:-:S04]  /*3d70*/  @!P6 SHF.R.U32.HI R129, RZ, 0x10, R129 ;  /* 0x00000010ff81e819 */ /* 0x000fc80000011681 */
[----:B------:R-:W-:Y:S01]  /*3d80*/  @!P6 SHF.L.U32 R174, R129, 0x10, RZ ;  /* 0x0000001081aee819 */ /* 0x000fe200000006ff */
[----:B---3--:R-:W-:Y:S02]  /*3d90*/  IMAD.MOV.U32 R129, RZ, RZ, R127 ;  /* 0x000000ffff817224 */ /* 0x008fe400078e007f */
[----:B------:R-:W2:Y:S01]  /*3da0*/  LDG.E.64 R126, desc[UR6][R122.64+0x1b00] ;  /* 0x001b00067a7e7981 */ /* 0x000ea2000c1e1b00 */
[----:B------:R-:W-:Y:S01]  /*3db0*/  @!P4 IMAD.U32 R169, R91, 0x10000, RZ ;  /* 0x000100005ba9c824 */ /* 0x000fe200078e00ff */
[----:B--2---:R-:W-:-:S04]  /*3dc0*/  @!P4 SHF.R.U64 R91, R126, 0x10, R127 ;  /* 0x000000107e5bc819 */ /* 0x004fc8000000127f */
[----:B------:R-:W-:-:S05]  /*3dd0*/  @!P4 SHF.L.U32 R91, R91, 0x10, RZ ;  /* 0x000000105b5bc819 */ /* 0x000fca00000006ff */
[----:B-----5:R-:W-:Y:S01]  /*3de0*/  @!P4 FMUL R48, R169, R91 ;  /* 0x0000005ba930c220 */ /* 0x020fe20000400000 */
[----:B------:R-:W-:Y:S01]  /*3df0*/  @!P5 IMAD.U32 R91, R127, 0x10000, RZ ;  /* 0x000100007f5bd824 */ /* 0x000fe200078e00ff */
[----:B------:R-:W-:-:S03]  /*3e00*/  @!P6 SHF.R.U32.HI R127, RZ, 0x10, R127 ;  /* 0x00000010ff7fe819 */ /* 0x000fc6000001167f */
[----:B------:R1:W-:Y:S01]  /*3e10*/  @!P4 STL [R1], R48 ;  /* 0x000000300100c387 */ /* 0x0003e20000100800 */
[----:B------:R-:W-:Y:S01]  /*3e20*/  @!P6 SHF.L.U32 R127, R127, 0x10, RZ ;  /* 0x000000107f7fe819 */ /* 0x000fe200000006ff */
[----:B----4-:R-:W-:Y:S01]  /*3e30*/  @!P5 FMUL R121, R173, R91 ;  /* 0x0000005bad79d220 */ /* 0x010fe20000400000 */
[----:B-1----:R-:W1:Y:S03]  /*3e40*/  S2R R48, SR_TID.X ;  /* 0x0000000000307919 */ /* 0x002e660000002100 */
[----:B------:R-:W-:Y:S01]  /*3e50*/  @!P6 FMUL R129, R174, R127 ;  /* 0x0000007fae81e220 */ /* 0x000fe20000400000 */
[----:B------:R2:W-:Y:S04]  /*3e60*/  @!P5 STL [R1+0x4], R121 ;  /* 0x000004790100d387 */ /* 0x0005e80000100800 */
[----:B------:R0:W-:Y:S01]  /*3e70*/  @!P6 STL [R1+0x8], R129 ;  /* 0x000008810100e387 */ /* 0x0001e20000100800 */
[----:B------:R-:W-:Y:S01]  /*3e80*/  SHF.L.U32 R91, R128, 0x10, RZ ;  /* 0x00000010805b7819 */ /* 0x000fe200000006ff */
[----:B--2---:R-:W-:-:S04]  /*3e90*/  IMAD.U32 R121, R126, 0x10000, RZ ;  /* 0x000100007e797824 */ /* 0x004fc800078e00ff */
[----:B------:R-:W-:Y:S01]  /*3ea0*/  FMUL R121, R91, R121 ;  /* 0x000000795b797220 */ /* 0x000fe20000400000 */
[----:B01----:R-:W-:-:S07]  /*3eb0*/  SHF.L.U32 R48, R48, 0x2, RZ ;  /* 0x0000000230307819 */ /* 0x003fce00000006ff */
.L_x_823:
[----:B------:R-:W-:Y:S05]  /*3ec0*/  BSYNC.RECONVERGENT B1 ;  /* 0x0000000000017941 */ /* 0x000fea0003800200 */
.L_x_822:
[----:B------:R-:W-:Y:S04]  /*3ed0*/  BSSY.RECONVERGENT B1, `(.L_x_824) ;  /* 0x0000022000017945 */ /* 0x000fe80003800200 */
[----:B------:R-:W-:Y:S05]  /*3ee0*/  @P3 BRA `(.L_x_825) ;  /* 0x0000000000803947 */ /* 0x000fea0003800000 */
[----:B------:R-:W2:Y:S01]  /*3ef0*/  LDG.E.64 R128, desc[UR6][R124.64+0x1c00] ;  /* 0x001c00067c807981 */ /* 0x000ea2000c1e1b00 */
[----:B------:R-:W-:-:S03]  /*3f00*/  IADD3 R92, PT, PT, R48, 0xe01, RZ ;  /* 0x00000e01305c7810 */ /* 0x000fc60007ffe0ff */
[----:B------:R-:W3:Y:S01]  /*3f10*/  LDG.E.64 R126, desc[UR6][R122.64+0x1c00] ;  /* 0x001c00067a7e7981 */ /* 0x000ee2000c1e1b00 */
[-C--:B------:R-:W-:Y:S02]  /*3f20*/  ISETP.GT.U32.AND P3, PT, R92, R2.reuse, PT ;  /* 0x000000025c00720c */ /* 0x080fe40003f64070 */
[----:B------:R-:W-:Y:S01]  /*3f30*/  IADD3 R92, PT, PT, R48, 0xe02, RZ ;  /* 0x00000e02305c7810 */ /* 0x000fe20007ffe0ff */
[----:B------:R0:W4:Y:S03]  /*3f40*/  LDL R130, [R1+0x14] ;  /* 0x0000140001827983 */ /* 0x0001260000100800 */
[-C--:B------:R-:W-:Y:S01]  /*3f50*/  ISETP.GT.U32.AND P4, PT, R92, R2.reuse, PT ;  /* 0x000000025c00720c */ /* 0x080fe20003f84070 */
[----:B------:R-:W-:Y:S02]  /*3f60*/  VIADD R92, R48, 0xe03 ;  /* 0x00000e03305c7836 */ /* 0x000fe40000000000 */
[----:B------:R0:W5:Y:S03]  /*3f70*/  LDL R48, [R1+0xc] ;  /* 0x00000c0001307983 */ /* 0x0001660000100800 */
[----:B------:R-:W-:-:S02]  /*3f80*/  ISETP.GT.U32.AND P5, PT, R92, R2, PT ;  /* 0x000000025c00720c */ /* 0x000fc40003fa4070 */
[----:B--2---:R-:W-:-:S05]  /*3f90*/  @!P3 SHF.R.U64 R92, R128, 0x10, R129 ;  /* 0x00000010805cb819 */ /* 0x004fca0000001281 */
[----:B------:R-:W-:-:S06]  /*3fa0*/  @!P4 SHF.L.U32 R176, R129, 0x10, RZ ;  /* 0x0000001081b0c819 */ /* 0x000fcc00000006ff */
[----:B------:R-:W-:-:S05]  /*3fb0*/  @!P5 SHF.R.U32.HI R129, RZ, 0x10, R129 ;  /* 0x00000010ff81d819 */ /* 0x000fca0000011681 */
[----:B------:R-:W-:Y:S02]  /*3fc0*/  @!P5 IMAD.U32 R177, R129, 0x10000, RZ ;  /* 0x0001000081b1d824 */ /* 0x000fe400078e00ff */
[----:B------:R0:W2:Y:S01]  /*3fd0*/  LDL R129, [R1+0x10] ;  /* 0x0000100001817983 */ /* 0x0000a20000100800 */
[----:B------:R-:W-:Y:S02]  /*3fe0*/  @!P3 SHF.L.U32 R175, R92, 0x10, RZ ;  /* 0x000000105cafb819 */ /* 0x000fe400000006ff */
[----:B---3--:R-:W-:-:S04]  /*3ff0*/  @!P3 SHF.R.U64 R92, R126, 0x10, R127 ;  /* 0x000000107e5cb819 */ /* 0x008fc8000000127f */
[----:B------:R-:W-:-:S05]  /*4000*/  @!P3 SHF.L.U32 R92, R92, 0x10, RZ ;  /* 0x000000105c5cb819 */ /* 0x000fca00000006ff */
[----:B-----5:R-:W-:-:S05]  /*4010*/  @!P3 FMUL R48, R175, R92 ;  /* 0x0000005caf30b220 */ /* 0x020fca0000400000 */
[----:B------:R1:W-:Y:S02]  /*4020*/  @!P3 STL [R1+0xc], R48 ;  /* 0x00000c300100b387 */ /* 0x0003e40000100800 */
[----:B-1----:R-:W1:Y:S01]  /*4030*/  S2R R48, SR_TID.X ;  /* 0x0000000000307919 */ /* 0x002e620000002100 */
[----:B------:R-:W-:Y:S01]  /*4040*/  @!P4 IMAD.U32 R92, R127, 0x10000, RZ ;  /* 0x000100007f5cc824 */ /* 0x000fe200078e00ff */
[----:B------:R-:W-:-:S04]  /*4050*/  @!P5 SHF.R.U32.HI R127, RZ, 0x10, R127 ;  /* 0x00000010ff7fd819 */ /* 0x000fc8000001167f */
[----:B------:R-:W-:Y:S01]  /*4060*/  @!P5 SHF.L.U32 R127, R127, 0x10, RZ ;  /* 0x000000107f7fd819 */ /* 0x000fe200000006ff */
[----:B------:R-:W-:-:S04]  /*4070*/  IMAD.U32 R126, R126, 0x10000, RZ ;  /* 0x000100007e7e7824 */ /* 0x000fc800078e00ff */
[----:B----4-:R-:W-:Y:S01]  /*4080*/  @!P5 FMUL R130, R177, R127 ;  /* 0x0000007fb182d220 */ /* 0x010fe20000400000 */
[----:B-1----:R-:W-:Y:S01]  /*4090*/  SHF.L.U32 R48, R48, 0x2, RZ ;  /* 0x0000000230307819 */ /* 0x002fe200000006ff */
[----:B--2---:R-:W-:Y:S01]  /*40a0*/  @!P4 FMUL R129, R176, R92 ;  /* 0x0000005cb081c220 */ /* 0x004fe20000400000 */
[----:B------:R-:W-:-:S04]  /*40b0*/  SHF.L.U32 R92, R128, 0x10, RZ ;  /* 0x00000010805c7819 */ /* 0x000fc800000006ff */
[----:B------:R-:W-:Y:S04]  /*40c0*/  @!P4 STL [R1+0x10], R129 ;  /* 0x000010810100c387 */ /* 0x000fe80000100800 */
[----:B------:R1:W-:Y:S02]  /*40d0*/  @!P5 STL [R1+0x14], R130 ;  /* 0x000014820100d387 */ /* 0x0003e40000100800 */
[----:B01----:R-:W-:-:S07]  /*40e0*/  FMUL R130, R92, R126 ;  /* 0x0000007e5c827220 */ /* 0x003fce0000400000 */
.L_x_825:
[----:B------:R-:W-:Y:S05]  /*40f0*/  BSYNC.RECONVERGENT B1 ;  /* 0x0000000000017941 */ /* 0x000fea0003800200 */
.L_x_824:
[----:B------:R-:W-:Y:S04]  /*4100*/  BSSY.RECONVERGENT B1, `(.L_x_826) ;  /* 0x0000022000017945 */ /* 0x000fe80003800200 */
[----:B------:R-:W-:Y:S05]  /*4110*/  @P2 BRA `(.L_x_827) ;  /* 0x0000000000802947 */ /* 0x000fea0003800000 */
[----:B------:R-:W2:Y:S01]  /*4120*/  LDG.E.64 R128, desc[UR6][R124.64+0x1d00] ;  /* 0x001d00067c807981 */ /* 0x000ea2000c1e1b00 */
[----:B------:R-:W-:-:S03]  /*4130*/  IADD3 R93, PT, PT, R48, 0xe81, RZ ;  /* 0x00000e81305d7810 */ /* 0x000fc60007ffe0ff */
[----:B------:R-:W3:Y:S01]  /*4140*/  LDG.E.64 R126, desc[UR6][R122.64+0x1d00] ;  /* 0x001d00067a7e7981 */ /* 0x000ee2000c1e1b00 */
[-C--:B------:R-:W-:Y:S02]  /*4150*/  ISETP.GT.U32.AND P2, PT, R93, R2.reuse, PT ;  /* 0x000000025d00720c */ /* 0x080fe40003f44070 */
[C---:B------:R-:W-:Y:S01]  /*4160*/  IADD3 R93, PT, PT, R48.reuse, 0xe82, RZ ;  /* 0x00000e82305d7810 */ /* 0x040fe20007ffe0ff */
        /* <DEDUP_REMOVED lines=27> */
.L_x_827:
[----:B------:R-:W-:Y:S05]  /*4320*/  BSYNC.RECONVERGENT B1 ;  /* 0x0000000000017941 */ /* 0x000fea0003800200 */
.L_x_826:
[----:B------:R-:W-:Y:S04]  /*4330*/  BSSY.RECONVERGENT B1, `(.L_x_828) ;  /* 0x0000023000017945 */ /* 0x000fe80003800200 */
[----:B------:R-:W-:Y:S05]  /*4340*/  @P0 BRA `(.L_x_829) ;  /* 0x0000000000840947 */ /* 0x000fea0003800000 */
[----:B------:R-:W2:Y:S04]  /*4350*/  LDL R126, [R1+0x2c] ;  /* 0x00002c00017e7983 */ /* 0x000ea80000100800 */
[----:B------:R0:W3:Y:S01]  /*4360*/  LDL R131, [R1+0x28] ;  /* 0x0000280001837983 */ /* 0x0000e20000100800 */
[----:B--2---:R-:W-:Y:S02]  /*4370*/  MOV R133, R126 ;  /* 0x0000007e00857202 */ /* 0x004fe40000000f00 */
[----:B------:R-:W-:-:S04]  /*4380*/  IADD3 R126, PT, PT, R48, 0xf01, RZ ;  /* 0x00000f01307e7810 */ /* 0x000fc80007ffe0ff */
[----:B------:R-:W-:Y:S01]  /*4390*/  ISETP.GT.U32.AND P0, PT, R126, R2, PT ;  /* 0x000000027e00720c */ /* 0x000fe20003f04070 */
[----:B------:R-:W-:-:S05]  /*43a0*/  VIADD R126, R48, 0xf02 ;  /* 0x00000f02307e7836 */ /* 0x000fca0000000000 */
[-C--:B------:R-:W-:Y:S02]  /*43b0*/  ISETP.GT.U32.AND P2, PT, R126, R2.reuse, PT ;  /* 0x000000027e00720c */ /* 0x080fe40003f44070 */
[----:B------:R-:W-:Y:S02]  /*43c0*/  IADD3 R126, PT, PT, R48, 0xf03, RZ ;  /* 0x00000f03307e7810 */ /* 0x000fe40007ffe0ff */
[----:B------:R0:W2:Y:S02]  /*43d0*/  LDL R48, [R1+0x24] ;  /* 0x0000240001307983 */ /* 0x0000a40000100800 */
[----:B------:R-:W-:Y:S02]  /*43e0*/  ISETP.GT.U32.AND P3, PT, R126, R2, PT ;  /* 0x000000027e00720c */ /* 0x000fe40003f64070 */
[----:B------:R-:W4:Y:S02]  /*43f0*/  LDG.E.64 R126, desc[UR6][R124.64+0x1e00] ;  /* 0x001e00067c7e7981 */ /* 0x000f24000c1e1b00 */
[----:B----4-:R-:W-:-:S03]  /*4400*/  @!P0 SHF.R.U64 R128, R126, 0x10, R127 ;  /* 0x000000107e808819 */ /* 0x010fc6000000127f */
[----:B------:R-:W-:-:S06]  /*4410*/  @!P2 IMAD.U32 R185, R127, 0x10000, RZ ;  /* 0x000100007fb9a824 */ /* 0x000fcc00078e00ff */
[----:B------:R-:W-:Y:S02]  /*4420*/  @!P3 SHF.R.U32.HI R127, RZ, 0x10, R127 ;  /* 0x00000010ff7fb819 */ /* 0x000fe4000001167f */
[----:B------:R-:W-:Y:S02]  /*4430*/  @!P0 SHF.L.U32 R184, R128, 0x10, RZ ;  /* 0x0000001080b88819 */ /* 0x000fe400000006ff */
[----:B------:R-:W4:Y:S01]  /*4440*/  LDG.E.64 R128, desc[UR6][R122.64+0x1e00] ;  /* 0x001e00067a807981 */ /* 0x000f22000c1e1b00 */
[----:B------:R-:W-:Y:S02]  /*4450*/  @!P3 SHF.L.U32 R189, R127, 0x10, RZ ;  /* 0x000000107fbdb819 */ /* 0x000fe400000006ff */
[----:B----4-:R-:W-:-:S04]  /*4460*/  @!P0 SHF.R.U64 R127, R128, 0x10, R129 ;  /* 0x00000010807f8819 */ /* 0x010fc80000001281 */
[----:B------:R-:W-:-:S05]  /*4470*/  @!P0 SHF.L.U32 R127, R127, 0x10, RZ ;  /* 0x000000107f7f8819 */ /* 0x000fca00000006ff */
[----:B--2---:R-:W-:-:S05]  /*4480*/  @!P0 FMUL R48, R184, R127 ;  /* 0x0000007fb8308220 */ /* 0x004fca0000400000 */
[----:B------:R1:W-:Y:S02]  /*4490*/  @!P0 STL [R1+0x24], R48 ;  /* 0x0000243001008387 */ /* 0x0003e40000100800 */
[----:B-1----:R-:W1:Y:S01]  /*44a0*/  S2R R48, SR_TID.X ;  /* 0x0000000000307919 */ /* 0x002e620000002100 */
[----:B------:R-:W-:Y:S02]  /*44b0*/  @!P2 SHF.L.U32 R127, R129, 0x10, RZ ;  /* 0x00000010817fa819 */ /* 0x000fe400000006ff */
[----:B------:R-:W-:-:S03]  /*44c0*/  @!P3 SHF.R.U32.HI R129, RZ, 0x10, R129 ;  /* 0x00000010ff81b819 */ /* 0x000fc60000011681 */
[----:B---3--:R-:W-:Y:S02]  /*44d0*/  @!P2 FMUL R131, R185, R127 ;  /* 0x0000007fb983a220 */ /* 0x008fe40000400000 */
[----:B------:R-:W-:Y:S01]  /*44e0*/  @!P3 IMAD.U32 R129, R129, 0x10000, RZ ;  /* 0x000100008181b824 */ /* 0x000fe200078e00ff */
[----:B------:R-:W-:Y:S02]  /*44f0*/  SHF.L.U32 R128, R128, 0x10, RZ ;  /* 0x0000001080807819 */ /* 0x000fe400000006ff */
[----:B------:R2:W-:Y:S01]  /*4500*/  @!P2 STL [R1+0x28], R131 ;  /* 0x000028830100a387 */ /* 0x0005e20000100800 */
[----:B------:R-:W-:-:S05]  /*4510*/  @!P3 FMUL R133, R189, R129 ;  /* 0x00000081bd85b220 */ /* 0x000fca0000400000 */
[----:B------:R3:W-:Y:S01]  /*4520*/  @!P3 STL [R1+0x2c], R133 ;  /* 0x00002c850100b387 */ /* 0x0007e20000100800 */
[----:B--2---:R-:W-:-:S05]  /*4530*/  SHF.L.U32 R131, R126, 0x10, RZ ;  /* 0x000000107e837819 */ /* 0x004fca00000006ff */
[----:B---3--:R-:W-:Y:S01]  /*4540*/  FMUL R133, R131, R128 ;  /* 0x0000008083857220 */ /* 0x008fe20000400000 */
[----:B01----:R-:W-:-:S07]  /*4550*/  IMAD.SHL.U32 R48, R48, 0x4, RZ ;  /* 0x0000000430307824 */ /* 0x003fce00078e00ff */
.L_x_829:
[----:B------:R-:W-:Y:S05]  /*4560*/  BSYNC.RECONVERGENT B1 ;  /* 0x0000000000017941 */ /* 0x000fea0003800200 */
.L_x_828:
[----:B------:R-:W-:Y:S05]  /*4570*/  @P1 BRA `(.L_x_767) ;  /* 0x0000000000781947 */ /* 0x000fea0003800000 */
[----:B------:R-:W2:Y:S04]  /*4580*/  LDG.E.64 R124, desc[UR6][R124.64+0x1f00] ;  /* 0x001f00067c7c7981 */ /* 0x000ea8000c1e1b00 */
[----:B------:R-:W3:Y:S04]  /*4590*/  LDG.E.64 R122, desc[UR6][R122.64+0x1f00] ;  /* 0x001f00067a7a7981 */ /* 0x000ee8000c1e1b00 */
[----:B------:R0:W4:Y:S04]  /*45a0*/  LDL R128, [R1+0x30] ;  /* 0x0000300001807983 */ /* 0x0001280000100800 */
[----:B------:R0:W5:Y:S04]  /*45b0*/  LDL R127, [R1+0x34] ;  /* 0x00003400017f7983 */ /* 0x0001680000100800 */
[----:B------:R0:W5:Y:S01]  /*45c0*/  LDL R126, [R1+0x38] ;  /* 0x00003800017e7983 */ /* 0x0001620000100800 */
[----:B------:R-:W-:-:S04]  /*45d0*/  IADD3 R0, PT, PT, R48, 0xf83, RZ ;  /* 0x00000f8330007810 */ /* 0x000fc80007ffe0ff */
[----:B------:R-:W-:Y:S01]  /*45e0*/  ISETP.GT.U32.AND P2, PT, R0, R2, PT ;  /* 0x000000020000720c */ /* 0x000fe20003f44070 */
[----:B------:R-:W-:-:S05]  /*45f0*/  VIADD R0, R48, 0xf81 ;  /* 0x00000f8130007836 */ /* 0x000fca0000000000 */
[----:B------:R-:W-:-:S13]  /*4600*/  ISETP.GT.U32.AND P0, PT, R0, R2, PT ;  /* 0x000000020000720c */ /* 0x000fda0003f04070 */
[----:B--2---:R-:W-:-:S04]  /*4610*/  @!P0 SHF.R.U64 R0, R124, 0x10, R125 ;  /* 0x000000107c008819 */ /* 0x004fc8000000127d */
[----:B------:R-:W-:Y:S02]  /*4620*/  @!P0 SHF.L.U32 R190, R0, 0x10, RZ ;  /* 0x0000001000be8819 */ /* 0x000fe400000006ff */
[----:B------:R-:W-:-:S04]  /*4630*/  IADD3 R0, PT, PT, R48, 0xf82, RZ ;  /* 0x00000f8230007810 */ /* 0x000fc80007ffe0ff */
[----:B------:R-:W-:Y:S02]  /*4640*/  ISETP.GT.U32.AND P1, PT, R0, R2, PT ;  /* 0x000000020000720c */ /* 0x000fe40003f24070 */
[----:B---3--:R-:W-:-:S04]  /*4650*/  @!P0 SHF.R.U64 R0, R122, 0x10, R123 ;  /* 0x000000107a008819 */ /* 0x008fc8000000127b */
[----:B------:R-:W-:-:S05]  /*4660*/  @!P0 SHF.L.U32 R0, R0, 0x10, RZ ;  /* 0x0000001000008819 */ /* 0x000fca00000006ff */
[----:B----4-:R-:W-:Y:S02]  /*4670*/  @!P0 FMUL R128, R190, R0 ;  /* 0x00000000be808220 */ /* 0x010fe40000400000 */
[----:B------:R-:W-:Y:S01]  /*4680*/  @!P1 IMAD.U32 R191, R125, 0x10000, RZ ;  /* 0x000100007dbf9824 */ /* 0x000fe200078e00ff */
[----:B------:R-:W-:Y:S01]  /*4690*/  @!P2 SHF.R.U32.HI R125, RZ, 0x10, R125 ;  /* 0x00000010ff7da819 */ /* 0x000fe2000001167d */
[----:B------:R-:W-:Y:S01]  /*46a0*/  @!P1 IMAD.U32 R0, R123, 0x10000, RZ ;  /* 0x000100007b009824 */ /* 0x000fe200078e00ff */
[----:B------:R-:W-:Y:S02]  /*46b0*/  @!P2 SHF.R.U32.HI R123, RZ, 0x10, R123 ;  /* 0x00000010ff7ba819 */ /* 0x000fe4000001167b */
[----:B------:R-:W-:Y:S02]  /*46c0*/  @!P2 SHF.L.U32 R192, R125, 0x10, RZ ;  /* 0x000000107dc0a819 */ /* 0x000fe400000006ff */
[----:B------:R-:W-:Y:S01]  /*46d0*/  @!P2 SHF.L.U32 R123, R123, 0x10, RZ ;  /* 0x000000107b7ba819 */ /* 0x000fe200000006ff */
[----:B-----5:R-:W-:Y:S01]  /*46e0*/  @!P1 FMUL R127, R191, R0 ;  /* 0x00000000bf7f9220 */ /* 0x020fe20000400000 */
[----:B------:R0:W-:Y:S03]  /*46f0*/  @!P0 STL [R1+0x30], R128 ;  /* 0x0000308001008387 */ /* 0x0001e60000100800 */
[----:B------:R-:W-:Y:S01]  /*4700*/  @!P2 FMUL R126, R192, R123 ;  /* 0x0000007bc07ea220 */ /* 0x000fe20000400000 */
[----:B------:R0:W-:Y:S04]  /*4710*/  @!P1 STL [R1+0x34], R127 ;  /* 0x0000347f01009387 */ /* 0x0001e80000100800 */
[----:B------:R0:W-:Y:S01]  /*4720*/  @!P2 STL [R1+0x38], R126 ;  /* 0x0000387e0100a387 */ /* 0x0001e20000100800 */
[----:B------:R-:W-:Y:S01]  /*4730*/  SHF.L.U32 R0, R122, 0x10, RZ ;  /* 0x000000107a007819 */ /* 0x000fe200000006ff */
[----:B------:R-:W-:-:S04]  /*4740*/  IMAD.U32 R5, R124, 0x10000, RZ ;  /* 0x000100007c057824 */ /* 0x000fc800078e00ff */
[----:B------:R-:W-:-:S07]  /*4750*/  FMUL R0, R5, R0 ;  /* 0x0000000005007220 */ /* 0x000fce0000400000 */
.L_x_767:
[----:B------:R-:W-:Y:S05]  /*4760*/  BSYNC.RECONVERGENT B0 ;  /* 0x0000000000007941 */ /* 0x000fea0003800200 */
.L_x_766:
[----:B------:R-:W1:Y:S01]  /*4770*/  S2R R123, SR_TID.Y ;  /* 0x00000000007b7919 */ /* 0x000e620000002200 */
[----:B------:R-:W1:Y:S01]  /*4780*/  LDC R2, c[0x0][0x364] ;  /* 0x0000d900ff027b82 */ /* 0x000e620000000800 */
[----:B------:R2:W-:Y:S04]  /*4790*/  STL [R1+0x54], R10 ;  /* 0x0000540a01007387 */ /* 0x0005e80000100800 */
[----:B--2---:R-:W2:Y:S04]  /*47a0*/  LDL R10, [R1] ;  /* 0x00000000010a7983 */ /* 0x004ea80000100800 */
[----:B------:R3:W-:Y:S04]  /*47b0*/  STL [R1+0x50], R9 ;  /* 0x0000500901007387 */ /* 0x0007e80000100800 */
[----:B---3--:R-:W3:Y:S01]  /*47c0*/  LDL R9, [R1+0x4] ;  /* 0x0000040001097983 */ /* 0x008ee20000100800 */
[----:B-1----:R-:W-:-:S03]  /*47d0*/  IMAD R2, R2, UR4, R123 ;  /* 0x0000000402027c24 */ /* 0x002fc6000f8e027b */
[----:B------:R1:W-:Y:S02]  /*47e0*/  STL [R1+0x4c], R8 ;  /* 0x00004c0801007387 */ /* 0x0003e40000100800 */
[----:B------:R-:W-:Y:S01]  /*47f0*/  ISETP.GE.AND P0, PT, R2, UR5, PT ;  /* 0x0000000502007c0c */ /* 0x000fe2000bf06270 */
[----:B------:R-:W-:-:S04]  /*4800*/  FADD R2, R94, R4 ;  /* 0x000000045e027221 */ /* 0x000fc80000000000 */
[----:B------:R-:W-:Y:S01]  /*4810*/  FADD R2, R2, R139 ;  /* 0x0000008b02027221 */ /* 0x000fe20000000000 */
[----:B-1----:R-:W4:Y:S03]  /*4820*/  LDL R8, [R1+0x8] ;  /* 0x0000080001087983 */ /* 0x002f260000100800 */
[----:B------:R-:W-:Y:S01]  /*4830*/  FADD R2, R2, R140 ;  /* 0x0000008c02027221 */ /* 0x000fe20000000000 */
[----:B------:R1:W-:Y:S03]  /*4840*/  STL [R1+0x48], R7 ;  /* 0x0000480701007387 */ /* 0x0003e60000100800 */
[----:B------:R-:W-:-:S04]  /*4850*/  FADD R2, R2, R95 ;  /* 0x0000005f02027221 */ /* 0x000fc80000000000 */
[----:B------:R-:W-:Y:S01]  /*4860*/  FADD R2, R2, R146 ;  /* 0x0000009202027221 */ /* 0x000fe20000000000 */
[----:B-1----:R-:W4:Y:S03]  /*4870*/  LDL R7, [R1+0xc] ;  /* 0x00000c0001077983 */ /* 0x002f260000100800 */
[----:B------:R-:W-:Y:S01]  /*4880*/  FADD R2, R2, R147 ;  /* 0x0000009302027221 */ /* 0x000fe20000000000 */
[----:B------:R1:W-:Y:S03]  /*4890*/  STL [R1+0x44], R6 ;  /* 0x0000440601007387 */ /* 0x0003e60000100800 */
[----:B------:R-:W-:-:S04]  /*48a0*/  FADD R2, R2, R148 ;  /* 0x0000009402027221 */ /* 0x000fc80000000000 */
        /* <DEDUP_REMOVED lines=10> */
[----:B------:R-:W-:Y:S01]  /*4950*/  FADD R2, R2, R163 ;  /* 0x000000a302027221 */ /* 0x000fe20000000000 */
[----:B------:R-:W4:Y:S03]  /*4960*/  LDL R48, [R1+0x1c] ;  /* 0x00001c0001307983 */ /* 0x000f260000100800 */
[----:B------:R-:W-:Y:S01]  /*4970*/  FADD R2, R2, R164 ;  /* 0x000000a402027221 */ /* 0x000fe20000000000 */
[----:B------:R-:W4:Y:S03]  /*4980*/  LDL R125, [R1+0x20] ;  /* 0x00002000017d7983 */ /* 0x000f260000100800 */
[----:B------:R-:W-:Y:S01]  /*4990*/  FADD R2, R2, R98 ;  /* 0x0000006202027221 */ /* 0x000fe20000000000 */
[----:B-1----:R-:W4:Y:S03]  /*49a0*/  LDL R3, [R1+0x18] ;  /* 0x0000180001037983 */ /* 0x002f260000100800 */
[----:B------:R-:W-:Y:S01]  /*49b0*/  FADD R2, R2, R170 ;  /* 0x000000aa02027221 */ /* 0x000fe20000000000 */
[----:B------:R-:W4:Y:S03]  /*49c0*/  LDL R122, [R1+0x24] ;  /* 0x00002400017a7983 */ /* 0x000f260000100800 */
[----:B------:R-:W-:Y:S01]  /*49d0*/  FADD R2, R2, R171 ;  /* 0x000000ab02027221 */ /* 0x000fe20000000000 */
[----:B------:R-:W4:Y:S03]  /*49e0*/  LDL R129, [R1+0x28] ;  /* 0x0000280001817983 */ /* 0x000f260000100800 */
[----:B------:R-:W-:Y:S01]  /*49f0*/  FADD R2, R2, R172 ;  /* 0x000000ac02027221 */ /* 0x000fe20000000000 */
[----:B0-----:R-:W4:Y:S03]  /*4a00*/  LDL R128, [R1+0x2c] ;  /* 0x00002c0001807983 */ /* 0x001f260000100800 */
[----:B------:R-:W-:Y:S01]  /*4a10*/  FADD R2, R2, R99 ;  /* 0x0000006302027221 */ /* 0x000fe20000000000 */
[----:B------:R-:W4:Y:S03]  /*4a20*/  LDL R127, [R1+0x30] ;  /* 0x00003000017f7983 */ /* 0x000f260000100800 */
[----:B------:R-:W-:Y:S01]  /*4a30*/  FADD R2, R2, R178 ;  /* 0x000000b202027221 */ /* 0x000fe20000000000 */
[----:B------:R-:W4:Y:S03]  /*4a40*/  LDL R126, [R1+0x34] ;  /* 0x00003400017e7983 */ /* 0x000f260000100800 */
[----:B------:R-:W-:Y:S01]  /*4a50*/  FADD R2, R2, R179 ;  /* 0x000000b302027221 */ /* 0x000fe20000000000 */
[----:B------:R-:W4:Y:S03]  /*4a60*/  LDL R124, [R1+0x38] ;  /* 0x00003800017c7983 */ /* 0x000f260000100800 */
        /* <DEDUP_REMOVED lines=87> */
[----:B------:R0:W5:Y:S02]  /*4fe0*/  LDL.LU R10, [R1+0x54] ;  /* 0x00005400010a7983 */ /* 0x0001640000300800 */
[----:B---3--:R-:W-:Y:S02]  /*4ff0*/  FADD R2, R2, R9 ;  /* 0x0000000902027221 */ /* 0x008fe40000000000 */
[----:B------:R0:W5:Y:S02]  /*5000*/  LDL.LU R9, [R1+0x50] ;  /* 0x0000500001097983 */ /* 0x0001640000300800 */
[----:B----4-:R-:W-:Y:S02]  /*5010*/  FADD R2, R2, R8 ;  /* 0x0000000802027221 */ /* 0x010fe40000000000 */
        /* <DEDUP_REMOVED lines=20> */
[----:B------:R-:W-:-:S05]  /*5160*/  FADD R2, R2, R124 ;  /* 0x0000007c02027221 */ /* 0x000fca0000000000 */
[----:B------:R-:W1:Y:S02]  /*5170*/  SHFL.BFLY PT, R122, R2, 0x10, 0x1f ;  /* 0x0e001f00027a7f89 */ /* 0x000e6400000e0000 */
[----:B-1----:R-:W-:-:S05]  /*5180*/  FADD R122, R2, R122 ;  /* 0x0000007a027a7221 */ /* 0x002fca0000000000 */
[----:B------:R-:W1:Y:S02]  /*5190*/  SHFL.BFLY PT, R2, R122, 0x8, 0x1f ;  /* 0x0d001f007a027f89 */ /* 0x000e6400000e0000 */
[----:B-1----:R-:W-:-:S05]  /*51a0*/  FADD R2, R122, R2 ;  /* 0x000000027a027221 */ /* 0x002fca0000000000 */
[----:B------:R-:W1:Y:S02]  /*51b0*/  SHFL.BFLY PT, R122, R2, 0x4, 0x1f ;  /* 0x0c801f00027a7f89 */ /* 0x000e6400000e0000 */
[----:B-1----:R-:W-:-:S05]  /*51c0*/  FADD R122, R2, R122 ;  /* 0x0000007a027a7221 */ /* 0x002fca0000000000 */
[----:B------:R-:W1:Y:S01]  /*51d0*/  SHFL.BFLY PT, R2, R122, 0x2, 0x1f ;  /* 0x0c401f007a027f89 */ /* 0x000e6200000e0000 */
[----:B------:R-:W2:Y:S01]  /*51e0*/  S2R R48, SR_TID.X ;  /* 0x0000000000307919 */ /* 0x000ea20000002100 */
[----:B-1----:R-:W-:-:S05]  /*51f0*/  FADD R2, R122, R2 ;  /* 0x000000027a027221 */ /* 0x002fca0000000000 */
[----:B------:R-:W1:Y:S01]  /*5200*/  SHFL.BFLY PT, R125, R2, 0x1, 0x1f ;  /* 0x0c201f00027d7f89 */ /* 0x000e6200000e0000 */
[----:B--2---:R-:W-:Y:S01]  /*5210*/  SHF.L.U32 R48, R48, 0x2, RZ ;  /* 0x0000000230307819 */ /* 0x004fe200000006ff */
[----:B-1----:R-:W-:Y:S01]  /*5220*/  FADD R125, R2, R125 ;  /* 0x0000007d027d7221 */ /* 0x002fe20000000000 */
[----:B0-----:R-:W-:Y:S06]  /*5230*/  @P0 EXIT ;  /* 0x000000000000094d */ /* 0x001fec0003800000 */
[----:B------:R-:W0:Y:S01]  /*5240*/  LDC R2, c[0x0][0x364] ;  /* 0x0000d900ff027b82 */ /* 0x000e220000000800 */
[----:B-----5:R-:W-:Y:S01]  /*5250*/  ISETP.GE.AND P0, PT, R48, R3, PT ;  /* 0x000000033000720c */ /* 0x020fe20003f06270 */
[----:B------:R-:W-:Y:S01]  /*5260*/  BSSY.RECONVERGENT B0, `(.L_x_830) ;  /* 0x0000018000007945 */ /* 0x000fe20003800200 */
[----:B0-----:R-:W-:-:S05]  /*5270*/  IMAD R2, R2, UR4, R123 ;  /* 0x0000000402027c24 */ /* 0x001fca000f8e027b */
[----:B------:R-:W0:Y:S01]  /*5280*/  LDC.64 R122, c[0x0][0x380] ;  /* 0x0000e000ff7a7b82 */ /* 0x000e220000000a00 */
        /* <DEDUP_REMOVED lines=21> */
.L_x_831:
[----:B------:R-:W-:Y:S05]  /*53e0*/  BSYNC.RECONVERGENT B0 ;  /* 0x0000000000007941 */ /* 0x000fea0003800200 */
.L_x_830:
[----:B------:R-:W-:Y:S01]  /*53f0*/  IADD3 R2, PT, PT, R48, 0x80, RZ ;  /* 0x0000008030027810 */ /* 0x000fe20007ffe0ff */
        /* <DEDUP_REMOVED lines=11> */
[----:B------:R-:W-:Y:S02]  /*54b0*/  FMUL R61, R65, UR4 ;  /* 0x00000004413d7c20 */ /* 0x000fe40008400000 */
[----:B------:R-:W1:Y:S08]  /*54c0*/  F2F.BF16.F32 R59, R60 ;  /* 0x0000003c003b7304 */ /* 0x000e700000202000 */
[----:B------:R-:W-:Y:S01]  /*54d0*/  F2F.BF16.F32 R2, R2 ;  /* 0x0000000200027304 */ /* 0x000fe20000202000 */
[----:B-1----:R-:W-:-:S07]  /*54e0*/  IMAD.WIDE.U32 R58, R59, 0x10000, RZ ;  /* 0x000100003b3a7825 */ /* 0x002fce00078e00ff */
[----:B0-----:R-:W0:Y:S08]  /*54f0*/  F2F.BF16.F32 R63, R4 ;  /* 0x00000004003f7304 */ /* 0x001e300000202000 */
[----:B------:R-:W1:Y:S01]  /*5500*/  F2F.BF16.F32 R61, R61 ;  /* 0x0000003d003d7304 */ /* 0x000e620000202000 */
[----:B0-----:R-:W-:-:S04]  /*5510*/  PRMT R63, R2, 0x5410, R63 ;  /* 0x00005410023f7816 */ /* 0x001fc8000000003f */
[----:B------:R-:W-:Y:S02]  /*5520*/  LOP3.LUT R59, R63, R59, RZ, 0xfc, !PT ;  /* 0x0000003b3f3b7212 */ /* 0x000fe400078efcff */
[----:B-1----:R-:W-:-:S05]  /*5530*/  LOP3.LUT R58, R58, R61, RZ, 0xfc, !PT ;  /* 0x0000003d3a3a7212 */ /* 0x002fca00078efcff */
[----:B------:R1:W-:Y:S02]  /*5540*/  STG.E.64 desc[UR6][R122.64+0x100], R58 ;  /* 0x0001003a7a007986 */ /* 0x0003e4000c101b06 */
.L_x_833:
[----:B------:R-:W-:Y:S05]  /*5550*/  BSYNC.RECONVERGENT B0 ;  /* 0x0000000000007941 */ /* 0x000fea0003800200 */
.L_x_832:
        /* <DEDUP_REMOVED lines=11> */
[----:B-1----:R-:W-:Y:S01]  /*5610*/  FMUL R58, R55, UR4 ;  /* 0x00000004373a7c20 */ /* 0x002fe20008400000 */
[----:B------:R-:W-:-:S03]  /*5620*/  FMUL R66, R66, UR4 ;  /* 0x0000000442427c20 */ /* 0x000fc60008400000 */
[----:B------:R-:W-:Y:S08]  /*5630*/  F2F.BF16.F32 R4, R4 ;  /* 0x0000000400047304 */ /* 0x000ff00000202000 */
[----:B------:R-:W1:Y:S08]  /*5640*/  F2F.BF16.F32 R57, R58 ;  /* 0x0000003a00397304 */ /* 0x000e700000202000 */
[----:B------:R-:W2:Y:S01]  /*5650*/  F2F.BF16.F32 R2, R2 ;  /* 0x0000000200027304 */ /* 0x000ea20000202000 */
[----:B-1----:R-:W-:-:S07]  /*5660*/  PRMT R59, R4, 0x5410, R57 ;  /* 0x00005410043b7816 */ /* 0x002fce0000000039 */
[----:B------:R-:W1:Y:S01]  /*5670*/  F2F.BF16.F32 R55, R66 ;  /* 0x0000004200377304 */ /* 0x000e620000202000 */
[----:B--2---:R-:W-:-:S05]  /*5680*/  IMAD.WIDE.U32 R56, R2, 0x10000, RZ ;  /* 0x0001000002387825 */ /* 0x004fca00078e00ff */
[----:B------:R-:W-:Y:S02]  /*5690*/  LOP3.LUT R57, R59, R57, RZ, 0xfc, !PT ;  /* 0x000000393b397212 */ /* 0x000fe400078efcff */
[----:B-1----:R-:W-:-:S05]  /*56a0*/  LOP3.LUT R56, R56, R55, RZ, 0xfc, !PT ;  /* 0x0000003738387212 */ /* 0x002fca00078efcff */
[----:B------:R2:W-:Y:S02]  /*56b0*/  STG.E.64 desc[UR6][R122.64+0x200], R56 ;  /* 0x000200387a007986 */ /* 0x0005e4000c101b06 */
.L_x_835:
[----:B------:R-:W-:Y:S05]  /*56c0*/  BSYNC.RECONVERGENT B0 ;  /* 0x0000000000007941 */ /* 0x000fea0003800200 */
.L_x_834:
[C---:B------:R-:W-:Y:S01]  /*56d0*/  IADD3 R2, PT, PT, R48.reuse, 0x180, RZ ;  /* 0x0000018030027810 */ /* 0x040fe20007ffe0ff */
[C---:B--2---:R-:W-:Y:S01]  /*56e0*/  VIADD R56, R48.reuse, 0x280 ;  /* 0x0000028030387836 */ /* 0x044fe20000000000 */
[----:B------:R-:W-:Y:S01]  /*56f0*/  IADD3 R4, PT, PT, R48, 0x200, RZ ;  /* 0x0000020030047810 */ /* 0x000fe20007ffe0ff */
[----:B------:R-:W-:Y:S01]  /*5700*/  BSSY.RECONVERGENT B0, `(.L_x_836) ;  /* 0x0000024000007945 */ /* 0x000fe20003800200 */
[-C--:B------:R-:W-:Y:S02]  /*5710*/  ISETP.GE.AND P1, PT, R2, R3.reuse, PT ;  /* 0x000000030200720c */ /* 0x080fe40003f26270 */
[----:B------:R-:W-:Y:S02]  /*5720*/  IADD3 R2, PT, PT, R48, 0x300, RZ ;  /* 0x0000030030027810 */ /* 0x000fe40007ffe0ff */
[----:B------:R-:W-:Y:S02]  /*5730*/  P2R R55, PR, RZ, 0x2 ;  /* 0x00000002ff377803 */ /* 0x000fe40000000000 */
[----:B------:R-:W-:-:S02]  /*5740*/  ISETP.GE.AND P4, PT, R2, R3, PT ;  /* 0x000000030200720c */ /* 0x000fc40003f86270 */
[----:B------:R-:W-:Y:S02]  /*5750*/  IADD3 R2, PT, PT, R48, 0x500, RZ ;  /* 0x0000050030027810 */ /* 0x000fe40007ffe0ff */
[-C--:B------:R-:W-:Y:S02]  /*5760*/  ISETP.GE.AND P2, PT, R4, R3.reuse, PT ;  /* 0x000000030400720c */ /* 0x080fe40003f46270 */
[-C--:B------:R-:W-:Y:S02]  /*5770*/  ISETP.GE.AND P1, PT, R2, R3.reuse, PT ;  /* 0x000000030200720c */ /* 0x080fe40003f26270 */
[----:B------:R-:W-:Y:S02]  /*5780*/  ISETP.NE.AND P1, PT, R55, RZ, PT ;  /* 0x000000ff3700720c */ /* 0x000fe40003f25270 */
[----:B------:R-:W-:Y:S01]  /*5790*/  ISETP.GE.AND P3, PT, R56, R3, PT ;  /* 0x000000033800720c */ /* 0x000fe20003f66270 */
[C---:B------:R-:W-:Y:S01]  /*57a0*/  VIADD R56, R48.reuse, 0x400 ;  /* 0x0000040030387836 */ /* 0x040fe20000000000 */
[----:B------:R-:W-:-:S02]  /*57b0*/  IADD3 R4, PT, PT, R48, 0x380, RZ ;  /* 0x0000038030047810 */ /* 0x000fc40007ffe0ff */
[----:B-1----:R-:W-:Y:S02]  /*57c0*/  IADD3 R58, PT, PT, R48, 0x480, RZ ;  /* 0x00000480303a7810 */ /* 0x002fe40007ffe0ff */
[-C--:B------:R-:W-:Y:S01]  /*57d0*/  ISETP.GE.AND P5, PT, R4, R3.reuse, PT ;  /* 0x000000030400720c */ /* 0x080fe20003fa6270 */
[----:B------:R-:W-:Y:S01]  /*57e0*/  VIADD R4, R48, 0x580 ;  /* 0x0000058030047836 */ /* 0x000fe20000000000 */
[-C--:B------:R-:W-:Y:S02]  /*57f0*/  ISETP.GE.AND P6, PT, R56, R3.reuse, PT ;  /* 0x000000033800720c */ /* 0x080fe40003fc6270 */
[----:B------:R-:W-:Y:S01]  /*5800*/  ISETP.GE.AND P0, PT, R58, R3, PT ;  /* 0x000000033a00720c */ /* 0x000fe20003f06270 */
[----:B------:R-:W-:-:S12]  /*5810*/  @P1 BRA `(.L_x_837) ;  /* 0x0000000000481947 */ /* 0x000fd80003800000 */
        /* <DEDUP_REMOVED lines=18> */
.L_x_837:
[----:B------:R-:W-:Y:S05]  /*5940*/  BSYNC.RECONVERGENT B0 ;  /* 0x0000000000007941 */ /* 0x000fea0003800200 */
.L_x_836:
[----:B------:R-:W-:Y:S01]  /*5950*/  BSSY.RECONVERGENT B0, `(.L_x_838) ;  /* 0x0000016000007945 */ /* 0x000fe20003800200 */
[----:B------:R-:W-:Y:S02]  /*5960*/  IADD3 R54, PT, PT, R48, 0x600, RZ ;  /* 0x0000060030367810 */ /* 0x000fe40007ffe0ff */
[----:B------:R-:W-:Y:S01]  /*5970*/  ISETP.GE.AND P1, PT, R4, R3, PT ;  /* 0x000000030400720c */ /* 0x000fe20003f26270 */
[----:B------:R-:W-:-:S12]  /*5980*/  @P2 BRA `(.L_x_839) ;  /* 0x0000000000482947 */ /* 0x000fd80003800000 */
[----:B------:R-:W2:Y:S01]  /*5990*/  LDCU UR4, c[0x0][0x398] ;  /* 0x00007300ff0477ac */ /* 0x000ea20008000800 */
[C---:B------:R-:W-:Y:S01]  /*59a0*/  FFMA R51, -R125.reuse, R51, R170 ;  /* 0x000000337d337223 */ /* 0x040fe200000001aa */
[C---:B------:R-:W-:Y:S01]  /*59b0*/  FFMA R50, -R125.reuse, R50, R171 ;  /* 0x000000327d327223 */ /* 0x040fe200000001ab */
[C---:B------:R-:W-:Y:S01]  /*59c0*/  FFMA R49, -R125.reuse, R49, R172 ;  /* 0x000000317d317223 */ /* 0x040fe200000001ac */
[----:B------:R-:W-:Y:S01]  /*59d0*/  FFMA R68, -R125, R68, R98 ;  /* 0x000000447d447223 */ /* 0x000fe20000000162 */
[----:B--2---:R-:W-:Y:S01]  /*59e0*/  FMUL R4, R51, UR4 ;  /* 0x0000000433047c20 */ /* 0x004fe20008400000 */
[----:B-1----:R-:W-:Y:S01]  /*59f0*/  FMUL R52, R50, UR4 ;  /* 0x0000000432347c20 */ /* 0x002fe20008400000 */
[----:B------:R-:W-:Y:S01]  /*5a00*/  FMUL R53, R49, UR4 ;  /* 0x0000000431357c20 */ /* 0x000fe20008400000 */
[----:B------:R-:W-:-:S03]  /*5a10*/  FMUL R68, R68, UR4 ;  /* 0x0000000444447c20 */ /* 0x000fc60008400000 */
[----:B------:R-:W1:Y:S08]  /*5a20*/  F2F.BF16.F32 R4, R4 ;  /* 0x0000000400047304 */ /* 0x000e700000202000 */
[----:B------:R-:W-:Y:S01]  /*5a30*/  F2F.BF16.F32 R52, R52 ;  /* 0x0000003400347304 */ /* 0x000fe20000202000 */
[----:B-1----:R-:W-:-:S07]  /*5a40*/  IMAD.WIDE.U32 R50, R4, 0x10000, RZ ;  /* 0x0001000004327825 */ /* 0x002fce00078e00ff */
[----:B------:R-:W1:Y:S08]  /*5a50*/  F2F.BF16.F32 R53, R53 ;  /* 0x0000003500357304 */ /* 0x000e700000202000 */
[----:B------:R-:W2:Y:S01]  /*5a60*/  F2F.BF16.F32 R49, R68 ;  /* 0x0000004400317304 */ /* 0x000ea20000202000 */
[----:B-1----:R-:W-:-:S04]  /*5a70*/  PRMT R55, R52, 0x5410, R53 ;  /* 0x0000541034377816 */ /* 0x002fc80000000035 */
[----:B------:R-:W-:Y:S02]  /*5a80*/  LOP3.LUT R51, R55, R51, RZ, 0xfc, !PT ;  /* 0x0000003337337212 */ /* 0x000fe400078efcff */
[----:B--2---:R-:W-:-:S05]  /*5a90*/  LOP3.LUT R50, R50, R49, RZ, 0xfc, !PT ;  /* 0x0000003132327212 */ /* 0x004fca00078efcff */
[----:B------:R2:W-:Y:S02]  /*5aa0*/  STG.E.64 desc[UR6][R122.64+0x400], R50 ;  /* 0x000400327a007986 */ /* 0x0005e4000c101b06 */
.L_x_839:
[----:B------:R-:W-:Y:S05]  /*5ab0*/  BSYNC.RECONVERGENT B0 ;  /* 0x0000000000007941 */ /* 0x000fea0003800200 */
.L_x_838:
[----:B------:R-:W-:Y:S01]  /*5ac0*/  BSSY.RECONVERGENT B0, `(.L_x_840) ;  /* 0x0000016000007945 */ /* 0x000fe20003800200 */
[----:B-1----:R-:W-:Y:S02]  /*5ad0*/  IADD3 R52, PT, PT, R48, 0x680, RZ ;  /* 0x0000068030347810 */ /* 0x002fe40007ffe0ff */
        /* <DEDUP_REMOVED lines=11> */
[----:B------:R-:W1:Y:S08]  /*5b90*/  F2F.BF16.F32 R4, R4 ;  /* 0x0000000400047304 */ /* 0x000e700000202000 */
[----:B------:R-:W-:Y:S01]  /*5ba0*/  F2F.BF16.F32 R49, R49 ;  /* 0x0000003100317304 */ /* 0x000fe20000202000 */
[----:B-1----:R-:W-:-:S07]  /*5bb0*/  IMAD.WIDE.U32 R46, R4, 0x10000, RZ ;  /* 0x00010000042e7825 */ /* 0x002fce00078e00ff */
[----:B--2---:R-:W1:Y:S08]  /*5bc0*/  F2F.BF16.F32 R50, R45 ;  /* 0x0000002d00327304 */ /* 0x004e700000202000 */
[----:B------:R-:W2:Y:S01]  /*5bd0*/  F2F.BF16.F32 R69, R69 ;  /* 0x0000004500457304 */ /* 0x000ea20000202000 */
[----:B-1----:R-:W-:-:S04]  /*5be0*/  PRMT R51, R49, 0x5410, R50 ;  /* 0x0000541031337816 */ /* 0x002fc80000000032 */
[----:B------:R-:W-:Y:S02]  /*5bf0*/  LOP3.LUT R47, R51, R47, RZ, 0xfc, !PT ;  /* 0x0000002f332f7212 */ /* 0x000fe400078efcff */
[----:B--2---:R-:W-:-:S05]  /*5c00*/  LOP3.LUT R46, R46, R69, RZ, 0xfc, !PT ;  /* 0x000000452e2e7212 */ /* 0x004fca00078efcff */
[----:B------:R1:W-:Y:S02]  /*5c10*/  STG.E.64 desc[UR6][R122.64+0x500], R46 ;  /* 0x0005002e7a007986 */ /* 0x0003e4000c101b06 */
.L_x_841:
[----:B------:R-:W-:Y:S05]  /*5c20*/  BSYNC.RECONVERGENT B0 ;  /* 0x0000000000007941 */ /* 0x000fea0003800200 */
.L_x_840:
[----:B------:R-:W-:Y:S01]  /*5c30*/  BSSY.RECONVERGENT B0, `(.L_x_842) ;  /* 0x0000016000007945 */ /* 0x000fe20003800200 */
[----:B-1----:R-:W-:Y:S01]  /*5c40*/  VIADD R46, R48, 0x700 ;  /* 0x00000700302e7836 */ /* 0x002fe20000000000 */
[----:B------:R-:W-:Y:S02]  /*5c50*/  ISETP.GE.AND P3, PT, R52, R3, PT ;  /* 0x000000033400720c */ /* 0x000fe40003f66270 */
[----:B------:R-:W-:Y:S11]  /*5c60*/  @P4 BRA `(.L_x_843) ;  /* 0x0000000000484947 */ /* 0x000ff60003800000 */
        /* <DEDUP_REMOVED lines=12> */
[----:B------:R-:W1:Y:S08]  /*5d30*/  F2F.BF16.F32 R4, R4 ;  /* 0x0000000400047304 */ /* 0x000e700000202000 */
[----:B------:R-:W3:Y:S01]  /*5d40*/  F2F.BF16.F32 R45, R70 ;  /* 0x00000046002d7304 */ /* 0x000ee20000202000 */
[----:B-1----:R-:W-:-:S04]  /*5d50*/  PRMT R47, R187, 0x5410, R4 ;  /* 0x00005410bb2f7816 */ /* 0x002fc80000000004 */
[----:B------:R-:W-:Y:S02]  /*5d60*/  LOP3.LUT R43, R47, R43, RZ, 0xfc, !PT ;  /* 0x0000002b2f2b7212 */ /* 0x000fe400078efcff */
[----:B---3--:R-:W-:-:S05]  /*5d70*/  LOP3.LUT R42, R42, R45, RZ, 0xfc, !PT ;  /* 0x0000002d2a2a7212 */ /* 0x008fca00078efcff */
[----:B------:R1:W-:Y:S02]  /*5d80*/  STG.E.64 desc[UR6][R122.64+0x600], R42 ;  /* 0x0006002a7a007986 */ /* 0x0003e4000c101b06 */
.L_x_843:
[----:B------:R-:W-:Y:S05]  /*5d90*/  BSYNC.RECONVERGENT B0 ;  /* 0x0000000000007941 */ /* 0x000fea0003800200 */
.L_x_842:
        /* <DEDUP_REMOVED lines=10> */
[----:B-1----:R-:W-:Y:S01]  /*5e40*/  FMUL R42, R40, UR4 ;  /* 0x00000004282a7c20 */ /* 0x002fe20008400000 */
        /* <DEDUP_REMOVED lines=11> */
.L_x_845:
[----:B------:R-:W-:Y:S05]  /*5f00*/  BSYNC.RECONVERGENT B0 ;  /* 0x0000000000007941 */ /* 0x000fea0003800200 */
.L_x_844:
        /* <DEDUP_REMOVED lines=10> */
[----:B---3--:R-:W-:Y:S01]  /*5fb0*/  FMUL R40, R36, UR4 ;  /* 0x0000000424287c20 */ /* 0x008fe20008400000 */
[----:B------:R-:W-:Y:S01]  /*5fc0*/  FMUL R38, R38, UR4 ;  /* 0x0000000426267c20 */ /* 0x000fe20008400000 */
[----:B------:R-:W-:-:S03]  /*5fd0*/  FMUL R72, R72, UR4 ;  /* 0x0000000448487c20 */ /* 0x000fc60008400000 */
[----:B------:R-:W3:Y:S08]  /*5fe0*/  F2F.BF16.F32 R37, R38 ;  /* 0x0000002600257304 */ /* 0x000ef00000202000 */
[----:B------:R-:W-:Y:S01]  /*5ff0*/  F2F.BF16.F32 R197, R197 ;  /* 0x000000c500c57304 */ /* 0x000fe20000202000 */
[----:B---3--:R-:W-:-:S07]  /*6000*/  IMAD.WIDE.U32 R36, R37, 0x10000, RZ ;  /* 0x0001000025247825 */ /* 0x008fce00078e00ff */
[----:B------:R-:W3:Y:S08]  /*6010*/  F2F.BF16.F32 R40, R40 ;  /* 0x0000002800287304 */ /* 0x000ef00000202000 */
[----:B------:R-:W4:Y:S01]  /*6020*/  F2F.BF16.F32 R39, R72 ;  /* 0x0000004800277304 */ /* 0x000f220000202000 */
[----:B---3--:R-:W-:-:S04]  /*6030*/  PRMT R41, R197, 0x5410, R40 ;  /* 0x00005410c5297816 */ /* 0x008fc80000000028 */
[----:B------:R-:W-:Y:S02]  /*6040*/  LOP3.LUT R37, R41, R37, RZ, 0xfc, !PT ;  /* 0x0000002529257212 */ /* 0x000fe400078efcff */
[----:B----4-:R-:W-:-:S05]  /*6050*/  LOP3.LUT R36, R36, R39, RZ, 0xfc, !PT ;  /* 0x0000002724247212 */ /* 0x010fca00078efcff */
[----:B------:R4:W-:Y:S02]  /*6060*/  STG.E.64 desc[UR6][R122.64+0x800], R36 ;  /* 0x000800247a007986 */ /* 0x0009e4000c101b06 */
.L_x_847:
[----:B------:R-:W-:Y:S05]  /*6070*/  BSYNC.RECONVERGENT B0 ;  /* 0x0000000000007941 */ /* 0x000fea0003800200 */
.L_x_846:
[----:B------:R-:W-:Y:S01]  /*6080*/  BSSY.RECONVERGENT B0, `(.L_x_848) ;  /* 0x0000016000007945 */ /* 0x000fe20003800200 */
[----:B------:R-:W-:Y:S01]  /*6090*/  VIADD R38, R48, 0x880 ;  /* 0x0000088030267836 */ /* 0x000fe20000000000 */
[----:B------:R-:W-:Y:S02]  /*60a0*/  ISETP.GE.AND P6, PT, R4, R3, PT ;  /* 0x000000030400720c */ /* 0x000fe40003fc6270 */
[----:B------:R-:W-:Y:S11]  /*60b0*/  @P0 BRA `(.L_x_849) ;  /* 0x0000000000480947 */ /* 0x000ff60003800000 */
[----:B------:R-:W5:Y:S01]  /*60c0*/  LDCU UR4, c[0x0][0x398] ;  /* 0x00007300ff0477ac */ /* 0x000f620008000800 */
[C---:B------:R-:W-:Y:S01]  /*60d0*/  FFMA R200, -R125.reuse, R34, R200 ;  /* 0x000000227dc87223 */ /* 0x040fe200000001c8 */
[C---:B------:R-:W-:Y:S01]  /*60e0*/  FFMA R33, -R125.reuse, R33, R201 ;  /* 0x000000217d217223 */ /* 0x040fe200000001c9 */
[C---:B------:R-:W-:Y:S01]  /*60f0*/  FFMA R35, -R125.reuse, R35, R199 ;  /* 0x000000237d237223 */ /* 0x040fe200000001c7 */
[----:B------:R-:W-:Y:S01]  /*6100*/  FFMA R73, -R125, R73, R103 ;  /* 0x000000497d497223 */ /* 0x000fe20000000167 */
[----:B-----5:R-:W-:Y:S01]  /*6110*/  FMUL R200, R200, UR4 ;  /* 0x00000004c8c87c20 */ /* 0x020fe20008400000 */
[----:B------:R-:W-:Y:S01]  /*6120*/  FMUL R33, R33, UR4 ;  /* 0x0000000421217c20 */ /* 0x000fe20008400000 */
[----:B----4-:R-:W-:Y:S01]  /*6130*/  FMUL R36, R35, UR4 ;  /* 0x0000000423247c20 */ /* 0x010fe20008400000 */
        /* <DEDUP_REMOVED lines=10> */
.L_x_849:
[----:B------:R-:W-:Y:S05]  /*61e0*/  BSYNC.RECONVERGENT B0 ;  /* 0x0000000000007941 */ /* 0x000fea0003800200 */
.L_x_848:
[-C--:B------:R-:W-:Y:S01]  /*61f0*/  ISETP.GE.AND P6, PT, R2, R3.reuse, PT ;  /* 0x000000030200720c */ /* 0x080fe20003fc6270 */
[----:B------:R-:W-:Y:S01]  /*6200*/  BSSY.RECONVERGENT B0, `(.L_x_850) ;  /* 0x0000016000007945 */ /* 0x000fe20003800200 */
[----:B------:R-:W-:Y:S02]  /*6210*/  IADD3 R2, PT, PT, R48, 0x900, RZ ;  /* 0x0000090030027810 */ /* 0x000fe40007ffe0ff */
[----:B------:R-:W-:-:S09]  /*6220*/  ISETP.GE.AND P0, PT, R38, R3, PT ;  /* 0x000000032600720c */ /* 0x000fd20003f06270 */
[----:B------:R-:W-:Y:S05]  /*6230*/  @P6 BRA `(.L_x_851) ;  /* 0x0000000000486947 */ /* 0x000fea0003800000 */
[----:B------:R-:W5:Y:S01]  /*6240*/  LDCU UR4, c[0x0][0x398] ;  /* 0x00007300ff0477ac */ /* 0x000f620008000800 */
[C---:B------:R-:W-:Y:S01]  /*6250*/  FFMA R203, -R125.reuse, R31, R203 ;  /* 0x0000001f7dcb7223 */ /* 0x040fe200000001cb */
[C---:B------:R-:W-:Y:S01]  /*6260*/  FFMA R30, -R125.reuse, R30, R204 ;  /* 0x0000001e7d1e7223 */ /* 0x040fe200000001cc */
[C---:B------:R-:W-:Y:S01]  /*6270*/  FFMA R32, -R125.reuse, R32, R202 ;  /* 0x000000207d207223 */ /* 0x040fe200000001ca */
[----:B------:R-:W-:Y:S01]  /*6280*/  FFMA R74, -R125, R74, R104 ;  /* 0x0000004a7d4a7223 */ /* 0x000fe20000000168 */
[----:B-----5:R-:W-:Y:S01]  /*6290*/  FMUL R203, R203, UR4 ;  /* 0x00000004cbcb7c20 */ /* 0x020fe20008400000 */
[----:B----4-:R-:W-:Y:S01]  /*62a0*/  FMUL R34, R30, UR4 ;  /* 0x000000041e227c20 */ /* 0x010fe20008400000 */
        /* <DEDUP_REMOVED lines=11> */
.L_x_851:
[----:B------:R-:W-:Y:S05]  /*6360*/  BSYNC.RECONVERGENT B0 ;  /* 0x0000000000007941 */ /* 0x000fea0003800200 */
.L_x_850:
        /* <DEDUP_REMOVED lines=22> */
.L_x_853:
[----:B------:R-:W-:Y:S05]  /*64d0*/  BSYNC.RECONVERGENT B0 ;  /* 0x0000000000007941 */ /* 0x000fea0003800200 */
.L_x_852:
[----:B------:R-:W-:Y:S01]  /*64e0*/  BSSY.RECONVERGENT B0, `(.L_x_854) ;  /* 0x0000016000007945 */ /* 0x000fe20003800200 */
[----:B----4-:R-:W-:Y:S01]  /*64f0*/  VIADD R30, R48, 0xa00 ;  /* 0x00000a00301e7836 */ /* 0x010fe20000000000 */
        /* <DEDUP_REMOVED lines=20> */
.L_x_855:
[----:B------:R-:W-:Y:S05]  /*6640*/  BSYNC.RECONVERGENT B0 ;  /* 0x0000000000007941 */ /* 0x000fea0003800200 */
.L_x_854:
        /* <DEDUP_REMOVED lines=22> */
.L_x_857:
[----:B------:R-:W-:Y:S05]  /*67b0*/  BSYNC.RECONVERGENT B0 ;  /* 0x0000000000007941 */ /* 0x000fea0003800200 */
.L_x_856:
[----:B------:R-:W-:Y:S01]  /*67c0*/  BSSY.RECONVERGENT B0, `(.L_x_858) ;  /* 0x0000016000007945 */ /* 0x000fe20003800200 */
[----:B----4-:R-:W-:Y:S02]  /*67d0*/  IADD3 R24, PT, PT, R48, 0xb00, RZ ;  /* 0x00000b0030187810 */ /* 0x010fe40007ffe0ff */
        /* <DEDUP_REMOVED lines=20> */
.L_x_859:
[----:B------:R-:W-:Y:S05]  /*6920*/  BSYNC.RECONVERGENT B0 ;  /* 0x0000000000007941 */ /* 0x000fea0003800200 */
.L_x_858:
        /* <DEDUP_REMOVED lines=22> */
.L_x_861:
[----:B------:R-:W-:Y:S05]  /*6a90*/  BSYNC.RECONVERGENT B0 ;  /* 0x0000000000007941 */ /* 0x000fea0003800200 */
.L_x_860:
[-C--:B------:R-:W-:Y:S01]  /*6aa0*/  ISETP.GE.AND P6, PT, R4, R3.reuse, PT ;  /* 0x000000030400720c */ /* 0x080fe20003fc6270 */
[----:B------:R-:W-:Y:S01]  /*6ab0*/  BSSY.RECONVERGENT B0, `(.L_x_862) ;  /* 0x0000016000007945 */ /* 0x000fe20003800200 */
[----:B----4-:R-:W-:Y:S02]  /*6ac0*/  IADD3 R16, PT, PT, R48, 0xc00, RZ ;  /* 0x00000c0030107810 */ /* 0x010fe40007ffe0ff */
[----:B------:R-:W-:-:S09]  /*6ad0*/  ISETP.GE.AND P5, PT, R20, R3, PT ;  /* 0x000000031400720c */ /* 0x000fd20003fa6270 */
        /* <DEDUP_REMOVED lines=19> */
.L_x_863:
[----:B------:R-:W-:Y:S05]  /*6c10*/  BSYNC.RECONVERGENT B0 ;  /* 0x0000000000007941 */ /* 0x000fea0003800200 */
.L_x_862:
        /* <DEDUP_REMOVED lines=22> */
.L_x_865:
[----:B------:R-:W-:Y:S05]  /*6d80*/  BSYNC.RECONVERGENT B0 ;  /* 0x0000000000007941 */ /* 0x000fea0003800200 */
.L_x_864:
[-C--:B------:R-:W-:Y:S01]  /*6d90*/  ISETP.GE.AND P0, PT, R2, R3.reuse, PT ;  /* 0x000000030200720c */ /* 0x080fe20003f06270 */
[----:B------:R-:W-:Y:S01]  /*6da0*/  BSSY.RECONVERGENT B0, `(.L_x_866) ;  /* 0x0000019000007945 */ /* 0x000fe20003800200 */
[----:B------:R-:W-:Y:S01]  /*6db0*/  P2R R9, PR, RZ, 0x2 ;  /* 0x00000002ff097803 */ /* 0x000fe20000000000 */
[----:B------:R-:W-:Y:S01]  /*6dc0*/  VIADD R4, R48, 0xd00 ;  /* 0x00000d0030047836 */ /* 0x000fe20000000000 */
[----:B------:R-:W-:-:S04]  /*6dd0*/  ISETP.GE.AND P1, PT, R14, R3, PT ;  /* 0x000000030e00720c */ /* 0x000fc80003f26270 */
[----:B----4-:R-:W-:Y:S02]  /*6de0*/  P2R R10, PR, RZ, 0x2 ;  /* 0x00000002ff0a7803 */ /* 0x010fe40000000000 */
[----:B------:R-:W-:-:S03]  /*6df0*/  ISETP.NE.AND P1, PT, R9, RZ, PT ;  /* 0x000000ff0900720c */ /* 0x000fc60003f25270 */
[----:B------:R-:W-:Y:S10]  /*6e00*/  @P0 BRA `(.L_x_867) ;  /* 0x0000000000480947 */ /* 0x000ff40003800000 */
        /* <DEDUP_REMOVED lines=18> */
.L_x_867:
[----:B------:R-:W-:Y:S05]  /*6f30*/  BSYNC.RECONVERGENT B0 ;  /* 0x0000000000007941 */ /* 0x000fea0003800200 */
.L_x_866:
        /* <DEDUP_REMOVED lines=13> */
[----:B----4-:R-:W4:Y:S08]  /*7010*/  F2F.BF16.F32 R6, R134 ;  /* 0x0000008600067304 */ /* 0x010f300000202000 */
        /* <DEDUP_REMOVED lines=8> */
.L_x_869:
[----:B------:R-:W-:Y:S05]  /*70a0*/  BSYNC.RECONVERGENT B0 ;  /* 0x0000000000007941 */ /* 0x000fea0003800200 */
.L_x_868:
        /* <DEDUP_REMOVED lines=22> */
.L_x_871:
[----:B------:R-:W-:Y:S05]  /*7210*/  BSYNC.RECONVERGENT B0 ;  /* 0x0000000000007941 */ /* 0x000fea0003800200 */
.L_x_870:
        /* <DEDUP_REMOVED lines=22> */
.L_x_873:
[----:B------:R-:W-:Y:S05]  /*7380*/  BSYNC.RECONVERGENT B0 ;  /* 0x0000000000007941 */ /* 0x000fea0003800200 */
.L_x_872:
        /* <DEDUP_REMOVED lines=22> */
.L_x_875:
[----:B------:R-:W-:Y:S05]  /*74f0*/  BSYNC.RECONVERGENT B0 ;  /* 0x0000000000007941 */ /* 0x000fea0003800200 */
.L_x_874:
        /* <DEDUP_REMOVED lines=22> */
.L_x_877:
[----:B------:R-:W-:Y:S05]  /*7660*/  BSYNC.RECONVERGENT B0 ;  /* 0x0000000000007941 */ /* 0x000fea0003800200 */
.L_x_876:
[----:B------:R-:W-:Y:S01]  /*7670*/  BSSY.RECONVERGENT B0, `(.L_x_878) ;  /* 0x0000015000007945 */ /* 0x000fe20003800200 */
[----:B------:R-:W-:-:S03]  /*7680*/  ISETP.GE.AND P5, PT, R48, R3, PT ;  /* 0x000000033000720c */ /* 0x000fc60003fa6270 */
[----:B------:R-:W-:Y:S10]  /*7690*/  @P6 BRA `(.L_x_879) ;  /* 0x0000000000486947 */ /* 0x000ff40003800000 */
        /* <DEDUP_REMOVED lines=13> */
[----:B----4-:R-:W4:Y:S01]  /*7770*/  F2F.BF16.F32 R7, R88 ;  /* 0x0000005800077304 */ /* 0x010f220000202000 */
[----:B-----5:R-:W-:-:S04]  /*7780*/  PRMT R9, R158, 0x5410, R159 ;  /* 0x000054109e097816 */ /* 0x020fc8000000009f */
[----:B------:R-:W-:Y:S02]  /*7790*/  LOP3.LUT R3, R9, R3, RZ, 0xfc, !PT ;  /* 0x0000000309037212 */ /* 0x000fe400078efcff */
[----:B----4-:R-:W-:-:S05]  /*77a0*/  LOP3.LUT R2, R2, R7, RZ, 0xfc, !PT ;  /* 0x0000000702027212 */ /* 0x010fca00078efcff */
[----:B------:R4:W-:Y:S02]  /*77b0*/  STG.E.64 desc[UR6][R122.64+0x1800], R2 ;  /* 0x001800027a007986 */ /* 0x0009e4000c101b06 */
.L_x_879:
[----:B------:R-:W-:Y:S05]  /*77c0*/  BSYNC.RECONVERGENT B0 ;  /* 0x0000000000007941 */ /* 0x000fea0003800200 */
.L_x_878:
[----:B------:R-:W-:Y:S01]  /*77d0*/  ISETP.NE.AND P6, PT, R10, RZ, PT ;  /* 0x000000ff0a00720c */ /* 0x000fe20003fc5270 */
[----:B------:R-:W-:-:S12]  /*77e0*/  BSSY.RECONVERGENT B0, `(.L_x_880) ;  /* 0x0000014000007945 */ /* 0x000fd80003800200 */
        /* <DEDUP_REMOVED lines=9> */
[----:B------:R-:W-:Y:S02]  /*7880*/  FMUL R89, R89, UR4 ;  /* 0x0000000459597c20 */ /* 0x000fe40008400000 */
        /* <DEDUP_REMOVED lines=9> */
.L_x_881:
[----:B------:R-:W-:Y:S05]  /*7920*/  BSYNC.RECONVERGENT B0 ;  /* 0x0000000000007941 */ /* 0x000fea0003800200 */
.L_x_880:
[----:B------:R-:W-:Y:S04]  /*7930*/  BSSY.RECONVERGENT B0, `(.L_x_882) ;  /* 0x0000014000007945 */ /* 0x000fe80003800200 */
        /* <DEDUP_REMOVED lines=19> */
.L_x_883:
[----:B------:R-:W-:Y:S05]  /*7a70*/  BSYNC.RECONVERGENT B0 ;  /* 0x0000000000007941 */ /* 0x000fea0003800200 */
.L_x_882:
[----:B------:R-:W-:Y:S04]  /*7a80*/  BSSY.RECONVERGENT B0, `(.L_x_884) ;  /* 0x0000017000007945 */ /* 0x000fe80003800200 */
[----:B------:R-:W-:Y:S05]  /*7a90*/  @P1 BRA `(.L_x_885) ;  /* 0x0000000000541947 */ /* 0x000fea0003800000 */
[----:B------:R-:W5:Y:S01]  /*7aa0*/  LDL.LU R4, [R1] ;  /* 0x0000000001047983 */ /* 0x000f620000300800 */
[----:B------:R-:W0:Y:S03]  /*7ab0*/  LDCU UR4, c[0x0][0x398] ;  /* 0x00007300ff0477ac */ /* 0x000e260008000800 */
[----:B----4-:R-:W4:Y:S04]  /*7ac0*/  LDL.LU R2, [R1+0x4] ;  /* 0x0000040001027983 */ /* 0x010f280000300800 */
[----:B------:R-:W2:Y:S01]  /*7ad0*/  LDL.LU R3, [R1+0x8] ;  /* 0x0000080001037983 */ /* 0x000ea20000300800 */
[----:B------:R-:W-:-:S04]  /*7ae0*/  FFMA R91, -R125, R91, R121 ;  /* 0x0000005b7d5b7223 */ /* 0x000fc80000000179 */
[----:B0-----:R-:W-:-:S06]  /*7af0*/  FMUL R91, R91, UR4 ;  /* 0x000000045b5b7c20 */ /* 0x001fcc0008400000 */
[----:B------:R-:W-:Y:S01]  /*7b00*/  F2F.BF16.F32 R91, R91 ;  /* 0x0000005b005b7304 */ /* 0x000fe20000202000 */
[C---:B-----5:R-:W-:Y:S01]  /*7b10*/  FFMA R169, -R125.reuse, R169, R4 ;  /* 0x000000a97da97223 */ /* 0x060fe20000000104 */
[----:B----4-:R-:W-:-:S03]  /*7b20*/  FFMA R173, -R125, R173, R2 ;  /* 0x000000ad7dad7223 */ /* 0x010fc60000000102 */
[----:B------:R-:W-:Y:S01]  /*7b30*/  FMUL R169, R169, UR4 ;  /* 0x00000004a9a97c20 */ /* 0x000fe20008400000 */
[----:B--2---:R-:W-:Y:S01]  /*7b40*/  FFMA R174, -R125, R174, R3 ;  /* 0x000000ae7dae7223 */ /* 0x004fe20000000103 */
[----:B------:R-:W-:Y:S02]  /*7b50*/  FMUL R173, R173, UR4 ;  /* 0x00000004adad7c20 */ /* 0x000fe40008400000 */
[----:B------:R-:W0:Y:S01]  /*7b60*/  F2F.BF16.F32 R2, R169 ;  /* 0x000000a900027304 */ /* 0x000e220000202000 */
[----:B------:R-:W-:-:S07]  /*7b70*/  FMUL R174, R174, UR4 ;  /* 0x00000004aeae7c20 */ /* 0x000fce0008400000 */
[----:B------:R-:W-:Y:S01]  /*7b80*/  F2F.BF16.F32 R173, R173 ;  /* 0x000000ad00ad7304 */ /* 0x000fe20000202000 */
[----:B0-----:R-:W-:-:S07]  /*7b90*/  IMAD.WIDE.U32 R2, R2, 0x10000, RZ ;  /* 0x0001000002027825 */ /* 0x001fce00078e00ff */
[----:B------:R-:W0:Y:S01]  /*7ba0*/  F2F.BF16.F32 R174, R174 ;  /* 0x000000ae00ae7304 */ /* 0x000e220000202000 */
[----:B------:R-:W-:Y:S02]  /*7bb0*/  LOP3.LUT R2, R2, R91, RZ, 0xfc, !PT ;  /* 0x0000005b02027212 */ /* 0x000fe400078efcff */
[----:B0-----:R-:W-:-:S04]  /*7bc0*/  PRMT R7, R173, 0x5410, R174 ;  /* 0x00005410ad077816 */ /* 0x001fc800000000ae */
[----:B------:R-:W-:-:S05]  /*7bd0*/  LOP3.LUT R3, R7, R3, RZ, 0xfc, !PT ;  /* 0x0000000307037212 */ /* 0x000fca00078efcff */
[----:B------:R0:W-:Y:S02]  /*7be0*/  STG.E.64 desc[UR6][R122.64+0x1b00], R2 ;  /* 0x001b00027a007986 */ /* 0x0001e4000c101b06 */
.L_x_885:
[----:B------:R-:W-:Y:S05]  /*7bf0*/  BSYNC.RECONVERGENT B0 ;  /* 0x0000000000007941 */ /* 0x000fea0003800200 */
.L_x_884:
[----:B------:R-:W-:Y:S04]  /*7c00*/  BSSY.RECONVERGENT B0, `(.L_x_886) ;  /* 0x0000017000007945 */ /* 0x000fe80003800200 */
[----:B------:R-:W-:Y:S05]  /*7c10*/  @P2 BRA `(.L_x_887) ;  /* 0x0000000000542947 */ /* 0x000fea0003800000 */
[----:B------:R-:W5:Y:S01]  /*7c20*/  LDL.LU R4, [R1+0xc] ;  /* 0x00000c0001047983 */ /* 0x000f620000300800 */
[----:B------:R-:W1:Y:S03]  /*7c30*/  LDCU UR4, c[0x0][0x398] ;  /* 0x00007300ff0477ac */ /* 0x000e660008000800 */
[----:B0---4-:R-:W4:Y:S04]  /*7c40*/  LDL.LU R2, [R1+0x10] ;  /* 0x0000100001027983 */ /* 0x011f280000300800 */
[----:B------:R-:W2:Y:S01]  /*7c50*/  LDL.LU R3, [R1+0x14] ;  /* 0x0000140001037983 */ /* 0x000ea20000300800 */
[----:B------:R-:W-:-:S04]  /*7c60*/  FFMA R92, -R125, R92, R130 ;  /* 0x0000005c7d5c7223 */ /* 0x000fc80000000182 */
[----:B-1----:R-:W-:-:S04]  /*7c70*/  FMUL R92, R92, UR4 ;  /* 0x000000045c5c7c20 */ /* 0x002fc80008400000 */
        /* <DEDUP_REMOVED lines=15> */
.L_x_887:
[----:B------:R-:W-:Y:S05]  /*7d70*/  BSYNC.RECONVERGENT B0 ;  /* 0x0000000000007941 */ /* 0x000fea0003800200 */
.L_x_886:
[----:B------:R-:W-:Y:S04]  /*7d80*/  BSSY.RECONVERGENT B0, `(.L_x_888) ;  /* 0x0000017000007945 */ /* 0x000fe80003800200 */
[----:B------:R-:W-:Y:S05]  /*7d90*/  @P3 BRA `(.L_x_889) ;  /* 0x0000000000543947 */ /* 0x000fea0003800000 */
[----:B------:R-:W5:Y:S01]  /*7da0*/  LDL.LU R4, [R1+0x18] ;  /* 0x0000180001047983 */ /* 0x000f620000300800 */
[----:B------:R-:W1:Y:S03]  /*7db0*/  LDCU UR4, c[0x0][0x398] ;  /* 0x00007300ff0477ac */ /* 0x000e660008000800 */
[----:B0---4-:R-:W4:Y:S04]  /*7dc0*/  LDL.LU R2, [R1+0x1c] ;  /* 0x00001c0001027983 */ /* 0x011f280000300800 */
[----:B------:R-:W2:Y:S01]  /*7dd0*/  LDL.LU R3, [R1+0x20] ;  /* 0x0000200001037983 */ /* 0x000ea20000300800 */
[----:B------:R-:W-:-:S04]  /*7de0*/  FFMA R93, -R125, R93, R132 ;  /* 0x0000005d7d5d7223 */ /* 0x000fc80000000184 */
[----:B-1----:R-:W-:-:S06]  /*7df0*/  FMUL R93, R93, UR4 ;  /* 0x000000045d5d7c20 */ /* 0x002fcc0008400000 */
        /* <DEDUP_REMOVED lines=15> */
.L_x_889:
[----:B------:R-:W-:Y:S05]  /*7ef0*/  BSYNC.RECONVERGENT B0 ;  /* 0x0000000000007941 */ /* 0x000fea0003800200 */
.L_x_888:
[----:B------:R-:W-:Y:S04]  /*7f00*/  BSSY.RECONVERGENT B0, `(.L_x_890) ;  /* 0x0000015000007945 */ /* 0x000fe80003800200 */
[----:B------:R-:W-:Y:S05]  /*7f10*/  @P4 BRA `(.L_x_891) ;  /* 0x00000000004c4947 */ /* 0x000fea0003800000 */
[----:B0---4-:R-:W4:Y:S01]  /*7f20*/  LDL.LU R2, [R1+0x24] ;  /* 0x0000240001027983 */ /* 0x011f220000300800 */
[----:B------:R-:W0:Y:S01]  /*7f30*/  LDCU UR4, c[0x0][0x398] ;  /* 0x00007300ff0477ac */ /* 0x000e220008000800 */
[C---:B------:R-:W-:Y:S01]  /*7f40*/  FFMA R185, -R125.reuse, R185, R129 ;  /* 0x000000b97db97223 */ /* 0x040fe20000000181 */
[C---:B------:R-:W-:Y:S01]  /*7f50*/  FFMA R189, -R125.reuse, R189, R128 ;  /* 0x000000bd7dbd7223 */ /* 0x040fe20000000180 */
[----:B------:R-:W-:Y:S02]  /*7f60*/  FFMA R131, -R125, R131, R133 ;  /* 0x000000837d837223 */ /* 0x000fe40000000185 */
[----:B0-----:R-:W-:Y:S01]  /*7f70*/  FMUL R185, R185, UR4 ;  /* 0x00000004b9b97c20 */ /* 0x001fe20008400000 */
[----:B------:R-:W-:Y:S01]  /*7f80*/  FMUL R189, R189, UR4 ;  /* 0x00000004bdbd7c20 */ /* 0x000fe20008400000 */
[----:B------:R-:W-:-:S03]  /*7f90*/  FMUL R131, R131, UR4 ;  /* 0x0000000483837c20 */ /* 0x000fc60008400000 */
[----:B------:R-:W-:Y:S08]  /*7fa0*/  F2F.BF16.F32 R4, R189 ;  /* 0x000000bd00047304 */ /* 0x000ff00000202000 */
[----:B------:R-:W0:Y:S08]  /*7fb0*/  F2F.BF16.F32 R185, R185 ;  /* 0x000000b900b97304 */ /* 0x000e300000202000 */
[----:B------:R-:W-:Y:S01]  /*7fc0*/  F2F.BF16.F32 R131, R131 ;  /* 0x0000008300837304 */ /* 0x000fe20000202000 */
[----:B0-----:R-:W-:Y:S01]  /*7fd0*/  PRMT R7, R185, 0x5410, R4 ;  /* 0x00005410b9077816 */ /* 0x001fe20000000004 */
[----:B----4-:R-:W-:-:S04]  /*7fe0*/  FFMA R184, -R125, R184, R2 ;  /* 0x000000b87db87223 */ /* 0x010fc80000000102 */
[----:B------:R-:W-:-:S04]  /*7ff0*/  FMUL R184, R184, UR4 ;  /* 0x00000004b8b87c20 */ /* 0x000fc80008400000 */
[----:B------:R-:W0:Y:S02]  /*8000*/  F2F.BF16.F32 R2, R184 ;  /* 0x000000b800027304 */ /* 0x000e240000202000 */
[----:B0-----:R-:W-:-:S05]  /*8010*/  IMAD.WIDE.U32 R2, R2, 0x10000, RZ ;  /* 0x0001000002027825 */ /* 0x001fca00078e00ff */
[----:B------:R-:W-:Y:S02]  /*8020*/  LOP3.LUT R3, R7, R3, RZ, 0xfc, !PT ;  /* 0x0000000307037212 */ /* 0x000fe400078efcff */
[----:B------:R-:W-:-:S05]  /*8030*/  LOP3.LUT R2, R2, R131, RZ, 0xfc, !PT ;  /* 0x0000008302027212 */ /* 0x000fca00078efcff */
[----:B------:R0:W-:Y:S02]  /*8040*/  STG.E.64 desc[UR6][R122.64+0x1e00], R2 ;  /* 0x001e00027a007986 */ /* 0x0001e4000c101b06 */
.L_x_891:
[----:B------:R-:W-:Y:S05]  /*8050*/  BSYNC.RECONVERGENT B0 ;  /* 0x0000000000007941 */ /* 0x000fea0003800200 */
.L_x_890:
[----:B------:R-:W-:Y:S05]  /*8060*/  @P5 EXIT ;  /* 0x000000000000594d */ /* 0x000fea0003800000 */
        /* <DEDUP_REMOVED lines=9> */
[----:B0---4-:R-:W0:Y:S08]  /*8100*/  F2F.BF16.F32 R2, R190 ;  /* 0x000000be00027304 */ /* 0x011e300000202000 */
[----:B------:R-:W-:Y:S01]  /*8110*/  F2F.BF16.F32 R191, R191 ;  /* 0x000000bf00bf7304 */ /* 0x000fe20000202000 */
[----:B0-----:R-:W-:-:S07]  /*8120*/  IMAD.WIDE.U32 R2, R2, 0x10000, RZ ;  /* 0x0001000002027825 */ /* 0x001fce00078e00ff */
[----:B------:R-:W0:Y:S08]  /*8130*/  F2F.BF16.F32 R192, R192 ;  /* 0x000000c000c07304 */ /* 0x000e300000202000 */
[----:B------:R-:W4:Y:S01]  /*8140*/  F2F.BF16.F32 R5, R0 ;  /* 0x0000000000057304 */ /* 0x000f220000202000 */
[----:B0-----:R-:W-:-:S04]  /*8150*/  PRMT R7, R191, 0x5410, R192 ;  /* 0x00005410bf077816 */ /* 0x001fc800000000c0 */
[----:B------:R-:W-:Y:S02]  /*8160*/  LOP3.LUT R3, R7, R3, RZ, 0xfc, !PT ;  /* 0x0000000307037212 */ /* 0x000fe400078efcff */
[----:B----4-:R-:W-:-:S05]  /*8170*/  LOP3.LUT R2, R2, R5, RZ, 0xfc, !PT ;  /* 0x0000000502027212 */ /* 0x010fca00078efcff */
[----:B------:R-:W-:Y:S01]  /*8180*/  STG.E.64 desc[UR6][R122.64+0x1f00], R2 ;  /* 0x001f00027a007986 */ /* 0x000fe2000c101b06 */
[----:B------:R-:W-:Y:S05]  /*8190*/  EXIT ;  /* 0x000000000000794d */ /* 0x000fea0003800000 */
.L_x_892:
        /* <DEDUP_REMOVED lines=14> */
.L_x_12138:


//--------------------- .text._ZN18transformer_engine50scaled_aligned_causal_masked_softmax_warp_backwardI13__nv_bfloat16S1_fLi11EEEvPT0_PKT_S6_T1_iii --------------------------
	.section	.text._ZN18transformer_engine50scaled_aligned_causal_masked_softmax_warp_backwardI13__nv_bfloat16S1_fLi11EEEvPT0_PKT_S6_T1_iii,"ax",@progbits
	.align	128
        .global         _ZN18transformer_engine50scaled_aligned_causal_masked_softmax_warp_backwardI13__nv_bfloat16S1_fLi11EEEvPT0_PKT_S6_T1_iii
        .type           _ZN18transformer_engine50scaled_aligned_causal_masked_softmax_warp_backwardI13__nv_bfloat16S1_fLi11EEEvPT0_PKT_S6_T1_iii,@function
        .size           _ZN18transformer_engine50scaled_aligned_causal_masked_softmax_warp_backwardI13__nv_bfloat16S1_fLi11EEEvPT0_PKT_S6_T1_iii,(.L_x_12139 - _ZN18transformer_engine50scaled_aligned_causal_masked_softmax_warp_backwardI13__nv_bfloat16S1_fLi11EEEvPT0_PKT_S6_T1_iii)
        .other          _ZN18transformer_engine50scaled_aligned_causal_masked_softmax_warp_backwardI13__nv_bfloat16S1_fLi11EEEvPT0_PKT_S6_T1_iii,@"STO_CUDA_ENTRY STV_DEFAULT"
_ZN18transformer_engine50scaled_aligned_causal_masked_softmax_warp_backwardI13__nv_bfloat16S1_fLi11EEEvPT0_PKT_S6_T1_iii:
.text._ZN18transformer_engine50scaled_aligned_causal_masked_softmax_warp_backwardI13__nv_bfloat16S1_fLi11EEEvPT0_PKT_S6_T1_iii:
[----:B------:R-:W-:Y:S08]  /*0000*/  LDC R1, c[0x0][0x37c] ;  /* 0x0000df00ff017b82 */ /* 0x000ff00000000800 */
[----:B------:R-:W0:Y:S01]  /*0010*/  LDC.64 R2, c[0x0][0x3a0] ;  /* 0x0000e800ff027b82 */ /* 0x000e220000000a00 */
[----:B------:R-:W1:Y:S01]  /*0020*/  S2R R0, SR_TID.Y ;  /* 0x0000000000007919 */ /* 0x000e620000002200 */
[----:B------:R-:W2:Y:S01]  /*0030*/  LDCU UR5, c[0x0][0x39c] ;  /* 0x00007380ff0577ac */ /* 0x000ea20008000800 */
[----:B------:R-:W-:Y:S01]  /*0040*/  BSSY.RECONVERGENT B0, `(.L_x_893) ;  /* 0x0000233000007945 */ /* 0x000fe20003800200 */
[----:B------:R-:W-:Y:S01]  /*0050*/  CS2R R98, SRZ ;  /* 0x0000000000627805 */ /* 0x000fe2000001ff00 */
[----:B------:R-:W3:Y:S01]  /*0060*/  S2R R104, SR_TID.X ;  /* 0x0000000000687919 */ /* 0x000ee20000002100 */
[----:B------:R-:W4:Y:S01]  /*0070*/  LDCU.64 UR6, c[0x0][0x358] ;  /* 0x00006b00ff0677ac */ /* 0x000f220008000a00 */
[----:B------:R-:W-:Y:S01]  /*0080*/  CS2R R96, SRZ ;  /* 0x0000000000607805 */ /* 0x000fe2000001ff00 */
[----:B------:R-:W1:Y:S01]  /*0090*/  S2UR UR4, SR_CTAID.X ;  /* 0x00000000000479c3 */ /* 0x000e620000002500 */
[----:B------:R-:W-:-:S02]  /*00a0*/  CS2R R134, SRZ ;  /* 0x0000000000867805 */ /* 0x000fc4000001ff00 */
[----:B------:R-:W-:Y:S01]  /*00b0*/  CS2R R94, SRZ ;  /* 0x00000000005e7805 */ /* 0x000fe2000001ff00 */
[----:B------:R-:W-:Y:S01]  /*00c0*/  IMAD.MOV.U32 R136, RZ, RZ, RZ ;  /* 0x000000ffff887224 */ /* 0x000fe200078e00ff */
[----:B------:R-:W-:Y:S02]  /*00d0*/  CS2R R92, SRZ ;  /* 0x00000000005c7805 */ /* 0x000fe4000001ff00 */
[----:B------:R-:W-:Y:S02]  /*00e0*/  CS2R R90, SRZ ;  /* 0x00000000005a7805 */ /* 0x000fe4000001ff00 */
[----:B------:R-:W-:Y:S02]  /*00f0*/  CS2R R132, SRZ ;  /* 0x0000000000847805 */ /* 0x000fe4000001ff00 */
[----:B------:R-:W-:Y:S01]  /*0100*/  CS2R R88, SRZ ;  /* 0x0000000000587805 */ /* 0x000fe2000001ff00 */
[----:B------:R-:W1:Y:S01]  /*0110*/  LDC R7, c[0x0][0x364] ;  /* 0x0000d900ff077b82 */ /* 0x000e620000000800 */
[----:B------:R-:W-:-:S02]  /*0120*/  CS2R R86, SRZ ;  /* 0x0000000000567805 */ /* 0x000fc4000001ff00 */
[----:B------:R-:W-:Y:S02]  /*0130*/  CS2R R80, SRZ ;  /* 0x0000000000507805 */ /* 0x000fe4000001ff00 */
[----:B------:R-:W-:Y:S02]  /*0140*/  CS2R R130, SRZ ;  /* 0x0000000000827805 */ /* 0x000fe4000001ff00 */
[----:B------:R-:W-:Y:S02]  /*0150*/  CS2R R78, SRZ ;  /* 0x00000000004e7805 */ /* 0x000fe4000001ff00 */
[----:B------:R-:W-:Y:S02]  /*0160*/  CS2R R76, SRZ ;  /* 0x00000000004c7805 */ /* 0x000fe4000001ff00 */
[----:B------:R-:W-:Y:S02]  /*0170*/  CS2R R74, SRZ ;  /* 0x00000000004a7805 */ /* 0x000fe4000001ff00 */
[----:B------:R-:W-:-:S02]  /*0180*/  CS2R R128, SRZ ;  /* 0x0000000000807805 */ /* 0x000fc4000001ff00 */
[----:B0-----:R-:W-:Y:S02]  /*0190*/  IABS R9, R2 ;  /* 0x0000000200097213 */ /* 0x001fe40000000000 */
[----:B------:R-:W-:Y:S02]  /*01a0*/  CS2R R72, SRZ ;  /* 0x0000000000487805 */ /* 0x000fe4000001ff00 */
[----:B------:R-:W-:Y:S02]  /*01b0*/  CS2R R70, SRZ ;  /* 0x0000000000467805 */ /* 0x000fe4000001ff00 */
[----:B------:R-:W-:Y:S01]  /*01c0*/  CS2R R68, SRZ ;  /* 0x0000000000447805 */ /* 0x000fe2000001ff00 */
[----:B------:R-:W0:Y:S01]  /*01d0*/  I2F.RP R6, R9 ;  /* 0x0000000900067306 */ /* 0x000e220000209400 */
        /* <DEDUP_REMOVED lines=10> */
[----:B------:R-:W-:Y:S01]  /*0280*/  CS2R R52, SRZ ;  /* 0x0000000000347805 */ /* 0x000fe2000001ff00 */
[----:B-1----:R-:W-:Y:S01]  /*0290*/  IMAD R82, R7, UR4, R0 ;  /* 0x0000000407527c24 */ /* 0x002fe2000f8e0200 */
[----:B------:R-:W-:Y:S02]  /*02a0*/  CS2R R50, SRZ ;  /* 0x0000000000327805 */ /* 0x000fe4000001ff00 */
[----:B------:R-:W-:Y:S01]  /*02b0*/  CS2R R120, SRZ ;  /* 0x0000000000787805 */ /* 0x000fe2000001ff00 */
[----:B0-----:R-:W0:Y:S01]  /*02c0*/  MUFU.RCP R6, R6 ;  /* 0x0000000600067308 */ /* 0x001e220000001000 */
[----:B------:R-:W-:-:S02]  /*02d0*/  CS2R R48, SRZ ;  /* 0x0000000000307805 */ /* 0x000fc4000001ff00 */
[----:B------:R-:W-:Y:S02]  /*02e0*/  ISETP.GE.AND P2, PT, R82, RZ, PT ;  /* 0x000000ff5200720c */ /* 0x000fe40003f46270 */
        /* <DEDUP_REMOVED lines=14> */
[----:B0-----:R-:W-:Y:S02]  /*03d0*/  IADD3 R4, PT, PT, R6, 0xffffffe, RZ ;  /* 0x0ffffffe06047810 */ /* 0x001fe40007ffe0ff */
[----:B------:R-:W-:Y:S02]  /*03e0*/  CS2R R24, SRZ ;  /* 0x0000000000187805 */ /* 0x000fe4000001ff00 */
[----:B------:R-:W-:-:S02]  /*03f0*/  IABS R6, R82 ;  /* 0x0000005200067213 */ /* 0x000fc40000000000 */
[----:B------:R-:W-:Y:S01]  /*0400*/  CS2R R112, SRZ ;  /* 0x0000000000707805 */ /* 0x000fe2000001ff00 */
[----:B------:R0:W1:Y:S01]  /*0410*/  F2I.FTZ.U32.TRUNC.NTZ R5, R4 ;  /* 0x0000000400057305 */ /* 0x000062000021f000 */
        /* <DEDUP_REMOVED lines=8> */
[----:B0-----:R-:W-:Y:S01]  /*04a0*/  HFMA2 R4, -RZ, RZ, 0, 0 ;  /* 0x00000000ff047431 */ /* 0x001fe200000001ff */
[----:B------:R-:W-:Y:S02]  /*04b0*/  CS2R R10, SRZ ;  /* 0x00000000000a7805 */ /* 0x000fe4000001ff00 */
[----:B------:R-:W-:Y:S02]  /*04c0*/  MOV R105, RZ ;  /* 0x000000ff00697202 */ /* 0x000fe40000000f00 */
[----:B------:R-:W-:-:S02]  /*04d0*/  CS2R R106, SRZ ;  /* 0x00000000006a7805 */ /* 0x000fc4000001ff00 */
[----:B------:R-:W-:Y:S02]  /*04e0*/  MOV R101, RZ ;  /* 0x000000ff00657202 */ /* 0x000fe40000000f00 */
[----:B------:R-:W-:Y:S01]  /*04f0*/  CS2R R102, SRZ ;  /* 0x0000000000667805 */ /* 0x000fe2000001ff00 */
[----:B-1----:R-:W-:Y:S02]  /*0500*/  IMAD.MOV R8, RZ, RZ, -R5 ;  /* 0x000000ffff087224 */ /* 0x002fe400078e0a05 */
[----:B---3--:R-:W-:Y:S02]  /*0510*/  IMAD.SHL.U32 R104, R104, 0x4, RZ ;  /* 0x0000000468687824 */ /* 0x008fe400078e00ff */
[----:B------:R-:W-:-:S04]  /*0520*/  IMAD R7, R8, R9, RZ ;  /* 0x0000000908077224 */ /* 0x000fc800078e02ff */
[----:B------:R-:W-:-:S06]  /*0530*/  IMAD.HI.U32 R5, R5, R7, R4 ;  /* 0x0000000705057227 */ /* 0x000fcc00078e0004 */
[----:B------:R-:W-:-:S04]  /*0540*/  IMAD.HI.U32 R5, R5, R6, RZ ;  /* 0x0000000605057227 */ /* 0x000fc800078e00ff */
[----:B------:R-:W-:-:S04]  /*0550*/  IMAD.MOV R5, RZ, RZ, -R5 ;  /* 0x000000ffff057224 */ /* 0x000fc800078e0a05 */
[----:B------:R-:W-:Y:S01]  /*0560*/  IMAD R4, R9, R5, R6 ;  /* 0x0000000509047224 */ /* 0x000fe200078e0206 */
[----:B------:R-:W-:Y:S01]  /*0570*/  CS2R R6, SRZ ;  /* 0x0000000000067805 */ /* 0x000fe2000001ff00 */
[----:B------:R-:W-:-:S03]  /*0580*/  IMAD.MOV.U32 R5, RZ, RZ, RZ ;  /* 0x000000ffff057224 */ /* 0x000fc600078e00ff */
[----:B------:R-:W-:-:S13]  /*0590*/  ISETP.GT.U32.AND P0, PT, R9, R4, PT ;  /* 0x000000040900720c */ /* 0x000fda0003f04070 */
[----:B------:R-:W-:Y:S02]  /*05a0*/  @!P0 IADD3 R4, PT, PT, R4, -R9, RZ ;  /* 0x8000000904048210 */ /* 0x000fe40007ffe0ff */
[----:B------:R-:W-:Y:S02]  /*05b0*/  ISETP.NE.AND P0, PT, R2, RZ, PT ;  /* 0x000000ff0200720c */ /* 0x000fe40003f05270 */
[----:B------:R-:W-:-:S13]  /*05c0*/  ISETP.GT.U32.AND P1, PT, R9, R4, PT ;  /* 0x000000040900720c */ /* 0x000fda0003f24070 */
[----:B------:R-:W-:Y:S01]  /*05d0*/  @!P1 IMAD.IADD R4, R4, 0x1, -R9 ;  /* 0x0000000104049824 */ /* 0x000fe200078e0a09 */
[----:B------:R-:W-:-:S04]  /*05e0*/  CS2R R8, SRZ ;  /* 0x0000000000087805 */ /* 0x000fc8000001ff00 */
[----:B------:R-:W-:Y:S02]  /*05f0*/  @!P2 IADD3 R4, PT, PT, -R4, RZ, RZ ;  /* 0x000000ff0404a210 */ /* 0x000fe40007ffe1ff */
[----:B------:R-:W-:Y:S02]  /*0600*/  @!P0 LOP3.LUT R4, RZ, R2, RZ, 0x33, !PT ;  /* 0x00000002ff048212 */ /* 0x000fe400078e33ff */
[----:B--2---:R-:W-:Y:S02]  /*0610*/  ISETP.GE.AND P0, PT, R82, UR5, PT ;  /* 0x0000000552007c0c */ /* 0x004fe4000bf06270 */
[----:B------:R-:W-:Y:S01]  /*0620*/  IADD3 R100, PT, PT, R4, R3, -R2 ;  /* 0x0000000304647210 */ /* 0x000fe20007ffe802 */
[----:B------:R-:W-:Y:S02]  /*0630*/  HFMA2 R4, -RZ, RZ, 0, 0 ;  /* 0x00000000ff047431 */ /* 0x000fe400000001ff */
[----:B------:R-:W-:-:S08]  /*0640*/  IMAD.MOV.U32 R2, RZ, RZ, RZ ;  /* 0x000000ffff027224 */ /* 0x000fd000078e00ff */
[----:B----4-:R-:W-:Y:S05]  /*0650*/  @P0 BRA `(.L_x_894) ;  /* 0x0000001c00440947 */ /* 0x010fea0003800000 */
[----:B------:R-:W0:Y:S01]  /*0660*/  LDC.64 R138, c[0x0][0x388] ;  /* 0x0000e200ff8a7b82 */ /* 0x000e220000000a00 */
[C---:B------:R-:W-:Y:S01]  /*0670*/  IADD3 R83, PT, PT, R104.reuse, 0x80, RZ ;  /* 0x0000008068537810 */ /* 0x040fe20007ffe0ff */
[C---:B------:R-:W-:Y:S01]  /*0680*/  VIADD R85, R104.reuse, 0x100 ;  /* 0x0000010068557836 */ /* 0x040fe20000000000 */
[CC--:B------:R-:W-:Y:S01]  /*0690*/  ISETP.GT.AND P4, PT, R104.reuse, R100.reuse, PT ;  /* 0x000000646800720c */ /* 0x0c0fe20003f84270 */
[----:B------:R-:W-:Y:S01]  /*06a0*/  BSSY.RECONVERGENT B1, `(.L_x_895) ;  /* 0x0000024000017945 */ /* 0x000fe20003800200 */
[-C--:B------:R-:W-:Y:S01]  /*06b0*/  ISETP.GT.AND P3, PT, R83, R100.reuse, PT ;  /* 0x000000645300720c */ /* 0x080fe20003f64270 */
[C---:B------:R-:W-:Y:S01]  /*06c0*/  VIADD R83, R104.reuse, 0x200 ;  /* 0x0000020068537836 */ /* 0x040fe20000000000 */
[----:B------:R-:W-:Y:S01]  /*06d0*/  IADD3 R137, PT, PT, R104, 0x180, RZ ;  /* 0x0000018068897810 */ /* 0x000fe20007ffe0ff */
[----:B------:R-:W1:Y:S01]  /*06e0*/  LDC.64 R140, c[0x0][0x390] ;  /* 0x0000e400ff8c7b82 */ /* 0x000e620000000a00 */
[-C--:B------:R-:W-:Y:S02]  /*06f0*/  ISETP.GT.AND P1, PT, R85, R100.reuse, PT ;  /* 0x000000645500720c */ /* 0x080fe40003f24270 */
[-C--:B------:R-:W-:Y:S01]  /*0700*/  ISETP.GT.AND P2, PT, R83, R100.reuse, PT ;  /* 0x000000645300720c */ /* 0x080fe20003f44270 */
[----:B------:R-:W-:Y:S01]  /*0710*/  IMAD R83, R82, R3, R104 ;  /* 0x0000000352537224 */ /* 0x000fe200078e0268 */
[----:B------:R-:W-:-:S02]  /*0720*/  ISETP.GT.AND P0, PT, R137, R100, PT ;  /* 0x000000648900720c */ /* 0x000fc40003f04270 */
[----:B------:R-:W-:Y:S01]  /*0730*/  IADD3 R143, PT, PT, R104, 0x280, RZ ;  /* 0x00000280688f7810 */ /* 0x000fe20007ffe0ff */
[----:B0-----:R-:W-:-:S04]  /*0740*/  IMAD.WIDE R138, R83, 0x2, R138 ;  /* 0x00000002538a7825 */ /* 0x001fc800078e028a */
[----:B-1----:R-:W-:Y:S01]  /*0750*/  IMAD.WIDE R140, R83, 0x2, R140 ;  /* 0x00000002538c7825 */ /* 0x002fe200078e028c */
[----:B------:R-:W-:Y:S06]  /*0760*/  @P4 BRA `(.L_x_896) ;  /* 0x00000000005c4947 */ /* 0x000fec0003800000 */
[----:B------:R-:W2:Y:S04]  /*0770*/  LDG.E.64 R82, desc[UR6][R140.64] ;  /* 0x000000068c527981 */ /* 0x000ea8000c1e1b00 */
[----:B------:R-:W3:Y:S01]  /*0780*/  LDG.E.64 R84, desc[UR6][R138.64] ;  /* 0x000000068a547981 */ /* 0x000ee2000c1e1b00 */
[C---:B------:R-:W-:Y:S01]  /*0790*/  VIADD R137, R104.reuse, 0x3 ;  /* 0x0000000368897836 */ /* 0x040fe20000000000 */
[CC--:B------:R-:W-:Y:S02]  /*07a0*/  ISETP.GE.U32.AND P4, PT, R104.reuse, R100.reuse, PT ;  /* 0x000000646800720c */ /* 0x0c0fe40003f86070 */
[----:B------:R-:W-:Y:S02]  /*07b0*/  IADD3 R107, PT, PT, R104, 0x2, RZ ;  /* 0x00000002686b7810 */ /* 0x000fe40007ffe0ff */
[----:B------:R-:W-:-:S02]  /*07c0*/  ISETP.GT.U32.AND P6, PT, R137, R100, PT ;  /* 0x000000648900720c */ /* 0x000fc40003fc4070 */
[----:B------:R-:W-:-:S07]  /*07d0*/  ISETP.GT.U32.AND P5, PT, R107, R100, PT ;  /* 0x000000646b00720c */ /* 0x000fce0003fa4070 */
[----:B--2---:R-:W-:-:S06]  /*07e0*/  @!P4 SHF.R.U64 R122, R82, 0x10, R83 ;  /* 0x00000010527ac819 */ /* 0x004fcc0000001253 */
[----:B------:R-:W-:Y:S01]  /*07f0*/  @!P5 IMAD.U32 R102, R83, 0x10000, RZ ;  /* 0x000100005366d824 */ /* 0x000fe200078e00ff */
[----:B------:R-:W-:Y:S02]  /*0800*/  @!P6 SHF.R.U32.HI R107, RZ, 0x10, R83 ;  /* 0x00000010ff6be819 */ /* 0x000fe40000011653 */
[----:B------:R-:W-:Y:S02]  /*0810*/  @!P4 SHF.L.U32 R103, R122, 0x10, RZ ;  /* 0x000000107a67c819 */ /* 0x000fe400000006ff */
[--C-:B---3--:R-:W-:Y:S01]  /*0820*/  @!P6 SHF.R.U32.HI R122, RZ, 0x10, R85.reuse ;  /* 0x00000010ff7ae819 */ /* 0x108fe20000011655 */
[----:B------:R-:W-:Y:S01]  /*0830*/  @!P6 IMAD.U32 R101, R107, 0x10000, RZ ;  /* 0x000100006b65e824 */ /* 0x000fe200078e00ff */
[----:B------:R-:W-:Y:S02]  /*0840*/  @!P4 SHF.R.U64 R83, R84, 0x10, R85 ;  /* 0x000000105453c819 */ /* 0x000fe40000001255 */
[----:B------:R-:W-:Y:S01]  /*0850*/  SHF.L.U32 R107, R82, 0x10, RZ ;  /* 0x00000010526b7819 */ /* 0x000fe200000006ff */
[----:B------:R-:W-:Y:S01]  /*0860*/  @!P6 IMAD.U32 R122, R122, 0x10000, RZ ;  /* 0x000100007a7ae824 */ /* 0x000fe200078e00ff */
[----:B------:R-:W-:Y:S01]  /*0870*/  @!P5 SHF.L.U32 R85, R85, 0x10, RZ ;  /* 0x000000105555d819 */ /* 0x000fe200000006ff */
[----:B------:R-:W-:Y:S01]  /*0880*/  @!P4 IMAD.U32 R82, R83, 0x10000, RZ ;  /* 0x000100005352c824 */ /* 0x000fe200078e00ff */
[----:B------:R-:W-:Y:S01]  /*0890*/  SHF.L.U32 R84, R84, 0x10, RZ ;  /* 0x0000001054547819 */ /* 0x000fe200000006ff */
[----:B------:R-:W-:-:S02]  /*08a0*/  @!P6 FMUL R50, R101, R122 ;  /* 0x0000007a6532e220 */ /* 0x000fc40000400000 */
[----:B------:R-:W-:Y:S01]  /*08b0*/  @!P4 FMUL R48, R103, R82 ;  /* 0x000000526730c220 */ /* 0x000fe20000400000 */
[----:B------:R-:W-:Y:S01]  /*08c0*/  @!P5 FMUL R49, R102, R85 ;  /* 0x000000556631d220 */ /* 0x000fe20000400000 */
[----:B------:R-:W-:-:S07]  /*08d0*/  FMUL R122, R107, R84 ;  /* 0x000000546b7a7220 */ /* 0x000fce0000400000 */
.L_x_896:
[----:B------:R-:W-:Y:S05]  /*08e0*/  BSYNC.RECONVERGENT B1 ;  /* 0x0000000000017941 */ /* 0x000fea0003800200 */
.L_x_895:
[----:B------:R-:W-:Y:S01]  /*08f0*/  BSSY.RECONVERGENT B1, `(.L_x_897) ;  /* 0x000001c000017945 */ /* 0x000fe20003800200 */
[----:B------:R-:W-:Y:S01]  /*0900*/  ISETP.GT.AND P4, PT, R143, R100, PT ;  /* 0x000000648f00720c */ /* 0x000fe20003f84270 */
[----:B------:R-:W-:Y:S02]  /*0910*/  VIADD R145, R104, 0x300 ;  /* 0x0000030068917836 */ /* 0x000fe40000000000 */
[----:B------:R-:W-:Y:S10]  /*0920*/  @P3 BRA `(.L_x_898) ;  /* 0x0000000000603947 */ /* 0x000ff40003800000 */
[----:B------:R-:W2:Y:S04]  /*0930*/  LDG.E.64 R82, desc[UR6][R140.64+0x100] ;  /* 0x000100068c527981 */ /* 0x000ea8000c1e1b00 */
[----:B------:R-:W3:Y:S01]  /*0940*/  LDG.E.64 R84, desc[UR6][R138.64+0x100] ;  /* 0x000100068a547981 */ /* 0x000ee2000c1e1b00 */
[C---:B------:R-:W-:Y:S01]  /*0950*/  IADD3 R121, PT, PT, R104.reuse, 0x81, RZ ;  /* 0x0000008168797810 */ /* 0x040fe20007ffe0ff */
[C---:B------:R-:W-:Y:S01]  /*0960*/  VIADD R143, R104.reuse, 0x83 ;  /* 0x00000083688f7836 */ /* 0x040fe20000000000 */
[----:B------:R-:W-:Y:S02]  /*0970*/  IADD3 R137, PT, PT, R104, 0x82, RZ ;  /* 0x0000008268897810 */ /* 0x000fe40007ffe0ff */
[-C--:B------:R-:W-:Y:S02]  /*0980*/  ISETP.GT.U32.AND P3, PT, R121, R100.reuse, PT ;  /* 0x000000647900720c */ /* 0x080fe40003f64070 */
[----:B------:R-:W-:-:S02]  /*0990*/  ISETP.GT.U32.AND P6, PT, R143, R100, PT ;  /* 0x000000648f00720c */ /* 0x000fc40003fc4070 */
[----:B------:R-:W-:-:S09]  /*09a0*/  ISETP.GT.U32.AND P5, PT, R137, R100, PT ;  /* 0x000000648900720c */ /* 0x000fd20003fa4070 */
[----:B--2---:R-:W-:-:S04]  /*09b0*/  @!P3 SHF.R.U64 R121, R82, 0x10, R83 ;  /* 0x000000105279b819 */ /* 0x004fc80000001253 */
[----:B------:R-:W-:Y:S01]  /*09c0*/  @!P5 IMAD.U32 R4, R83, 0x10000, RZ ;  /* 0x000100005304d824 */ /* 0x000fe200078e00ff */
[----:B------:R-:W-:Y:S02]  /*09d0*/  @!P6 SHF.R.U32.HI R106, RZ, 0x10, R83 ;  /* 0x00000010ff6ae819 */ /* 0x000fe40000011653 */
[----:B------:R-:W-:Y:S02]  /*09e0*/  @!P3 SHF.L.U32 R2, R121, 0x10, RZ ;  /* 0x000000107902b819 */ /* 0x000fe400000006ff */
[--C-:B---3--:R-:W-:Y:S01]  /*09f0*/  @!P6 SHF.R.U32.HI R121, RZ, 0x10, R85.reuse ;  /* 0x00000010ff79e819 */ /* 0x108fe20000011655 */
[----:B------:R-:W-:Y:S01]  /*0a00*/  @!P6 IMAD.U32 R5, R106, 0x10000, RZ ;  /* 0x000100006a05e824 */ /* 0x000fe200078e00ff */
[----:B------:R-:W-:Y:S01]  /*0a10*/  @!P3 SHF.R.U64 R83, R84, 0x10, R85 ;  /* 0x000000105453b819 */ /* 0x000fe20000001255 */
[----:B------:R-:W-:Y:S01]  /*0a20*/  @!P5 IMAD.U32 R85, R85, 0x10000, RZ ;  /* 0x000100005555d824 */ /* 0x000fe200078e00ff */
[----:B------:R-:W-:Y:S01]  /*0a30*/  SHF.L.U32 R106, R82, 0x10, RZ ;  /* 0x00000010526a7819 */ /* 0x000fe200000006ff */
[----:B------:R-:W-:Y:S01]  /*0a40*/  @!P6 IMAD.U32 R82, R121, 0x10000, RZ ;  /* 0x000100007952e824 */ /* 0x000fe200078e00ff */
[----:B------:R-:W-:Y:S01]  /*0a50*/  @!P3 SHF.L.U32 R83, R83, 0x10, RZ ;  /* 0x000000105353b819 */ /* 0x000fe200000006ff */
[----:B------:R-:W-:Y:S01]  /*0a60*/  @!P5 FMUL R53, R4, R85 ;  /* 0x000000550435d220 */ /* 0x000fe20000400000 */
[----:B------:R-:W-:Y:S01]  /*0a70*/  SHF.L.U32 R121, R84, 0x10, RZ ;  /* 0x0000001054797819 */ /* 0x000fe200000006ff */
[----:B------:R-:W-:-:S02]  /*0a80*/  @!P6 FMUL R52, R5, R82 ;  /* 0x000000520534e220 */ /* 0x000fc40000400000 */
[----:B------:R-:W-:Y:S02]  /*0a90*/  @!P3 FMUL R51, R2, R83 ;  /* 0x000000530233b220 */ /* 0x000fe40000400000 */
[----:B------:R-:W-:-:S07]  /*0aa0*/  FMUL R121, R106, R121 ;  /* 0x000000796a797220 */ /* 0x000fce0000400000 */
.L_x_898:
[----:B------:R-:W-:Y:S05]  /*0ab0*/  BSYNC.RECONVERGENT B1 ;  /* 0x0000000000017941 */ /* 0x000fea0003800200 */
.L_x_897:
        /* <DEDUP_REMOVED lines=16> */
[--C-:B---3--:R-:W-:Y:S01]  /*0bc0*/  @!P1 SHF.R.U64 R83, R84, 0x10, R85.reuse ;  /* 0x0000001054539819 */ /* 0x108fe20000001255 */
[----:B------:R-:W-:Y:S01]  /*0bd0*/  @!P6 IMAD.U32 R8, R105, 0x10000, RZ ;  /* 0x000100006908e824 */ /* 0x000fe200078e00ff */
[----:B------:R-:W-:Y:S02]  /*0be0*/  @!P6 SHF.R.U32.HI R124, RZ, 0x10, R85 ;  /* 0x00000010ff7ce819 */ /* 0x000fe40000011655 */
        /* <DEDUP_REMOVED lines=9> */
.L_x_900:
[----:B------:R-:W-:Y:S05]  /*0c80*/  BSYNC.RECONVERGENT B1 ;  /* 0x0000000000017941 */ /* 0x000fea0003800200 */
.L_x_899:
[----:B------:R-:W-:Y:S01]  /*0c90*/  BSSY.RECONVERGENT B1, `(.L_x_901) ;  /* 0x000001c000017945 */ /* 0x000fe20003800200 */
[----:B------:R-:W-:Y:S01]  /*0ca0*/  ISETP.GT.AND P1, PT, R145, R100, PT ;  /* 0x000000649100720c */ /* 0x000fe20003f24270 */
[----:B------:R-:W-:Y:S02]  /*0cb0*/  VIADD R145, R104, 0x400 ;  /* 0x0000040068917836 */ /* 0x000fe40000000000 */
[----:B------:R-:W-:Y:S10]  /*0cc0*/  @P0 BRA `(.L_x_902) ;  /* 0x0000000000600947 */ /* 0x000ff40003800000 */
[----:B------:R-:W2:Y:S04]  /*0cd0*/  LDG.E.64 R82, desc[UR6][R140.64+0x300] ;  /* 0x000300068c527981 */ /* 0x000ea8000c1e1b00 */
[----:B------:R-:W3:Y:S01]  /*0ce0*/  LDG.E.64 R84, desc[UR6][R138.64+0x300] ;  /* 0x000300068a547981 */ /* 0x000ee2000c1e1b00 */
[C---:B------:R-:W-:Y:S01]  /*0cf0*/  VIADD R143, R104.reuse, 0x183 ;  /* 0x00000183688f7836 */ /* 0x040fe20000000000 */
[C---:B------:R-:W-:Y:S02]  /*0d00*/  IADD3 R123, PT, PT, R104.reuse, 0x181, RZ ;  /* 0x00000181687b7810 */ /* 0x040fe40007ffe0ff */
[----:B------:R-:W-:Y:S02]  /*0d10*/  IADD3 R137, PT, PT, R104, 0x182, RZ ;  /* 0x0000018268897810 */ /* 0x000fe40007ffe0ff */
[----:B------:R-:W-:-:S02]  /*0d20*/  ISETP.GT.U32.AND P6, PT, R143, R100, PT ;  /* 0x000000648f00720c */ /* 0x000fc40003fc4070 */
[-C--:B------:R-:W-:Y:S02]  /*0d30*/  ISETP.GT.U32.AND P0, PT, R123, R100.reuse, PT ;  /* 0x000000647b00720c */ /* 0x080fe40003f04070 */
[----:B------:R-:W-:-:S09]  /*0d40*/  ISETP.GT.U32.AND P5, PT, R137, R100, PT ;  /* 0x000000648900720c */ /* 0x000fd20003fa4070 */
[----:B--2---:R-:W-:-:S04]  /*0d50*/  @!P6 SHF.R.U32.HI R108, RZ, 0x10, R83 ;  /* 0x00000010ff6ce819 */ /* 0x004fc80000011653 */
[----:B------:R-:W-:Y:S01]  /*0d60*/  @!P5 IMAD.U32 R10, R83, 0x10000, RZ ;  /* 0x00010000530ad824 */ /* 0x000fe200078e00ff */
[----:B------:R-:W-:Y:S02]  /*0d70*/  @!P0 SHF.R.U64 R123, R82, 0x10, R83 ;  /* 0x00000010527b8819 */ /* 0x000fe40000001253 */
[--C-:B---3--:R-:W-:Y:S01]  /*0d80*/  @!P0 SHF.R.U64 R83, R84, 0x10, R85.reuse ;  /* 0x0000001054538819 */ /* 0x108fe20000001255 */
[----:B------:R-:W-:Y:S01]  /*0d90*/  @!P6 IMAD.U32 R11, R108, 0x10000, RZ ;  /* 0x000100006c0be824 */ /* 0x000fe200078e00ff */
[----:B------:R-:W-:Y:S01]  /*0da0*/  @!P6 SHF.R.U32.HI R142, RZ, 0x10, R85 ;  /* 0x00000010ff8ee819 */ /* 0x000fe20000011655 */
[----:B------:R-:W-:Y:S01]  /*0db0*/  @!P5 IMAD.U32 R85, R85, 0x10000, RZ ;  /* 0x000100005555d824 */ /* 0x000fe200078e00ff */
[----:B------:R-:W-:Y:S02]  /*0dc0*/  @!P0 SHF.L.U32 R9, R123, 0x10, RZ ;  /* 0x000000107b098819 */ /* 0x000fe400000006ff */
        /* <DEDUP_REMOVED lines=8> */
.L_x_902:
[----:B------:R-:W-:Y:S05]  /*0e50*/  BSYNC.RECONVERGENT B1 ;  /* 0x0000000000017941 */ /* 0x000fea0003800200 */
.L_x_901:
        /* <DEDUP_REMOVED lines=28> */
.L_x_904:
[----:B------:R-:W-:Y:S05]  /*1020*/  BSYNC.RECONVERGENT B1 ;  /* 0x0000000000017941 */ /* 0x000fea0003800200 */
.L_x_903:
        /* <DEDUP_REMOVED lines=28> */
.L_x_906:
[----:B------:R-:W-:Y:S05]  /*11f0*/  BSYNC.RECONVERGENT B1 ;  /* 0x0000000000017941 */ /* 0x000fea0003800200 */
.L_x_905:
        /* <DEDUP_REMOVED lines=28> */
.L_x_908:
[----:B------:R-:W-:Y:S05]  /*13c0*/  BSYNC.RECONVERGENT B1 ;  /* 0x0000000000017941 */ /* 0x000fea0003800200 */
.L_x_907:
        /* <DEDUP_REMOVED lines=28> */
.L_x_910:
[----:B------:R-:W-:Y:S05]  /*1590*/  BSYNC.RECONVERGENT B1 ;  /* 0x0000000000017941 */ /* 0x000fea0003800200 */
.L_x_909:
        /* <DEDUP_REMOVED lines=28> */
.L_x_912:
[----:B------:R-:W-:Y:S05]  /*1760*/  BSYNC.RECONVERGENT B1 ;  /* 0x0000000000017941 */ /* 0x000fea0003800200 */
.L_x_911:
        /* <DEDUP_REMOVED lines=28> */
.L_x_914:
[----:B------:R-:W-:Y:S05]  /*1930*/  BSYNC.RECONVERGENT B1 ;  /* 0x0000000000017941 */ /* 0x000fea0003800200 */
.L_x_913:
        /* <DEDUP_REMOVED lines=28> */
.L_x_916:
[----:B------:R-:W-:Y:S05]  /*1b00*/  BSYNC.RECONVERGENT B1 ;  /* 0x0000000000017941 */ /* 0x000fea0003800200 */
.L_x_915:
[----:B------:R-:W-:Y:S01]  /*1b10*/  BSSY.RECONVERGENT B1, `(.L_x_917) ;  /* 0x000001b000017945 */ /* 0x000fe20003800200 */
[----:B------:R-:W-:-:S03]  /*1b20*/  ISETP.GT.AND P4, PT, R145, R100, PT ;  /* 0x000000649100720c */ /* 0x000fc60003f84270 */
[----:B------:R-:W-:Y:S10]  /*1b30*/  @P3 BRA `(.L_x_918) ;  /* 0x0000000000603947 */ /* 0x000ff40003800000 */
[----:B------:R-:W2:Y:S04]  /*1b40*/  LDG.E.64 R82, desc[UR6][R140.64+0xb00] ;  /* 0x000b00068c527981 */ /* 0x000ea8000c1e1b00 */
[----:B------:R-:W3:Y:S01]  /*1b50*/  LDG.E.64 R84, desc[UR6][R138.64+0xb00] ;  /* 0x000b00068a547981 */ /* 0x000ee2000c1e1b00 */
[C---:B------:R-:W-:Y:S01]  /*1b60*/  VIADD R131, R104.reuse, 0x581 ;  /* 0x0000058168837836 */ /* 0x040fe20000000000 */
[C---:B------:R-:W-:Y:S01]  /*1b70*/  IADD3 R143, PT, PT, R104.reuse, 0x583, RZ ;  /* 0x00000583688f7810 */ /* 0x040fe20007ffe0ff */
[----:B------:R-:W-:-:S03]  /*1b80*/  VIADD R137, R104, 0x582 ;  /* 0x0000058268897836 */ /* 0x000fc60000000000 */
[-C--:B------:R-:W-:Y:S02]  /*1b90*/  ISETP.GT.U32.AND P3, PT, R131, R100.reuse, PT ;  /* 0x000000648300720c */ /* 0x080fe40003f64070 */
[-C--:B------:R-:W-:Y:S02]  /*1ba0*/  ISETP.GT.U32.AND P6, PT, R143, R100.reuse, PT ;  /* 0x000000648f00720c */ /* 0x080fe40003fc4070 */
[----:B------:R-:W-:-:S09]  /*1bb0*/  ISETP.GT.U32.AND P5, PT, R137, R100, PT ;  /* 0x000000648900720c */ /* 0x000fd20003fa4070 */
[--C-:B--2---:R-:W-:Y:S02]  /*1bc0*/  @!P3 SHF.R.U64 R131, R82, 0x10, R83.reuse ;  /* 0x000000105283b819 */ /* 0x104fe40000001253 */
[----:B------:R-:W-:Y:S02]  /*1bd0*/  @!P6 SHF.R.U32.HI R116, RZ, 0x10, R83 ;  /* 0x00000010ff74e819 */ /* 0x000fe40000011653 */
[----:B------:R-:W-:Y:S01]  /*1be0*/  @!P5 SHF.L.U32 R34, R83, 0x10, RZ ;  /* 0x000000105322d819 */ /* 0x000fe200000006ff */
[----:B------:R-:W-:Y:S01]  /*1bf0*/  @!P3 IMAD.U32 R33, R131, 0x10000, RZ ;  /* 0x000100008321b824 */ /* 0x000fe200078e00ff */
[C-C-:B---3--:R-:W-:Y:S01]  /*1c00*/  @!P3 SHF.R.U64 R83, R84.reuse, 0x10, R85.reuse ;  /* 0x000000105453b819 */ /* 0x148fe20000001255 */
[----:B------:R-:W-:Y:S01]  /*1c10*/  IMAD.U32 R131, R84, 0x10000, RZ ;  /* 0x0001000054837824 */ /* 0x000fe200078e00ff */
[----:B------:R-:W-:Y:S02]  /*1c20*/  @!P6 SHF.R.U32.HI R142, RZ, 0x10, R85 ;  /* 0x00000010ff8ee819 */ /* 0x000fe40000011655 */
[----:B------:R-:W-:Y:S01]  /*1c30*/  @!P6 SHF.L.U32 R35, R116, 0x10, RZ ;  /* 0x000000107423e819 */ /* 0x000fe200000006ff */
[----:B------:R-:W-:Y:S01]  /*1c40*/  IMAD.U32 R116, R82, 0x10000, RZ ;  /* 0x0001000052747824 */ /* 0x000fe200078e00ff */
[----:B------:R-:W-:Y:S01]  /*1c50*/  @!P5 SHF.L.U32 R85, R85, 0x10, RZ ;  /* 0x000000105555d819 */ /* 0x000fe200000006ff */
[----:B------:R-:W-:Y:S01]  /*1c60*/  @!P3 IMAD.U32 R82, R83, 0x10000, RZ ;  /* 0x000100005352b824 */ /* 0x000fe200078e00ff */
[----:B------:R-:W-:Y:S01]  /*1c70*/  @!P6 SHF.L.U32 R142, R142, 0x10, RZ ;  /* 0x000000108e8ee819 */ /* 0x000fe200000006ff */
[----:B------:R-:W-:-:S02]  /*1c80*/  FMUL R131, R116, R131 ;  /* 0x0000008374837220 */ /* 0x000fc40000400000 */
[----:B------:R-:W-:Y:S01]  /*1c90*/  @!P5 FMUL R87, R34, R85 ;  /* 0x000000552257d220 */ /* 0x000fe20000400000 */
[----:B------:R-:W-:Y:S01]  /*1ca0*/  @!P3 FMUL R80, R33, R82 ;  /* 0x000000522150b220 */ /* 0x000fe20000400000 */
[----:B------:R-:W-:-:S07]  /*1cb0*/  @!P6 FMUL R86, R35, R142 ;  /* 0x0000008e2356e220 */ /* 0x000fce0000400000 */
.L_x_918:
[----:B------:R-:W-:Y:S05]  /*1cc0*/  BSYNC.RECONVERGENT B1 ;  /* 0x0000000000017941 */ /* 0x000fea0003800200 */
.L_x_917:
[----:B------:R-:W-:Y:S04]  /*1cd0*/  BSSY.RECONVERGENT B1, `(.L_x_919) ;  /* 0x000001a000017945 */ /* 0x000fe80003800200 */
[----:B------:R-:W-:Y:S05]  /*1ce0*/  @P1 BRA `(.L_x_920) ;  /* 0x0000000000601947 */ /* 0x000fea0003800000 */
        /* <DEDUP_REMOVED lines=17> */
[----:B------:R-:W-:-:S02]  /*1e00*/  @!P3 SHF.L.U32 R82, R85, 0x10, RZ ;  /* 0x000000105552b819 */ /* 0x000fc400000006ff */
[----:B------:R-:W-:Y:S01]  /*1e10*/  @!P5 SHF.L.U32 R85, R134, 0x10, RZ ;  /* 0x000000108655d819 */ /* 0x000fe200000006ff */
[----:B------:R-:W-:Y:S01]  /*1e20*/  @!P1 FMUL R89, R36, R83 ;  /* 0x0000005324599220 */ /* 0x000fe20000400000 */
[----:B------:R-:W-:Y:S01]  /*1e30*/  SHF.L.U32 R84, R84, 0x10, RZ ;  /* 0x0000001054547819 */ /* 0x000fe200000006ff */
[----:B------:R-:W-:Y:S02]  /*1e40*/  @!P3 FMUL R88, R37, R82 ;  /* 0x000000522558b220 */ /* 0x000fe40000400000 */
[----:B------:R-:W-:Y:S02]  /*1e50*/  @!P5 FMUL R91, R38, R85 ;  /* 0x00000055265bd220 */ /* 0x000fe40000400000 */
[----:B------:R-:W-:-:S07]  /*1e60*/  FMUL R134, R117, R84 ;  /* 0x0000005475867220 */ /* 0x000fce0000400000 */
.L_x_920:
[----:B------:R-:W-:Y:S05]  /*1e70*/  BSYNC.RECONVERGENT B1 ;  /* 0x0000000000017941 */ /* 0x000fea0003800200 */
.L_x_919:
[----:B------:R-:W-:Y:S04]  /*1e80*/  BSSY.RECONVERGENT B1, `(.L_x_921) ;  /* 0x000001a000017945 */ /* 0x000fe80003800200 */
[----:B------:R-:W-:Y:S05]  /*1e90*/  @P0 BRA `(.L_x_922) ;  /* 0x0000000000600947 */ /* 0x000fea0003800000 */
        /* <DEDUP_REMOVED lines=11> */
[--C-:B---3--:R-:W-:Y:S02]  /*1f50*/  @!P0 SHF.R.U64 R83, R84, 0x10, R85.reuse ;  /* 0x0000001054538819 */ /* 0x108fe40000001255 */
[----:B------:R-:W-:Y:S02]  /*1f60*/  @!P3 SHF.R.U32.HI R142, RZ, 0x10, R85 ;  /* 0x00000010ff8eb819 */ /* 0x000fe40000011655 */
[----:B------:R-:W-:Y:S01]  /*1f70*/  @!P3 SHF.L.U32 R41, R118, 0x10, RZ ;  /* 0x000000107629b819 */ /* 0x000fe200000006ff */
[----:B------:R-:W-:Y:S01]  /*1f80*/  IMAD.U32 R118, R82, 0x10000, RZ ;  /* 0x0001000052767824 */ /* 0x000fe200078e00ff */
[----:B------:R-:W-:Y:S01]  /*1f90*/  @!P0 SHF.L.U32 R39, R133, 0x10, RZ ;  /* 0x0000001085278819 */ /* 0x000fe200000006ff */
        /* <DEDUP_REMOVED lines=8> */
.L_x_922:
[----:B------:R-:W-:Y:S05]  /*2020*/  BSYNC.RECONVERGENT B1 ;  /* 0x0000000000017941 */ /* 0x000fea0003800200 */
.L_x_921:
        /* <DEDUP_REMOVED lines=17> */
[----:B------:R-:W-:-:S02]  /*2140*/  @!P2 SHF.L.U32 R44, R119, 0x10, RZ ;  /* 0x00000010772ca819 */ /* 0x000fc400000006ff */
[----:B------:R-:W-:Y:S01]  /*2150*/  SHF.L.U32 R119, R82, 0x10, RZ ;  /* 0x0000001052777819 */ /* 0x000fe200000006ff */
[----:B------:R-:W-:Y:S01]  /*2160*/  @!P1 IMAD.U32 R82, R85, 0x10000, RZ ;  /* 0x0001000055529824 */ /* 0x000fe200078e00ff */
[----:B------:R-:W-:Y:S02]  /*2170*/  @!P0 SHF.L.U32 R83, R83, 0x10, RZ ;  /* 0x0000001053538819 */ /* 0x000fe400000006ff */
[----:B------:R-:W-:Y:S01]  /*2180*/  @!P2 SHF.L.U32 R85, R136, 0x10, RZ ;  /* 0x000000108855a819 */ /* 0x000fe200000006ff */
[----:B------:R-:W-:Y:S01]  /*2190*/  @!P1 FMUL R94, R43, R82 ;  /* 0x000000522b5e9220 */ /* 0x000fe20000400000 */
[----:B------:R-:W-:Y:S01]  /*21a0*/  FMUL R136, R119, R84 ;  /* 0x0000005477887220 */ /* 0x000fe20000400000 */
[----:B------:R-:W-:Y:S02]  /*21b0*/  @!P0 FMUL R95, R42, R83 ;  /* 0x000000532a5f8220 */ /* 0x000fe40000400000 */
[----:B------:R-:W-:-:S07]  /*21c0*/  @!P2 FMUL R97, R44, R85 ;  /* 0x000000552c61a220 */ /* 0x000fce0000400000 */
.L_x_924:
[----:B------:R-:W-:Y:S05]  /*21d0*/  BSYNC.RECONVERGENT B1 ;  /* 0x0000000000017941 */ /* 0x000fea0003800200 */
.L_x_923:
        /* <DEDUP_REMOVED lines=9> */
[--C-:B--2---:R-:W-:Y:S02]  /*2270*/  @!P2 SHF.R.U32.HI R100, RZ, 0x10, R83.reuse ;  /* 0x00000010ff64a819 */ /* 0x104fe40000011653 */
[----:B------:R-:W-:Y:S02]  /*2280*/  @!P0 SHF.R.U64 R120, R82, 0x10, R83 ;  /* 0x0000001052788819 */ /* 0x000fe40000001253 */
[----:B------:R-:W-:Y:S01]  /*2290*/  @!P1 SHF.L.U32 R46, R83, 0x10, RZ ;  /* 0x00000010532e9819 */ /* 0x000fe200000006ff */
[----:B------:R-:W-:Y:S01]  /*22a0*/  @!P2 IMAD.U32 R47, R100, 0x10000, RZ ;  /* 0x00010000642fa824 */ /* 0x000fe200078e00ff */
[--C-:B---3--:R-:W-:Y:S02]  /*22b0*/  @!P0 SHF.R.U64 R83, R84, 0x10, R85.reuse ;  /* 0x0000001054538819 */ /* 0x108fe40000001255 */
[----:B------:R-:W-:Y:S02]  /*22c0*/  @!P2 SHF.R.U32.HI R100, RZ, 0x10, R85 ;  /* 0x00000010ff64a819 */ /* 0x000fe40000011655 */
[----:B------:R-:W-:-:S02]  /*22d0*/  @!P0 SHF.L.U32 R45, R120, 0x10, RZ ;  /* 0x00000010782d8819 */ /* 0x000fc400000006ff */
[----:B------:R-:W-:Y:S01]  /*22e0*/  SHF.L.U32 R135, R84, 0x10, RZ ;  /* 0x0000001054877819 */ /* 0x000fe200000006ff */
[----:B------:R-:W-:Y:S01]  /*22f0*/  @!P0 IMAD.U32 R84, R83, 0x10000, RZ ;  /* 0x0001000053548824 */ /* 0x000fe200078e00ff */
[----:B------:R-:W-:Y:S02]  /*2300*/  @!P1 SHF.L.U32 R85, R85, 0x10, RZ ;  /* 0x0000001055559819 */ /* 0x000fe400000006ff */
[----:B------:R-:W-:Y:S01]  /*2310*/  @!P2 SHF.L.U32 R100, R100, 0x10, RZ ;  /* 0x000000106464a819 */ /* 0x000fe200000006ff */
[----:B------:R-:W-:Y:S01]  /*2320*/  @!P0 FMUL R96, R45, R84 ;  /* 0x000000542d608220 */ /* 0x000fe20000400000 */
[----:B------:R-:W-:Y:S01]  /*2330*/  SHF.L.U32 R120, R82, 0x10, RZ ;  /* 0x0000001052787819 */ /* 0x000fe200000006ff */
[----:B------:R-:W-:Y:S02]  /*2340*/  @!P1 FMUL R99, R46, R85 ;  /* 0x000000552e639220 */ /* 0x000fe40000400000 */
[----:B------:R-:W-:Y:S02]  /*2350*/  @!P2 FMUL R98, R47, R100 ;  /* 0x000000642f62a220 */ /* 0x000fe40000400000 */
[----:B------:R-:W-:-:S07]  /*2360*/  FMUL R135, R120, R135 ;  /* 0x0000008778877220 */ /* 0x000fce0000400000 */
.L_x_894:
[----:B------:R-:W-:Y:S05]  /*2370*/  BSYNC.RECONVERGENT B0 ;  /* 0x0000000000007941 */ /* 0x000fea0003800200 */
.L_x_893:
[----:B------:R-:W-:Y:S01]  /*2380*/  FADD R82, R122, R48 ;  /* 0x000000307a527221 */ /* 0x000fe20000000000 */
[----:B------:R-:W0:Y:S03]  /*2390*/  LDC R139, c[0x0][0x364] ;  /* 0x0000d900ff8b7b82 */ /* 0x000e260000000800 */
        /* <DEDUP_REMOVED lines=67> */
[----:B-1----:R-:W-:Y:S01]  /*27d0*/  FADD R100, R85, R82 ;  /* 0x0000005255647221 */ /* 0x002fe20000000000 */
[----:B0-----:R-:W-:-:S04]  /*27e0*/  IMAD R82, R139, UR4, R0 ;  /* 0x000000048b527c24 */ /* 0x001fc8000f8e0200 */
[----:B------:R-:W0:Y:S01]  /*27f0*/  SHFL.BFLY PT, R137, R100, 0x2, 0x1f ;  /* 0x0c401f0064897f89 */ /* 0x000e2200000e0000 */
[----:B------:R-:W-:Y:S01]  /*2800*/  ISETP.GE.AND P0, PT, R82, UR5, PT ;  /* 0x0000000552007c0c */ /* 0x000fe2000bf06270 */
[----:B0-----:R-:W-:-:S05]  /*2810*/  FADD R137, R100, R137 ;  /* 0x0000008964897221 */ /* 0x001fca0000000000 */
[----:B------:R0:W1:Y:S07]  /*2820*/  SHFL.BFLY PT, R138, R137, 0x1, 0x1f ;  /* 0x0c201f00898a7f89 */ /* 0x00006e00000e0000 */
[----:B------:R-:W-:Y:S05]  /*2830*/  @P0 EXIT ;  /* 0x000000000000094d */ /* 0x000fea0003800000 */
[----:B------:R-:W2:Y:S01]  /*2840*/  LDC R85, c[0x0][0x364] ;  /* 0x0000d900ff557b82 */ /* 0x000ea20000000800 */
[C---:B------:R-:W-:Y:S01]  /*2850*/  VIADD R100, R104.reuse, 0x80 ;  /* 0x0000008068647836 */ /* 0x040fe20000000000 */
[CC--:B------:R-:W-:Y:S01]  /*2860*/  ISETP.GE.AND P6, PT, R104.reuse, R3.reuse, PT ;  /* 0x000000036800720c */ /* 0x0c0fe20003fc6270 */
[----:B-1----:R-:W-:Y:S01]  /*2870*/  FADD R84, R137, R138 ;  /* 0x0000008a89547221 */ /* 0x002fe20000000000 */
[----:B------:R-:W-:Y:S01]  /*2880*/  IADD3 R138, PT, PT, R104, 0x100, RZ ;  /* 0x00000100688a7810 */ /* 0x000fe20007ffe0ff */
[----:B------:R-:W-:Y:S01]  /*2890*/  BSSY.RECONVERGENT B0, `(.L_x_925) ;  /* 0x0000028000007945 */ /* 0x000fe20003800200 */
[----:B------:R-:W-:Y:S01]  /*28a0*/  ISETP.GE.AND P5, PT, R100, R3, PT ;  /* 0x000000036400720c */ /* 0x000fe20003fa6270 */
[C---:B------:R-:W-:Y:S01]  /*28b0*/  VIADD R100, R104.reuse, 0x200 ;  /* 0x0000020068647836 */ /* 0x040fe20000000000 */
[----:B------:R-:W1:Y:S01]  /*28c0*/  LDC.64 R82, c[0x0][0x380] ;  /* 0x0000e000ff527b82 */ /* 0x000e620000000a00 */
[----:B------:R-:W-:Y:S02]  /*28d0*/  IADD3 R140, PT, PT, R104, 0x180, RZ ;  /* 0x00000180688c7810 */ /* 0x000fe40007ffe0ff */
[----:B0-----:R-:W-:-:S02]  /*28e0*/  P2R R137, PR, RZ, 0x20 ;  /* 0x00000020ff897803 */ /* 0x001fc40000000000 */
[-C--:B------:R-:W-:Y:S02]  /*28f0*/  ISETP.GE.AND P0, PT, R138, R3.reuse, PT ;  /* 0x000000038a00720c */ /* 0x080fe40003f06270 */
[-C--:B------:R-:W-:Y:S02]  /*2900*/  ISETP.GE.AND P1, PT, R140, R3.reuse, PT ;  /* 0x000000038c00720c */ /* 0x080fe40003f26270 */
[C---:B------:R-:W-:Y:S02]  /*2910*/  IADD3 R138, PT, PT, R104.reuse, 0x280, RZ ;  /* 0x00000280688a7810 */ /* 0x040fe40007ffe0ff */
[----:B------:R-:W-:Y:S02]  /*2920*/  IADD3 R140, PT, PT, R104, 0x300, RZ ;  /* 0x00000300688c7810 */ /* 0x000fe40007ffe0ff */
[-C--:B------:R-:W-:Y:S02]  /*2930*/  ISETP.GE.AND P3, PT, R138, R3.reuse, PT ;  /* 0x000000038a00720c */ /* 0x080fe40003f66270 */
[-C--:B------:R-:W-:Y:S01]  /*2940*/  ISETP.GE.AND P2, PT, R100, R3.reuse, PT ;  /* 0x000000036400720c */ /* 0x080fe20003f46270 */
[----:B--2---:R-:W-:Y:S01]  /*2950*/  IMAD R0, R85, UR4, R0 ;  /* 0x0000000455007c24 */ /* 0x004fe2000f8e0200 */
[----:B------:R-:W-:-:S02]  /*2960*/  ISETP.GE.AND P4, PT, R140, R3, PT ;  /* 0x000000038c00720c */ /* 0x000fc40003f86270 */
[----:B------:R-:W-:Y:S01]  /*2970*/  IADD3 R138, PT, PT, R104, 0x400, RZ ;  /* 0x00000400688a7810 */ /* 0x000fe20007ffe0ff */
[----:B------:R-:W-:Y:S02]  /*2980*/  IMAD R85, R0, R3, R104 ;  /* 0x0000000300557224 */ /* 0x000fe400078e0268 */
[----:B------:R-:W-:Y:S02]  /*2990*/  VIADD R0, R104, 0x380 ;  /* 0x0000038068007836 */ /* 0x000fe40000000000 */
[----:B-1----:R-:W-:-:S03]  /*29a0*/  IMAD.WIDE R82, R85, 0x2, R82 ;  /* 0x0000000255527825 */ /* 0x002fc600078e0252 */
[----:B------:R-:W-:-:S04]  /*29b0*/  ISETP.GE.AND P5, PT, R0, R3, PT ;  /* 0x000000030000720c */ /* 0x000fc80003fa6270 */
[----:B------:R-:W-:Y:S02]  /*29c0*/  P2R R85, PR, RZ, 0x20 ;  /* 0x00000020ff557803 */ /* 0x000fe40000000000 */
[----:B------:R-:W-:Y:S01]  /*29d0*/  ISETP.NE.AND P5, PT, R137, RZ, PT ;  /* 0x000000ff8900720c */ /* 0x000fe20003fa5270 */
        /* <DEDUP_REMOVED lines=9> */
[----:B------:R-:W-:Y:S02]  /*2a70*/  FMUL R107, R107, UR4 ;  /* 0x000000046b6b7c20 */ /* 0x000fe40008400000 */
        /* <DEDUP_REMOVED lines=9> */
.L_x_926:
[----:B------:R-:W-:Y:S05]  /*2b10*/  BSYNC.RECONVERGENT B0 ;  /* 0x0000000000007941 */ /* 0x000fea0003800200 */
.L_x_925:
[----:B------:R-:W-:Y:S01]  /*2b20*/  BSSY.RECONVERGENT B0, `(.L_x_927) ;  /* 0x0000016000007945 */ /* 0x000fe20003800200 */
[----:B------:R-:W-:Y:S02]  /*2b30*/  IADD3 R100, PT, PT, R104, 0x480, RZ ;  /* 0x0000048068647810 */ /* 0x000fe40007ffe0ff */
        /* <DEDUP_REMOVED lines=8> */
[----:B0-----:R-:W-:Y:S01]  /*2bc0*/  FMUL R48, R4, UR4 ;  /* 0x0000000404307c20 */ /* 0x001fe20008400000 */
        /* <DEDUP_REMOVED lines=11> */
.L_x_928:
[----:B------:R-:W-:Y:S05]  /*2c80*/  BSYNC.RECONVERGENT B0 ;  /* 0x0000000000007941 */ /* 0x000fea0003800200 */
.L_x_927:
[----:B------:R-:W-:Y:S01]  /*2c90*/  ISETP.GE.AND P5, PT, R100, R3, PT ;  /* 0x000000036400720c */ /* 0x000fe20003fa6270 */
[----:B------:R-:W-:Y:S01]  /*2ca0*/  BSSY.RECONVERGENT B0, `(.L_x_929) ;  /* 0x0000016000007945 */ /* 0x000fe20003800200 */
[----:B------:R-:W-:Y:S02]  /*2cb0*/  VIADD R2, R104, 0x500 ;  /* 0x0000050068027836 */ /* 0x000fe40000000000 */
[----:B0-----:R-:W-:Y:S01]  /*2cc0*/  P2R R48, PR, RZ, 0x20 ;  /* 0x00000020ff307803 */ /* 0x001fe20000000000 */
[----:B------:R-:W-:Y:S08]  /*2cd0*/  @P0 BRA `(.L_x_930) ;  /* 0x0000000000480947 */ /* 0x000ff00003800000 */
        /* <DEDUP_REMOVED lines=9> */
[----:B-1----:R-:W0:Y:S08]  /*2d70*/  F2F.BF16.F32 R4, R6 ;  /* 0x0000000600047304 */ /* 0x002e300000202000 */
        /* <DEDUP_REMOVED lines=8> */
.L_x_930:
[----:B------:R-:W-:Y:S05]  /*2e00*/  BSYNC.RECONVERGENT B0 ;  /* 0x0000000000007941 */ /* 0x000fea0003800200 */
.L_x_929:
        /* <DEDUP_REMOVED lines=13> */
[----:B01----:R-:W0:Y:S08]  /*2ee0*/  F2F.BF16.F32 R4, R9 ;  /* 0x0000000900047304 */ /* 0x003e300000202000 */
        /* <DEDUP_REMOVED lines=8> */
.L_x_932:
[----:B------:R-:W-:Y:S05]  /*2f70*/  BSYNC.RECONVERGENT B0 ;  /* 0x0000000000007941 */ /* 0x000fea0003800200 */
.L_x_931:
        /* <DEDUP_REMOVED lines=13> */
[----:B012---:R-:W0:Y:S08]  /*3050*/  F2F.BF16.F32 R4, R12 ;  /* 0x0000000c00047304 */ /* 0x007e300000202000 */
        /* <DEDUP_REMOVED lines=8> */
.L_x_934:
[----:B------:R-:W-:Y:S05]  /*30e0*/  BSYNC.RECONVERGENT B0 ;  /* 0x0000000000007941 */ /* 0x000fea0003800200 */
.L_x_933:
        /* <DEDUP_REMOVED lines=13> */
[----:B0123--:R-:W0:Y:S08]  /*31c0*/  F2F.BF16.F32 R4, R15 ;  /* 0x0000000f00047304 */ /* 0x00fe300000202000 */
        /* <DEDUP_REMOVED lines=8> */
.L_x_936:
[----:B------:R-:W-:Y:S05]  /*3250*/  BSYNC.RECONVERGENT B0 ;  /* 0x0000000000007941 */ /* 0x000fea0003800200 */
.L_x_935:
        /* <DEDUP_REMOVED lines=13> */
[----:B01234-:R-:W0:Y:S08]  /*3330*/  F2F.BF16.F32 R4, R18 ;  /* 0x0000001200047304 */ /* 0x01fe300000202000 */
        /* <DEDUP_REMOVED lines=8> */
.L_x_938:
[----:B------:R-:W-:Y:S05]  /*33c0*/  BSYNC.RECONVERGENT B0 ;  /* 0x0000000000007941 */ /* 0x000fea0003800200 */
.L_x_937:
        /* <DEDUP_REMOVED lines=23> */
.L_x_940:
[----:B------:R-:W-:Y:S05]  /*3540*/  BSYNC.RECONVERGENT B0 ;  /* 0x0000000000007941 */ /* 0x000fea0003800200 */
.L_x_939:
        /* <DEDUP_REMOVED lines=15> */
[----:B------:R-:W0:Y:S08]  /*3640*/  F2F.BF16.F32 R26, R26 ;  /* 0x0000001a001a7304 */ /* 0x000e300000202000 */
[----:B------:R-:W5:Y:S01]  /*3650*/  F2F.BF16.F32 R113, R113 ;  /* 0x0000007100717304 */ /* 0x000f620000202000 */
[----:B01234-:R-:W-:-:S04]  /*3660*/  PRMT R5, R25, 0x5410, R26 ;  /* 0x0000541019057816 */ /* 0x01ffc8000000001a */
[----:B------:R-:W-:Y:S02]  /*3670*/  LOP3.LUT R3, R5, R3, RZ, 0xfc, !PT ;  /* 0x0000000305037212 */ /* 0x000fe400078efcff */
[----:B-----5:R-:W-:-:S05]  /*3680*/  LOP3.LUT R2, R2, R113, RZ, 0xfc, !PT ;  /* 0x0000007102027212 */ /* 0x020fca00078efcff */
[----:B------:R0:W-:Y:S02]  /*3690*/  STG.E.64 desc[UR6][R82.64+0x800], R2 ;  /* 0x0008000252007986 */ /* 0x0001e4000c101b06 */
.L_x_942:
[----:B------:R-:W-:Y:S05]  /*36a0*/  BSYNC.RECONVERGENT B0 ;  /* 0x0000000000007941 */ /* 0x000fea0003800200 */
.L_x_941:
        /* <DEDUP_REMOVED lines=12> */
[----:B0-----:R-:W0:Y:S08]  /*3770*/  F2F.BF16.F32 R2, R27 ;  /* 0x0000001b00027304 */ /* 0x001e300000202000 */
[----:B------:R-:W-:Y:S01]  /*3780*/  F2F.BF16.F32 R28, R28 ;  /* 0x0000001c001c7304 */ /* 0x000fe20000202000 */
[----:B0-----:R-:W-:-:S07]  /*3790*/  IMAD.WIDE.U32 R2, R2, 0x10000, RZ ;  /* 0x0001000002027825 */ /* 0x001fce00078e00ff */
[----:B------:R-:W0:Y:S08]  /*37a0*/  F2F.BF16.F32 R29, R29 ;  /* 0x0000001d001d7304 */ /* 0x000e300000202000 */
[----:B-1234-:R-:W1:Y:S01]  /*37b0*/  F2F.BF16.F32 R5, R114 ;  /* 0x0000007200057304 */ /* 0x01ee620000202000 */
[----:B0-----:R-:W-:-:S04]  /*37c0*/  PRMT R7, R28, 0x5410, R29 ;  /* 0x000054101c077816 */ /* 0x001fc8000000001d */
[----:B------:R-:W-:Y:S02]  /*37d0*/  LOP3.LUT R3, R7, R3, RZ, 0xfc, !PT ;  /* 0x0000000307037212 */ /* 0x000fe400078efcff */
[----:B-1----:R-:W-:-:S05]  /*37e0*/  LOP3.LUT R2, R2, R5, RZ, 0xfc, !PT ;  /* 0x0000000502027212 */ /* 0x002fca00078efcff */
[----:B------:R0:W-:Y:S02]  /*37f0*/  STG.E.64 desc[UR6][R82.64+0x900], R2 ;  /* 0x0009000252007986 */ /* 0x0001e4000c101b06 */
.L_x_944:
[----:B------:R-:W-:Y:S05]  /*3800*/  BSYNC.RECONVERGENT B0 ;  /* 0x0000000000007941 */ /* 0x000fea0003800200 */
.L_x_943:
        /* <DEDUP_REMOVED lines=14> */
[----:B------:R-:W1:Y:S08]  /*38f0*/  F2F.BF16.F32 R32, R32 ;  /* 0x0000002000207304 */ /* 0x000e700000202000 */
[----:B------:R-:W0:Y:S01]  /*3900*/  F2F.BF16.F32 R115, R115 ;  /* 0x0000007300737304 */ /* 0x000e220000202000 */
[----:B-1234-:R-:W-:-:S04]  /*3910*/  PRMT R5, R31, 0x5410, R32 ;  /* 0x000054101f057816 */ /* 0x01efc80000000020 */
[----:B------:R-:W-:Y:S02]  /*3920*/  LOP3.LUT R3, R5, R3, RZ, 0xfc, !PT ;  /* 0x0000000305037212 */ /* 0x000fe400078efcff */
[----:B0-----:R-:W-:-:S05]  /*3930*/  LOP3.LUT R2, R2, R115, RZ, 0xfc, !PT ;  /* 0x0000007302027212 */ /* 0x001fca00078efcff */
[----:B------:R0:W-:Y:S02]  /*3940*/  STG.E.64 desc[UR6][R82.64+0xa00], R2 ;  /* 0x000a000252007986 */ /* 0x0001e4000c101b06 */
.L_x_946:
[----:B------:R-:W-:Y:S05]  /*3950*/  BSYNC.RECONVERGENT B0 ;  /* 0x0000000000007941 */ /* 0x000fea0003800200 */
.L_x_945:
        /* <DEDUP_REMOVED lines=20> */
.L_x_948:
[----:B------:R-:W-:Y:S05]  /*3aa0*/  BSYNC.RECONVERGENT B0 ;  /* 0x0000000000007941 */ /* 0x000fea0003800200 */
.L_x_947:
        /* <DEDUP_REMOVED lines=20> */
.L_x_950:
[----:B------:R-:W-:Y:S05]  /*3bf0*/  BSYNC.RECONVERGENT B0 ;  /* 0x0000000000007941 */ /* 0x000fea0003800200 */
.L_x_949:
        /* <DEDUP_REMOVED lines=20> */
.L_x_952:
[----:B------:R-:W-:Y:S05]  /*3d40*/  BSYNC.RECONVERGENT B0 ;  /* 0x0000000000007941 */ /* 0x000fea0003800200 */
.L_x_951:
        /* <DEDUP_REMOVED lines=20> */
.L_x_954:
[----:B------:R-:W-:Y:S05]  /*3e90*/  BSYNC.RECONVERGENT B0 ;  /* 0x0000000000007941 */ /* 0x000fea0003800200 */
.L_x_953:
        /* <DEDUP_REMOVED lines=18> */
[----:B------:R-:W-:Y:S01]  /*3fc0*/  STG.E.64 desc[UR6][R82.64+0xf00], R2 ;  /* 0x000f000252007986 */ /* 0x000fe2000c101b06 */
[----:B------:R-:W-:Y:S05]  /*3fd0*/  EXIT ;  /* 0x000000000000794d */ /* 0x000fea0003800000 */
.L_x_955:
        /* <DEDUP_REMOVED lines=10> */
.L_x_12139:


//--------------------- .text._ZN18transformer_engine50scaled_aligned_causal_masked_softmax_warp_backwardI13__nv_bfloat16S1_fLi10EEEvPT0_PKT_S6_T1_iii --------------------------
	.section	.text._ZN18transformer_engine50scaled_aligned_causal_masked_softmax_warp_backwardI13__nv_bfloat16S1_fLi10EEEvPT0_PKT_S6_T1_iii,"ax",@progbits
	.align	128
        .global         _ZN18transformer_engine50scaled_aligned_causal_masked_softmax_warp_backwardI13__nv_bfloat16S1_fLi10EEEvPT0_PKT_S6_T1_iii
        .type           _ZN18transformer_engine50scaled_aligned_causal_masked_softmax_warp_backwardI13__nv_bfloat16S1_fLi10EEEvPT0_PKT_S6_T1_iii,@function
        .size           _ZN18transformer_engine50scaled_aligned_causal_masked_softmax_warp_backwardI13__nv_bfloat16S1_fLi10EEEvPT0_PKT_S6_T1_iii,(.L_x_12140 - _ZN18transformer_engine50scaled_aligned_causal_masked_softmax_warp_backwardI13__nv_bfloat16S1_fLi10EEEvPT0_PKT_S6_T1_iii)
        .other          _ZN18transformer_engine50scaled_aligned_causal_masked_softmax_warp_backwardI13__nv_bfloat16S1_fLi10EEEvPT0_PKT_S6_T1_iii,@"STO_CUDA_ENTRY STV_DEFAULT"
_ZN18transformer_engine50scaled_aligned_causal_masked_softmax_warp_backwardI13__nv_bfloat16S1_fLi10EEEvPT0_PKT_S6_T1_iii:
.text._ZN18transformer_engine50scaled_aligned_causal_masked_softmax_warp_backwardI13__nv_bfloat16S1_fLi10EEEvPT0_PKT_S6_T1_iii:
        /* <DEDUP_REMOVED lines=20> */
[----:B------:R-:W-:Y:S01]  /*0140*/  CS2R R66, SRZ ;  /* 0x0000000000427805 */ /* 0x000fe2000001ff00 */
[----:B------:R-:W-:Y:S01]  /*0150*/  IMAD.MOV.U32 R25, RZ, RZ, RZ ;  /* 0x000000ffff197224 */ /* 0x000fe200078e00ff */
[----:B------:R-:W-:Y:S02]  /*0160*/  CS2R R26, SRZ ;  /* 0x00000000001a7805 */ /* 0x000fe4000001ff00 */
[----:B------:R-:W-:Y:S02]  /*0170*/  CS2R R28, SRZ ;  /* 0x00000000001c7805 */ /* 0x000fe4000001ff00 */
[----:B------:R-:W-:Y:S02]  /*0180*/  CS2R R30, SRZ ;  /* 0x00000000001e7805 */ /* 0x000fe4000001ff00 */
[----:B0-----:R-:W-:-:S02]  /*0190*/  IABS R9, R2 ;  /* 0x0000000200097213 */ /* 0x001fc40000000000 */
[----:B------:R-:W-:Y:S02]  /*01a0*/  CS2R R68, SRZ ;  /* 0x0000000000447805 */ /* 0x000fe4000001ff00 */
[----:B------:R-:W-:Y:S02]  /*01b0*/  CS2R R32, SRZ ;  /* 0x0000000000207805 */ /* 0x000fe4000001ff00 */
[----:B------:R-:W-:Y:S01]  /*01c0*/  CS2R R34, SRZ ;  /* 0x0000000000227805 */ /* 0x000fe2000001ff00 */
[----:B------:R-:W0:Y:S01]  /*01d0*/  I2F.RP R6, R9 ;  /* 0x0000000900067306 */ /* 0x000e220000209400 */
[----:B------:R-:W-:Y:S02]  /*01e0*/  CS2R R36, SRZ ;  /* 0x0000000000247805 */ /* 0x000fe4000001ff00 */
[----:B------:R-:W-:Y:S02]  /*01f0*/  MOV R57, RZ ;  /* 0x000000ff00397202 */ /* 0x000fe40000000f00 */
        /* <DEDUP_REMOVED lines=9> */
[----:B-1----:R-:W-:Y:S02]  /*0290*/  IMAD R46, R7, UR4, R0 ;  /* 0x00000004072e7c24 */ /* 0x002fe4000f8e0200 */
[----:B---3--:R-:W-:Y:S01]  /*02a0*/  IMAD.SHL.U32 R56, R56, 0x4, RZ ;  /* 0x0000000438387824 */ /* 0x008fe200078e00ff */
[----:B0-----:R-:W0:Y:S02]  /*02b0*/  MUFU.RCP R6, R6 ;  /* 0x0000000600067308 */ /* 0x001e240000001000 */
[----:B------:R-:W-:Y:S02]  /*02c0*/  ISETP.GE.AND P2, PT, R46, RZ, PT ;  /* 0x000000ff2e00720c */ /* 0x000fe40003f46270 */
[----:B0-----:R-:W-:-:S02]  /*02d0*/  IADD3 R4, PT, PT, R6, 0xffffffe, RZ ;  /* 0x0ffffffe06047810 */ /* 0x001fc40007ffe0ff */
[----:B------:R-:W-:Y:S02]  /*02e0*/  IABS R6, R46 ;  /* 0x0000002e00067213 */ /* 0x000fe40000000000 */
[----:B------:R0:W1:Y:S02]  /*02f0*/  F2I.FTZ.U32.TRUNC.NTZ R5, R4 ;  /* 0x0000000400057305 */ /* 0x000064000021f000 */
[----:B0-----:R-:W-:Y:S02]  /*0300*/  HFMA2 R4, -RZ, RZ, 0, 0 ;  /* 0x00000000ff047431 */ /* 0x001fe400000001ff */
[----:B-1----:R-:W-:-:S04]  /*0310*/  IMAD.MOV R8, RZ, RZ, -R5 ;  /* 0x000000ffff087224 */ /* 0x002fc800078e0a05 */
[----:B------:R-:W-:-:S04]  /*0320*/  IMAD R7, R8, R9, RZ ;  /* 0x0000000908077224 */ /* 0x000fc800078e02ff */
[----:B------:R-:W-:-:S06]  /*0330*/  IMAD.HI.U32 R5, R5, R7, R4 ;  /* 0x0000000705057227 */ /* 0x000fcc00078e0004 */
[----:B------:R-:W-:-:S04]  /*0340*/  IMAD.HI.U32 R5, R5, R6, RZ ;  /* 0x0000000605057227 */ /* 0x000fc800078e00ff */
[----:B------:R-:W-:-:S04]  /*0350*/  IMAD.MOV R5, RZ, RZ, -R5 ;  /* 0x000000ffff057224 */ /* 0x000fc800078e0a05 */
[C---:B------:R-:W-:Y:S01]  /*0360*/  IMAD R4, R9.reuse, R5, R6 ;  /* 0x0000000509047224 */ /* 0x040fe200078e0206 */
[----:B------:R-:W-:Y:S02]  /*0370*/  CS2R R6, SRZ ;  /* 0x0000000000067805 */ /* 0x000fe4000001ff00 */
[----:B------:R-:W-:Y:S02]  /*0380*/  MOV R5, RZ ;  /* 0x000000ff00057202 */ /* 0x000fe40000000f00 */
        /* <DEDUP_REMOVED lines=14> */
[CC--:B------:R-:W-:Y:S01]  /*0470*/  ISETP.GT.AND P4, PT, R56.reuse, R24.reuse, PT ;  /* 0x000000183800720c */ /* 0x0c0fe20003f84270 */
[C---:B------:R-:W-:Y:S01]  /*0480*/  VIADD R49, R56.reuse, 0x100 ;  /* 0x0000010038317836 */ /* 0x040fe20000000000 */
[----:B------:R-:W-:Y:S01]  /*0490*/  IADD3 R47, PT, PT, R56, 0x80, RZ ;  /* 0x00000080382f7810 */ /* 0x000fe20007ffe0ff */
[----:B------:R-:W-:Y:S01]  /*04a0*/  IMAD R81, R46, R3, R56 ;  /* 0x000000032e517224 */ /* 0x000fe200078e0238 */
[C---:B------:R-:W-:Y:S01]  /*04b0*/  IADD3 R73, PT, PT, R56.reuse, 0x180, RZ ;  /* 0x0000018038497810 */ /* 0x040fe20007ffe0ff */
[----:B------:R-:W-:Y:S01]  /*04c0*/  BSSY.RECONVERGENT B1, `(.L_x_958) ;  /* 0x0000022000017945 */ /* 0x000fe20003800200 */
[-C--:B------:R-:W-:Y:S01]  /*04d0*/  ISETP.GT.AND P3, PT, R47, R24.reuse, PT ;  /* 0x000000182f00720c */ /* 0x080fe20003f64270 */
[----:B------:R-:W1:Y:S01]  /*04e0*/  LDC.64 R76, c[0x0][0x390] ;  /* 0x0000e400ff4c7b82 */ /* 0x000e620000000a00 */
[----:B------:R-:W-:Y:S01]  /*04f0*/  VIADD R47, R56, 0x200 ;  /* 0x00000200382f7836 */ /* 0x000fe20000000000 */
[----:B------:R-:W-:-:S02]  /*0500*/  ISETP.GT.AND P2, PT, R49, R24, PT ;  /* 0x000000183100720c */ /* 0x000fc40003f44270 */
[-C--:B------:R-:W-:Y:S02]  /*0510*/  ISETP.GT.AND P1, PT, R73, R24.reuse, PT ;  /* 0x000000184900720c */ /* 0x080fe40003f24270 */
[----:B------:R-:W-:Y:S02]  /*0520*/  ISETP.GT.AND P0, PT, R47, R24, PT ;  /* 0x000000182f00720c */ /* 0x000fe40003f04270 */
        /* <DEDUP_REMOVED lines=18> */
[----:B------:R-:W-:Y:S02]  /*0650*/  SHF.L.U32 R62, R46, 0x10, RZ ;  /* 0x000000102e3e7819 */ /* 0x000fe400000006ff */
[----:B------:R-:W-:Y:S01]  /*0660*/  @!P5 SHF.L.U32 R46, R49, 0x10, RZ ;  /* 0x00000010312ed819 */ /* 0x000fe200000006ff */
[----:B------:R-:W-:Y:S01]  /*0670*/  @!P6 IMAD.U32 R49, R67, 0x10000, RZ ;  /* 0x000100004331e824 */ /* 0x000fe200078e00ff */
[----:B------:R-:W-:Y:S01]  /*0680*/  SHF.L.U32 R67, R48, 0x10, RZ ;  /* 0x0000001030437819 */ /* 0x000fe200000006ff */
[----:B------:R-:W-:-:S02]  /*0690*/  @!P4 IMAD.U32 R47, R47, 0x10000, RZ ;  /* 0x000100002f2fc824 */ /* 0x000fc400078e00ff */
[----:B------:R-:W-:Y:S01]  /*06a0*/  @!P5 FMUL R26, R55, R46 ;  /* 0x0000002e371ad220 */ /* 0x000fe20000400000 */
[----:B------:R-:W-:Y:S01]  /*06b0*/  @!P6 FMUL R25, R52, R49 ;  /* 0x000000313419e220 */ /* 0x000fe20000400000 */
[----:B------:R-:W-:Y:S01]  /*06c0*/  @!P4 FMUL R27, R54, R47 ;  /* 0x0000002f361bc220 */ /* 0x000fe20000400000 */
[----:B------:R-:W-:-:S07]  /*06d0*/  FMUL R67, R62, R67 ;  /* 0x000000433e437220 */ /* 0x000fce0000400000 */
.L_x_959:
[----:B------:R-:W-:Y:S05]  /*06e0*/  BSYNC.RECONVERGENT B1 ;  /* 0x0000000000017941 */ /* 0x000fea0003800200 */
.L_x_958:
        /* <DEDUP_REMOVED lines=17> */
[----:B------:R-:W-:Y:S02]  /*0800*/  @!P6 SHF.R.U32.HI R47, RZ, 0x10, R49 ;  /* 0x00000010ff2fe819 */ /* 0x000fe40000011631 */
[----:B------:R-:W-:Y:S01]  /*0810*/  @!P3 SHF.L.U32 R53, R66, 0x10, RZ ;  /* 0x000000104235b819 */ /* 0x000fe200000006ff */
        /* <DEDUP_REMOVED lines=9> */
.L_x_961:
[----:B------:R-:W-:Y:S05]  /*08b0*/  BSYNC.RECONVERGENT B1 ;  /* 0x0000000000017941 */ /* 0x000fea0003800200 */
.L_x_960:
        /* <DEDUP_REMOVED lines=28> */
.L_x_963:
[----:B------:R-:W-:Y:S05]  /*0a80*/  BSYNC.RECONVERGENT B1 ;  /* 0x0000000000017941 */ /* 0x000fea0003800200 */
.L_x_962:
        /* <DEDUP_REMOVED lines=15> */
[--C-:B---3--:R-:W-:Y:S02]  /*0b80*/  @!P1 SHF.R.U64 R47, R48, 0x10, R49.reuse ;  /* 0x00000010302f9819 */ /* 0x108fe40000001231 */
[----:B------:R-:W-:Y:S02]  /*0b90*/  @!P6 SHF.R.U32.HI R64, RZ, 0x10, R49 ;  /* 0x00000010ff40e819 */ /* 0x000fe40000011631 */
[----:B------:R-:W-:Y:S01]  /*0ba0*/  @!P6 SHF.L.U32 R40, R59, 0x10, RZ ;  /* 0x000000103b28e819 */ /* 0x000fe200000006ff */
[----:B------:R-:W-:Y:S01]  /*0bb0*/  IMAD.U32 R59, R46, 0x10000, RZ ;  /* 0x000100002e3b7824 */ /* 0x000fe200078e00ff */
[----:B------:R-:W-:Y:S01]  /*0bc0*/  @!P5 SHF.L.U32 R46, R49, 0x10, RZ ;  /* 0x00000010312ed819 */ /* 0x000fe200000006ff */
[----:B------:R-:W-:Y:S01]  /*0bd0*/  @!P1 IMAD.U32 R47, R47, 0x10000, RZ ;  /* 0x000100002f2f9824 */ /* 0x000fe200078e00ff */
[----:B------:R-:W-:-:S02]  /*0be0*/  @!P6 SHF.L.U32 R49, R64, 0x10, RZ ;  /* 0x000000104031e819 */ /* 0x000fc400000006ff */
[----:B------:R-:W-:Y:S01]  /*0bf0*/  SHF.L.U32 R48, R48, 0x10, RZ ;  /* 0x0000001030307819 */ /* 0x000fe200000006ff */
[----:B------:R-:W-:Y:S01]  /*0c00*/  @!P5 FMUL R10, R41, R46 ;  /* 0x0000002e290ad220 */ /* 0x000fe20000400000 */
[----:B------:R-:W-:Y:S01]  /*0c10*/  @!P1 FMUL R9, R42, R47 ;  /* 0x0000002f2a099220 */ /* 0x000fe20000400000 */
[----:B------:R-:W-:Y:S02]  /*0c20*/  @!P6 FMUL R11, R40, R49 ;  /* 0x00000031280be220 */ /* 0x000fe40000400000 */
[----:B------:R-:W-:-:S07]  /*0c30*/  FMUL R64, R59, R48 ;  /* 0x000000303b407220 */ /* 0x000fce0000400000 */
.L_x_965:
[----:B------:R-:W-:Y:S05]  /*0c40*/  BSYNC.RECONVERGENT B1 ;  /* 0x0000000000017941 */ /* 0x000fea0003800200 */
.L_x_964:
        /* <DEDUP_REMOVED lines=26> */
.L_x_967:
[----:B------:R-:W-:Y:S05]  /*0df0*/  BSYNC.RECONVERGENT B1 ;  /* 0x0000000000017941 */ /* 0x000fea0003800200 */
.L_x_966:
        /* <DEDUP_REMOVED lines=26> */
.L_x_969:
[----:B------:R-:W-:Y:S05]  /*0fa0*/  BSYNC.RECONVERGENT B1 ;  /* 0x0000000000017941 */ /* 0x000fea0003800200 */
.L_x_968:
        /* <DEDUP_REMOVED lines=12> */
[----:B------:R-:W-:Y:S02]  /*1070*/  @!P0 SHF.L.U32 R33, R72, 0x10, RZ ;  /* 0x0000001048218819 */ /* 0x000fe400000006ff */
[----:B------:R-:W-:Y:S01]  /*1080*/  @!P1 SHF.L.U32 R32, R47, 0x10, RZ ;  /* 0x000000102f209819 */ /* 0x000fe200000006ff */
[----:B------:R-:W-:Y:S01]  /*1090*/  @!P3 IMAD.U32 R31, R69, 0x10000, RZ ;  /* 0x00010000451fb824 */ /* 0x000fe200078e00ff */
[--C-:B---3--:R-:W-:Y:S02]  /*10a0*/  @!P3 SHF.R.U32.HI R72, RZ, 0x10, R49.reuse ;  /* 0x00000010ff48b819 */ /* 0x108fe40000011631 */
[----:B------:R-:W-:-:S02]  /*10b0*/  @!P0 SHF.R.U64 R47, R48, 0x10, R49 ;  /* 0x00000010302f8819 */ /* 0x000fc40000001231 */
[----:B------:R-:W-:Y:S02]  /*10c0*/  @!P3 SHF.L.U32 R72, R72, 0x10, RZ ;  /* 0x000000104848b819 */ /* 0x000fe400000006ff */
[----:B------:R-:W-:Y:S01]  /*10d0*/  SHF.L.U32 R78, R48, 0x10, RZ ;  /* 0x00000010304e7819 */ /* 0x000fe200000006ff */
[----:B------:R-:W-:Y:S01]  /*10e0*/  @!P0 IMAD.U32 R48, R47, 0x10000, RZ ;  /* 0x000100002f308824 */ /* 0x000fe200078e00ff */
[----:B------:R-:W-:Y:S01]  /*10f0*/  @!P1 SHF.L.U32 R49, R49, 0x10, RZ ;  /* 0x0000001031319819 */ /* 0x000fe200000006ff */
[----:B------:R-:W-:Y:S01]  /*1100*/  @!P3 FMUL R20, R31, R72 ;  /* 0x000000481f14b220 */ /* 0x000fe20000400000 */
[----:B------:R-:W-:Y:S01]  /*1110*/  SHF.L.U32 R69, R46, 0x10, RZ ;  /* 0x000000102e457819 */ /* 0x000fe200000006ff */
[----:B------:R-:W-:Y:S02]  /*1120*/  @!P0 FMUL R18, R33, R48 ;  /* 0x0000003021128220 */ /* 0x000fe40000400000 */
[----:B------:R-:W-:Y:S02]  /*1130*/  @!P1 FMUL R19, R32, R49 ;  /* 0x0000003120139220 */ /* 0x000fe40000400000 */
[----:B------:R-:W-:-:S07]  /*1140*/  FMUL R72, R69, R78 ;  /* 0x0000004e45487220 */ /* 0x000fce0000400000 */
.L_x_971:
[----:B------:R-:W-:Y:S05]  /*1150*/  BSYNC.RECONVERGENT B1 ;  /* 0x0000000000017941 */ /* 0x000fea0003800200 */
.L_x_970:
[----:B------:R-:W-:Y:S05]  /*1160*/  @P2 BRA `(.L_x_957) ;  /* 0x0000000000742947 */ /* 0x000fea0003800000 */
[----:B------:R-:W0:Y:S02]  /*1170*/  LDC R47, c[0x0][0x364] ;  /* 0x0000d900ff2f7b82 */ /* 0x000e240000000800 */
[----:B0-----:R-:W-:-:S04]  /*1180*/  IMAD R46, R47, UR4, R0 ;  /* 0x000000042f2e7c24 */ /* 0x001fc8000f8e0200 */
[----:B------:R-:W-:-:S04]  /*1190*/  IMAD R49, R46, R3, R56 ;  /* 0x000000032e317224 */ /* 0x000fc800078e0238 */
[----:B------:R-:W-:-:S04]  /*11a0*/  IMAD.WIDE R46, R49, 0x2, R76 ;  /* 0x00000002312e7825 */ /* 0x000fc800078e024c */
[----:B------:R-:W-:Y:S02]  /*11b0*/  IMAD.WIDE R48, R49, 0x2, R74 ;  /* 0x0000000231307825 */ /* 0x000fe400078e024a */
[----:B------:R-:W2:Y:S04]  /*11c0*/  LDG.E.64 R46, desc[UR6][R46.64+0x700] ;  /* 0x000700062e2e7981 */ /* 0x000ea8000c1e1b00 */
[----:B------:R-:W3:Y:S01]  /*11d0*/  LDG.E.64 R48, desc[UR6][R48.64+0x700] ;  /* 0x0007000630307981 */ /* 0x000ee2000c1e1b00 */
[C---:B------:R-:W-:Y:S01]  /*11e0*/  VIADD R71, R56.reuse, 0x381 ;  /* 0x0000038138477836 */ /* 0x040fe20000000000 */
[C---:B------:R-:W-:Y:S02]  /*11f0*/  IADD3 R75, PT, PT, R56.reuse, 0x383, RZ ;  /* 0x00000383384b7810 */ /* 0x040fe40007ffe0ff */
[----:B------:R-:W-:-:S02]  /*1200*/  IADD3 R73, PT, PT, R56, 0x382, RZ ;  /* 0x0000038238497810 */ /* 0x000fc40007ffe0ff */
[-C--:B------:R-:W-:Y:S02]  /*1210*/  ISETP.GT.U32.AND P0, PT, R71, R24.reuse, PT ;  /* 0x000000184700720c */ /* 0x080fe40003f04070 */
[-C--:B------:R-:W-:Y:S02]  /*1220*/  ISETP.GT.U32.AND P2, PT, R75, R24.reuse, PT ;  /* 0x000000184b00720c */ /* 0x080fe40003f44070 */
[----:B------:R-:W-:-:S09]  /*1230*/  ISETP.GT.U32.AND P1, PT, R73, R24, PT ;  /* 0x000000184900720c */ /* 0x000fd20003f24070 */
[----:B--2---:R-:W-:-:S04]  /*1240*/  @!P0 SHF.R.U64 R68, R46, 0x10, R47 ;  /* 0x000000102e448819 */ /* 0x004fc8000000122f */
[----:B------:R-:W-:Y:S01]  /*1250*/  @!P1 IMAD.U32 R29, R47, 0x10000, RZ ;  /* 0x000100002f1d9824 */ /* 0x000fe200078e00ff */
[----:B------:R-:W-:Y:S02]  /*1260*/  @!P2 SHF.R.U32.HI R24, RZ, 0x10, R47 ;  /* 0x00000010ff18a819 */ /* 0x000fe4000001162f */
[----:B------:R-:W-:Y:S01]  /*1270*/  @!P0 SHF.L.U32 R30, R68, 0x10, RZ ;  /* 0x00000010441e8819 */ /* 0x000fe200000006ff */
[C---:B---3--:R-:W-:Y:S01]  /*1280*/  IMAD.U32 R71, R48.reuse, 0x10000, RZ ;  /* 0x0001000030477824 */ /* 0x048fe200078e00ff */
[--C-:B------:R-:W-:Y:S02]  /*1290*/  @!P2 SHF.R.U32.HI R68, RZ, 0x10, R49.reuse ;  /* 0x00000010ff44a819 */ /* 0x100fe40000011631 */
[----:B------:R-:W-:Y:S02]  /*12a0*/  @!P0 SHF.R.U64 R47, R48, 0x10, R49 ;  /* 0x00000010302f8819 */ /* 0x000fe40000001231 */
[----:B------:R-:W-:Y:S02]  /*12b0*/  @!P2 SHF.L.U32 R28, R24, 0x10, RZ ;  /* 0x00000010181ca819 */ /* 0x000fe400000006ff */
        /* <DEDUP_REMOVED lines=8> */
.L_x_957:
[----:B------:R-:W-:Y:S05]  /*1340*/  BSYNC.RECONVERGENT B0 ;  /* 0x0000000000007941 */ /* 0x000fea0003800200 */
.L_x_956:
        /* <DEDUP_REMOVED lines=40> */
[----:B------:R-:W0:Y:S02]  /*15d0*/  SHFL.BFLY PT, R74, R49, 0x2, 0x1f ;  /* 0x0c401f00314a7f89 */ /* 0x000e2400000e0000 */
[----:B0-----:R-:W-:-:S05]  /*15e0*/  FADD R74, R49, R74 ;  /* 0x0000004a314a7221 */ /* 0x001fca0000000000 */
[----:B------:R0:W1:Y:S01]  /*15f0*/  SHFL.BFLY PT, R73, R74, 0x1, 0x1f ;  /* 0x0c201f004a497f89 */ /* 0x00006200000e0000 */
[----:B------:R-:W-:Y:S05]  /*1600*/  @P0 EXIT ;  /* 0x000000000000094d */ /* 0x000fea0003800000 */
[----:B------:R-:W2:Y:S01]  /*1610*/  LDC R49, c[0x0][0x364] ;  /* 0x0000d900ff317b82 */ /* 0x000ea20000000800 */
[-C--:B------:R-:W-:Y:S01]  /*1620*/  ISETP.GE.AND P6, PT, R56, R3.reuse, PT ;  /* 0x000000033800720c */ /* 0x080fe20003fc6270 */
[----:B-1----:R-:W-:Y:S01]  /*1630*/  FADD R48, R74, R73 ;  /* 0x000000494a307221 */ /* 0x002fe20000000000 */
[C---:B0-----:R-:W-:Y:S01]  /*1640*/  VIADD R74, R56.reuse, 0x100 ;  /* 0x00000100384a7836 */ /* 0x041fe20000000000 */
[C---:B------:R-:W-:Y:S01]  /*1650*/  IADD3 R24, PT, PT, R56.reuse, 0x80, RZ ;  /* 0x0000008038187810 */ /* 0x040fe20007ffe0ff */
[----:B------:R-:W-:Y:S01]  /*1660*/  BSSY.RECONVERGENT B0, `(.L_x_972) ;  /* 0x0000025000007945 */ /* 0x000fe20003800200 */
[----:B------:R-:W-:Y:S02]  /*1670*/  IADD3 R76, PT, PT, R56, 0x180, RZ ;  /* 0x00000180384c7810 */ /* 0x000fe40007ffe0ff */
[----:B------:R-:W0:Y:S01]  /*1680*/  LDC.64 R46, c[0x0][0x380] ;  /* 0x0000e000ff2e7b82 */ /* 0x000e220000000a00 */
[-C--:B------:R-:W-:Y:S01]  /*1690*/  ISETP.GE.AND P2, PT, R24, R3.reuse, PT ;  /* 0x000000031800720c */ /* 0x080fe20003f46270 */
[----:B------:R-:W-:Y:S01]  /*16a0*/  VIADD R24, R56, 0x280 ;  /* 0x0000028038187836 */ /* 0x000fe20000000000 */
[----:B------:R-:W-:-:S02]  /*16b0*/  ISETP.GE.AND P0, PT, R74, R3, PT ;  /* 0x000000034a00720c */ /* 0x000fc40003f06270 */
[C---:B------:R-:W-:Y:S02]  /*16c0*/  IADD3 R78, PT, PT, R56.reuse, 0x200, RZ ;  /* 0x00000200384e7810 */ /* 0x040fe40007ffe0ff */
[----:B------:R-:W-:Y:S02]  /*16d0*/  IADD3 R74, PT, PT, R56, 0x300, RZ ;  /* 0x00000300384a7810 */ /* 0x000fe40007ffe0ff */
[----:B------:R-:W-:Y:S02]  /*16e0*/  P2R R73, PR, RZ, 0x4 ;  /* 0x00000004ff497803 */ /* 0x000fe40000000000 */
[-C--:B------:R-:W-:Y:S02]  /*16f0*/  ISETP.GE.AND P1, PT, R76, R3.reuse, PT ;  /* 0x000000034c00720c */ /* 0x080fe40003f26270 */
[-C--:B------:R-:W-:Y:S02]  /*1700*/  ISETP.GE.AND P2, PT, R78, R3.reuse, PT ;  /* 0x000000034e00720c */ /* 0x080fe40003f46270 */
[-C--:B------:R-:W-:Y:S01]  /*1710*/  ISETP.GE.AND P3, PT, R24, R3.reuse, PT ;  /* 0x000000031800720c */ /* 0x080fe20003f66270 */
[----:B--2---:R-:W-:Y:S01]  /*1720*/  IMAD R0, R49, UR4, R0 ;  /* 0x0000000431007c24 */ /* 0x004fe2000f8e0200 */
[----:B------:R-:W-:-:S03]  /*1730*/  ISETP.GE.AND P4, PT, R74, R3, PT ;  /* 0x000000034a00720c */ /* 0x000fc60003f86270 */
[----:B------:R-:W-:Y:S01]  /*1740*/  IMAD R49, R0, R3, R56 ;  /* 0x0000000300317224 */ /* 0x000fe200078e0238 */
[----:B------:R-:W-:-:S03]  /*1750*/  IADD3 R56, PT, PT, R56, 0x380, RZ ;  /* 0x0000038038387810 */ /* 0x000fc60007ffe0ff */
[----:B0-----:R-:W-:Y:S01]  /*1760*/  IMAD.WIDE R46, R49, 0x2, R46 ;  /* 0x00000002312e7825 */ /* 0x001fe200078e022e */
        /* <DEDUP_REMOVED lines=20> */
.L_x_973:
[----:B------:R-:W-:Y:S05]  /*18b0*/  BSYNC.RECONVERGENT B0 ;  /* 0x0000000000007941 */ /* 0x000fea0003800200 */
.L_x_972:
[----:B------:R-:W-:Y:S01]  /*18c0*/  ISETP.NE.AND P6, PT, R73, RZ, PT ;  /* 0x000000ff4900720c */ /* 0x000fe20003fc5270 */
[----:B------:R-:W-:-:S12]  /*18d0*/  BSSY.RECONVERGENT B0, `(.L_x_974) ;  /* 0x0000014000007945 */ /* 0x000fd80003800200 */
        /* <DEDUP_REMOVED lines=13> */
[----:B------:R-:W0:Y:S08]  /*19b0*/  F2F.BF16.F32 R5, R5 ;  /* 0x0000000500057304 */ /* 0x000e300000202000 */
[----:B------:R-:W1:Y:S01]  /*19c0*/  F2F.BF16.F32 R61, R61 ;  /* 0x0000003d003d7304 */ /* 0x000e620000202000 */
[----:B0-----:R-:W-:-:S04]  /*19d0*/  PRMT R25, R4, 0x5410, R5 ;  /* 0x0000541004197816 */ /* 0x001fc80000000005 */
[----:B------:R-:W-:Y:S02]  /*19e0*/  LOP3.LUT R3, R25, R3, RZ, 0xfc, !PT ;  /* 0x0000000319037212 */ /* 0x000fe400078efcff */
[----:B-1----:R-:W-:-:S05]  /*19f0*/  LOP3.LUT R2, R2, R61, RZ, 0xfc, !PT ;  /* 0x0000003d02027212 */ /* 0x002fca00078efcff */
[----:B------:R1:W-:Y:S02]  /*1a00*/  STG.E.64 desc[UR6][R46.64+0x100], R2 ;  /* 0x000100022e007986 */ /* 0x0003e4000c101b06 */
.L_x_975:
[----:B------:R-:W-:Y:S05]  /*1a10*/  BSYNC.RECONVERGENT B0 ;  /* 0x0000000000007941 */ /* 0x000fea0003800200 */
.L_x_974:
[----:B------:R-:W-:Y:S04]  /*1a20*/  BSSY.RECONVERGENT B0, `(.L_x_976) ;  /* 0x0000014000007945 */ /* 0x000fe80003800200 */
        /* <DEDUP_REMOVED lines=10> */
[----:B-1----:R-:W1:Y:S08]  /*1ad0*/  F2F.BF16.F32 R2, R6 ;  /* 0x0000000600027304 */ /* 0x002e700000202000 */
        /* <DEDUP_REMOVED lines=8> */
.L_x_977:
[----:B------:R-:W-:Y:S05]  /*1b60*/  BSYNC.RECONVERGENT B0 ;  /* 0x0000000000007941 */ /* 0x000fea0003800200 */
.L_x_976:
[----:B------:R-:W-:Y:S04]  /*1b70*/  BSSY.RECONVERGENT B0, `(.L_x_978) ;  /* 0x0000014000007945 */ /* 0x000fe80003800200 */
[----:B------:R-:W-:Y:S05]  /*1b80*/  @P1 BRA `(.L_x_979) ;  /* 0x0000000000481947 */ /* 0x000fea0003800000 */
        /* <DEDUP_REMOVED lines=9> */
[----:B-12---:R-:W1:Y:S08]  /*1c20*/  F2F.BF16.F32 R2, R9 ;  /* 0x0000000900027304 */ /* 0x006e700000202000 */
        /* <DEDUP_REMOVED lines=8> */
.L_x_979:
[----:B------:R-:W-:Y:S05]  /*1cb0*/  BSYNC.RECONVERGENT B0 ;  /* 0x0000000000007941 */ /* 0x000fea0003800200 */
.L_x_978:
[----:B------:R-:W-:Y:S04]  /*1cc0*/  BSSY.RECONVERGENT B0, `(.L_x_980) ;  /* 0x0000014000007945 */ /* 0x000fe80003800200 */
        /* <DEDUP_REMOVED lines=10> */
[----:B-123--:R-:W1:Y:S08]  /*1d70*/  F2F.BF16.F32 R2, R12 ;  /* 0x0000000c00027304 */ /* 0x00ee700000202000 */
        /* <DEDUP_REMOVED lines=8> */
.L_x_981:
[----:B------:R-:W-:Y:S05]  /*1e00*/  BSYNC.RECONVERGENT B0 ;  /* 0x0000000000007941 */ /* 0x000fea0003800200 */
.L_x_980:
        /* <DEDUP_REMOVED lines=11> */
[----:B-1234-:R-:W1:Y:S08]  /*1ec0*/  F2F.BF16.F32 R2, R15 ;  /* 0x0000000f00027304 */ /* 0x01ee700000202000 */
        /* <DEDUP_REMOVED lines=8> */
.L_x_983:
[----:B------:R-:W-:Y:S05]  /*1f50*/  BSYNC.RECONVERGENT B0 ;  /* 0x0000000000007941 */ /* 0x000fea0003800200 */
.L_x_982:
        /* <DEDUP_REMOVED lines=20> */
.L_x_985:
[----:B------:R-:W-:Y:S05]  /*20a0*/  BSYNC.RECONVERGENT B0 ;  /* 0x0000000000007941 */ /* 0x000fea0003800200 */
.L_x_984:
        /* <DEDUP_REMOVED lines=18> */
[----:B------:R-:W-:Y:S01]  /*21d0*/  STG.E.64 desc[UR6][R46.64+0x700], R2 ;  /* 0x000700022e007986 */ /* 0x000fe2000c101b06 */
[----:B------:R-:W-:Y:S05]  /*21e0*/  EXIT ;  /* 0x000000000000794d */ /* 0x000fea0003800000 */
.L_x_986:
        /* <DEDUP_REMOVED lines=9> */
.L_x_12140:


//--------------------- .text._ZN18transformer_engine50scaled_aligned_causal_masked_softmax_warp_backwardI13__nv_bfloat16S1_fLi9EEEvPT0_PKT_S6_T1_iii --------------------------
	.section	.text._ZN18transformer_engine50scaled_aligned_causal_masked_softmax_warp_backwardI13__nv_bfloat16S1_fLi9EEEvPT0_PKT_S6_T1_iii,"ax",@progbits
	.align	128
        .global         _ZN18transformer_engine50scaled_aligned_causal_masked_softmax_warp_backwardI13__nv_bfloat16S1_fLi9EEEvPT0_PKT_S6_T1_iii
        .type           _ZN18transformer_engine50scaled_aligned_causal_masked_softmax_warp_backwardI13__nv_bfloat16S1_fLi9EEEvPT0_PKT_S6_T1_iii,@function
        .size           _ZN18transformer_engine50scaled_aligned_causal_masked_softmax_warp_backwardI13__nv_bfloat16S1_fLi9EEEvPT0_PKT_S6_T1_iii,(.L_x_12141 - _ZN18transformer_engine50scaled_aligned_causal_masked_softmax_warp_backwardI13__nv_bfloat16S1_fLi9EEEvPT0_PKT_S6_T1_iii)
        .other          _ZN18transformer_engine50scaled_aligned_causal_masked_softmax_warp_backwardI13__nv_bfloat16S1_fLi9EEEvPT0_PKT_S6_T1_iii,@"STO_CUDA_ENTRY STV_DEFAULT"
_ZN18transformer_engine50scaled_aligned_causal_masked_softmax_warp_backwardI13__nv_bfloat16S1_fLi9EEEvPT0_PKT_S6_T1_iii:
.text._ZN18transformer_engine50scaled_aligned_causal_masked_softmax_warp_backwardI13__nv_bfloat16S1_fLi9EEEvPT0_PKT_S6_T1_iii:
        /* <DEDUP_REMOVED lines=11> */
[----:B------:R-:W-:Y:S02]  /*00b0*/  CS2R R38, SRZ ;  /* 0x0000000000267805 */ /* 0x000fe4000001ff00 */
[----:B------:R-:W-:Y:S01]  /*00c0*/  CS2R R16, SRZ ;  /* 0x0000000000107805 */ /* 0x000fe2000001ff00 */
[----:B------:R-:W-:Y:S01]  /*00d0*/  IMAD.MOV.U32 R21, RZ, RZ, RZ ;  /* 0x000000ffff157224 */ /* 0x000fe200078e00ff */
[----:B------:R-:W-:Y:S02]  /*00e0*/  CS2R R14, SRZ ;  /* 0x00000000000e7805 */ /* 0x000fe4000001ff00 */
[----:B------:R-:W-:Y:S02]  /*00f0*/  CS2R R34, SRZ ;  /* 0x0000000000227805 */ /* 0x000fe4000001ff00 */
[----:B------:R-:W-:Y:S01]  /*0100*/  CS2R R12, SRZ ;  /* 0x00000000000c7805 */ /* 0x000fe2000001ff00 */
[----:B------:R-:W1:Y:S01]  /*0110*/  LDC R24, c[0x0][0x364] ;  /* 0x0000d900ff187b82 */ /* 0x000e620000000800 */
[----:B------:R-:W-:-:S02]  /*0120*/  CS2R R10, SRZ ;  /* 0x00000000000a7805 */ /* 0x000fc4000001ff00 */
[----:B------:R-:W-:Y:S02]  /*0130*/  CS2R R36, SRZ ;  /* 0x0000000000247805 */ /* 0x000fe4000001ff00 */
[----:B------:R-:W-:Y:S02]  /*0140*/  CS2R R32, SRZ ;  /* 0x0000000000207805 */ /* 0x000fe4000001ff00 */
[----:B------:R-:W-:Y:S02]  /*0150*/  MOV R31, RZ ;  /* 0x000000ff001f7202 */ /* 0x000fe40000000f00 */
[----:B0-----:R-:W-:-:S04]  /*0160*/  IABS R9, R2 ;  /* 0x0000000200097213 */ /* 0x001fc80000000000 */
[----:B------:R-:W0:Y:S01]  /*0170*/  I2F.RP R0, R9 ;  /* 0x0000000900007306 */ /* 0x000e220000209400 */
[----:B---3--:R-:W-:Y:S02]  /*0180*/  IMAD.SHL.U32 R30, R30, 0x4, RZ ;  /* 0x000000041e1e7824 */ /* 0x008fe400078e00ff */
[----:B-1----:R-:W-:-:S05]  /*0190*/  IMAD R24, R24, UR4, R7 ;  /* 0x0000000418187c24 */ /* 0x002fca000f8e0207 */
[----:B0-----:R-:W0:Y:S01]  /*01a0*/  MUFU.RCP R0, R0 ;  /* 0x0000000000007308 */ /* 0x001e220000001000 */
[----:B------:R-:W-:Y:S02]  /*01b0*/  ISETP.GE.AND P2, PT, R24, RZ, PT ;  /* 0x000000ff1800720c */ /* 0x000fe40003f46270 */
[----:B0-----:R-:W-:Y:S02]  /*01c0*/  IADD3 R4, PT, PT, R0, 0xffffffe, RZ ;  /* 0x0ffffffe00047810 */ /* 0x001fe40007ffe0ff */
[----:B------:R-:W-:-:S03]  /*01d0*/  IABS R0, R24 ;  /* 0x0000001800007213 */ /* 0x000fc60000000000 */
[----:B------:R0:W1:Y:S02]  /*01e0*/  F2I.FTZ.U32.TRUNC.NTZ R5, R4 ;  /* 0x0000000400057305 */ /* 0x000064000021f000 */
[----:B0-----:R-:W-:Y:S02]  /*01f0*/  HFMA2 R4, -RZ, RZ, 0, 0 ;  /* 0x00000000ff047431 */ /* 0x001fe400000001ff */
[----:B-1----:R-:W-:-:S04]  /*0200*/  IMAD.MOV R6, RZ, RZ, -R5 ;  /* 0x000000ffff067224 */ /* 0x002fc800078e0a05 */
[----:B------:R-:W-:-:S04]  /*0210*/  IMAD R7, R6, R9, RZ ;  /* 0x0000000906077224 */ /* 0x000fc800078e02ff */
[----:B------:R-:W-:Y:S01]  /*0220*/  IMAD.HI.U32 R5, R5, R7, R4 ;  /* 0x0000000705057227 */ /* 0x000fe200078e0004 */
[----:B------:R-:W-:-:S03]  /*0230*/  CS2R R6, SRZ ;  /* 0x0000000000067805 */ /* 0x000fc6000001ff00 */
[----:B------:R-:W-:Y:S02]  /*0240*/  IMAD.MOV.U32 R4, RZ, RZ, RZ ;  /* 0x000000ffff047224 */ /* 0x000fe400078e00ff */
[----:B------:R-:W-:-:S04]  /*0250*/  IMAD.HI.U32 R5, R5, R0, RZ ;  /* 0x0000000005057227 */ /* 0x000fc800078e00ff */
[----:B------:R-:W-:-:S04]  /*0260*/  IMAD.MOV R5, RZ, RZ, -R5 ;  /* 0x000000ffff057224 */ /* 0x000fc800078e0a05 */
[----:B------:R-:W-:Y:S01]  /*0270*/  IMAD R0, R9, R5, R0 ;  /* 0x0000000509007224 */ /* 0x000fe200078e0200 */
[----:B------:R-:W-:-:S04]  /*0280*/  MOV R5, RZ ;  /* 0x000000ff00057202 */ /* 0x000fc80000000f00 */
        /* <DEDUP_REMOVED lines=15> */
[----:B------:R-:W-:Y:S01]  /*0380*/  BSSY.RECONVERGENT B1, `(.L_x_989) ;  /* 0x0000023000017945 */ /* 0x000fe20003800200 */
[CC--:B------:R-:W-:Y:S02]  /*0390*/  ISETP.GT.AND P4, PT, R30.reuse, R20.reuse, PT ;  /* 0x000000141e00720c */ /* 0x0c0fe40003f84270 */
[-C--:B------:R-:W-:Y:S01]  /*03a0*/  ISETP.GT.AND P1, PT, R25, R20.reuse, PT ;  /* 0x000000141900720c */ /* 0x080fe20003f24270 */
[----:B------:R-:W-:Y:S02]  /*03b0*/  VIADD R25, R30, 0x100 ;  /* 0x000001001e197836 */ /* 0x000fe40000000000 */
[----:B------:R-:W1:Y:S03]  /*03c0*/  LDC.64 R42, c[0x0][0x390] ;  /* 0x0000e400ff2a7b82 */ /* 0x000e660000000a00 */
[----:B------:R-:W-:-:S02]  /*03d0*/  ISETP.GT.AND P2, PT, R25, R20, PT ;  /* 0x000000141900720c */ /* 0x000fc40003f44270 */
[----:B------:R-:W-:-:S04]  /*03e0*/  IADD3 R25, PT, PT, R30, 0x180, RZ ;  /* 0x000001801e197810 */ /* 0x000fc80007ffe0ff */
[----:B------:R-:W-:Y:S01]  /*03f0*/  ISETP.GT.AND P3, PT, R25, R20, PT ;  /* 0x000000141900720c */ /* 0x000fe20003f64270 */
[----:B------:R-:W-:-:S04]  /*0400*/  IMAD R25, R24, R3, R30 ;  /* 0x0000000318197224 */ /* 0x000fc800078e021e */
[----:B0-----:R-:W-:-:S04]  /*0410*/  IMAD.WIDE R40, R25, 0x2, R40 ;  /* 0x0000000219287825 */ /* 0x001fc800078e0228 */
[----:B-1----:R-:W-:Y:S01]  /*0420*/  IMAD.WIDE R42, R25, 0x2, R42 ;  /* 0x00000002192a7825 */ /* 0x002fe200078e022a */
[----:B------:R-:W-:Y:S06]  /*0430*/  @P4 BRA `(.L_x_990) ;  /* 0x00000000005c4947 */ /* 0x000fec0003800000 */
[----:B------:R-:W2:Y:S04]  /*0440*/  LDG.E.64 R24, desc[UR6][R42.64] ;  /* 0x000000062a187981 */ /* 0x000ea8000c1e1b00 */
[----:B------:R-:W3:Y:S01]  /*0450*/  LDG.E.64 R26, desc[UR6][R40.64] ;  /* 0x00000006281a7981 */ /* 0x000ee2000c1e1b00 */
[C---:B------:R-:W-:Y:S01]  /*0460*/  VIADD R37, R30.reuse, 0x2 ;  /* 0x000000021e257836 */ /* 0x040fe20000000000 */
[----:B------:R-:W-:-:S04]  /*0470*/  ISETP.GE.U32.AND P4, PT, R30, R20, PT ;  /* 0x000000141e00720c */ /* 0x000fc80003f86070 */
[----:B------:R-:W-:Y:S02]  /*0480*/  ISETP.GT.U32.AND P5, PT, R37, R20, PT ;  /* 0x000000142500720c */ /* 0x000fe40003fa4070 */
[----:B------:R-:W-:-:S04]  /*0490*/  IADD3 R37, PT, PT, R30, 0x3, RZ ;  /* 0x000000031e257810 */ /* 0x000fc80007ffe0ff */
[----:B------:R-:W-:-:S03]  /*04a0*/  ISETP.GT.U32.AND P6, PT, R37, R20, PT ;  /* 0x000000142500720c */ /* 0x000fc60003fc4070 */
[----:B--2---:R-:W-:-:S04]  /*04b0*/  @!P4 SHF.R.U64 R32, R24, 0x10, R25 ;  /* 0x000000101820c819 */ /* 0x004fc80000001219 */
[----:B------:R-:W-:Y:S02]  /*04c0*/  @!P5 SHF.L.U32 R31, R25, 0x10, RZ ;  /* 0x00000010191fd819 */ /* 0x000fe400000006ff */
[----:B---3--:R-:W-:Y:S01]  /*04d0*/  @!P4 SHF.R.U64 R37, R26, 0x10, R27 ;  /* 0x000000101a25c819 */ /* 0x008fe2000000121b */
[----:B------:R-:W-:-:S03]  /*04e0*/  @!P4 IMAD.U32 R28, R32, 0x10000, RZ ;  /* 0x00010000201cc824 */ /* 0x000fc600078e00ff */
[----:B------:R-:W-:Y:S01]  /*04f0*/  @!P6 SHF.R.U32.HI R32, RZ, 0x10, R25 ;  /* 0x00000010ff20e819 */ /* 0x000fe20000011619 */
[----:B------:R-:W-:-:S03]  /*0500*/  @!P4 IMAD.U32 R25, R37, 0x10000, RZ ;  /* 0x000100002519c824 */ /* 0x000fc600078e00ff */
[----:B------:R-:W-:Y:S01]  /*0510*/  @!P6 SHF.L.U32 R22, R32, 0x10, RZ ;  /* 0x000000102016e819 */ /* 0x000fe200000006ff */
[----:B------:R-:W-:Y:S01]  /*0520*/  IMAD.U32 R32, R24, 0x10000, RZ ;  /* 0x0001000018207824 */ /* 0x000fe200078e00ff */
[----:B------:R-:W-:Y:S01]  /*0530*/  @!P5 SHF.L.U32 R24, R27, 0x10, RZ ;  /* 0x000000101b18d819 */ /* 0x000fe200000006ff */
[----:B------:R-:W-:Y:S01]  /*0540*/  @!P4 FMUL R11, R28, R25 ;  /* 0x000000191c0bc220 */ /* 0x000fe20000400000 */
[----:B------:R-:W-:Y:S02]  /*0550*/  @!P6 SHF.R.U32.HI R25, RZ, 0x10, R27 ;  /* 0x00000010ff19e819 */ /* 0x000fe4000001161b */
[----:B------:R-:W-:Y:S01]  /*0560*/  SHF.L.U32 R37, R26, 0x10, RZ ;  /* 0x000000101a257819 */ /* 0x000fe200000006ff */
[----:B------:R-:W-:Y:S02]  /*0570*/  @!P5 FMUL R12, R31, R24 ;  /* 0x000000181f0cd220 */ /* 0x000fe40000400000 */
[----:B------:R-:W-:Y:S02]  /*0580*/  @!P6 IMAD.U32 R25, R25, 0x10000, RZ ;  /* 0x000100001919e824 */ /* 0x000fe400078e00ff */
[----:B------:R-:W-:-:S02]  /*0590*/  FMUL R37, R32, R37 ;  /* 0x0000002520257220 */ /* 0x000fc40000400000 */
[----:B------:R-:W-:-:S07]  /*05a0*/  @!P6 FMUL R13, R22, R25 ;  /* 0x00000019160de220 */ /* 0x000fce0000400000 */
.L_x_990:
[----:B------:R-:W-:Y:S05]  /*05b0*/  BSYNC.RECONVERGENT B1 ;  /* 0x0000000000017941 */ /* 0x000fea0003800200 */
.L_x_989:
[----:B------:R-:W-:Y:S04]  /*05c0*/  BSSY.RECONVERGENT B1, `(.L_x_991) ;  /* 0x000001a000017945 */ /* 0x000fe80003800200 */
[----:B------:R-:W-:Y:S05]  /*05d0*/  @P1 BRA `(.L_x_992) ;  /* 0x0000000000601947 */ /* 0x000fea0003800000 */
[----:B------:R-:W2:Y:S04]  /*05e0*/  LDG.E.64 R24, desc[UR6][R42.64+0x100] ;  /* 0x000100062a187981 */ /* 0x000ea8000c1e1b00 */
[----:B------:R-:W3:Y:S01]  /*05f0*/  LDG.E.64 R26, desc[UR6][R40.64+0x100] ;  /* 0x00010006281a7981 */ /* 0x000ee2000c1e1b00 */
[----:B------:R-:W-:-:S05]  /*0600*/  VIADD R35, R30, 0x81 ;  /* 0x000000811e237836 */ /* 0x000fca0000000000 */
[----:B------:R-:W-:Y:S02]  /*0610*/  ISETP.GT.U32.AND P1, PT, R35, R20, PT ;  /* 0x000000142300720c */ /* 0x000fe40003f24070 */
[----:B------:R-:W-:-:S04]  /*0620*/  IADD3 R35, PT, PT, R30, 0x82, RZ ;  /* 0x000000821e237810 */ /* 0x000fc80007ffe0ff */
[----:B------:R-:W-:Y:S02]  /*0630*/  ISETP.GT.U32.AND P4, PT, R35, R20, PT ;  /* 0x000000142300720c */ /* 0x000fe40003f84070 */
[----:B------:R-:W-:-:S04]  /*0640*/  IADD3 R35, PT, PT, R30, 0x83, RZ ;  /* 0x000000831e237810 */ /* 0x000fc80007ffe0ff */
[----:B------:R-:W-:-:S07]  /*0650*/  ISETP.GT.U32.AND P5, PT, R35, R20, PT ;  /* 0x000000142300720c */ /* 0x000fce0003fa4070 */
[----:B--2---:R-:W-:Y:S01]  /*0660*/  @!P4 IMAD.U32 R2, R25, 0x10000, RZ ;  /* 0x000100001902c824 */ /* 0x004fe200078e00ff */
[----:B------:R-:W-:-:S05]  /*0670*/  @!P1 SHF.R.U64 R34, R24, 0x10, R25 ;  /* 0x0000001018229819 */ /* 0x000fca0000001219 */
[----:B------:R-:W-:Y:S02]  /*0680*/  @!P5 SHF.R.U32.HI R25, RZ, 0x10, R25 ;  /* 0x00000010ff19d819 */ /* 0x000fe40000011619 */
[----:B------:R-:W-:Y:S02]  /*0690*/  @!P1 SHF.L.U32 R0, R34, 0x10, RZ ;  /* 0x0000001022009819 */ /* 0x000fe400000006ff */
[----:B------:R-:W-:Y:S01]  /*06a0*/  @!P5 SHF.L.U32 R4, R25, 0x10, RZ ;  /* 0x000000101904d819 */ /* 0x000fe200000006ff */
[----:B---3--:R-:W-:Y:S01]  /*06b0*/  @!P4 IMAD.U32 R25, R27, 0x10000, RZ ;  /* 0x000100001b19c824 */ /* 0x008fe200078e00ff */
[----:B------:R-:W-:Y:S02]  /*06c0*/  SHF.L.U32 R34, R24, 0x10, RZ ;  /* 0x0000001018227819 */ /* 0x000fe400000006ff */
[----:B------:R-:W-:Y:S01]  /*06d0*/  SHF.L.U32 R35, R26, 0x10, RZ ;  /* 0x000000101a237819 */ /* 0x000fe200000006ff */
[----:B------:R-:W-:Y:S01]  /*06e0*/  @!P4 FMUL R17, R2, R25 ;  /* 0x000000190211c220 */ /* 0x000fe20000400000 */
[----:B------:R-:W-:-:S02]  /*06f0*/  @!P1 SHF.R.U64 R25, R26, 0x10, R27 ;  /* 0x000000101a199819 */ /* 0x000fc4000000121b */
[----:B------:R-:W-:Y:S01]  /*0700*/  @!P5 SHF.R.U32.HI R27, RZ, 0x10, R27 ;  /* 0x00000010ff1bd819 */ /* 0x000fe2000001161b */
[----:B------:R-:W-:Y:S01]  /*0710*/  FMUL R35, R34, R35 ;  /* 0x0000002322237220 */ /* 0x000fe20000400000 */
[----:B------:R-:W-:-:S03]  /*0720*/  @!P1 SHF.L.U32 R25, R25, 0x10, RZ ;  /* 0x0000001019199819 */ /* 0x000fc600000006ff */
[----:B------:R-:W-:Y:S02]  /*0730*/  @!P5 IMAD.U32 R27, R27, 0x10000, RZ ;  /* 0x000100001b1bd824 */ /* 0x000fe400078e00ff */
[----:B------:R-:W-:Y:S02]  /*0740*/  @!P1 FMUL R15, R0, R25 ;  /* 0x00000019000f9220 */ /* 0x000fe40000400000 */
[----:B------:R-:W-:-:S07]  /*0750*/  @!P5 FMUL R19, R4, R27 ;  /* 0x0000001b0413d220 */ /* 0x000fce0000400000 */
.L_x_992:
[----:B------:R-:W-:Y:S05]  /*0760*/  BSYNC.RECONVERGENT B1 ;  /* 0x0000000000017941 */ /* 0x000fea0003800200 */
.L_x_991:
[----:B------:R-:W-:Y:S04]  /*0770*/  BSSY.RECONVERGENT B1, `(.L_x_993) ;  /* 0x000001a000017945 */ /* 0x000fe80003800200 */
[----:B------:R-:W-:Y:S05]  /*0780*/  @P2 BRA `(.L_x_994) ;  /* 0x0000000000602947 */ /* 0x000fea0003800000 */
[----:B------:R-:W2:Y:S04]  /*0790*/  LDG.E.64 R24, desc[UR6][R42.64+0x200] ;  /* 0x000200062a187981 */ /* 0x000ea8000c1e1b00 */
[----:B------:R-:W3:Y:S01]  /*07a0*/  LDG.E.64 R26, desc[UR6][R40.64+0x200] ;  /* 0x00020006281a7981 */ /* 0x000ee2000c1e1b00 */
[----:B------:R-:W-:-:S04]  /*07b0*/  IADD3 R33, PT, PT, R30, 0x101, RZ ;  /* 0x000001011e217810 */ /* 0x000fc80007ffe0ff */
[----:B------:R-:W-:Y:S01]  /*07c0*/  ISETP.GT.U32.AND P1, PT, R33, R20, PT ;  /* 0x000000142100720c */ /* 0x000fe20003f24070 */
[----:B------:R-:W-:-:S05]  /*07d0*/  VIADD R33, R30, 0x102 ;  /* 0x000001021e217836 */ /* 0x000fca0000000000 */
[----:B------:R-:W-:Y:S02]  /*07e0*/  ISETP.GT.U32.AND P2, PT, R33, R20, PT ;  /* 0x000000142100720c */ /* 0x000fe40003f44070 */
[----:B------:R-:W-:-:S04]  /*07f0*/  IADD3 R33, PT, PT, R30, 0x103, RZ ;  /* 0x000001031e217810 */ /* 0x000fc80007ffe0ff */
[----:B------:R-:W-:-:S07]  /*0800*/  ISETP.GT.U32.AND P4, PT, R33, R20, PT ;  /* 0x000000142100720c */ /* 0x000fce0003f84070 */
[----:B--2---:R-:W-:Y:S02]  /*0810*/  @!P2 SHF.L.U32 R6, R25, 0x10, RZ ;  /* 0x000000101906a819 */ /* 0x004fe400000006ff */
[----:B------:R-:W-:-:S04]  /*0820*/  @!P1 SHF.R.U64 R33, R24, 0x10, R25 ;  /* 0x0000001018219819 */ /* 0x000fc80000001219 */
[----:B------:R-:W-:Y:S02]  /*0830*/  @!P4 SHF.R.U32.HI R25, RZ, 0x10, R25 ;  /* 0x00000010ff19c819 */ /* 0x000fe40000011619 */
[----:B---3--:R-:W-:Y:S01]  /*0840*/  @!P4 SHF.R.U32.HI R38, RZ, 0x10, R27 ;  /* 0x00000010ff26c819 */ /* 0x008fe2000001161b */
[----:B------:R-:W-:Y:S01]  /*0850*/  @!P1 IMAD.U32 R5, R33, 0x10000, RZ ;  /* 0x0001000021059824 */ /* 0x000fe200078e00ff */
[----:B------:R-:W-:Y:S01]  /*0860*/  @!P4 SHF.L.U32 R7, R25, 0x10, RZ ;  /* 0x000000101907c819 */ /* 0x000fe200000006ff */
[----:B------:R-:W-:Y:S01]  /*0870*/  IMAD.U32 R33, R24, 0x10000, RZ ;  /* 0x0001000018217824 */ /* 0x000fe200078e00ff */
[----:B------:R-:W-:Y:S02]  /*0880*/  @!P2 SHF.L.U32 R25, R27, 0x10, RZ ;  /* 0x000000101b19a819 */ /* 0x000fe400000006ff */
[----:B------:R-:W-:-:S03]  /*0890*/  @!P4 SHF.L.U32 R38, R38, 0x10, RZ ;  /* 0x000000102626c819 */ /* 0x000fc600000006ff */
[----:B------:R-:W-:Y:S01]  /*08a0*/  @!P2 FMUL R21, R6, R25 ;  /* 0x000000190615a220 */ /* 0x000fe20000400000 */
[C---:B------:R-:W-:Y:S01]  /*08b0*/  @!P1 SHF.R.U64 R25, R26.reuse, 0x10, R27 ;  /* 0x000000101a199819 */ /* 0x040fe2000000121b */
[----:B------:R-:W-:Y:S02]  /*08c0*/  IMAD.U32 R26, R26, 0x10000, RZ ;  /* 0x000100001a1a7824 */ /* 0x000fe400078e00ff */
[----:B------:R-:W-:Y:S01]  /*08d0*/  @!P4 FMUL R16, R7, R38 ;  /* 0x000000260710c220 */ /* 0x000fe20000400000 */
[----:B------:R-:W-:Y:S01]  /*08e0*/  @!P1 SHF.L.U32 R24, R25, 0x10, RZ ;  /* 0x0000001019189819 */ /* 0x000fe200000006ff */
[----:B------:R-:W-:-:S04]  /*08f0*/  FMUL R38, R33, R26 ;  /* 0x0000001a21267220 */ /* 0x000fc80000400000 */
[----:B------:R-:W-:-:S07]  /*0900*/  @!P1 FMUL R14, R5, R24 ;  /* 0x00000018050e9220 */ /* 0x000fce0000400000 */
.L_x_994:
[----:B------:R-:W-:Y:S05]  /*0910*/  BSYNC.RECONVERGENT B1 ;  /* 0x0000000000017941 */ /* 0x000fea0003800200 */
.L_x_993:
        /* <DEDUP_REMOVED lines=17> */
[----:B------:R-:W-:Y:S01]  /*0a30*/  @!P3 SHF.L.U32 R27, R36, 0x10, RZ ;  /* 0x00000010241bb819 */ /* 0x000fe200000006ff */
[----:B------:R-:W-:Y:S01]  /*0a40*/  @!P1 IMAD.U32 R25, R25, 0x10000, RZ ;  /* 0x0001000019199824 */ /* 0x000fe200078e00ff */
[----:B------:R-:W-:Y:S01]  /*0a50*/  SHF.L.U32 R39, R26, 0x10, RZ ;  /* 0x000000101a277819 */ /* 0x000fe200000006ff */
[----:B------:R-:W-:Y:S01]  /*0a60*/  @!P2 FMUL R18, R9, R20 ;  /* 0x000000140912a220 */ /* 0x000fe20000400000 */
[----:B------:R-:W-:Y:S01]  /*0a70*/  SHF.L.U32 R36, R24, 0x10, RZ ;  /* 0x0000001018247819 */ /* 0x000fe200000006ff */
[----:B------:R-:W-:Y:S01]  /*0a80*/  @!P1 FMUL R23, R8, R25 ;  /* 0x0000001908179220 */ /* 0x000fe20000400000 */
[----:B------:R-:W-:-:S03]  /*0a90*/  @!P3 FMUL R29, R10, R27 ;  /* 0x0000001b0a1db220 */ /* 0x000fc60000400000 */
[----:B------:R-:W-:-:S07]  /*0aa0*/  FMUL R39, R36, R39 ;  /* 0x0000002724277220 */ /* 0x000fce0000400000 */
.L_x_988:
[----:B------:R-:W-:Y:S05]  /*0ab0*/  BSYNC.RECONVERGENT B0 ;  /* 0x0000000000007941 */ /* 0x000fea0003800200 */
.L_x_987:
        /* <DEDUP_REMOVED lines=15> */
[----:B------:R-:W0:Y:S02]  /*0bb0*/  SHFL.BFLY PT, R25, R20, 0x10, 0x1f ;  /* 0x0e001f0014197f89 */ /* 0x000e2400000e0000 */
[----:B0-----:R-:W-:-:S05]  /*0bc0*/  FADD R25, R20, R25 ;  /* 0x0000001914197221 */ /* 0x001fca0000000000 */
[----:B------:R-:W0:Y:S02]  /*0bd0*/  SHFL.BFLY PT, R24, R25, 0x8, 0x1f ;  /* 0x0d001f0019187f89 */ /* 0x000e2400000e0000 */
[----:B0-----:R-:W-:-:S05]  /*0be0*/  FADD R24, R25, R24 ;  /* 0x0000001819187221 */ /* 0x001fca0000000000 */
[----:B------:R-:W0:Y:S02]  /*0bf0*/  SHFL.BFLY PT, R27, R24, 0x4, 0x1f ;  /* 0x0c801f00181b7f89 */ /* 0x000e2400000e0000 */
[----:B0-----:R-:W-:-:S05]  /*0c00*/  FADD R27, R24, R27 ;  /* 0x0000001b181b7221 */ /* 0x001fca0000000000 */
[----:B------:R-:W0:Y:S02]  /*0c10*/  SHFL.BFLY PT, R26, R27, 0x2, 0x1f ;  /* 0x0c401f001b1a7f89 */ /* 0x000e2400000e0000 */
[----:B0-----:R-:W-:-:S05]  /*0c20*/  FADD R26, R27, R26 ;  /* 0x0000001a1b1a7221 */ /* 0x001fca0000000000 */
[----:B------:R0:W1:Y:S01]  /*0c30*/  SHFL.BFLY PT, R41, R26, 0x1, 0x1f ;  /* 0x0c201f001a297f89 */ /* 0x00006200000e0000 */
[----:B------:R-:W-:Y:S05]  /*0c40*/  @P0 EXIT ;  /* 0x000000000000094d */ /* 0x000fea0003800000 */
[----:B------:R-:W2:Y:S01]  /*0c50*/  S2R R27, SR_TID.Y ;  /* 0x00000000001b7919 */ /* 0x000ea20000002200 */
[----:B------:R-:W2:Y:S01]  /*0c60*/  LDC R20, c[0x0][0x364] ;  /* 0x0000d900ff147b82 */ /* 0x000ea20000000800 */
[C---:B------:R-:W-:Y:S01]  /*0c70*/  VIADD R40, R30.reuse, 0x80 ;  /* 0x000000801e287836 */ /* 0x040fe20000000000 */
[CC--:B------:R-:W-:Y:S01]  /*0c80*/  ISETP.GE.AND P0, PT, R30.reuse, R3.reuse, PT ;  /* 0x000000031e00720c */ /* 0x0c0fe20003f06270 */
[----:B------:R-:W-:Y:S01]  /*0c90*/  BSSY.RECONVERGENT B0, `(.L_x_995) ;  /* 0x000001e000007945 */ /* 0x000fe20003800200 */
[----:B------:R-:W-:Y:S02]  /*0ca0*/  IADD3 R42, PT, PT, R30, 0x100, RZ ;  /* 0x000001001e2a7810 */ /* 0x000fe40007ffe0ff */
[----:B------:R-:W-:Y:S02]  /*0cb0*/  ISETP.GE.AND P1, PT, R40, R3, PT ;  /* 0x000000032800720c */ /* 0x000fe40003f26270 */
[----:B------:R-:W3:Y:S01]  /*0cc0*/  LDC.64 R24, c[0x0][0x380] ;  /* 0x0000e000ff187b82 */ /* 0x000ee20000000a00 */
[----:B------:R-:W-:-:S02]  /*0cd0*/  IADD3 R40, PT, PT, R30, 0x180, RZ ;  /* 0x000001801e287810 */ /* 0x000fc40007ffe0ff */
[-C--:B------:R-:W-:Y:S02]  /*0ce0*/  ISETP.GE.AND P2, PT, R42, R3.reuse, PT ;  /* 0x000000032a00720c */ /* 0x080fe40003f46270 */
[----:B------:R-:W-:Y:S01]  /*0cf0*/  ISETP.GE.AND P3, PT, R40, R3, PT ;  /* 0x000000032800720c */ /* 0x000fe20003f66270 */
[----:B--2---:R-:W-:-:S04]  /*0d00*/  IMAD R20, R20, UR4, R27 ;  /* 0x0000000414147c24 */ /* 0x004fc8000f8e021b */
[----:B------:R-:W-:Y:S02]  /*0d10*/  IMAD R3, R20, R3, R30 ;  /* 0x0000000314037224 */ /* 0x000fe400078e021e */
[----:B-1----:R-:W-:Y:S02]  /*0d20*/  FADD R20, R26, R41 ;  /* 0x000000291a147221 */ /* 0x002fe40000000000 */
[----:B---3--:R-:W-:Y:S01]  /*0d30*/  IMAD.WIDE R24, R3, 0x2, R24 ;  /* 0x0000000203187825 */ /* 0x008fe200078e0218 */
[----:B------:R-:W-:Y:S06]  /*0d40*/  @P0 BRA `(.L_x_996) ;  /* 0x0000000000480947 */ /* 0x000fec0003800000 */
        /* <DEDUP_REMOVED lines=18> */
.L_x_996:
[----:B------:R-:W-:Y:S05]  /*0e70*/  BSYNC.RECONVERGENT B0 ;  /* 0x0000000000007941 */ /* 0x000fea0003800200 */
.L_x_995:
        /* <DEDUP_REMOVED lines=20> */
.L_x_998:
[----:B------:R-:W-:Y:S05]  /*0fc0*/  BSYNC.RECONVERGENT B0 ;  /* 0x0000000000007941 */ /* 0x000fea0003800200 */
.L_x_997:
        /* <DEDUP_REMOVED lines=11> */
[----:B--2---:R-:W2:Y:S08]  /*1080*/  F2F.BF16.F32 R2, R5 ;  /* 0x0000000500027304 */ /* 0x004eb00000202000 */
        /* <DEDUP_REMOVED lines=8> */
.L_x_1000:
[----:B------:R-:W-:Y:S05]  /*1110*/  BSYNC.RECONVERGENT B0 ;  /* 0x0000000000007941 */ /* 0x000fea0003800200 */
.L_x_999:
[----:B------:R-:W-:Y:S05]  /*1120*/  @P3 EXIT ;  /* 0x000000000000394d */ /* 0x000fea0003800000 */
        /* <DEDUP_REMOVED lines=9> */
[----:B--23--:R-:W2:Y:S08]  /*11c0*/  F2F.BF16.F32 R2, R8 ;  /* 0x0000000800027304 */ /* 0x00ceb00000202000 */
[----:B------:R-:W-:Y:S01]  /*11d0*/  F2F.BF16.F32 R9, R9 ;  /* 0x0000000900097304 */ /* 0x000fe20000202000 */
[----:B--2---:R-:W-:-:S07]  /*11e0*/  IMAD.WIDE.U32 R2, R2, 0x10000, RZ ;  /* 0x0001000002027825 */ /* 0x004fce00078e00ff */
[----:B------:R-:W2:Y:S08]  /*11f0*/  F2F.BF16.F32 R10, R10 ;  /* 0x0000000a000a7304 */ /* 0x000eb00000202000 */
[----:B------:R-:W3:Y:S01]  /*1200*/  F2F.BF16.F32 R5, R20 ;  /* 0x0000001400057304 */ /* 0x000ee20000202000 */
[----:B--2---:R-:W-:-:S04]  /*1210*/  PRMT R7, R9, 0x5410, R10 ;  /* 0x0000541009077816 */ /* 0x004fc8000000000a */
[----:B------:R-:W-:Y:S02]  /*1220*/  LOP3.LUT R3, R7, R3, RZ, 0xfc, !PT ;  /* 0x0000000307037212 */ /* 0x000fe400078efcff */
[----:B---3--:R-:W-:-:S05]  /*1230*/  LOP3.LUT R2, R2, R5, RZ, 0xfc, !PT ;  /* 0x0000000502027212 */ /* 0x008fca00078efcff */
[----:B------:R-:W-:Y:S01]  /*1240*/  STG.E.64 desc[UR6][R24.64+0x300], R2 ;  /* 0x0003000218007986 */ /* 0x000fe2000c101b06 */
[----:B------:R-:W-:Y:S05]  /*1250*/  EXIT ;  /* 0x000000000000794d */ /* 0x000fea0003800000 */
.L_x_1001:
        /* <DEDUP_REMOVED lines=10> */
.L_x_12141:


//--------------------- .text._ZN18transformer_engine50scaled_aligned_causal_masked_softmax_warp_backwardI13__nv_bfloat16S1_fLi8EEEvPT0_PKT_S6_T1_iii --------------------------
	.section	.text._ZN18transformer_engine50scaled_aligned_causal_masked_softmax_warp_backwardI13__nv_bfloat16S1_fLi8EEEvPT0_PKT_S6_T1_iii,"ax",@progbits
	.align	128
        .global         _ZN18transformer_engine50scaled_aligned_causal_masked_softmax_warp_backwardI13__nv_bfloat16S1_fLi8EEEvPT0_PKT_S6_T1_iii
        .type           _ZN18transformer_engine50scaled_aligned_causal_masked_softmax_warp_backwardI13__nv_bfloat16S1_fLi8EEEvPT0_PKT_S6_T1_iii,@function
        .size           _ZN18transformer_engine50scaled_aligned_causal_masked_softmax_warp_backwardI13__nv_bfloat16S1_fLi8EEEvPT0_PKT_S6_T1_iii,(.L_x_12142 - _ZN18transformer_engine50scaled_aligned_causal_masked_softmax_warp_backwardI13__nv_bfloat16S1_fLi8EEEvPT0_PKT_S6_T1_iii)
        .other          _ZN18transformer_engine50scaled_aligned_causal_masked_softmax_warp_backwardI13__nv_bfloat16S1_fLi8EEEvPT0_PKT_S6_T1_iii,@"STO_CUDA_ENTRY STV_DEFAULT"
_ZN18transformer_engine50scaled_aligned_causal_masked_softmax_warp_backwardI13__nv_bfloat16S1_fLi8EEEvPT0_PKT_S6_T1_iii:
.text._ZN18transformer_engine50scaled_aligned_causal_masked_softmax_warp_backwardI13__nv_bfloat16S1_fLi8EEEvPT0_PKT_S6_T1_iii:
[----:B------:R-:W-:Y:S08]  /*0000*/  LDC R1, c[0x0][0x37c] ;  /* 0x0000df00ff017b82 */ /* 0x000ff00000000800 */
[----:B------:R-:W0:Y:S01]  /*0010*/  LDC.64 R2, c[0x0][0x3a0] ;  /* 0x0000e800ff027b82 */ /* 0x000e220000000a00 */
[----:B------:R-:W1:Y:S01]  /*0020*/  S2R R7, SR_TID.Y ;  /* 0x0000000000077919 */ /* 0x000e620000002200 */
[----:B------:R-:W2:Y:S01]  /*0030*/  LDCU UR6, c[0x0][0x39c] ;  /* 0x00007380ff0677ac */ /* 0x000ea20008000800 */
[----:B------:R-:W-:Y:S01]  /*0040*/  BSSY.RECONVERGENT B0, `(.L_x_1002) ;  /* 0x0000065000007945 */ /* 0x000fe20003800200 */
[----:B------:R-:W-:Y:S01]  /*0050*/  HFMA2 R11, -RZ, RZ, 0, 0 ;  /* 0x00000000ff0b7431 */ /* 0x000fe200000001ff */
[----:B------:R-:W3:Y:S01]  /*0060*/  S2R R10, SR_TID.X ;  /* 0x00000000000a7919 */ /* 0x000ee20000002100 */
[----:B------:R-:W-:-:S02]  /*0070*/  CS2R R24, SRZ ;  /* 0x0000000000187805 */ /* 0x000fc4000001ff00 */
[----:B------:R-:W-:Y:S01]  /*0080*/  CS2R R16, SRZ ;  /* 0x0000000000107805 */ /* 0x000fe2000001ff00 */
[----:B------:R-:W1:Y:S01]  /*0090*/  S2UR UR4, SR_CTAID.X ;  /* 0x00000000000479c3 */ /* 0x000e620000002500 */
[----:B------:R-:W-:Y:S01]  /*00a0*/  CS2R R20, SRZ ;  /* 0x0000000000147805 */ /* 0x000fe2000001ff00 */
[----:B------:R-:W-:Y:S02]  /*00b0*/  IMAD.MOV.U32 R27, RZ, RZ, RZ ;  /* 0x000000ffff1b7224 */ /* 0x000fe400078e00ff */
[----:B------:R-:W-:-:S04]  /*00c0*/  IMAD.MOV.U32 R23, RZ, RZ, RZ ;  /* 0x000000ffff177224 */ /* 0x000fc800078e00ff */
[----:B------:R-:W1:Y:S01]  /*00d0*/  LDC R22, c[0x0][0x364] ;  /* 0x0000d900ff167b82 */ /* 0x000e620000000800 */
[----:B0-----:R-:W-:-:S04]  /*00e0*/  IABS R9, R2 ;  /* 0x0000000200097213 */ /* 0x001fc80000000000 */
[----:B------:R-:W0:Y:S01]  /*00f0*/  I2F.RP R0, R9 ;  /* 0x0000000900007306 */ /* 0x000e220000209400 */
[----:B---3--:R-:W-:Y:S01]  /*0100*/  SHF.L.U32 R10, R10, 0x2, RZ ;  /* 0x000000020a0a7819 */ /* 0x008fe200000006ff */
[----:B-1----:R-:W-:Y:S01]  /*0110*/  IMAD R22, R22, UR4, R7 ;  /* 0x0000000416167c24 */ /* 0x002fe2000f8e0207 */
[----:B------:R-:W1:Y:S05]  /*0120*/  LDCU.64 UR4, c[0x0][0x358] ;  /* 0x00006b00ff0477ac */ /* 0x000e6a0008000a00 */
[----:B0-----:R-:W0:Y:S01]  /*0130*/  MUFU.RCP R0, R0 ;  /* 0x0000000000007308 */ /* 0x001e220000001000 */
[----:B------:R-:W-:Y:S02]  /*0140*/  ISETP.GE.AND P2, PT, R22, RZ, PT ;  /* 0x000000ff1600720c */ /* 0x000fe40003f46270 */
[----:B0-----:R-:W-:-:S02]  /*0150*/  IADD3 R4, PT, PT, R0, 0xffffffe, RZ ;  /* 0x0ffffffe00047810 */ /* 0x001fc40007ffe0ff */
[----:B------:R-:W-:-:S03]  /*0160*/  IABS R0, R22 ;  /* 0x0000001600007213 */ /* 0x000fc60000000000 */
[----:B------:R0:W3:Y:S02]  /*0170*/  F2I.FTZ.U32.TRUNC.NTZ R5, R4 ;  /* 0x0000000400057305 */ /* 0x0000e4000021f000 */
[----:B0-----:R-:W-:Y:S02]  /*0180*/  HFMA2 R4, -RZ, RZ, 0, 0 ;  /* 0x00000000ff047431 */ /* 0x001fe400000001ff */
[----:B---3--:R-:W-:-:S04]  /*0190*/  IMAD.MOV R6, RZ, RZ, -R5 ;  /* 0x000000ffff067224 */ /* 0x008fc800078e0a05 */
[----:B------:R-:W-:-:S04]  /*01a0*/  IMAD R7, R6, R9, RZ ;  /* 0x0000000906077224 */ /* 0x000fc800078e02ff */
[----:B------:R-:W-:Y:S01]  /*01b0*/  IMAD.HI.U32 R5, R5, R7, R4 ;  /* 0x0000000705057227 */ /* 0x000fe200078e0004 */
[----:B------:R-:W-:-:S03]  /*01c0*/  CS2R R6, SRZ ;  /* 0x0000000000067805 */ /* 0x000fc6000001ff00 */
[----:B------:R-:W-:Y:S02]  /*01d0*/  IMAD.MOV.U32 R4, RZ, RZ, RZ ;  /* 0x000000ffff047224 */ /* 0x000fe400078e00ff */
[----:B------:R-:W-:-:S04]  /*01e0*/  IMAD.HI.U32 R5, R5, R0, RZ ;  /* 0x0000000005057227 */ /* 0x000fc800078e00ff */
[----:B------:R-:W-:-:S04]  /*01f0*/  IMAD.MOV R5, RZ, RZ, -R5 ;  /* 0x000000ffff057224 */ /* 0x000fc800078e0a05 */
[----:B------:R-:W-:-:S05]  /*0200*/  IMAD R0, R9, R5, R0 ;  /* 0x0000000509007224 */ /* 0x000fca00078e0200 */
        /* <DEDUP_REMOVED lines=8> */
[C---:B--2---:R-:W-:Y:S01]  /*0290*/  ISETP.GE.AND P0, PT, R22.reuse, UR6, PT ;  /* 0x0000000616007c0c */ /* 0x044fe2000bf06270 */
[-C--:B------:R-:W-:Y:S01]  /*02a0*/  IMAD R22, R22, R3.reuse, R10 ;  /* 0x0000000316167224 */ /* 0x080fe200078e020a */
[----:B------:R-:W-:Y:S01]  /*02b0*/  IADD3 R5, PT, PT, R0, R3, -R2 ;  /* 0x0000000300057210 */ /* 0x000fe20007ffe802 */
[----:B------:R-:W-:Y:S01]  /*02c0*/  IMAD.MOV.U32 R0, RZ, RZ, RZ ;  /* 0x000000ffff007224 */ /* 0x000fe200078e00ff */
[----:B------:R-:W-:-:S09]  /*02d0*/  MOV R2, RZ ;  /* 0x000000ff00027202 */ /* 0x000fd20000000f00 */
[----:B-1----:R-:W-:Y:S05]  /*02e0*/  @P0 BRA `(.L_x_1003) ;  /* 0x0000000000e80947 */ /* 0x002fea0003800000 */
[----:B------:R-:W0:Y:S01]  /*02f0*/  LDC.64 R12, c[0x0][0x388] ;  /* 0x0000e200ff0c7b82 */ /* 0x000e220000000a00 */
[C---:B------:R-:W-:Y:S01]  /*0300*/  ISETP.GT.AND P2, PT, R10.reuse, R5, PT ;  /* 0x000000050a00720c */ /* 0x040fe20003f44270 */
[----:B------:R-:W-:Y:S01]  /*0310*/  BSSY.RECONVERGENT B1, `(.L_x_1004) ;  /* 0x000001e000017945 */ /* 0x000fe20003800200 */
[----:B------:R-:W-:-:S04]  /*0320*/  IADD3 R18, PT, PT, R10, 0x80, RZ ;  /* 0x000000800a127810 */ /* 0x000fc80007ffe0ff */
[----:B------:R-:W-:Y:S01]  /*0330*/  ISETP.GT.AND P1, PT, R18, R5, PT ;  /* 0x000000051200720c */ /* 0x000fe20003f24270 */
[----:B------:R-:W1:Y:S01]  /*0340*/  LDC.64 R14, c[0x0][0x390] ;  /* 0x0000e400ff0e7b82 */ /* 0x000e620000000a00 */
[----:B0-----:R-:W-:-:S04]  /*0350*/  IMAD.WIDE R12, R22, 0x2, R12 ;  /* 0x00000002160c7825 */ /* 0x001fc800078e020c */
[----:B-1----:R-:W-:Y:S01]  /*0360*/  IMAD.WIDE R14, R22, 0x2, R14 ;  /* 0x00000002160e7825 */ /* 0x002fe200078e020e */
[----:B------:R-:W-:Y:S06]  /*0370*/  @P2 BRA `(.L_x_1005) ;  /* 0x00000000005c2947 */ /* 0x000fec0003800000 */
[C---:B------:R-:W-:Y:S01]  /*0380*/  IADD3 R18, PT, PT, R10.reuse, 0x2, RZ ;  /* 0x000000020a127810 */ /* 0x040fe20007ffe0ff */
[----:B------:R-:W2:Y:S01]  /*0390*/  LDG.E.64 R16, desc[UR4][R14.64] ;  /* 0x000000040e107981 */ /* 0x000ea2000c1e1b00 */
[----:B------:R-:W-:Y:S02]  /*03a0*/  VIADD R26, R10, 0x3 ;  /* 0x000000030a1a7836 */ /* 0x000fe40000000000 */
[-C--:B------:R-:W-:Y:S02]  /*03b0*/  ISETP.GT.U32.AND P3, PT, R18, R5.reuse, PT ;  /* 0x000000051200720c */ /* 0x080fe40003f64070 */
[----:B------:R-:W3:Y:S01]  /*03c0*/  LDG.E.64 R18, desc[UR4][R12.64] ;  /* 0x000000040c127981 */ /* 0x000ee2000c1e1b00 */
[-C--:B------:R-:W-:Y:S02]  /*03d0*/  ISETP.GE.U32.AND P2, PT, R10, R5.reuse, PT ;  /* 0x000000050a00720c */ /* 0x080fe40003f46070 */
[----:B------:R-:W-:-:S11]  /*03e0*/  ISETP.GT.U32.AND P4, PT, R26, R5, PT ;  /* 0x000000051a00720c */ /* 0x000fd60003f84070 */
[----:B--2---:R-:W-:-:S04]  /*03f0*/  @!P2 SHF.R.U64 R26, R16, 0x10, R17 ;  /* 0x00000010101aa819 */ /* 0x004fc80000001211 */
[----:B------:R-:W-:Y:S02]  /*0400*/  @!P2 SHF.L.U32 R25, R26, 0x10, RZ ;  /* 0x000000101a19a819 */ /* 0x000fe400000006ff */
[----:B---3--:R-:W-:-:S04]  /*0410*/  @!P2 SHF.R.U64 R26, R18, 0x10, R19 ;  /* 0x00000010121aa819 */ /* 0x008fc80000001213 */
[----:B------:R-:W-:Y:S02]  /*0420*/  @!P2 SHF.L.U32 R26, R26, 0x10, RZ ;  /* 0x000000101a1aa819 */ /* 0x000fe400000006ff */
[----:B------:R-:W-:Y:S02]  /*0430*/  @!P3 SHF.L.U32 R20, R17, 0x10, RZ ;  /* 0x000000101114b819 */ /* 0x000fe400000006ff */
[----:B------:R-:W-:Y:S01]  /*0440*/  @!P4 SHF.R.U32.HI R17, RZ, 0x10, R17 ;  /* 0x00000010ff11c819 */ /* 0x000fe20000011611 */
[----:B------:R-:W-:Y:S01]  /*0450*/  @!P2 FMUL R8, R25, R26 ;  /* 0x0000001a1908a220 */ /* 0x000fe20000400000 */
[----:B------:R-:W-:Y:S01]  /*0460*/  @!P4 SHF.R.U32.HI R26, RZ, 0x10, R19 ;  /* 0x00000010ff1ac819 */ /* 0x000fe20000011613 */
[----:B------:R-:W-:Y:S01]  /*0470*/  @!P3 IMAD.U32 R19, R19, 0x10000, RZ ;  /* 0x000100001313b824 */ /* 0x000fe200078e00ff */
[----:B------:R-:W-:Y:S01]  /*0480*/  SHF.L.U32 R16, R16, 0x10, RZ ;  /* 0x0000001010107819 */ /* 0x000fe200000006ff */
[----:B------:R-:W-:Y:S01]  /*0490*/  @!P4 IMAD.U32 R23, R17, 0x10000, RZ ;  /* 0x000100001117c824 */ /* 0x000fe200078e00ff */
[----:B------:R-:W-:-:S02]  /*04a0*/  @!P4 SHF.L.U32 R26, R26, 0x10, RZ ;  /* 0x000000101a1ac819 */ /* 0x000fc400000006ff */
[----:B------:R-:W-:Y:S01]  /*04b0*/  SHF.L.U32 R17, R18, 0x10, RZ ;  /* 0x0000001012117819 */ /* 0x000fe200000006ff */
[----:B------:R-:W-:Y:S02]  /*04c0*/  @!P3 FMUL R7, R20, R19 ;  /* 0x000000131407b220 */ /* 0x000fe40000400000 */
[----:B------:R-:W-:Y:S02]  /*04d0*/  @!P4 FMUL R6, R23, R26 ;  /* 0x0000001a1706c220 */ /* 0x000fe40000400000 */
[----:B------:R-:W-:-:S07]  /*04e0*/  FMUL R17, R16, R17 ;  /* 0x0000001110117220 */ /* 0x000fce0000400000 */
.L_x_1005:
[----:B------:R-:W-:Y:S05]  /*04f0*/  BSYNC.RECONVERGENT B1 ;  /* 0x0000000000017941 */ /* 0x000fea0003800200 */
.L_x_1004:
        /* <DEDUP_REMOVED lines=9> */
[----:B--2---:R-:W-:-:S04]  /*0590*/  @!P3 SHF.R.U32.HI R5, RZ, 0x10, R15 ;  /* 0x00000010ff05b819 */ /* 0x004fc8000001160f */
[----:B------:R-:W-:Y:S01]  /*05a0*/  @!P2 IMAD.U32 R11, R15, 0x10000, RZ ;  /* 0x000100000f0ba824 */ /* 0x000fe200078e00ff */
[----:B------:R-:W-:Y:S02]  /*05b0*/  @!P1 SHF.R.U64 R18, R14, 0x10, R15 ;  /* 0x000000100e129819 */ /* 0x000fe4000000120f */
[----:B------:R-:W-:Y:S01]  /*05c0*/  @!P3 SHF.L.U32 R9, R5, 0x10, RZ ;  /* 0x000000100509b819 */ /* 0x000fe200000006ff */
[C---:B---3--:R-:W-:Y:S01]  /*05d0*/  IMAD.U32 R26, R12.reuse, 0x10000, RZ ;  /* 0x000100000c1a7824 */ /* 0x048fe200078e00ff */
[--C-:B------:R-:W-:Y:S02]  /*05e0*/  @!P3 SHF.R.U32.HI R24, RZ, 0x10, R13.reuse ;  /* 0x00000010ff18b819 */ /* 0x100fe4000001160d */
[----:B------:R-:W-:Y:S02]  /*05f0*/  @!P1 SHF.R.U64 R5, R12, 0x10, R13 ;  /* 0x000000100c059819 */ /* 0x000fe4000000120d */
        /* <DEDUP_REMOVED lines=9> */
.L_x_1003:
[----:B------:R-:W-:Y:S05]  /*0690*/  BSYNC.RECONVERGENT B0 ;  /* 0x0000000000007941 */ /* 0x000fea0003800200 */
.L_x_1002:
        /* <DEDUP_REMOVED lines=17> */
[----:B------:R-:W2:Y:S01]  /*07b0*/  LDC.64 R12, c[0x0][0x380] ;  /* 0x0000e000ff0c7b82 */ /* 0x000ea20000000a00 */
[C---:B------:R-:W-:Y:S01]  /*07c0*/  ISETP.GE.AND P0, PT, R10.reuse, R3, PT ;  /* 0x000000030a00720c */ /* 0x040fe20003f06270 */
[----:B------:R-:W-:Y:S01]  /*07d0*/  BSSY.RECONVERGENT B0, `(.L_x_1006) ;  /* 0x0000018000007945 */ /* 0x000fe20003800200 */
[----:B------:R-:W-:-:S04]  /*07e0*/  IADD3 R14, PT, PT, R10, 0x80, RZ ;  /* 0x000000800a0e7810 */ /* 0x000fc80007ffe0ff */
[----:B------:R-:W-:Y:S01]  /*07f0*/  ISETP.GE.AND P1, PT, R14, R3, PT ;  /* 0x000000030e00720c */ /* 0x000fe20003f26270 */
[----:B-1----:R-:W-:Y:S01]  /*0800*/  FADD R3, R15, R18 ;  /* 0x000000120f037221 */ /* 0x002fe20000000000 */
[----:B--2---:R-:W-:-:S05]  /*0810*/  IMAD.WIDE R12, R22, 0x2, R12 ;  /* 0x00000002160c7825 */ /* 0x004fca00078e020c */
[----:B------:R-:W-:Y:S06]  /*0820*/  @P0 BRA `(.L_x_1007) ;  /* 0x0000000000480947 */ /* 0x000fec0003800000 */
        /* <DEDUP_REMOVED lines=18> */
.L_x_1007:
[----:B------:R-:W-:Y:S05]  /*0950*/  BSYNC.RECONVERGENT B0 ;  /* 0x0000000000007941 */ /* 0x000fea0003800200 */
.L_x_1006:
[----:B------:R-:W-:Y:S05]  /*0960*/  @P1 EXIT ;  /* 0x000000000000194d */ /* 0x000fea0003800000 */
        /* <DEDUP_REMOVED lines=19> */
.L_x_1008:
        /* <DEDUP_REMOVED lines=14> */
.L_x_12142:


//--------------------- .text._ZN18transformer_engine50scaled_aligned_causal_masked_softmax_warp_backwardI13__nv_bfloat16S1_fLi7EEEvPT0_PKT_S6_T1_iii --------------------------
	.section	.text._ZN18transformer_engine50scaled_aligned_causal_masked_softmax_warp_backwardI13__nv_bfloat16S1_fLi7EEEvPT0_PKT_S6_T1_iii,"ax",@progbits
	.align	128
        .global         _ZN18transformer_engine50scaled_aligned_causal_masked_softmax_warp_backwardI13__nv_bfloat16S1_fLi7EEEvPT0_PKT_S6_T1_iii
        .type           _ZN18transformer_engine50scaled_aligned_causal_masked_softmax_warp_backwardI13__nv_bfloat16S1_fLi7EEEvPT0_PKT_S6_T1_iii,@function
        .size           _ZN18transformer_engine50scaled_aligned_causal_masked_softmax_warp_backwardI13__nv_bfloat16S1_fLi7EEEvPT0_PKT_S6_T1_iii,(.L_x_12143 - _ZN18transformer_engine50scaled_aligned_causal_masked_softmax_warp_backwardI13__nv_bfloat16S1_fLi7EEEvPT0_PKT_S6_T1_iii)
        .other          _ZN18transformer_engine50scaled_aligned_causal_masked_softmax_warp_backwardI13__nv_bfloat16S1_fLi7EEEvPT0_PKT_S6_T1_iii,@"STO_CUDA_ENTRY STV_DEFAULT"
_ZN18transformer_engine50scaled_aligned_causal_masked_softmax_warp_backwardI13__nv_bfloat16S1_fLi7EEEvPT0_PKT_S6_T1_iii:
.text._ZN18transformer_engine50scaled_aligned_causal_masked_softmax_warp_backwardI13__nv_bfloat16S1_fLi7EEEvPT0_PKT_S6_T1_iii:
        /* <DEDUP_REMOVED lines=10> */
[----:B------:R-:W-:Y:S02]  /*00a0*/  CS2R R10, SRZ ;  /* 0x00000000000a7805 */ /* 0x000fe4000001ff00 */
[----:B------:R-:W-:Y:S02]  /*00b0*/  MOV R9, RZ ;  /* 0x000000ff00097202 */ /* 0x000fe40000000f00 */
[----:B------:R-:W-:Y:S01]  /*00c0*/  CS2R R24, SRZ ;  /* 0x0000000000187805 */ /* 0x000fe2000001ff00 */
[----:B------:R-:W-:Y:S02]  /*00d0*/  IMAD.MOV.U32 R20, RZ, RZ, RZ ;  /* 0x000000ffff147224 */ /* 0x000fe400078e00ff */
[----:B------:R-:W1:Y:S01]  /*00e0*/  LDC R8, c[0x0][0x364] ;  /* 0x0000d900ff087b82 */ /* 0x000e620000000800 */
[----:B0-----:R-:W-:-:S04]  /*00f0*/  IABS R29, R14 ;  /* 0x0000000e001d7213 */ /* 0x001fc80000000000 */
[----:B------:R-:W0:Y:S01]  /*0100*/  I2F.RP R0, R29 ;  /* 0x0000001d00007306 */ /* 0x000e220000209400 */
[----:B---3--:R-:W-:Y:S02]  /*0110*/  IMAD.SHL.U32 R12, R12, 0x4, RZ ;  /* 0x000000040c0c7824 */ /* 0x008fe400078e00ff */
[----:B-1----:R-:W-:Y:S01]  /*0120*/  IMAD R8, R8, UR4, R5 ;  /* 0x0000000408087c24 */ /* 0x002fe2000f8e0205 */
[----:B------:R-:W1:Y:S04]  /*0130*/  LDCU.64 UR4, c[0x0][0x358] ;  /* 0x00006b00ff0477ac */ /* 0x000e680008000a00 */
[----:B0-----:R-:W0:Y:S01]  /*0140*/  MUFU.RCP R0, R0 ;  /* 0x0000000000007308 */ /* 0x001e220000001000 */
[----:B------:R-:W-:-:S04]  /*0150*/  SHF.L.U32 R8, R8, 0x1, RZ ;  /* 0x0000000108087819 */ /* 0x000fc800000006ff */
[----:B------:R-:W-:Y:S01]  /*0160*/  IABS R16, R8 ;  /* 0x0000000800107213 */ /* 0x000fe20000000000 */
[C---:B------:R-:W-:Y:S01]  /*0170*/  IMAD R22, R8.reuse, R15, R12 ;  /* 0x0000000f08167224 */ /* 0x040fe200078e020c */
[----:B------:R-:W-:-:S04]  /*0180*/  ISETP.GE.AND P1, PT, R8, RZ, PT ;  /* 0x000000ff0800720c */ /* 0x000fc80003f26270 */
[----:B------:R-:W-:Y:S01]  /*0190*/  SHF.R.S32.HI R21, RZ, 0x1f, R22 ;  /* 0x0000001fff157819 */ /* 0x000fe20000011416 */
[----:B0-----:R-:W-:-:S04]  /*01a0*/  VIADD R2, R0, 0xffffffe ;  /* 0x0ffffffe00027836 */ /* 0x001fc80000000000 */
[----:B------:R0:W3:Y:S02]  /*01b0*/  F2I.FTZ.U32.TRUNC.NTZ R3, R2 ;  /* 0x0000000200037305 */ /* 0x0000e4000021f000 */
[----:B0-----:R-:W-:Y:S02]  /*01c0*/  IMAD.MOV.U32 R2, RZ, RZ, RZ ;  /* 0x000000ffff027224 */ /* 0x001fe400078e00ff */
[----:B---3--:R-:W-:-:S04]  /*01d0*/  IMAD.MOV R4, RZ, RZ, -R3 ;  /* 0x000000ffff047224 */ /* 0x008fc800078e0a03 */
[----:B------:R-:W-:-:S04]  /*01e0*/  IMAD R5, R4, R29, RZ ;  /* 0x0000001d04057224 */ /* 0x000fc800078e02ff */
[----:B------:R-:W-:Y:S01]  /*01f0*/  IMAD.HI.U32 R28, R3, R5, R2 ;  /* 0x00000005031c7227 */ /* 0x000fe200078e0002 */
[----:B--2---:R-:W-:-:S03]  /*0200*/  VIMNMX R3, PT, PT, R8, UR6, !PT ;  /* 0x0000000608037c48 */ /* 0x004fc6000ffe0100 */
[----:B------:R-:W-:Y:S01]  /*0210*/  HFMA2 R2, -RZ, RZ, 0, 0 ;  /* 0x00000000ff027431 */ /* 0x000fe200000001ff */
[----:B------:R-:W-:Y:S02]  /*0220*/  CS2R R4, SRZ ;  /* 0x0000000000047805 */ /* 0x000fe4000001ff00 */
[----:B------:R-:W-:Y:S01]  /*0230*/  IADD3 R3, PT, PT, -R8, R3, RZ ;  /* 0x0000000308037210 */ /* 0x000fe20007ffe1ff */
[----:B------:R-:W-:-:S03]  /*0240*/  IMAD.HI.U32 R0, R28, R16, RZ ;  /* 0x000000101c007227 */ /* 0x000fc600078e00ff */
[----:B------:R-:W-:Y:S01]  /*0250*/  ISETP.NE.AND P2, PT, R3, RZ, PT ;  /* 0x000000ff0300720c */ /* 0x000fe20003f45270 */
[----:B------:R-:W-:Y:S02]  /*0260*/  IMAD.MOV R0, RZ, RZ, -R0 ;  /* 0x000000ffff007224 */ /* 0x000fe400078e0a00 */
[----:B------:R-:W-:Y:S02]  /*0270*/  IMAD.MOV.U32 R3, RZ, RZ, RZ ;  /* 0x000000ffff037224 */ /* 0x000fe400078e00ff */
[----:B------:R-:W-:Y:S02]  /*0280*/  IMAD R16, R29, R0, R16 ;  /* 0x000000001d107224 */ /* 0x000fe400078e0210 */
[----:B------:R-:W-:-:S03]  /*0290*/  IMAD.MOV.U32 R0, RZ, RZ, RZ ;  /* 0x000000ffff007224 */ /* 0x000fc600078e00ff */
[----:B------:R-:W-:-:S13]  /*02a0*/  ISETP.GT.U32.AND P0, PT, R29, R16, PT ;  /* 0x000000101d00720c */ /* 0x000fda0003f04070 */
[----:B------:R-:W-:-:S05]  /*02b0*/  @!P0 IMAD.IADD R16, R16, 0x1, -R29 ;  /* 0x0000000110108824 */ /* 0x000fca00078e0a1d */
[----:B------:R-:W-:-:S13]  /*02c0*/  ISETP.GT.U32.AND P0, PT, R29, R16, PT ;  /* 0x000000101d00720c */ /* 0x000fda0003f04070 */
[----:B------:R-:W-:-:S04]  /*02d0*/  @!P0 IMAD.IADD R16, R16, 0x1, -R29 ;  /* 0x0000000110108824 */ /* 0x000fc800078e0a1d */
[----:B------:R-:W-:Y:S01]  /*02e0*/  @!P1 IMAD.MOV R16, RZ, RZ, -R16 ;  /* 0x000000ffff109224 */ /* 0x000fe200078e0a10 */
[----:B-1----:R-:W-:Y:S06]  /*02f0*/  @!P2 BRA `(.L_x_1010) ;  /* 0x00000004006ca947 */ /* 0x002fec0003800000 */
[----:B------:R-:W-:Y:S01]  /*0300*/  ISETP.NE.AND P0, PT, R14, RZ, PT ;  /* 0x000000ff0e00720c */ /* 0x000fe20003f05270 */
[----:B------:R-:W-:Y:S01]  /*0310*/  BSSY.RECONVERGENT B1, `(.L_x_1011) ;  /* 0x0000026000017945 */ /* 0x000fe20003800200 */
[----:B------:R-:W-:Y:S01]  /*0320*/  LOP3.LUT R23, RZ, R14, RZ, 0x33, !PT ;  /* 0x0000000eff177212 */ /* 0x000fe200078e33ff */
[----:B------:R-:W-:-:S03]  /*0330*/  IMAD.IADD R14, R15, 0x1, -R14 ;  /* 0x000000010f0e7824 */ /* 0x000fc600078e0a0e */
[----:B------:R-:W-:-:S04]  /*0340*/  SEL R17, R23, R16, !P0 ;  /* 0x0000001017117207 */ /* 0x000fc80004000000 */
[----:B------:R-:W-:-:S04]  /*0350*/  IADD3 R17, PT, PT, R14, R17, RZ ;  /* 0x000000110e117210 */ /* 0x000fc80007ffe0ff */
[----:B------:R-:W-:-:S13]  /*0360*/  ISETP.GT.AND P1, PT, R12, R17, PT ;  /* 0x000000110c00720c */ /* 0x000fda0003f24270 */
[----:B------:R-:W-:Y:S05]  /*0370*/  @P1 BRA `(.L_x_1012) ;  /* 0x00000000007c1947 */ /* 0x000fea0003800000 */
[----:B------:R-:W0:Y:S01]  /*0380*/  LDCU.64 UR10, c[0x0][0x390] ;  /* 0x00007200ff0a77ac */ /* 0x000e220008000a00 */
[----:B------:R-:W-:Y:S01]  /*0390*/  VIADD R16, R12, 0x2 ;  /* 0x000000020c107836 */ /* 0x000fe20000000000 */
[C---:B------:R-:W-:Y:S01]  /*03a0*/  SHF.L.U32 R18, R22.reuse, 0x1, RZ ;  /* 0x0000000116127819 */ /* 0x040fe200000006ff */
[----:B------:R-:W1:Y:S01]  /*03b0*/  LDCU.64 UR8, c[0x0][0x388] ;  /* 0x00007100ff0877ac */ /* 0x000e620008000a00 */
[----:B------:R-:W-:Y:S02]  /*03c0*/  SHF.L.U64.HI R19, R22, 0x1, R21 ;  /* 0x0000000116137819 */ /* 0x000fe40000010215 */
[-C--:B------:R-:W-:Y:S01]  /*03d0*/  ISETP.GT.U32.AND P2, PT, R16, R17.reuse, PT ;  /* 0x000000111000720c */ /* 0x080fe20003f44070 */
[C---:B------:R-:W-:Y:S01]  /*03e0*/  VIADD R16, R12.reuse, 0x3 ;  /* 0x000000030c107836 */ /* 0x040fe20000000000 */
[----:B------:R-:W-:-:S04]  /*03f0*/  ISETP.GE.U32.AND P3, PT, R12, R17, PT ;  /* 0x000000110c00720c */ /* 0x000fc80003f66070 */
[----:B------:R-:W-:Y:S02]  /*0400*/  ISETP.GT.U32.AND P1, PT, R16, R17, PT ;  /* 0x000000111000720c */ /* 0x000fe40003f24070 */
[----:B0-----:R-:W-:-:S04]  /*0410*/  IADD3 R16, P4, PT, R18, UR10, RZ ;  /* 0x0000000a12107c10 */ /* 0x001fc8000ff9e0ff */
[----:B------:R-:W-:Y:S02]  /*0420*/  IADD3.X R17, PT, PT, R19, UR11, RZ, P4, !PT ;  /* 0x0000000b13117c10 */ /* 0x000fe4000a7fe4ff */
[----:B-1----:R-:W-:-:S04]  /*0430*/  IADD3 R18, P4, PT, R18, UR8, RZ ;  /* 0x0000000812127c10 */ /* 0x002fc8000ff9e0ff */
[----:B------:R-:W2:Y:S01]  /*0440*/  LDG.E.64 R16, desc[UR4][R16.64] ;  /* 0x0000000410107981 */ /* 0x000ea2000c1e1b00 */
[----:B------:R-:W-:-:S06]  /*0450*/  IADD3.X R19, PT, PT, R19, UR9, RZ, P4, !PT ;  /* 0x0000000913137c10 */ /* 0x000fcc000a7fe4ff */
[----:B------:R-:W3:Y:S01]  /*0460*/  LDG.E.64 R18, desc[UR4][R18.64] ;  /* 0x0000000412127981 */ /* 0x000ee2000c1e1b00 */
[----:B--2---:R-:W-:Y:S01]  /*0470*/  @!P3 SHF.R.U64 R24, R16, 0x10, R17 ;  /* 0x000000101018b819 */ /* 0x004fe20000001211 */
[----:B------:R-:W-:-:S04]  /*0480*/  @!P2 IMAD.U32 R11, R17, 0x10000, RZ ;  /* 0x00010000110ba824 */ /* 0x000fc800078e00ff */
[----:B------:R-:W-:Y:S01]  /*0490*/  @!P3 IMAD.U32 R13, R24, 0x10000, RZ ;  /* 0x00010000180db824 */ /* 0x000fe200078e00ff */
[----:B------:R-:W-:Y:S02]  /*04a0*/  @!P1 SHF.R.U32.HI R24, RZ, 0x10, R17 ;  /* 0x00000010ff189819 */ /* 0x000fe40000011611 */
[--C-:B---3--:R-:W-:Y:S02]  /*04b0*/  @!P1 SHF.R.U32.HI R17, RZ, 0x10, R19.reuse ;  /* 0x00000010ff119819 */ /* 0x108fe40000011613 */
[----:B------:R-:W-:Y:S02]  /*04c0*/  @!P1 SHF.L.U32 R20, R24, 0x10, RZ ;  /* 0x0000001018149819 */ /* 0x000fe400000006ff */
[C---:B------:R-:W-:Y:S01]  /*04d0*/  @!P3 SHF.R.U64 R24, R18.reuse, 0x10, R19 ;  /* 0x000000101218b819 */ /* 0x040fe20000001213 */
[----:B------:R-:W-:Y:S01]  /*04e0*/  @!P1 IMAD.U32 R17, R17, 0x10000, RZ ;  /* 0x0001000011119824 */ /* 0x000fe200078e00ff */
[----:B------:R-:W-:-:S03]  /*04f0*/  SHF.L.U32 R27, R18, 0x10, RZ ;  /* 0x00000010121b7819 */ /* 0x000fc600000006ff */
[----:B------:R-:W-:Y:S02]  /*0500*/  @!P3 IMAD.U32 R24, R24, 0x10000, RZ ;  /* 0x000100001818b824 */ /* 0x000fe400078e00ff */
[----:B------:R-:W-:Y:S02]  /*0510*/  @!P1 FMUL R3, R20, R17 ;  /* 0x0000001114039220 */ /* 0x000fe40000400000 */
[----:B------:R-:W-:Y:S01]  /*0520*/  @!P3 FMUL R0, R13, R24 ;  /* 0x000000180d00b220 */ /* 0x000fe20000400000 */
[----:B------:R-:W-:-:S04]  /*0530*/  @!P2 IMAD.U32 R24, R19, 0x10000, RZ ;  /* 0x000100001318a824 */ /* 0x000fc800078e00ff */
[----:B------:R-:W-:Y:S01]  /*0540*/  @!P2 FMUL R2, R11, R24 ;  /* 0x000000180b02a220 */ /* 0x000fe20000400000 */
[----:B------:R-:W-:-:S04]  /*0550*/  IMAD.U32 R24, R16, 0x10000, RZ ;  /* 0x0001000010187824 */ /* 0x000fc800078e00ff */
[----:B------:R-:W-:-:S07]  /*0560*/  FMUL R27, R24, R27 ;  /* 0x0000001b181b7220 */ /* 0x000fce0000400000 */
.L_x_1012:
[----:B------:R-:W-:Y:S05]  /*0570*/  BSYNC.RECONVERGENT B1 ;  /* 0x0000000000017941 */ /* 0x000fea0003800200 */
.L_x_1011:
[----:B------:R-:W-:-:S04]  /*0580*/  IADD3 R17, PT, PT, R8, 0x1, RZ ;  /* 0x0000000108117810 */ /* 0x000fc80007ffe0ff */
[----:B------:R-:W-:Y:S02]  /*0590*/  IABS R16, R17 ;  /* 0x0000001100107213 */ /* 0x000fe40000000000 */
[----:B------:R-:W-:Y:S02]  /*05a0*/  ISETP.GE.AND P2, PT, R17, RZ, PT ;  /* 0x000000ff1100720c */ /* 0x000fe40003f46270 */
[----:B------:R-:W-:Y:S01]  /*05b0*/  VIMNMX R17, PT, PT, R8, UR6, !PT ;  /* 0x0000000608117c48 */ /* 0x000fe2000ffe0100 */
[----:B------:R-:W-:-:S03]  /*05c0*/  IMAD.HI.U32 R28, R28, R16, RZ ;  /* 0x000000101c1c7227 */ /* 0x000fc600078e00ff */
[----:B------:R-:W-:Y:S01]  /*05d0*/  IADD3 R17, PT, PT, -R8, R17, RZ ;  /* 0x0000001108117210 */ /* 0x000fe20007ffe1ff */
[----:B------:R-:W-:-:S04]  /*05e0*/  IMAD.MOV R28, RZ, RZ, -R28 ;  /* 0x000000ffff1c7224 */ /* 0x000fc800078e0a1c */
[----:B------:R-:W-:-:S05]  /*05f0*/  IMAD R16, R29, R28, R16 ;  /* 0x0000001c1d107224 */ /* 0x000fca00078e0210 */
[----:B------:R-:W-:-:S13]  /*0600*/  ISETP.GT.U32.AND P1, PT, R29, R16, PT ;  /* 0x000000101d00720c */ /* 0x000fda0003f24070 */
[----:B------:R-:W-:-:S05]  /*0610*/  @!P1 IMAD.IADD R16, R16, 0x1, -R29 ;  /* 0x0000000110109824 */ /* 0x000fca00078e0a1d */
[----:B------:R-:W-:-:S13]  /*0620*/  ISETP.GT.U32.AND P1, PT, R29, R16, PT ;  /* 0x000000101d00720c */ /* 0x000fda0003f24070 */
[----:B------:R-:W-:-:S05]  /*0630*/  @!P1 IADD3 R16, PT, PT, R16, -R29, RZ ;  /* 0x8000001d10109210 */ /* 0x000fca0007ffe0ff */
[----:B------:R-:W-:-:S05]  /*0640*/  @!P2 IMAD.MOV R16, RZ, RZ, -R16 ;  /* 0x000000ffff10a224 */ /* 0x000fca00078e0a10 */
[----:B------:R-:W-:-:S05]  /*0650*/  SEL R23, R23, R16, !P0 ;  /* 0x0000001017177207 */ /* 0x000fca0004000000 */
[----:B------:R-:W-:-:S05]  /*0660*/  IMAD.IADD R23, R14, 0x1, R23 ;  /* 0x000000010e177824 */ /* 0x000fca00078e0217 */
[----:B------:R-:W-:-:S04]  /*0670*/  ISETP.GT.AND P0, PT, R12, R23, PT ;  /* 0x000000170c00720c */ /* 0x000fc80003f04270 */
[----:B------:R-:W-:-:S13]  /*0680*/  ISETP.EQ.OR P0, PT, R17, 0x1, P0 ;  /* 0x000000011100780c */ /* 0x000fda0000702670 */
[----:B------:R-:W-:Y:S05]  /*0690*/  @P0 BRA `(.L_x_1010) ;  /* 0x0000000000840947 */ /* 0x000fea0003800000 */
[----:B------:R-:W0:Y:S01]  /*06a0*/  LDCU.64 UR10, c[0x0][0x390] ;  /* 0x00007200ff0a77ac */ /* 0x000e220008000a00 */
[----:B------:R-:W-:Y:S01]  /*06b0*/  IADD3 R14, P0, PT, R22, R15, RZ ;  /* 0x0000000f160e7210 */ /* 0x000fe20007f1e0ff */
[----:B------:R-:W1:Y:S03]  /*06c0*/  LDCU.64 UR8, c[0x0][0x388] ;  /* 0x00007100ff0877ac */ /* 0x000e660008000a00 */
[----:B------:R-:W-:Y:S01]  /*06d0*/  LEA.HI.X.SX32 R17, R15, R21, 0x1, P0 ;  /* 0x000000150f117211 */ /* 0x000fe200000f0eff */
[----:B------:R-:W-:-:S03]  /*06e0*/  IMAD.SHL.U32 R18, R14, 0x2, RZ ;  /* 0x000000020e127824 */ /* 0x000fc600078e00ff */
[----:B------:R-:W-:Y:S02]  /*06f0*/  SHF.L.U64.HI R14, R14, 0x1, R17 ;  /* 0x000000010e0e7819 */ /* 0x000fe40000010211 */
[----:B0-----:R-:W-:-:S04]  /*0700*/  IADD3 R16, P1, PT, R18, UR10, RZ ;  /* 0x0000000a12107c10 */ /* 0x001fc8000ff3e0ff */
[----:B------:R-:W-:Y:S02]  /*0710*/  IADD3.X R17, PT, PT, R14, UR11, RZ, P1, !PT ;  /* 0x0000000b0e117c10 */ /* 0x000fe40008ffe4ff */
[----:B-1----:R-:W-:-:S04]  /*0720*/  IADD3 R18, P0, PT, R18, UR8, RZ ;  /* 0x0000000812127c10 */ /* 0x002fc8000ff1e0ff */
[----:B------:R-:W-:Y:S01]  /*0730*/  IADD3.X R19, PT, PT, R14, UR9, RZ, P0, !PT ;  /* 0x000000090e137c10 */ /* 0x000fe200087fe4ff */
[----:B------:R-:W2:Y:S05]  /*0740*/  LDG.E.64 R16, desc[UR4][R16.64] ;  /* 0x0000000410107981 */ /* 0x000eaa000c1e1b00 */
[----:B------:R-:W3:Y:S01]  /*0750*/  LDG.E.64 R18, desc[UR4][R18.64] ;  /* 0x0000000412127981 */ /* 0x000ee2000c1e1b00 */
[C---:B------:R-:W-:Y:S01]  /*0760*/  VIADD R14, R12.reuse, 0x3 ;  /* 0x000000030c0e7836 */ /* 0x040fe20000000000 */
[----:B------:R-:W-:-:S04]  /*0770*/  ISETP.GE.U32.AND P0, PT, R12, R23, PT ;  /* 0x000000170c00720c */ /* 0x000fc80003f06070 */
[----:B------:R-:W-:Y:S02]  /*0780*/  ISETP.GT.U32.AND P2, PT, R14, R23, PT ;  /* 0x000000170e00720c */ /* 0x000fe40003f44070 */
[----:B------:R-:W-:-:S04]  /*0790*/  IADD3 R14, PT, PT, R12, 0x2, RZ ;  /* 0x000000020c0e7810 */ /* 0x000fc80007ffe0ff */
[----:B------:R-:W-:-:S07]  /*07a0*/  ISETP.GT.U32.AND P1, PT, R14, R23, PT ;  /* 0x000000170e00720c */ /* 0x000fce0003f24070 */
[----:B--2---:R-:W-:-:S06]  /*07b0*/  @!P2 SHF.R.U32.HI R14, RZ, 0x10, R17 ;  /* 0x00000010ff0ea819 */ /* 0x004fcc0000011611 */
[----:B------:R-:W-:Y:S01]  /*07c0*/  @!P1 IMAD.U32 R10, R17, 0x10000, RZ ;  /* 0x00010000110a9824 */ /* 0x000fe200078e00ff */
[C---:B------:R-:W-:Y:S02]  /*07d0*/  @!P0 SHF.R.U64 R23, R16.reuse, 0x10, R17 ;  /* 0x0000001010178819 */ /* 0x040fe40000001211 */
[----:B------:R-:W-:Y:S01]  /*07e0*/  SHF.L.U32 R25, R16, 0x10, RZ ;  /* 0x0000001010197819 */ /* 0x000fe200000006ff */
[----:B------:R-:W-:Y:S01]  /*07f0*/  @!P2 IMAD.U32 R7, R14, 0x10000, RZ ;  /* 0x000100000e07a824 */ /* 0x000fe200078e00ff */
[C-C-:B---3--:R-:W-:Y:S02]  /*0800*/  @!P0 SHF.R.U64 R14, R18.reuse, 0x10, R19.reuse ;  /* 0x00000010120e8819 */ /* 0x148fe40000001213 */
[----:B------:R-:W-:Y:S01]  /*0810*/  @!P2 SHF.R.U32.HI R17, RZ, 0x10, R19 ;  /* 0x00000010ff11a819 */ /* 0x000fe20000011613 */
[----:B------:R-:W-:Y:S01]  /*0820*/  @!P1 IMAD.U32 R19, R19, 0x10000, RZ ;  /* 0x0001000013139824 */ /* 0x000fe200078e00ff */
[----:B------:R-:W-:Y:S02]  /*0830*/  @!P0 SHF.L.U32 R9, R23, 0x10, RZ ;  /* 0x0000001017098819 */ /* 0x000fe400000006ff */
[----:B------:R-:W-:Y:S01]  /*0840*/  SHF.L.U32 R26, R18, 0x10, RZ ;  /* 0x00000010121a7819 */ /* 0x000fe200000006ff */
[----:B------:R-:W-:Y:S01]  /*0850*/  @!P2 IMAD.U32 R18, R17, 0x10000, RZ ;  /* 0x000100001112a824 */ /* 0x000fe200078e00ff */
[----:B------:R-:W-:Y:S01]  /*0860*/  @!P0 SHF.L.U32 R14, R14, 0x10, RZ ;  /* 0x000000100e0e8819 */ /* 0x000fe200000006ff */
[----:B------:R-:W-:-:S02]  /*0870*/  @!P1 FMUL R5, R10, R19 ;  /* 0x000000130a059220 */ /* 0x000fc40000400000 */
[----:B------:R-:W-:Y:S01]  /*0880*/  @!P2 FMUL R6, R7, R18 ;  /* 0x000000120706a220 */ /* 0x000fe20000400000 */
[----:B------:R-:W-:Y:S01]  /*0890*/  FMUL R26, R25, R26 ;  /* 0x0000001a191a7220 */ /* 0x000fe20000400000 */
[----:B------:R-:W-:-:S07]  /*08a0*/  @!P0 FMUL R4, R9, R14 ;  /* 0x0000000e09048220 */ /* 0x000fce0000400000 */
.L_x_1010:
[----:B------:R-:W-:Y:S05]  /*08b0*/  BSYNC.RECONVERGENT B0 ;  /* 0x0000000000007941 */ /* 0x000fea0003800200 */
.L_x_1009:
[----:B------:R-:W-:Y:S01]  /*08c0*/  FADD R17, R27, R0 ;  /* 0x000000001b117221 */ /* 0x000fe20000000000 */
[----:B------:R-:W-:Y:S01]  /*08d0*/  FADD R16, R26, R4 ;  /* 0x000000041a107221 */ /* 0x000fe20000000000 */
[----:B------:R-:W-:Y:S02]  /*08e0*/  ISETP.GE.AND P0, PT, R8, UR6, PT ;  /* 0x0000000608007c0c */ /* 0x000fe4000bf06270 */
[----:B------:R-:W-:Y:S01]  /*08f0*/  FADD R14, R17, R2 ;  /* 0x00000002110e7221 */ /* 0x000fe20000000000 */
[----:B------:R-:W-:-:S03]  /*0900*/  FADD R17, R16, R5 ;  /* 0x0000000510117221 */ /* 0x000fc60000000000 */
[----:B------:R-:W-:Y:S01]  /*0910*/  FADD R14, R14, R3 ;  /* 0x000000030e0e7221 */ /* 0x000fe20000000000 */
[----:B------:R-:W-:-:S04]  /*0920*/  FADD R17, R17, R6 ;  /* 0x0000000611117221 */ /* 0x000fc80000000000 */
[----:B------:R-:W0:Y:S04]  /*0930*/  SHFL.BFLY PT, R19, R14, 0x10, 0x1f ;  /* 0x0e001f000e137f89 */ /* 0x000e2800000e0000 */
[----:B------:R-:W1:Y:S01]  /*0940*/  SHFL.BFLY PT, R16, R17, 0x10, 0x1f ;  /* 0x0e001f0011107f89 */ /* 0x000e6200000e0000 */
[----:B0-----:R-:W-:Y:S01]  /*0950*/  FADD R19, R14, R19 ;  /* 0x000000130e137221 */ /* 0x001fe20000000000 */
[----:B-1----:R-:W-:-:S04]  /*0960*/  FADD R16, R17, R16 ;  /* 0x0000001011107221 */ /* 0x002fc80000000000 */
        /* <DEDUP_REMOVED lines=12> */
[----:B------:R0:W1:Y:S04]  /*0a30*/  SHFL.BFLY PT, R16, R29, 0x1, 0x1f ;  /* 0x0c201f001d107f89 */ /* 0x00006800000e0000 */
[----:B------:R0:W2:Y:S01]  /*0a40*/  SHFL.BFLY PT, R14, R17, 0x1, 0x1f ;  /* 0x0c201f00110e7f89 */ /* 0x0000a200000e0000 */
[----:B------:R-:W-:Y:S05]  /*0a50*/  @P0 EXIT ;  /* 0x000000000000094d */ /* 0x000fea0003800000 */
[----:B------:R-:W-:Y:S01]  /*0a60*/  ISETP.GE.AND P1, PT, R12, R15, PT ;  /* 0x0000000f0c00720c */ /* 0x000fe20003f26270 */
[----:B------:R-:W-:Y:S01]  /*0a70*/  VIADD R8, R8, 0x1 ;  /* 0x0000000108087836 */ /* 0x000fe20000000000 */
[----:B------:R-:W-:Y:S04]  /*0a80*/  BSSY.RECONVERGENT B0, `(.L_x_1013) ;  /* 0x0000019000007945 */ /* 0x000fe80003800200 */
[----:B------:R-:W-:Y:S01]  /*0a90*/  ISETP.GE.OR P0, PT, R8, UR6, P1 ;  /* 0x0000000608007c0c */ /* 0x000fe20008f06670 */
[----:B-1----:R-:W-:-:S06]  /*0aa0*/  FADD R8, R29, R16 ;  /* 0x000000101d087221 */ /* 0x002fcc0000000000 */
[----:B------:R-:W-:Y:S06]  /*0ab0*/  @P1 BRA `(.L_x_1014) ;  /* 0x0000000000541947 */ /* 0x000fec0003800000 */
[----:B------:R-:W1:Y:S01]  /*0ac0*/  LDCU UR7, c[0x0][0x398] ;  /* 0x00007300ff0777ac */ /* 0x000e620008000800 */
[C---:B------:R-:W-:Y:S01]  /*0ad0*/  FFMA R2, R8.reuse, -R11, R2 ;  /* 0x8000000b08027223 */ /* 0x040fe20000000002 */
[C---:B------:R-:W-:Y:S01]  /*0ae0*/  FFMA R0, R8.reuse, -R13, R0 ;  /* 0x8000000d08007223 */ /* 0x040fe20000000000 */
[C---:B------:R-:W-:Y:S01]  /*0af0*/  FFMA R3, R8.reuse, -R20, R3 ;  /* 0x8000001408037223 */ /* 0x040fe20000000003 */
[----:B------:R-:W-:Y:S01]  /*0b00*/  FFMA R8, R8, -R24, R27 ;  /* 0x8000001808087223 */ /* 0x000fe2000000001b */
[----:B------:R-:W3:Y:S01]  /*0b10*/  LDCU.64 UR8, c[0x0][0x380] ;  /* 0x00007000ff0877ac */ /* 0x000ee20008000a00 */
[----:B-1----:R-:W-:Y:S01]  /*0b20*/  FMUL R16, R2, UR7 ;  /* 0x0000000702107c20 */ /* 0x002fe20008400000 */
[----:B------:R-:W-:Y:S01]  /*0b30*/  FMUL R0, R0, UR7 ;  /* 0x0000000700007c20 */ /* 0x000fe20008400000 */
[----:B------:R-:W-:Y:S01]  /*0b40*/  FMUL R18, R3, UR7 ;  /* 0x0000000703127c20 */ /* 0x000fe20008400000 */
[----:B------:R-:W-:Y:S02]  /*0b50*/  FMUL R8, R8, UR7 ;  /* 0x0000000708087c20 */ /* 0x000fe40008400000 */
[----:B------:R-:W1:Y:S01]  /*0b60*/  F2F.BF16.F32 R12, R0 ;  /* 0x00000000000c7304 */ /* 0x000e620000202000 */
[----:B---3--:R-:W-:-:S07]  /*0b70*/  LEA R2, P1, R22, UR8, 0x1 ;  /* 0x0000000816027c11 */ /* 0x008fce000f8208ff */
[----:B------:R-:W-:Y:S01]  /*0b80*/  F2F.BF16.F32 R16, R16 ;  /* 0x0000001000107304 */ /* 0x000fe20000202000 */
[----:B-1----:R-:W-:-:S07]  /*0b90*/  IMAD.WIDE.U32 R12, R12, 0x10000, RZ ;  /* 0x000100000c0c7825 */ /* 0x002fce00078e00ff */
[----:B------:R-:W1:Y:S08]  /*0ba0*/  F2F.BF16.F32 R3, R18 ;  /* 0x0000001200037304 */ /* 0x000e700000202000 */
[----:B------:R-:W3:Y:S01]  /*0bb0*/  F2F.BF16.F32 R11, R8 ;  /* 0x00000008000b7304 */ /* 0x000ee20000202000 */
[----:B-1----:R-:W-:Y:S02]  /*0bc0*/  PRMT R19, R16, 0x5410, R3 ;  /* 0x0000541010137816 */ /* 0x002fe40000000003 */
[----:B------:R-:W-:-:S02]  /*0bd0*/  LEA.HI.X R3, R22, UR9, R21, 0x1, P1 ;  /* 0x0000000916037c11 */ /* 0x000fc400088f0c15 */
[----:B------:R-:W-:Y:S02]  /*0be0*/  LOP3.LUT R13, R19, R13, RZ, 0xfc, !PT ;  /* 0x0000000d130d7212 */ /* 0x000fe400078efcff */
[----:B---3--:R-:W-:-:S05]  /*0bf0*/  LOP3.LUT R12, R12, R11, RZ, 0xfc, !PT ;  /* 0x0000000b0c0c7212 */ /* 0x008fca00078efcff */
[----:B------:R1:W-:Y:S02]  /*0c00*/  STG.E.64 desc[UR4][R2.64], R12 ;  /* 0x0000000c02007986 */ /* 0x0003e4000c101b04 */
.L_x_1014:
[----:B------:R-:W-:Y:S05]  /*0c10*/  BSYNC.RECONVERGENT B0 ;  /* 0x0000000000007941 */ /* 0x000fea0003800200 */
.L_x_1013:
[----:B------:R-:W-:Y:S05]  /*0c20*/  @P0 EXIT ;  /* 0x000000000000094d */ /* 0x000fea0003800000 */
[----:B------:R-:W3:Y:S01]  /*0c30*/  LDCU UR6, c[0x0][0x398] ;  /* 0x00007300ff0677ac */ /* 0x000ee20008000800 */
[----:B0-2---:R-:W-:Y:S01]  /*0c40*/  FADD R17, R17, R14 ;  /* 0x0000000e11117221 */ /* 0x005fe20000000000 */
[----:B------:R-:W-:Y:S01]  /*0c50*/  IADD3 R22, P0, PT, R22, R15, RZ ;  /* 0x0000000f16167210 */ /* 0x000fe20007f1e0ff */
[----:B------:R-:W0:Y:S02]  /*0c60*/  LDCU.64 UR8, c[0x0][0x380] ;  /* 0x00007000ff0877ac */ /* 0x000e240008000a00 */
[C---:B------:R-:W-:Y:S01]  /*0c70*/  FFMA R5, R17.reuse, -R10, R5 ;  /* 0x8000000a11057223 */ /* 0x040fe20000000005 */
[C---:B------:R-:W-:Y:S01]  /*0c80*/  FFMA R4, R17.reuse, -R9, R4 ;  /* 0x8000000911047223 */ /* 0x040fe20000000004 */
[C---:B------:R-:W-:Y:S01]  /*0c90*/  FFMA R6, R17.reuse, -R7, R6 ;  /* 0x8000000711067223 */ /* 0x040fe20000000006 */
[----:B------:R-:W-:Y:S01]  /*0ca0*/  FFMA R25, R17, -R25, R26 ;  /* 0x8000001911197223 */ /* 0x000fe2000000001a */
[----:B------:R-:W-:Y:S01]  /*0cb0*/  IADD3.X R21, PT, PT, RZ, R21, RZ, P0, !PT ;  /* 0x00000015ff157210 */ /* 0x000fe200007fe4ff */
[----:B---3--:R-:W-:Y:S01]  /*0cc0*/  FMUL R0, R5, UR6 ;  /* 0x0000000605007c20 */ /* 0x008fe20008400000 */
[----:B------:R-:W-:Y:S01]  /*0cd0*/  FMUL R4, R4, UR6 ;  /* 0x0000000604047c20 */ /* 0x000fe20008400000 */
[----:B------:R-:W-:Y:S01]  /*0ce0*/  FMUL R6, R6, UR6 ;  /* 0x0000000606067c20 */ /* 0x000fe20008400000 */
[----:B------:R-:W-:-:S02]  /*0cf0*/  FMUL R25, R25, UR6 ;  /* 0x0000000619197c20 */ /* 0x000fc40008400000 */
[----:B-1----:R0:W1:Y:S08]  /*0d00*/  F2F.BF16.F32 R2, R4 ;  /* 0x0000000400027304 */ /* 0x0020700000202000 */
[----:B------:R-:W-:Y:S01]  /*0d10*/  F2F.BF16.F32 R0, R0 ;  /* 0x0000000000007304 */ /* 0x000fe20000202000 */
[----:B0-----:R-:W-:Y:S01]  /*0d20*/  LEA R4, P0, R22, UR8, 0x1 ;  /* 0x0000000816047c11 */ /* 0x001fe2000f8008ff */
[----:B-1----:R-:W-:-:S06]  /*0d30*/  IMAD.WIDE.U32 R2, R2, 0x10000, RZ ;  /* 0x0001000002027825 */ /* 0x002fcc00078e00ff */
[----:B------:R-:W0:Y:S08]  /*0d40*/  F2F.BF16.F32 R5, R6 ;  /* 0x0000000600057304 */ /* 0x000e300000202000 */
[----:B------:R-:W1:Y:S01]  /*0d50*/  F2F.BF16.F32 R25, R25 ;  /* 0x0000001900197304 */ /* 0x000e620000202000 */
[----:B0-----:R-:W-:Y:S02]  /*0d60*/  PRMT R7, R0, 0x5410, R5 ;  /* 0x0000541000077816 */ /* 0x001fe40000000005 */
[----:B------:R-:W-:-:S02]  /*0d70*/  LEA.HI.X R5, R22, UR9, R21, 0x1, P0 ;  /* 0x0000000916057c11 */ /* 0x000fc400080f0c15 */
[----:B------:R-:W-:Y:S02]  /*0d80*/  LOP3.LUT R3, R7, R3, RZ, 0xfc, !PT ;  /* 0x0000000307037212 */ /* 0x000fe400078efcff */
[----:B-1----:R-:W-:-:S05]  /*0d90*/  LOP3.LUT R2, R2, R25, RZ, 0xfc, !PT ;  /* 0x0000001902027212 */ /* 0x002fca00078efcff */
[----:B------:R-:W-:Y:S01]  /*0da0*/  STG.E.64 desc[UR4][R4.64], R2 ;  /* 0x0000000204007986 */ /* 0x000fe2000c101b04 */
[----:B------:R-:W-:Y:S05]  /*0db0*/  EXIT ;  /* 0x000000000000794d */ /* 0x000fea0003800000 */
.L_x_1015:
        /* <DEDUP_REMOVED lines=12> */
.L_x_12143:


//--------------------- .text._ZN18transformer_engine50scaled_aligned_causal_masked_softmax_warp_backwardI13__nv_bfloat16S1_fLi6EEEvPT0_PKT_S6_T1_iii --------------------------
	.section	.text._ZN18transformer_engine50scaled_aligned_causal_masked_softmax_warp_backwardI13__nv_bfloat16S1_fLi6EEEvPT0_PKT_S6_T1_iii,"ax",@progbits
	.align	128
        .global         _ZN18transformer_engine50scaled_aligned_causal_masked_softmax_warp_backwardI13__nv_bfloat16S1_fLi6EEEvPT0_PKT_S6_T1_iii
        .type           _ZN18transformer_engine50scaled_aligned_causal_masked_softmax_warp_backwardI13__nv_bfloat16S1_fLi6EEEvPT0_PKT_S6_T1_iii,@function
        .size           _ZN18transformer_engine50scaled_aligned_causal_masked_softmax_warp_backwardI13__nv_bfloat16S1_fLi6EEEvPT0_PKT_S6_T1_iii,(.L_x_12144 - _ZN18transformer_engine50scaled_aligned_causal_masked_softmax_warp_backwardI13__nv_bfloat16S1_fLi6EEEvPT0_PKT_S6_T1_iii)
        .other          _ZN18transformer_engine50scaled_aligned_causal_masked_softmax_warp_backwardI13__nv_bfloat16S1_fLi6EEEvPT0_PKT_S6_T1_iii,@"STO_CUDA_ENTRY STV_DEFAULT"
_ZN18transformer_engine50scaled_aligned_causal_masked_softmax_warp_backwardI13__nv_bfloat16S1_fLi6EEEvPT0_PKT_S6_T1_iii:
.text._ZN18transformer_engine50scaled_aligned_causal_masked_softmax_warp_backwardI13__nv_bfloat16S1_fLi6EEEvPT0_PKT_S6_T1_iii:
[----:B------:R-:W-:Y:S08]  /*0000*/  LDC R1, c[0x0][0x37c] ;  /* 0x0000df00ff017b82 */ /* 0x000ff00000000800 */
[----:B------:R-:W0:Y:S01]  /*0010*/  LDC.64 R2, c[0x0][0x3a0] ;  /* 0x0000e800ff027b82 */ /* 0x000e220000000a00 */
[----:B------:R-:W1:Y:S01]  /*0020*/  S2R R9, SR_TID.Y ;  /* 0x0000000000097919 */ /* 0x000e620000002200 */
[----:B------:R-:W2:Y:S01]  /*0030*/  LDCU UR6, c[0x0][0x39c] ;  /* 0x00007380ff0677ac */ /* 0x000ea20008000800 */
[----:B------:R-:W-:Y:S01]  /*0040*/  BSSY.RECONVERGENT B0, `(.L_x_1016) ;  /* 0x000005c000007945 */ /* 0x000fe20003800200 */
[----:B------:R-:W-:Y:S01]  /*0050*/  HFMA2 R13, -RZ, RZ, 0, 0 ;  /* 0x00000000ff0d7431 */ /* 0x000fe200000001ff */
[----:B------:R-:W3:Y:S01]  /*0060*/  S2R R12, SR_TID.X ;  /* 0x00000000000c7919 */ /* 0x000ee20000002100 */
[----:B------:R-:W-:Y:S01]  /*0070*/  HFMA2 R20, -RZ, RZ, 0, 0 ;  /* 0x00000000ff147431 */ /* 0x000fe200000001ff */
[----:B------:R-:W-:Y:S01]  /*0080*/  CS2R R14, SRZ ;  /* 0x00000000000e7805 */ /* 0x000fe2000001ff00 */
[----:B------:R-:W1:Y:S01]  /*0090*/  S2UR UR4, SR_CTAID.X ;  /* 0x00000000000479c3 */ /* 0x000e620000002500 */
[----:B------:R-:W-:-:S02]  /*00a0*/  CS2R R16, SRZ ;  /* 0x0000000000107805 */ /* 0x000fc4000001ff00 */
[----:B------:R-:W-:-:S05]  /*00b0*/  CS2R R18, SRZ ;  /* 0x0000000000127805 */ /* 0x000fca000001ff00 */
[----:B------:R-:W1:Y:S01]  /*00c0*/  LDC R0, c[0x0][0x364] ;  /* 0x0000d900ff007b82 */ /* 0x000e620000000800 */
[----:B0-----:R-:W-:-:S04]  /*00d0*/  IABS R4, R2 ;  /* 0x0000000200047213 */ /* 0x001fc80000000000 */
[----:B------:R-:W0:Y:S01]  /*00e0*/  I2F.RP R5, R4 ;  /* 0x0000000400057306 */ /* 0x000e220000209400 */
[----:B-1----:R-:W-:Y:S01]  /*00f0*/  IMAD R0, R0, UR4, R9 ;  /* 0x0000000400007c24 */ /* 0x002fe2000f8e0209 */
[----:B------:R-:W1:Y:S06]  /*0100*/  LDCU.64 UR4, c[0x0][0x358] ;  /* 0x00006b00ff0477ac */ /* 0x000e6c0008000a00 */
[----:B0-----:R-:W0:Y:S01]  /*0110*/  MUFU.RCP R5, R5 ;  /* 0x0000000500057308 */ /* 0x001e220000001000 */
[----:B------:R-:W-:-:S04]  /*0120*/  SHF.L.U32 R0, R0, 0x1, RZ ;  /* 0x0000000100007819 */ /* 0x000fc800000006ff */
[C---:B------:R-:W-:Y:S01]  /*0130*/  ISETP.GE.AND P1, PT, R0.reuse, RZ, PT ;  /* 0x000000ff0000720c */ /* 0x040fe20003f26270 */
[----:B---3--:R-:W-:Y:S01]  /*0140*/  IMAD R21, R0, R3, R12 ;  /* 0x0000000300157224 */ /* 0x008fe200078e020c */
[----:B0-----:R-:W-:Y:S02]  /*0150*/  IADD3 R6, PT, PT, R5, 0xffffffe, RZ ;  /* 0x0ffffffe05067810 */ /* 0x001fe40007ffe0ff */
[----:B------:R-:W-:Y:S02]  /*0160*/  IABS R5, R0 ;  /* 0x0000000000057213 */ /* 0x000fe40000000000 */
[----:B------:R0:W3:Y:S02]  /*0170*/  F2I.FTZ.U32.TRUNC.NTZ R7, R6 ;  /* 0x0000000600077305 */ /* 0x0000e4000021f000 */
[----:B0-----:R-:W-:Y:S02]  /*0180*/  IMAD.MOV.U32 R6, RZ, RZ, RZ ;  /* 0x000000ffff067224 */ /* 0x001fe400078e00ff */
[----:B---3--:R-:W-:-:S04]  /*0190*/  IMAD.MOV R11, RZ, RZ, -R7 ;  /* 0x000000ffff0b7224 */ /* 0x008fc800078e0a07 */
[----:B------:R-:W-:-:S04]  /*01a0*/  IMAD R11, R11, R4, RZ ;  /* 0x000000040b0b7224 */ /* 0x000fc800078e02ff */
[----:B------:R-:W-:Y:S01]  /*01b0*/  IMAD.HI.U32 R11, R7, R11, R6 ;  /* 0x0000000b070b7227 */ /* 0x000fe200078e0006 */
[----:B------:R-:W-:-:S05]  /*01c0*/  MOV R7, R5 ;  /* 0x0000000500077202 */ /* 0x000fca0000000f00 */
[----:B------:R-:W-:-:S04]  /*01d0*/  IMAD.HI.U32 R5, R11, R7, RZ ;  /* 0x000000070b057227 */ /* 0x000fc800078e00ff */
[----:B------:R-:W-:-:S04]  /*01e0*/  IMAD.MOV R5, RZ, RZ, -R5 ;  /* 0x000000ffff057224 */ /* 0x000fc800078e0a05 */
[----:B------:R-:W-:Y:S01]  /*01f0*/  IMAD R7, R4, R5, R7 ;  /* 0x0000000504077224 */ /* 0x000fe200078e0207 */
[----:B--2---:R-:W-:-:S04]  /*0200*/  VIMNMX R5, PT, PT, R0, UR6, !PT ;  /* 0x0000000600057c48 */ /* 0x004fc8000ffe0100 */
[----:B------:R-:W-:Y:S01]  /*0210*/  ISETP.GT.U32.AND P0, PT, R4, R7, PT ;  /* 0x000000070400720c */ /* 0x000fe20003f04070 */
[----:B------:R-:W-:-:S05]  /*0220*/  IMAD.IADD R5, R5, 0x1, -R0 ;  /* 0x0000000105057824 */ /* 0x000fca00078e0a00 */
[----:B------:R-:W-:-:S07]  /*0230*/  ISETP.NE.AND P2, PT, R5, RZ, PT ;  /* 0x000000ff0500720c */ /* 0x000fce0003f45270 */
[----:B------:R-:W-:-:S04]  /*0240*/  @!P0 IADD3 R7, PT, PT, R7, -R4, RZ ;  /* 0x8000000407078210 */ /* 0x000fc80007ffe0ff */
[----:B------:R-:W-:-:S13]  /*0250*/  ISETP.GT.U32.AND P0, PT, R4, R7, PT ;  /* 0x000000070400720c */ /* 0x000fda0003f04070 */
[----:B------:R-:W-:-:S05]  /*0260*/  @!P0 IMAD.IADD R7, R7, 0x1, -R4 ;  /* 0x0000000107078824 */ /* 0x000fca00078e0a04 */
[----:B------:R-:W-:-:S05]  /*0270*/  MOV R23, R7 ;  /* 0x0000000700177202 */ /* 0x000fca0000000f00 */
[----:B------:R-:W-:Y:S01]  /*0280*/  @!P1 IMAD.MOV R23, RZ, RZ, -R23 ;  /* 0x000000ffff179224 */ /* 0x000fe200078e0a17 */
[----:B-1----:R-:W-:Y:S06]  /*0290*/  @!P2 BRA `(.L_x_1017) ;  /* 0x0000000000d8a947 */ /* 0x002fec0003800000 */
[----:B------:R-:W0:Y:S01]  /*02a0*/  LDC.64 R8, c[0x0][0x390] ;  /* 0x0000e400ff087b82 */ /* 0x000e220000000a00 */
[----:B------:R-:W-:Y:S02]  /*02b0*/  IADD3 R24, PT, PT, R0, 0x1, RZ ;  /* 0x0000000100187810 */ /* 0x000fe40007ffe0ff */
[----:B------:R-:W-:Y:S02]  /*02c0*/  ISETP.NE.AND P0, PT, R2, RZ, PT ;  /* 0x000000ff0200720c */ /* 0x000fe40003f05270 */
[----:B------:R-:W-:Y:S02]  /*02d0*/  LOP3.LUT R10, RZ, R2, RZ, 0x33, !PT ;  /* 0x00000002ff0a7212 */ /* 0x000fe400078e33ff */
[----:B------:R-:W-:Y:S01]  /*02e0*/  IABS R22, R24 ;  /* 0x0000001800167213 */ /* 0x000fe20000000000 */
[----:B------:R-:W1:Y:S01]  /*02f0*/  LDC.64 R6, c[0x0][0x388] ;  /* 0x0000e200ff067b82 */ /* 0x000e620000000a00 */
[----:B------:R-:W-:Y:S02]  /*0300*/  IADD3 R2, PT, PT, R3, -R2, RZ ;  /* 0x8000000203027210 */ /* 0x000fe40007ffe0ff */
[----:B------:R-:W-:Y:S01]  /*0310*/  SEL R25, R10, R23, !P0 ;  /* 0x000000170a197207 */ /* 0x000fe20004000000 */
[----:B------:R-:W-:Y:S01]  /*0320*/  IMAD.MOV.U32 R23, RZ, RZ, R22 ;  /* 0x000000ffff177224 */ /* 0x000fe200078e0016 */
[----:B------:R-:W-:-:S02]  /*0330*/  IADD3 R22, PT, PT, R12, 0x20, RZ ;  /* 0x000000200c167810 */ /* 0x000fc40007ffe0ff */
[----:B------:R-:W-:Y:S01]  /*0340*/  IADD3 R25, PT, PT, R2, R25, RZ ;  /* 0x0000001902197210 */ /* 0x000fe20007ffe0ff */
[----:B------:R-:W-:Y:S01]  /*0350*/  IMAD.HI.U32 R11, R11, R23, RZ ;  /* 0x000000170b0b7227 */ /* 0x000fe200078e00ff */
[----:B------:R-:W-:Y:S02]  /*0360*/  ISETP.GE.AND P3, PT, R24, RZ, PT ;  /* 0x000000ff1800720c */ /* 0x000fe40003f66270 */
[-C--:B------:R-:W-:Y:S01]  /*0370*/  ISETP.GT.AND P2, PT, R12, R25.reuse, PT ;  /* 0x000000190c00720c */ /* 0x080fe20003f44270 */
[----:B------:R-:W-:Y:S01]  /*0380*/  IMAD.MOV R11, RZ, RZ, -R11 ;  /* 0x000000ffff0b7224 */ /* 0x000fe200078e0a0b */
[----:B------:R-:W-:Y:S01]  /*0390*/  ISETP.GT.AND P1, PT, R22, R25, PT ;  /* 0x000000191600720c */ /* 0x000fe20003f24270 */
[----:B0-----:R-:W-:-:S04]  /*03a0*/  IMAD.WIDE R8, R21, 0x2, R8 ;  /* 0x0000000215087825 */ /* 0x001fc800078e0208 */
[----:B------:R-:W-:Y:S02]  /*03b0*/  IMAD R25, R4, R11, R23 ;  /* 0x0000000b04197224 */ /* 0x000fe400078e0217 */
[----:B-1----:R-:W-:-:S04]  /*03c0*/  IMAD.WIDE R6, R21, 0x2, R6 ;  /* 0x0000000215067825 */ /* 0x002fc800078e0206 */
[----:B------:R-:W2:Y:S04]  /*03d0*/  @!P2 LDG.E.U16 R26, desc[UR4][R8.64] ;  /* 0x00000004081aa981 */ /* 0x000ea8000c1e1500 */
[----:B------:R-:W3:Y:S04]  /*03e0*/  @!P1 LDG.E.U16 R24, desc[UR4][R8.64+0x40] ;  /* 0x0000400408189981 */ /* 0x000ee8000c1e1500 */
[----:B------:R-:W4:Y:S04]  /*03f0*/  @!P1 LDG.E.U16 R23, desc[UR4][R6.64+0x40] ;  /* 0x0000400406179981 */ /* 0x000f28000c1e1500 */
[----:B------:R-:W5:Y:S01]  /*0400*/  @!P2 LDG.E.U16 R11, desc[UR4][R6.64] ;  /* 0x00000004060ba981 */ /* 0x000f62000c1e1500 */
[----:B------:R-:W-:-:S13]  /*0410*/  ISETP.GT.U32.AND P4, PT, R4, R25, PT ;  /* 0x000000190400720c */ /* 0x000fda0003f84070 */
[----:B------:R-:W-:-:S04]  /*0420*/  @!P4 IADD3 R25, PT, PT, R25, -R4, RZ ;  /* 0x800000041919c210 */ /* 0x000fc80007ffe0ff */
[----:B------:R-:W-:-:S13]  /*0430*/  ISETP.GT.U32.AND P4, PT, R4, R25, PT ;  /* 0x000000190400720c */ /* 0x000fda0003f84070 */
[----:B------:R-:W-:-:S05]  /*0440*/  @!P4 IADD3 R25, PT, PT, R25, -R4, RZ ;  /* 0x800000041919c210 */ /* 0x000fca0007ffe0ff */
[----:B------:R-:W-:Y:S01]  /*0450*/  @!P3 IMAD.MOV R25, RZ, RZ, -R25 ;  /* 0x000000ffff19b224 */ /* 0x000fe200078e0a19 */
[----:B------:R-:W-:-:S04]  /*0460*/  ISETP.NE.AND P3, PT, R5, 0x1, PT ;  /* 0x000000010500780c */ /* 0x000fc80003f65270 */
[----:B------:R-:W-:-:S04]  /*0470*/  SEL R25, R10, R25, !P0 ;  /* 0x000000190a197207 */ /* 0x000fc80004000000 */
[----:B------:R-:W-:Y:S02]  /*0480*/  IADD3 R25, PT, PT, R2, R25, RZ ;  /* 0x0000001902197210 */ /* 0x000fe40007ffe0ff */
[----:B--2---:R-:W-:Y:S02]  /*0490*/  @!P2 SHF.L.U32 R19, R26, 0x10, RZ ;  /* 0x000000101a13a819 */ /* 0x004fe400000006ff */
[----:B---3--:R-:W-:Y:S02]  /*04a0*/  @!P1 SHF.L.U32 R20, R24, 0x10, RZ ;  /* 0x0000001018149819 */ /* 0x008fe400000006ff */
[----:B----4-:R-:W-:Y:S01]  /*04b0*/  @!P1 SHF.L.U32 R23, R23, 0x10, RZ ;  /* 0x0000001017179819 */ /* 0x010fe200000006ff */
[----:B-----5:R-:W-:-:S04]  /*04c0*/  @!P2 IMAD.U32 R4, R11, 0x10000, RZ ;  /* 0x000100000b04a824 */ /* 0x020fc800078e00ff */
[----:B------:R-:W-:Y:S01]  /*04d0*/  @!P1 FMUL R15, R20, R23 ;  /* 0x00000017140f9220 */ /* 0x000fe20000400000 */
[----:B------:R-:W-:Y:S01]  /*04e0*/  @!P2 FMUL R16, R19, R4 ;  /* 0x000000041310a220 */ /* 0x000fe20000400000 */
[----:B------:R-:W-:Y:S06]  /*04f0*/  @!P3 BRA `(.L_x_1017) ;  /* 0x000000000040b947 */ /* 0x000fec0003800000 */
[-C--:B------:R-:W-:Y:S02]  /*0500*/  ISETP.GT.AND P0, PT, R12, R25.reuse, PT ;  /* 0x000000190c00720c */ /* 0x080fe40003f04270 */
[----:B------:R-:W-:-:S11]  /*0510*/  ISETP.GT.AND P1, PT, R22, R25, PT ;  /* 0x000000191600720c */ /* 0x000fd60003f24270 */
[----:B------:R-:W-:-:S04]  /*0520*/  @!P0 IMAD.WIDE R4, R3, 0x2, R8 ;  /* 0x0000000203048825 */ /* 0x000fc800078e0208 */
[C---:B------:R-:W-:Y:S02]  /*0530*/  @!P1 IMAD.WIDE R8, R3.reuse, 0x2, R8 ;  /* 0x0000000203089825 */ /* 0x040fe400078e0208 */
[----:B------:R-:W2:Y:S02]  /*0540*/  @!P0 LDG.E.U16 R4, desc[UR4][R4.64] ;  /* 0x0000000404048981 */ /* 0x000ea4000c1e1500 */
[C-C-:B------:R-:W-:Y:S02]  /*0550*/  @!P0 IMAD.WIDE R10, R3.reuse, 0x2, R6.reuse ;  /* 0x00000002030a8825 */ /* 0x140fe400078e0206 */
[----:B------:R-:W3:Y:S02]  /*0560*/  @!P1 LDG.E.U16 R8, desc[UR4][R8.64+0x40] ;  /* 0x0000400408089981 */ /* 0x000ee4000c1e1500 */
[----:B------:R-:W-:Y:S02]  /*0570*/  @!P1 IMAD.WIDE R6, R3, 0x2, R6 ;  /* 0x0000000203069825 */ /* 0x000fe400078e0206 */
[----:B------:R-:W4:Y:S04]  /*0580*/  @!P0 LDG.E.U16 R10, desc[UR4][R10.64] ;  /* 0x000000040a0a8981 */ /* 0x000f28000c1e1500 */
[----:B------:R-:W5:Y:S01]  /*0590*/  @!P1 LDG.E.U16 R6, desc[UR4][R6.64+0x40] ;  /* 0x0000400406069981 */ /* 0x000f62000c1e1500 */
[----:B--2---:R-:W-:Y:S01]  /*05a0*/  @!P0 IMAD.U32 R17, R4, 0x10000, RZ ;  /* 0x0001000004118824 */ /* 0x004fe200078e00ff */
[----:B---3--:R-:W-:-:S02]  /*05b0*/  @!P1 SHF.L.U32 R18, R8, 0x10, RZ ;  /* 0x0000001008129819 */ /* 0x008fc400000006ff */
[----:B----4-:R-:W-:Y:S01]  /*05c0*/  @!P0 SHF.L.U32 R2, R10, 0x10, RZ ;  /* 0x000000100a028819 */ /* 0x010fe200000006ff */
[----:B-----5:R-:W-:-:S04]  /*05d0*/  @!P1 IMAD.U32 R23, R6, 0x10000, RZ ;  /* 0x0001000006179824 */ /* 0x020fc800078e00ff */
[----:B------:R-:W-:Y:S01]  /*05e0*/  @!P0 FMUL R14, R17, R2 ;  /* 0x00000002110e8220 */ /* 0x000fe20000400000 */
[----:B------:R-:W-:-:S07]  /*05f0*/  @!P1 FMUL R13, R18, R23 ;  /* 0x00000017120d9220 */ /* 0x000fce0000400000 */
.L_x_1017:
[----:B------:R-:W-:Y:S05]  /*0600*/  BSYNC.RECONVERGENT B0 ;  /* 0x0000000000007941 */ /* 0x000fea0003800200 */
.L_x_1016:
[----:B------:R-:W-:Y:S01]  /*0610*/  FADD R2, R16, R15 ;  /* 0x0000000f10027221 */ /* 0x000fe20000000000 */
[----:B------:R-:W-:Y:S01]  /*0620*/  FADD R4, R14, R13 ;  /* 0x0000000d0e047221 */ /* 0x000fe20000000000 */
[----:B------:R-:W-:-:S03]  /*0630*/  ISETP.GE.AND P0, PT, R0, UR6, PT ;  /* 0x0000000600007c0c */ /* 0x000fc6000bf06270 */
        /* <DEDUP_REMOVED lines=19> */
[----:B------:R-:W-:Y:S01]  /*0770*/  IADD3 R4, PT, PT, R12, 0x20, RZ ;  /* 0x000000200c047810 */ /* 0x000fe20007ffe0ff */
[----:B-1----:R-:W-:Y:S01]  /*0780*/  FADD R23, R10, R23 ;  /* 0x000000170a177221 */ /* 0x002fe20000000000 */
[-C--:B------:R-:W-:Y:S02]  /*0790*/  ISETP.GE.AND P0, PT, R12, R3.reuse, PT ;  /* 0x000000030c00720c */ /* 0x080fe40003f06270 */
[----:B------:R-:W-:Y:S02]  /*07a0*/  ISETP.GE.AND P1, PT, R4, R3, PT ;  /* 0x000000030400720c */ /* 0x000fe40003f26270 */
[----:B------:R-:W1:Y:S01]  /*07b0*/  LDC.64 R4, c[0x0][0x380] ;  /* 0x0000e000ff047b82 */ /* 0x000e620000000a00 */
[----:B------:R-:W-:-:S04]  /*07c0*/  IADD3 R0, PT, PT, R0, 0x1, RZ ;  /* 0x0000000100007810 */ /* 0x000fc80007ffe0ff */
[----:B------:R-:W-:-:S04]  /*07d0*/  ISETP.GE.AND P2, PT, R0, UR6, PT ;  /* 0x0000000600007c0c */ /* 0x000fc8000bf46270 */
[----:B------:R-:W3:Y:S01]  /*07e0*/  @!P0 LDC R9, c[0x0][0x398] ;  /* 0x0000e600ff098b82 */ /* 0x000ee20000000800 */
[C---:B------:R-:W-:Y:S01]  /*07f0*/  @!P0 FFMA R16, R23.reuse, -R19, R16 ;  /* 0x8000001317108223 */ /* 0x040fe20000000010 */
[----:B------:R-:W-:-:S06]  /*0800*/  @!P1 FFMA R15, R23, -R20, R15 ;  /* 0x80000014170f9223 */ /* 0x000fcc000000000f */
[----:B------:R-:W4:Y:S01]  /*0810*/  @!P1 LDC R6, c[0x0][0x398] ;  /* 0x0000e600ff069b82 */ /* 0x000f220000000800 */
[----:B-1----:R-:W-:-:S04]  /*0820*/  IMAD.WIDE R4, R21, 0x2, R4 ;  /* 0x0000000215047825 */ /* 0x002fc800078e0204 */
[----:B---3--:R-:W-:-:S05]  /*0830*/  @!P0 FMUL R16, R16, R9 ;  /* 0x0000000910108220 */ /* 0x008fca0000400000 */
[----:B------:R-:W-:Y:S01]  /*0840*/  @!P0 F2FP.BF16.F32.PACK_AB R16, RZ, R16 ;  /* 0x00000010ff10823e */ /* 0x000fe200000010ff */
[----:B----4-:R-:W-:-:S04]  /*0850*/  @!P1 FMUL R15, R15, R6 ;  /* 0x000000060f0f9220 */ /* 0x010fc80000400000 */
[----:B------:R1:W-:Y:S01]  /*0860*/  @!P0 STG.E.U16 desc[UR4][R4.64], R16 ;  /* 0x0000001004008986 */ /* 0x0003e2000c101504 */
[----:B------:R-:W-:-:S05]  /*0870*/  @!P1 F2FP.BF16.F32.PACK_AB R15, RZ, R15 ;  /* 0x0000000fff0f923e */ /* 0x000fca00000010ff */
[----:B------:R1:W-:Y:S01]  /*0880*/  @!P1 STG.E.U16 desc[UR4][R4.64+0x40], R15 ;  /* 0x0000400f04009986 */ /* 0x0003e2000c101504 */
[----:B------:R-:W-:Y:S05]  /*0890*/  @P2 EXIT ;  /* 0x000000000000294d */ /* 0x000fea0003800000 */
[----:B------:R-:W3:Y:S01]  /*08a0*/  @!P0 LDC R9, c[0x0][0x398] ;  /* 0x0000e600ff098b82 */ /* 0x000ee20000000800 */
[----:B--2---:R-:W-:Y:S01]  /*08b0*/  FADD R7, R2, R7 ;  /* 0x0000000702077221 */ /* 0x004fe20000000000 */
[----:B-1----:R-:W-:-:S04]  /*08c0*/  IMAD.WIDE.U32 R4, R3, 0x2, R4 ;  /* 0x0000000203047825 */ /* 0x002fc800078e0004 */
[----:B------:R-:W-:-:S04]  /*08d0*/  @!P0 FFMA R14, R7, -R17, R14 ;  /* 0x80000011070e8223 */ /* 0x000fc8000000000e */
[----:B---3--:R-:W-:-:S05]  /*08e0*/  @!P0 FMUL R14, R14, R9 ;  /* 0x000000090e0e8220 */ /* 0x008fca0000400000 */
[----:B------:R-:W-:-:S05]  /*08f0*/  @!P0 F2FP.BF16.F32.PACK_AB R14, RZ, R14 ;  /* 0x0000000eff0e823e */ /* 0x000fca00000010ff */
[----:B------:R1:W-:Y:S01]  /*0900*/  @!P0 STG.E.U16 desc[UR4][R4.64], R14 ;  /* 0x0000000e04008986 */ /* 0x0003e2000c101504 */
[----:B------:R-:W-:Y:S05]  /*0910*/  @P1 EXIT ;  /* 0x000000000000194d */ /* 0x000fea0003800000 */
[----:B------:R-:W2:Y:S01]  /*0920*/  LDCU UR6, c[0x0][0x398] ;  /* 0x00007300ff0677ac */ /* 0x000ea20008000800 */
[----:B------:R-:W-:-:S04]  /*0930*/  FFMA R13, R7, -R18, R13 ;  /* 0x80000012070d7223 */ /* 0x000fc8000000000d */
[----:B--2---:R-:W-:-:S05]  /*0940*/  FMUL R13, R13, UR6 ;  /* 0x000000060d0d7c20 */ /* 0x004fca0008400000 */
[----:B------:R-:W-:-:S05]  /*0950*/  F2FP.BF16.F32.PACK_AB R13, RZ, R13 ;  /* 0x0000000dff0d723e */ /* 0x000fca00000010ff */
[----:B------:R-:W-:Y:S01]  /*0960*/  STG.E.U16 desc[UR4][R4.64+0x40], R13 ;  /* 0x0000400d04007986 */ /* 0x000fe2000c101504 */
[----:B------:R-:W-:Y:S05]  /*0970*/  EXIT ;  /* 0x000000000000794d */ /* 0x000fea0003800000 */
.L_x_1018:
        /* <DEDUP_REMOVED lines=16> */
.L_x_12144:


//--------------------- .text._ZN18transformer_engine50scaled_aligned_causal_masked_softmax_warp_backwardI13__nv_bfloat16S1_fLi5EEEvPT0_PKT_S6_T1_iii --------------------------
	.section	.text._ZN18transformer_engine50scaled_aligned_causal_masked_softmax_warp_backwardI13__nv_bfloat16S1_fLi5EEEvPT0_PKT_S6_T1_iii,"ax",@progbits
	.align	128
        .global         _ZN18transformer_engine50scaled_aligned_causal_masked_softmax_warp_backwardI13__nv_bfloat16S1_fLi5EEEvPT0_PKT_S6_T1_iii
        .type           _ZN18transformer_engine50scaled_aligned_causal_masked_softmax_warp_backwardI13__nv_bfloat16S1_fLi5EEEvPT0_PKT_S6_T1_iii,@function
        .size           _ZN18transformer_engine50scaled_aligned_causal_masked_softmax_warp_backwardI13__nv_bfloat16S1_fLi5EEEvPT0_PKT_S6_T1_iii,(.L_x_12145 - _ZN18transformer_engine50scaled_aligned_causal_masked_softmax_warp_backwardI13__nv_bfloat16S1_fLi5EEEvPT0_PKT_S6_T1_iii)
        .other          _ZN18transformer_engine50scaled_aligned_causal_masked_softmax_warp_backwardI13__nv_bfloat16S1_fLi5EEEvPT0_PKT_S6_T1_iii,@"STO_CUDA_ENTRY STV_DEFAULT"
_ZN18transformer_engine50scaled_aligned_causal_masked_softmax_warp_backwardI13__nv_bfloat16S1_fLi5EEEvPT0_PKT_S6_T1_iii:
.text._ZN18transformer_engine50scaled_aligned_causal_masked_softmax_warp_backwardI13__nv_bfloat16S1_fLi5EEEvPT0_PKT_S6_T1_iii:
[----:B------:R-:W-:Y:S01]  /*0000*/  LDC R1, c[0x0][0x37c] ;  /* 0x0000df00ff017b82 */ /* 0x000fe20000000800 */
[----:B------:R-:W0:Y:S07]  /*0010*/  S2R R3, SR_TID.Y ;  /* 0x0000000000037919 */ /* 0x000e2e0000002200 */
[----:B------:R-:W0:Y:S01]  /*0020*/  S2UR UR4, SR_CTAID.X ;  /* 0x00000000000479c3 */ /* 0x000e220000002500 */
[----:B------:R-:W1:Y:S01]  /*0030*/  LDCU UR6, c[0x0][0x39c] ;  /* 0x00007380ff0677ac */ /* 0x000e620008000800 */
[----:B------:R-:W-:Y:S01]  /*0040*/  BSSY.RECONVERGENT B0, `(.L_x_1019) ;  /* 0x0000055000007945 */ /* 0x000fe20003800200 */
[----:B------:R-:W2:Y:S01]  /*0050*/  S2R R0, SR_TID.X ;  /* 0x0000000000007919 */ /* 0x000ea20000002100 */
[----:B------:R-:W-:-:S02]  /*0060*/  HFMA2 R16, -RZ, RZ, 0, 0 ;  /* 0x00000000ff107431 */ /* 0x000fc400000001ff */
[----:B------:R-:W-:Y:S01]  /*0070*/  IMAD.MOV.U32 R13, RZ, RZ, RZ ;  /* 0x000000ffff0d7224 */ /* 0x000fe200078e00ff */
[----:B------:R-:W-:Y:S01]  /*0080*/  CS2R R14, SRZ ;  /* 0x00000000000e7805 */ /* 0x000fe2000001ff00 */
[----:B------:R-:W0:Y:S08]  /*0090*/  LDC R10, c[0x0][0x364] ;  /* 0x0000d900ff0a7b82 */ /* 0x000e300000000800 */
[----:B------:R-:W2:Y:S01]  /*00a0*/  LDC R11, c[0x0][0x3a4] ;  /* 0x0000e900ff0b7b82 */ /* 0x000ea20000000800 */
[----:B0-----:R-:W-:Y:S01]  /*00b0*/  IMAD R10, R10, UR4, R3 ;  /* 0x000000040a0a7c24 */ /* 0x001fe2000f8e0203 */
[----:B------:R-:W0:Y:S03]  /*00c0*/  LDCU.64 UR4, c[0x0][0x358] ;  /* 0x00006b00ff0477ac */ /* 0x000e260008000a00 */
[----:B------:R-:W-:-:S04]  /*00d0*/  IMAD.SHL.U32 R10, R10, 0x2, RZ ;  /* 0x000000020a0a7824 */ /* 0x000fc800078e00ff */
[C---:B--2---:R-:W-:Y:S01]  /*00e0*/  IMAD R12, R10.reuse, R11, R0 ;  /* 0x0000000b0a0c7224 */ /* 0x044fe200078e0200 */
[----:B-1----:R-:W-:-:S04]  /*00f0*/  VIMNMX R3, PT, PT, R10, UR6, !PT ;  /* 0x000000060a037c48 */ /* 0x002fc8000ffe0100 */
[----:B------:R-:W-:Y:S01]  /*0100*/  SHF.R.S32.HI R17, RZ, 0x1f, R12 ;  /* 0x0000001fff117819 */ /* 0x000fe2000001140c */
[----:B------:R-:W-:-:S05]  /*0110*/  IMAD.IADD R2, R3, 0x1, -R10 ;  /* 0x0000000103027824 */ /* 0x000fca00078e0a0a */
[----:B------:R-:W-:-:S13]  /*0120*/  ISETP.NE.AND P0, PT, R2, RZ, PT ;  /* 0x000000ff0200720c */ /* 0x000fda0003f05270 */
[----:B0-----:R-:W-:Y:S05]  /*0130*/  @!P0 BRA `(.L_x_1020) ;  /* 0x0000000400148947 */ /* 0x001fea0003800000 */
[----:B------:R-:W0:Y:S01]  /*0140*/  LDC R6, c[0x0][0x3a0] ;  /* 0x0000e800ff067b82 */ /* 0x000e220000000800 */
[----:B------:R-:W-:Y:S02]  /*0150*/  IADD3 R8, PT, PT, R10, 0x1, RZ ;  /* 0x000000010a087810 */ /* 0x000fe40007ffe0ff */
[----:B------:R-:W-:Y:S02]  /*0160*/  IABS R20, R10 ;  /* 0x0000000a00147213 */ /* 0x000fe40000000000 */
[----:B------:R-:W-:Y:S02]  /*0170*/  ISETP.GE.AND P2, PT, R8, RZ, PT ;  /* 0x000000ff0800720c */ /* 0x000fe40003f46270 */
[----:B0-----:R-:W-:-:S04]  /*0180*/  IABS R3, R6 ;  /* 0x0000000600037213 */ /* 0x001fc80000000000 */
[----:B------:R-:W0:Y:S08]  /*0190*/  I2F.RP R7, R3 ;  /* 0x0000000300077306 */ /* 0x000e300000209400 */
[----:B0-----:R-:W0:Y:S02]  /*01a0*/  MUFU.RCP R7, R7 ;  /* 0x0000000700077308 */ /* 0x001e240000001000 */
[----:B0-----:R-:W-:-:S06]  /*01b0*/  VIADD R4, R7, 0xffffffe ;  /* 0x0ffffffe07047836 */ /* 0x001fcc0000000000 */
[----:B------:R0:W1:Y:S02]  /*01c0*/  F2I.FTZ.U32.TRUNC.NTZ R5, R4 ;  /* 0x0000000400057305 */ /* 0x000064000021f000 */
[----:B0-----:R-:W-:Y:S02]  /*01d0*/  IMAD.MOV.U32 R4, RZ, RZ, RZ ;  /* 0x000000ffff047224 */ /* 0x001fe400078e00ff */
[----:B-1----:R-:W-:-:S04]  /*01e0*/  IMAD.MOV R18, RZ, RZ, -R5 ;  /* 0x000000ffff127224 */ /* 0x002fc800078e0a05 */
[----:B------:R-:W-:Y:S01]  /*01f0*/  IMAD R9, R18, R3, RZ ;  /* 0x0000000312097224 */ /* 0x000fe200078e02ff */
[----:B------:R-:W-:-:S03]  /*0200*/  IABS R18, R8 ;  /* 0x0000000800127213 */ /* 0x000fc60000000000 */
[----:B------:R-:W-:-:S06]  /*0210*/  IMAD.HI.U32 R5, R5, R9, R4 ;  /* 0x0000000905057227 */ /* 0x000fcc00078e0004 */
[----:B------:R-:W-:-:S04]  /*0220*/  IMAD.HI.U32 R4, R5, R18, RZ ;  /* 0x0000001205047227 */ /* 0x000fc800078e00ff */
[----:B------:R-:W-:Y:S02]  /*0230*/  IMAD.MOV R4, RZ, RZ, -R4 ;  /* 0x000000ffff047224 */ /* 0x000fe400078e0a04 */
[----:B------:R-:W-:-:S04]  /*0240*/  IMAD.HI.U32 R5, R5, R20, RZ ;  /* 0x0000001405057227 */ /* 0x000fc800078e00ff */
[----:B------:R-:W-:Y:S01]  /*0250*/  IMAD R18, R3, R4, R18 ;  /* 0x0000000403127224 */ /* 0x000fe200078e0212 */
[----:B------:R-:W-:-:S04]  /*0260*/  IADD3 R5, PT, PT, -R5, RZ, RZ ;  /* 0x000000ff05057210 */ /* 0x000fc80007ffe1ff */
[C---:B------:R-:W-:Y:S01]  /*0270*/  ISETP.GT.U32.AND P1, PT, R3.reuse, R18, PT ;  /* 0x000000120300720c */ /* 0x040fe20003f24070 */
[----:B------:R-:W-:-:S05]  /*0280*/  IMAD R4, R3, R5, R20 ;  /* 0x0000000503047224 */ /* 0x000fca00078e0214 */
[----:B------:R-:W-:-:S07]  /*0290*/  ISETP.GT.U32.AND P0, PT, R3, R4, PT ;  /* 0x000000040300720c */ /* 0x000fce0003f04070 */
[----:B------:R-:W-:-:S05]  /*02a0*/  @!P1 IMAD.IADD R18, R18, 0x1, -R3 ;  /* 0x0000000112129824 */ /* 0x000fca00078e0a03 */
[----:B------:R-:W-:Y:S01]  /*02b0*/  ISETP.GT.U32.AND P1, PT, R3, R18, PT ;  /* 0x000000120300720c */ /* 0x000fe20003f24070 */
[----:B------:R-:W-:-:S05]  /*02c0*/  @!P0 IMAD.IADD R4, R4, 0x1, -R3 ;  /* 0x0000000104048824 */ /* 0x000fca00078e0a03 */
[----:B------:R-:W-:-:S07]  /*02d0*/  ISETP.GT.U32.AND P0, PT, R3, R4, PT ;  /* 0x000000040300720c */ /* 0x000fce0003f04070 */
[----:B------:R-:W-:Y:S02]  /*02e0*/  @!P1 IADD3 R18, PT, PT, R18, -R3, RZ ;  /* 0x8000000312129210 */ /* 0x000fe40007ffe0ff */
[----:B------:R-:W-:-:S03]  /*02f0*/  ISETP.GE.AND P1, PT, R10, RZ, PT ;  /* 0x000000ff0a00720c */ /* 0x000fc60003f26270 */
[----:B------:R-:W-:Y:S02]  /*0300*/  @!P2 IMAD.MOV R18, RZ, RZ, -R18 ;  /* 0x000000ffff12a224 */ /* 0x000fe400078e0a12 */
[----:B------:R-:W-:Y:S01]  /*0310*/  @!P0 IMAD.IADD R4, R4, 0x1, -R3 ;  /* 0x0000000104048824 */ /* 0x000fe200078e0a03 */
[----:B------:R-:W-:Y:S02]  /*0320*/  ISETP.NE.AND P0, PT, R6, RZ, PT ;  /* 0x000000ff0600720c */ /* 0x000fe40003f05270 */
[-C--:B------:R-:W-:Y:S02]  /*0330*/  LOP3.LUT R3, RZ, R6.reuse, RZ, 0x33, !PT ;  /* 0x00000006ff037212 */ /* 0x080fe400078e33ff */
[----:B------:R-:W-:Y:S02]  /*0340*/  IADD3 R6, PT, PT, R11, -R6, RZ ;  /* 0x800000060b067210 */ /* 0x000fe40007ffe0ff */
[----:B------:R-:W-:Y:S01]  /*0350*/  SEL R18, R3, R18, !P0 ;  /* 0x0000001203127207 */ /* 0x000fe20004000000 */
[----:B------:R-:W-:-:S04]  /*0360*/  @!P1 IMAD.MOV R4, RZ, RZ, -R4 ;  /* 0x000000ffff049224 */ /* 0x000fc800078e0a04 */
[----:B------:R-:W-:Y:S01]  /*0370*/  IMAD.IADD R5, R18, 0x1, R6 ;  /* 0x0000000112057824 */ /* 0x000fe200078e0206 */
[----:B------:R-:W-:-:S04]  /*0380*/  SEL R3, R3, R4, !P0 ;  /* 0x0000000403037207 */ /* 0x000fc80004000000 */
[----:B------:R-:W-:Y:S02]  /*0390*/  IADD3 R3, PT, PT, R3, R6, RZ ;  /* 0x0000000603037210 */ /* 0x000fe40007ffe0ff */
[C---:B------:R-:W-:Y:S02]  /*03a0*/  ISETP.GT.AND P0, PT, R0.reuse, R5, PT ;  /* 0x000000050000720c */ /* 0x040fe40003f04270 */
[----:B------:R-:W-:Y:S02]  /*03b0*/  ISETP.GT.AND P1, PT, R0, R3, PT ;  /* 0x000000030000720c */ /* 0x000fe40003f24270 */
[----:B------:R-:W-:-:S11]  /*03c0*/  ISETP.EQ.OR P0, PT, R2, 0x1, P0 ;  /* 0x000000010200780c */ /* 0x000fd60000702670 */
[----:B------:R-:W0:Y:S01]  /*03d0*/  @!P1 LDC.64 R6, c[0x0][0x388] ;  /* 0x0000e200ff069b82 */ /* 0x000e220000000a00 */
[C---:B------:R-:W-:Y:S02]  /*03e0*/  @!P1 SHF.L.U64.HI R20, R12.reuse, 0x1, R17 ;  /* 0x000000010c149819 */ /* 0x040fe40000010211 */
[----:B------:R-:W-:-:S04]  /*03f0*/  @!P0 IADD3 R18, P2, PT, R12, R11, RZ ;  /* 0x0000000b0c128210 */ /* 0x000fc80007f5e0ff */
[----:B------:R-:W-:Y:S01]  /*0400*/  @!P0 LEA.HI.X.SX32 R21, R11, R17, 0x1, P2 ;  /* 0x000000110b158211 */ /* 0x000fe200010f0eff */
[----:B------:R-:W1:Y:S01]  /*0410*/  @!P0 LDC.64 R2, c[0x0][0x388] ;  /* 0x0000e200ff028b82 */ /* 0x000e620000000a00 */
[C---:B------:R-:W-:Y:S02]  /*0420*/  @!P0 IMAD.SHL.U32 R19, R18.reuse, 0x2, RZ ;  /* 0x0000000212138824 */ /* 0x040fe400078e00ff */
[----:B------:R-:W-:Y:S01]  /*0430*/  @!P0 SHF.L.U64.HI R18, R18, 0x1, R21 ;  /* 0x0000000112128819 */ /* 0x000fe20000010215 */
[----:B------:R-:W-:-:S04]  /*0440*/  @!P1 IMAD.SHL.U32 R21, R12, 0x2, RZ ;  /* 0x000000020c159824 */ /* 0x000fc800078e00ff */
[----:B------:R-:W2:Y:S08]  /*0450*/  @!P0 LDC.64 R4, c[0x0][0x390] ;  /* 0x0000e400ff048b82 */ /* 0x000eb00000000a00 */
[----:B------:R-:W3:Y:S01]  /*0460*/  @!P1 LDC.64 R8, c[0x0][0x390] ;  /* 0x0000e400ff089b82 */ /* 0x000ee20000000a00 */
[----:B0-----:R-:W-:-:S05]  /*0470*/  @!P1 IADD3 R6, P2, PT, R21, R6, RZ ;  /* 0x0000000615069210 */ /* 0x001fca0007f5e0ff */
[----:B------:R-:W-:Y:S01]  /*0480*/  @!P1 IMAD.X R7, R20, 0x1, R7, P2 ;  /* 0x0000000114079824 */ /* 0x000fe200010e0607 */
[----:B-1----:R-:W-:-:S04]  /*0490*/  @!P0 IADD3 R2, P4, PT, R19, R2, RZ ;  /* 0x0000000213028210 */ /* 0x002fc80007f9e0ff */
[----:B------:R-:W4:Y:S01]  /*04a0*/  @!P1 LDG.E.U16 R6, desc[UR4][R6.64] ;  /* 0x0000000406069981 */ /* 0x000f22000c1e1500 */
[----:B------:R-:W-:Y:S01]  /*04b0*/  @!P0 IMAD.X R3, R18, 0x1, R3, P4 ;  /* 0x0000000112038824 */ /* 0x000fe200020e0603 */
[----:B--2---:R-:W-:-:S04]  /*04c0*/  @!P0 IADD3 R4, P5, PT, R19, R4, RZ ;  /* 0x0000000413048210 */ /* 0x004fc80007fbe0ff */
[----:B------:R-:W2:Y:S01]  /*04d0*/  @!P0 LDG.E.U16 R2, desc[UR4][R2.64] ;  /* 0x0000000402028981 */ /* 0x000ea2000c1e1500 */
[----:B------:R-:W-:Y:S02]  /*04e0*/  @!P0 IADD3.X R5, PT, PT, R18, R5, RZ, P5, !PT ;  /* 0x0000000512058210 */ /* 0x000fe40002ffe4ff */
[----:B---3--:R-:W-:-:S03]  /*04f0*/  @!P1 IADD3 R8, P3, PT, R21, R8, RZ ;  /* 0x0000000815089210 */ /* 0x008fc60007f7e0ff */
[----:B------:R-:W3:Y:S01]  /*0500*/  @!P0 LDG.E.U16 R4, desc[UR4][R4.64] ;  /* 0x0000000404048981 */ /* 0x000ee2000c1e1500 */
[----:B------:R-:W-:-:S05]  /*0510*/  @!P1 IADD3.X R9, PT, PT, R20, R9, RZ, P3, !PT ;  /* 0x0000000914099210 */ /* 0x000fca0001ffe4ff */
[----:B------:R-:W5:Y:S01]  /*0520*/  @!P1 LDG.E.U16 R8, desc[UR4][R8.64] ;  /* 0x0000000408089981 */ /* 0x000f62000c1e1500 */
[----:B----4-:R-:W-:Y:S01]  /*0530*/  @!P1 SHF.L.U32 R18, R6, 0x10, RZ ;  /* 0x0000001006129819 */ /* 0x010fe200000006ff */
[----:B--2---:R-:W-:Y:S02]  /*0540*/  @!P0 IMAD.U32 R19, R2, 0x10000, RZ ;  /* 0x0001000002138824 */ /* 0x004fe400078e00ff */
[----:B---3--:R-:W-:-:S04]  /*0550*/  @!P0 IMAD.U32 R16, R4, 0x10000, RZ ;  /* 0x0001000004108824 */ /* 0x008fc800078e00ff */
[----:B------:R-:W-:Y:S01]  /*0560*/  @!P0 FMUL R13, R16, R19 ;  /* 0x00000013100d8220 */ /* 0x000fe20000400000 */
[----:B-----5:R-:W-:-:S04]  /*0570*/  @!P1 IMAD.U32 R15, R8, 0x10000, RZ ;  /* 0x00010000080f9824 */ /* 0x020fc800078e00ff */
[----:B------:R-:W-:-:S07]  /*0580*/  @!P1 FMUL R14, R15, R18 ;  /* 0x000000120f0e9220 */ /* 0x000fce0000400000 */
.L_x_1020:
[----:B------:R-:W-:Y:S05]  /*0590*/  BSYNC.RECONVERGENT B0 ;  /* 0x0000000000007941 */ /* 0x000fea0003800200 */
.L_x_1019:
[----:B------:R-:W0:Y:S01]  /*05a0*/  SHFL.BFLY PT, R3, R14, 0x10, 0x1f ;  /* 0x0e001f000e037f89 */ /* 0x000e2200000e0000 */
[----:B------:R-:W-:-:S03]  /*05b0*/  ISETP.GE.AND P0, PT, R10, UR6, PT ;  /* 0x000000060a007c0c */ /* 0x000fc6000bf06270 */
        /* <DEDUP_REMOVED lines=20> */
[----:B------:R-:W-:Y:S01]  /*0700*/  BSSY.RECONVERGENT B0, `(.L_x_1021) ;  /* 0x000000c000007945 */ /* 0x000fe20003800200 */
[----:B-1----:R-:W-:-:S03]  /*0710*/  FADD R3, R8, R3 ;  /* 0x0000000308037221 */ /* 0x002fc60000000000 */
[----:B------:R-:W-:-:S07]  /*0720*/  ISETP.GE.OR P0, PT, R10, UR6, P1 ;  /* 0x000000060a007c0c */ /* 0x000fce0008f06670 */
[----:B------:R-:W-:Y:S06]  /*0730*/  @P1 BRA `(.L_x_1022) ;  /* 0x0000000000201947 */ /* 0x000fec0003800000 */
[----:B------:R-:W1:Y:S01]  /*0740*/  LDCU UR7, c[0x0][0x398] ;  /* 0x00007300ff0777ac */ /* 0x000e620008000800 */
[----:B------:R-:W-:Y:S01]  /*0750*/  FFMA R14, R3, -R15, R14 ;  /* 0x8000000f030e7223 */ /* 0x000fe2000000000e */
[----:B------:R-:W3:Y:S03]  /*0760*/  LDCU.64 UR8, c[0x0][0x380] ;  /* 0x00007000ff0877ac */ /* 0x000ee60008000a00 */
[----:B-1----:R-:W-:Y:S01]  /*0770*/  FMUL R14, R14, UR7 ;  /* 0x000000070e0e7c20 */ /* 0x002fe20008400000 */
[----:B---3--:R-:W-:-:S04]  /*0780*/  LEA R2, P1, R12, UR8, 0x1 ;  /* 0x000000080c027c11 */ /* 0x008fc8000f8208ff */
[----:B------:R-:W-:Y:S02]  /*0790*/  F2FP.BF16.F32.PACK_AB R14, RZ, R14 ;  /* 0x0000000eff0e723e */ /* 0x000fe400000010ff */
[----:B------:R-:W-:-:S05]  /*07a0*/  LEA.HI.X R3, R12, UR9, R17, 0x1, P1 ;  /* 0x000000090c037c11 */ /* 0x000fca00088f0c11 */
[----:B------:R1:W-:Y:S02]  /*07b0*/  STG.E.U16 desc[UR4][R2.64], R14 ;  /* 0x0000000e02007986 */ /* 0x0003e4000c101504 */
.L_x_1022:
[----:B------:R-:W-:Y:S05]  /*07c0*/  BSYNC.RECONVERGENT B0 ;  /* 0x0000000000007941 */ /* 0x000fea0003800200 */
.L_x_1021:
[----:B------:R-:W-:Y:S05]  /*07d0*/  @P0 EXIT ;  /* 0x000000000000094d */ /* 0x000fea0003800000 */
[----:B------:R-:W3:Y:S01]  /*07e0*/  LDCU UR6, c[0x0][0x398] ;  /* 0x00007300ff0677ac */ /* 0x000ee20008000800 */
[----:B--2---:R-:W-:Y:S01]  /*07f0*/  FADD R18, R9, R18 ;  /* 0x0000001209127221 */ /* 0x004fe20000000000 */
[----:B------:R-:W-:Y:S01]  /*0800*/  IADD3 R12, P0, PT, R12, R11, RZ ;  /* 0x0000000b0c0c7210 */ /* 0x000fe20007f1e0ff */
[----:B------:R-:W1:Y:S02]  /*0810*/  LDCU.64 UR8, c[0x0][0x380] ;  /* 0x00007000ff0877ac */ /* 0x000e640008000a00 */
[----:B------:R-:W-:Y:S01]  /*0820*/  FFMA R13, R18, -R16, R13 ;  /* 0x80000010120d7223 */ /* 0x000fe2000000000d */
[----:B------:R-:W-:-:S03]  /*0830*/  IADD3.X R17, PT, PT, RZ, R17, RZ, P0, !PT ;  /* 0x00000011ff117210 */ /* 0x000fc600007fe4ff */
[----:B---3--:R-:W-:Y:S01]  /*0840*/  FMUL R13, R13, UR6 ;  /* 0x000000060d0d7c20 */ /* 0x008fe20008400000 */
[----:B-1----:R-:W-:-:S04]  /*0850*/  LEA R2, P0, R12, UR8, 0x1 ;  /* 0x000000080c027c11 */ /* 0x002fc8000f8008ff */
[----:B------:R-:W-:Y:S02]  /*0860*/  F2FP.BF16.F32.PACK_AB R13, RZ, R13 ;  /* 0x0000000dff0d723e */ /* 0x000fe400000010ff */
[----:B------:R-:W-:-:S05]  /*0870*/  LEA.HI.X R3, R12, UR9, R17, 0x1, P0 ;  /* 0x000000090c037c11 */ /* 0x000fca00080f0c11 */
[----:B------:R-:W-:Y:S01]  /*0880*/  STG.E.U16 desc[UR4][R2.64], R13 ;  /* 0x0000000d02007986 */ /* 0x000fe2000c101504 */
[----:B------:R-:W-:Y:S05]  /*0890*/  EXIT ;  /* 0x000000000000794d */ /* 0x000fea0003800000 */
.L_x_1023:
        /* <DEDUP_REMOVED lines=14> */
.L_x_12145:


//--------------------- .text._ZN18transformer_engine50scaled_aligned_causal_masked_softmax_warp_backwardI13__nv_bfloat16S1_fLi4EEEvPT0_PKT_S6_T1_iii --------------------------
	.section	.text._ZN18transformer_engine50scaled_aligned_causal_masked_softmax_warp_backwardI13__nv_bfloat16S1_fLi4EEEvPT0_PKT_S6_T1_iii,"ax",@progbits
	.align	128
        .global         _ZN18transformer_engine50scaled_aligned_causal_masked_softmax_warp_backwardI13__nv_bfloat16S1_fLi4EEEvPT0_PKT_S6_T1_iii
        .type           _ZN18transformer_engine50scaled_aligned_causal_masked_softmax_warp_backwardI13__nv_bfloat16S1_fLi4EEEvPT0_PKT_S6_T1_iii,@function
        .size           _ZN18transformer_engine50scaled_aligned_causal_masked_softmax_warp_backwardI13__nv_bfloat16S1_fLi4EEEvPT0_PKT_S6_T1_iii,(.L_x_12146 - _ZN18transformer_engine50scaled_aligned_causal_masked_softmax_warp_backwardI13__nv_bfloat16S1_fLi4EEEvPT0_PKT_S6_T1_iii)
        .other          _ZN18transformer_engine50scaled_aligned_causal_masked_softmax_warp_backwardI13__nv_bfloat16S1_fLi4EEEvPT0_PKT_S6_T1_iii,@"STO_CUDA_ENTRY STV_DEFAULT"
_ZN18transformer_engine50scaled_aligned_causal_masked_softmax_warp_backwardI13__nv_bfloat16S1_fLi4EEEvPT0_PKT_S6_T1_iii:
.text._ZN18transformer_engine50scaled_aligned_causal_masked_softmax_warp_backwardI13__nv_bfloat16S1_fLi4EEEvPT0_PKT_S6_T1_iii:
        /* <DEDUP_REMOVED lines=21> */
[----:B------:R-:W-:Y:S01]  /*0150*/  VIADD R8, R10, 0x1 ;  /* 0x000000010a087836 */ /* 0x000fe20000000000 */
[----:B------:R-:W-:-:S04]  /*0160*/  IABS R20, R10 ;  /* 0x0000000a00147213 */ /* 0x000fc80000000000 */
[----:B------:R-:W-:Y:S02]  /*0170*/  ISETP.GE.AND P2, PT, R8, RZ, PT ;  /* 0x000000ff0800720c */ /* 0x000fe40003f46270 */
[----:B0-----:R-:W-:-:S04]  /*0180*/  IABS R3, R6 ;  /* 0x0000000600037213 */ /* 0x001fc80000000000 */
[----:B------:R-:W0:Y:S08]  /*0190*/  I2F.RP R7, R3 ;  /* 0x0000000300077306 */ /* 0x000e300000209400 */
[----:B0-----:R-:W0:Y:S02]  /*01a0*/  MUFU.RCP R7, R7 ;  /* 0x0000000700077308 */ /* 0x001e240000001000 */
[----:B0-----:R-:W-:-:S06]  /*01b0*/  VIADD R4, R7, 0xffffffe ;  /* 0x0ffffffe07047836 */ /* 0x001fcc0000000000 */
[----:B------:R0:W1:Y:S02]  /*01c0*/  F2I.FTZ.U32.TRUNC.NTZ R5, R4 ;  /* 0x0000000400057305 */ /* 0x000064000021f000 */
[----:B0-----:R-:W-:Y:S01]  /*01d0*/  MOV R4, RZ ;  /* 0x000000ff00047202 */ /* 0x001fe20000000f00 */
[----:B-1----:R-:W-:-:S04]  /*01e0*/  IMAD.MOV R18, RZ, RZ, -R5 ;  /* 0x000000ffff127224 */ /* 0x002fc800078e0a05 */
[----:B------:R-:W-:Y:S01]  /*01f0*/  IMAD R9, R18, R3, RZ ;  /* 0x0000000312097224 */ /* 0x000fe200078e02ff */
[----:B------:R-:W-:-:S03]  /*0200*/  IABS R18, R8 ;  /* 0x0000000800127213 */ /* 0x000fc60000000000 */
[----:B------:R-:W-:-:S06]  /*0210*/  IMAD.HI.U32 R5, R5, R9, R4 ;  /* 0x0000000905057227 */ /* 0x000fcc00078e0004 */
[----:B------:R-:W-:-:S04]  /*0220*/  IMAD.HI.U32 R4, R5, R18, RZ ;  /* 0x0000001205047227 */ /* 0x000fc800078e00ff */
[----:B------:R-:W-:Y:S02]  /*0230*/  IMAD.MOV R4, RZ, RZ, -R4 ;  /* 0x000000ffff047224 */ /* 0x000fe400078e0a04 */
[----:B------:R-:W-:-:S04]  /*0240*/  IMAD.HI.U32 R5, R5, R20, RZ ;  /* 0x0000001405057227 */ /* 0x000fc800078e00ff */
[----:B------:R-:W-:Y:S02]  /*0250*/  IMAD R18, R3, R4, R18 ;  /* 0x0000000403127224 */ /* 0x000fe400078e0212 */
[----:B------:R-:W-:-:S03]  /*0260*/  IMAD.MOV R5, RZ, RZ, -R5 ;  /* 0x000000ffff057224 */ /* 0x000fc600078e0a05 */
[C---:B------:R-:W-:Y:S01]  /*0270*/  ISETP.GT.U32.AND P1, PT, R3.reuse, R18, PT ;  /* 0x000000120300720c */ /* 0x040fe20003f24070 */
[----:B------:R-:W-:-:S05]  /*0280*/  IMAD R4, R3, R5, R20 ;  /* 0x0000000503047224 */ /* 0x000fca00078e0214 */
[----:B------:R-:W-:-:S07]  /*0290*/  ISETP.GT.U32.AND P0, PT, R3, R4, PT ;  /* 0x000000040300720c */ /* 0x000fce0003f04070 */
[----:B------:R-:W-:-:S05]  /*02a0*/  @!P1 IMAD.IADD R18, R18, 0x1, -R3 ;  /* 0x0000000112129824 */ /* 0x000fca00078e0a03 */
[----:B------:R-:W-:Y:S02]  /*02b0*/  ISETP.GT.U32.AND P1, PT, R3, R18, PT ;  /* 0x000000120300720c */ /* 0x000fe40003f24070 */
[----:B------:R-:W-:-:S04]  /*02c0*/  @!P0 IADD3 R4, PT, PT, R4, -R3, RZ ;  /* 0x8000000304048210 */ /* 0x000fc80007ffe0ff */
[----:B------:R-:W-:-:S07]  /*02d0*/  ISETP.GT.U32.AND P0, PT, R3, R4, PT ;  /* 0x000000040300720c */ /* 0x000fce0003f04070 */
[----:B------:R-:W-:Y:S01]  /*02e0*/  @!P1 IMAD.IADD R18, R18, 0x1, -R3 ;  /* 0x0000000112129824 */ /* 0x000fe200078e0a03 */
[----:B------:R-:W-:-:S04]  /*02f0*/  ISETP.GE.AND P1, PT, R10, RZ, PT ;  /* 0x000000ff0a00720c */ /* 0x000fc80003f26270 */
[----:B------:R-:W-:Y:S01]  /*0300*/  @!P2 IADD3 R18, PT, PT, -R18, RZ, RZ ;  /* 0x000000ff1212a210 */ /* 0x000fe20007ffe1ff */
[----:B------:R-:W-:Y:S01]  /*0310*/  @!P0 IMAD.IADD R4, R4, 0x1, -R3 ;  /* 0x0000000104048824 */ /* 0x000fe200078e0a03 */
[----:B------:R-:W-:Y:S02]  /*0320*/  ISETP.NE.AND P0, PT, R6, RZ, PT ;  /* 0x000000ff0600720c */ /* 0x000fe40003f05270 */
[----:B------:R-:W-:Y:S01]  /*0330*/  LOP3.LUT R3, RZ, R6, RZ, 0x33, !PT ;  /* 0x00000006ff037212 */ /* 0x000fe200078e33ff */
[----:B------:R-:W-:-:S03]  /*0340*/  IMAD.IADD R6, R11, 0x1, -R6 ;  /* 0x000000010b067824 */ /* 0x000fc600078e0a06 */
[----:B------:R-:W-:Y:S01]  /*0350*/  SEL R18, R3, R18, !P0 ;  /* 0x0000001203127207 */ /* 0x000fe20004000000 */
[----:B------:R-:W-:-:S03]  /*0360*/  @!P1 IMAD.MOV R4, RZ, RZ, -R4 ;  /* 0x000000ffff049224 */ /* 0x000fc600078e0a04 */
[----:B------:R-:W-:Y:S02]  /*0370*/  IADD3 R5, PT, PT, R18, R6, RZ ;  /* 0x0000000612057210 */ /* 0x000fe40007ffe0ff */
[----:B------:R-:W-:Y:S02]  /*0380*/  SEL R3, R3, R4, !P0 ;  /* 0x0000000403037207 */ /* 0x000fe40004000000 */
[----:B------:R-:W-:-:S03]  /*0390*/  ISETP.GT.AND P0, PT, R0, R5, PT ;  /* 0x000000050000720c */ /* 0x000fc60003f04270 */
[----:B------:R-:W-:Y:S01]  /*03a0*/  IMAD.IADD R3, R3, 0x1, R6 ;  /* 0x0000000103037824 */ /* 0x000fe200078e0206 */
[----:B------:R-:W-:-:S04]  /*03b0*/  ISETP.EQ.OR P0, PT, R2, 0x1, P0 ;  /* 0x000000010200780c */ /* 0x000fc80000702670 */
[----:B------:R-:W-:-:S09]  /*03c0*/  ISETP.GT.AND P1, PT, R0, R3, PT ;  /* 0x000000030000720c */ /* 0x000fd20003f24270 */
[----:B------:R-:W0:Y:S01]  /*03d0*/  @!P0 LDC.64 R4, c[0x0][0x390] ;  /* 0x0000e400ff048b82 */ /* 0x000e220000000a00 */
[----:B------:R-:W-:-:S03]  /*03e0*/  @!P0 IADD3 R18, P2, PT, R12, R11, RZ ;  /* 0x0000000b0c128210 */ /* 0x000fc60007f5e0ff */
[----:B------:R-:W-:Y:S02]  /*03f0*/  @!P1 SHF.L.U64.HI R20, R12, 0x1, R17 ;  /* 0x000000010c149819 */ /* 0x000fe40000010211 */
[----:B------:R-:W-:Y:S01]  /*0400*/  @!P0 LEA.HI.X.SX32 R21, R11, R17, 0x1, P2 ;  /* 0x000000110b158211 */ /* 0x000fe200010f0eff */
[C---:B------:R-:W-:Y:S01]  /*0410*/  @!P0 IMAD.SHL.U32 R19, R18.reuse, 0x2, RZ ;  /* 0x0000000212138824 */ /* 0x040fe200078e00ff */
[----:B------:R-:W1:Y:S02]  /*0420*/  @!P1 LDC.64 R8, c[0x0][0x390] ;  /* 0x0000e400ff089b82 */ /* 0x000e640000000a00 */
[----:B------:R-:W-:Y:S02]  /*0430*/  @!P0 SHF.L.U64.HI R18, R18, 0x1, R21 ;  /* 0x0000000112128819 */ /* 0x000fe40000010215 */
[----:B------:R-:W-:-:S04]  /*0440*/  @!P1 SHF.L.U32 R21, R12, 0x1, RZ ;  /* 0x000000010c159819 */ /* 0x000fc800000006ff */
        /* <DEDUP_REMOVED lines=9> */
[----:B------:R-:W-:Y:S01]  /*04e0*/  @!P1 IMAD.X R7, R20, 0x1, R7, P2 ;  /* 0x0000000114079824 */ /* 0x000fe200010e0607 */
[----:B---3--:R-:W-:-:S04]  /*04f0*/  @!P0 IADD3 R2, P4, PT, R19, R2, RZ ;  /* 0x0000000213028210 */ /* 0x008fc80007f9e0ff */
[----:B------:R-:W3:Y:S01]  /*0500*/  @!P1 LDG.E.U16 R6, desc[UR4][R6.64] ;  /* 0x0000000406069981 */ /* 0x000ee2000c1e1500 */
[----:B------:R-:W-:-:S05]  /*0510*/  @!P0 IADD3.X R3, PT, PT, R18, R3, RZ, P4, !PT ;  /* 0x0000000312038210 */ /* 0x000fca00027fe4ff */
[----:B------:R-:W5:Y:S01]  /*0520*/  @!P0 LDG.E.U16 R2, desc[UR4][R2.64] ;  /* 0x0000000402028981 */ /* 0x000f62000c1e1500 */
[----:B----4-:R-:W-:Y:S01]  /*0530*/  @!P0 IMAD.U32 R16, R4, 0x10000, RZ ;  /* 0x0001000004108824 */ /* 0x010fe200078e00ff */
[----:B--2---:R-:W-:Y:S01]  /*0540*/  @!P1 SHF.L.U32 R15, R8, 0x10, RZ ;  /* 0x00000010080f9819 */ /* 0x004fe200000006ff */
[----:B---3--:R-:W-:Y:S02]  /*0550*/  @!P1 IMAD.U32 R18, R6, 0x10000, RZ ;  /* 0x0001000006129824 */ /* 0x008fe400078e00ff */
[----:B-----5:R-:W-:Y:S02]  /*0560*/  @!P0 IMAD.U32 R19, R2, 0x10000, RZ ;  /* 0x0001000002138824 */ /* 0x020fe400078e00ff */
[----:B------:R-:W-:Y:S02]  /*0570*/  @!P1 FMUL R14, R15, R18 ;  /* 0x000000120f0e9220 */ /* 0x000fe40000400000 */
[----:B------:R-:W-:-:S07]  /*0580*/  @!P0 FMUL R13, R16, R19 ;  /* 0x00000013100d8220 */ /* 0x000fce0000400000 */
.L_x_1025:
[----:B------:R-:W-:Y:S05]  /*0590*/  BSYNC.RECONVERGENT B0 ;  /* 0x0000000000007941 */ /* 0x000fea0003800200 */
.L_x_1024:
        /* <DEDUP_REMOVED lines=17> */
[----:B------:R-:W-:Y:S01]  /*06b0*/  BSSY.RECONVERGENT B0, `(.L_x_1026) ;  /* 0x000000d000007945 */ /* 0x000fe20003800200 */
[----:B------:R-:W-:Y:S01]  /*06c0*/  IADD3 R10, PT, PT, R10, 0x1, RZ ;  /* 0x000000010a0a7810 */ /* 0x000fe20007ffe0ff */
[----:B01----:R-:W-:-:S03]  /*06d0*/  FADD R7, R7, R8 ;  /* 0x0000000807077221 */ /* 0x003fc60000000000 */
[----:B------:R-:W-:-:S07]  /*06e0*/  ISETP.GE.OR P0, PT, R10, UR6, P1 ;  /* 0x000000060a007c0c */ /* 0x000fce0008f06670 */
[----:B------:R-:W-:Y:S06]  /*06f0*/  @P1 BRA `(.L_x_1027) ;  /* 0x0000000000201947 */ /* 0x000fec0003800000 */
[----:B------:R-:W0:Y:S01]  /*0700*/  LDCU UR7, c[0x0][0x398] ;  /* 0x00007300ff0777ac */ /* 0x000e220008000800 */
[----:B------:R-:W-:Y:S01]  /*0710*/  FFMA R14, R7, -R15, R14 ;  /* 0x8000000f070e7223 */ /* 0x000fe2000000000e */
[----:B------:R-:W1:Y:S03]  /*0720*/  LDCU.64 UR8, c[0x0][0x380] ;  /* 0x00007000ff0877ac */ /* 0x000e660008000a00 */
[----:B0-----:R-:W-:Y:S01]  /*0730*/  FMUL R14, R14, UR7 ;  /* 0x000000070e0e7c20 */ /* 0x001fe20008400000 */
[----:B-1----:R-:W-:-:S04]  /*0740*/  LEA R2, P1, R12, UR8, 0x1 ;  /* 0x000000080c027c11 */ /* 0x002fc8000f8208ff */
[----:B------:R-:W-:Y:S02]  /*0750*/  F2FP.BF16.F32.PACK_AB R14, RZ, R14 ;  /* 0x0000000eff0e723e */ /* 0x000fe400000010ff */
[----:B------:R-:W-:-:S05]  /*0760*/  LEA.HI.X R3, R12, UR9, R17, 0x1, P1 ;  /* 0x000000090c037c11 */ /* 0x000fca00088f0c11 */
[----:B------:R0:W-:Y:S02]  /*0770*/  STG.E.U16 desc[UR4][R2.64], R14 ;  /* 0x0000000e02007986 */ /* 0x0001e4000c101504 */
.L_x_1027:
[----:B------:R-:W-:Y:S05]  /*0780*/  BSYNC.RECONVERGENT B0 ;  /* 0x0000000000007941 */ /* 0x000fea0003800200 */
.L_x_1026:
[----:B------:R-:W-:Y:S05]  /*0790*/  @P0 EXIT ;  /* 0x000000000000094d */ /* 0x000fea0003800000 */
[----:B------:R-:W1:Y:S01]  /*07a0*/  LDCU UR6, c[0x0][0x398] ;  /* 0x00007300ff0677ac */ /* 0x000e620008000800 */
[----:B--2---:R-:W-:Y:S01]  /*07b0*/  FADD R6, R6, R9 ;  /* 0x0000000906067221 */ /* 0x004fe20000000000 */
[----:B------:R-:W-:Y:S01]  /*07c0*/  IADD3 R12, P0, PT, R12, R11, RZ ;  /* 0x0000000b0c0c7210 */ /* 0x000fe20007f1e0ff */
[----:B------:R-:W0:Y:S02]  /*07d0*/  LDCU.64 UR8, c[0x0][0x380] ;  /* 0x00007000ff0877ac */ /* 0x000e240008000a00 */
[----:B------:R-:W-:Y:S02]  /*07e0*/  FFMA R13, R6, -R16, R13 ;  /* 0x80000010060d7223 */ /* 0x000fe4000000000d */
[----:B------:R-:W-:Y:S02]  /*07f0*/  IMAD.X R17, RZ, RZ, R17, P0 ;  /* 0x000000ffff117224 */ /* 0x000fe400000e0611 */
[----:B-1----:R-:W-:Y:S01]  /*0800*/  FMUL R13, R13, UR6 ;  /* 0x000000060d0d7c20 */ /* 0x002fe20008400000 */
[----:B0-----:R-:W-:-:S04]  /*0810*/  LEA R2, P0, R12, UR8, 0x1 ;  /* 0x000000080c027c11 */ /* 0x001fc8000f8008ff */
[----:B------:R-:W-:Y:S02]  /*0820*/  F2FP.BF16.F32.PACK_AB R13, RZ, R13 ;  /* 0x0000000dff0d723e */ /* 0x000fe400000010ff */
[----:B------:R-:W-:-:S05]  /*0830*/  LEA.HI.X R3, R12, UR9, R17, 0x1, P0 ;  /* 0x000000090c037c11 */ /* 0x000fca00080f0c11 */
[----:B------:R-:W-:Y:S01]  /*0840*/  STG.E.U16 desc[UR4][R2.64], R13 ;  /* 0x0000000d02007986 */ /* 0x000fe2000c101504 */
[----:B------:R-:W-:Y:S05]  /*0850*/  EXIT ;  /* 0x000000000000794d */ /* 0x000fea0003800000 */
.L_x_1028:
        /* <DEDUP_REMOVED lines=10> */
.L_x_12146:


//--------------------- .text._ZN18transformer_engine50scaled_aligned_causal_masked_softmax_warp_backwardI6__halfS1_fLi14EEEvPT0_PKT_S6_T1_iii --------------------------
	.section	.text._ZN18transformer_engine50scaled_aligned_causal_masked_softmax_warp_backwardI6__halfS1_fLi14EEEvPT0_PKT_S6_T1_iii,"ax",@progbits
	.align	128
        .global         _ZN18transformer_engine50scaled_aligned_causal_masked_softmax_warp_backwardI6__halfS1_fLi14EEEvPT0_PKT_S6_T1_iii
        .type           _ZN18transformer_engine50scaled_aligned_causal_masked_softmax_warp_backwardI6__halfS1_fLi14EEEvPT0_PKT_S6_T1_iii,@function
        .size           _ZN18transformer_engine50scaled_aligned_causal_masked_softmax_warp_backwardI6__halfS1_fLi14EEEvPT0_PKT_S6_T1_iii,(.L_x_12147 - _ZN18transformer_engine50scaled_aligned_causal_masked_softmax_warp_backwardI6__halfS1_fLi14EEEvPT0_PKT_S6_T1_iii)
        .other          _ZN18transformer_engine50scaled_aligned_causal_masked_softmax_warp_backwardI6__halfS1_fLi14EEEvPT0_PKT_S6_T1_iii,@"STO_CUDA_ENTRY STV_DEFAULT"
_ZN18transformer_engine50scaled_aligned_causal_masked_softmax_warp_backwardI6__halfS1_fLi14EEEvPT0_PKT_S6_T1_iii:
.text._ZN18transformer_engine50scaled_aligned_causal_masked_softmax_warp_backwardI6__halfS1_fLi14EEEvPT0_PKT_S6_T1_iii:
[----:B------:R-:W0:Y:S02]  /*0000*/  LDC R1, c[0x0][0x37c] ;  /* 0x0000df00ff017b82 */ /* 0x000e240000000800 */
[----:B0-----:R-:W-:-:S06]  /*0010*/  IADD3 R1, PT, PT, R1, -0xc88, RZ ;  /* 0xfffff37801017810 */ /* 0x001fcc0007ffe0ff */
[----:B------:R-:W0:Y:S01]  /*0020*/  LDC.64 R2, c[0x0][0x3a0] ;  /* 0x0000e800ff027b82 */ /* 0x000e220000000a00 */
[----:B------:R-:W1:Y:S01]  /*0030*/  S2R R8, SR_TID.Y ;  /* 0x0000000000087919 */ /* 0x000e620000002200 */
[----:B------:R-:W2:Y:S01]  /*0040*/  LDCU UR7, c[0x0][0x39c] ;  /* 0x00007380ff0777ac */ /* 0x000ea20008000800 */
[----:B------:R-:W-:Y:S01]  /*0050*/  BSSY.RECONVERGENT B0, `(.L_x_1029) ;  /* 0x0001b47000007945 */ /* 0x000fe20003800200 */
[----:B------:R-:W-:Y:S01]  /*0060*/  HFMA2 R98, -RZ, RZ, 0, 0 ;  /* 0x00000000ff627431 */ /* 0x000fe200000001ff */
        /* <DEDUP_REMOVED lines=55> */
[----:B0-----:R-:W-:Y:S01]  /*03e0*/  IADD3 R4, PT, PT, R0, 0xffffffe, RZ ;  /* 0x0ffffffe00047810 */ /* 0x001fe20007ffe0ff */
        /* <DEDUP_REMOVED lines=13> */
[----:B0-----:R-:W-:Y:S01]  /*04c0*/  HFMA2 R4, -RZ, RZ, 0, 0 ;  /* 0x00000000ff047431 */ /* 0x001fe200000001ff */
        /* <DEDUP_REMOVED lines=48> */
[----:B------:R-:W-:Y:S02]  /*07d0*/  @!P0 IADD3 R0, PT, PT, R0, -R7, RZ ;  /* 0x8000000700008210 */ /* 0x000fe40007ffe0ff */
[----:B------:R-:W-:Y:S01]  /*07e0*/  CS2R R216, SRZ ;  /* 0x0000000000d87805 */ /* 0x000fe2000001ff00 */
[----:B------:R3:W-:Y:S01]  /*07f0*/  STL [R1+0xbc8], RZ ;  /* 0x000bc8ff01007387 */ /* 0x0007e20000100800 */
[----:B------:R-:W-:-:S02]  /*0800*/  ISETP.NE.AND P0, PT, R2, RZ, PT ;  /* 0x000000ff0200720c */ /* 0x000fc40003f05270 */
[----:B------:R-:W-:Y:S02]  /*0810*/  CS2R R112, SRZ ;  /* 0x0000000000707805 */ /* 0x000fe4000001ff00 */
[----:B------:R-:W-:Y:S01]  /*0820*/  ISETP.GT.U32.AND P1, PT, R7, R0, PT ;  /* 0x000000000700720c */ /* 0x000fe20003f24070 */
        /* <DEDUP_REMOVED lines=13> */
[----:B------:R-:W-:-:S02]  /*0900*/  @!P1 IADD3 R0, PT, PT, R0, -R7, RZ ;  /* 0x8000000700009210 */ /* 0x000fc40007ffe0ff */
[----:B------:R-:W-:Y:S02]  /*0910*/  CS2R R6, SRZ ;  /* 0x0000000000067805 */ /* 0x000fe4000001ff00 */
[----:B------:R-:W-:Y:S01]  /*0920*/  CS2R R116, SRZ ;  /* 0x0000000000747805 */ /* 0x000fe2000001ff00 */
[----:B------:R3:W-:Y:S01]  /*0930*/  STL [R1+0xbb4], RZ ;  /* 0x000bb4ff01007387 */ /* 0x0007e20000100800 */
[----:B------:R-:W-:Y:S02]  /*0940*/  @!P2 IADD3 R0, PT, PT, -R0, RZ, RZ ;  /* 0x000000ff0000a210 */ /* 0x000fe40007ffe1ff */
[----:B------:R-:W-:Y:S02]  /*0950*/  CS2R R180, SRZ ;  /* 0x0000000000b47805 */ /* 0x000fe4000001ff00 */
[----:B------:R-:W-:Y:S01]  /*0960*/  @!P0 LOP3.LUT R0, RZ, R2, RZ, 0x33, !PT ;  /* 0x00000002ff008212 */ /* 0x000fe200078e33ff */
[----:B------:R3:W-:Y:S01]  /*0970*/  STL [R1+0xbb0], RZ ;  /* 0x000bb0ff01007387 */ /* 0x0007e20000100800 */
[----:B--2---:R-:W-:-:S02]  /*0980*/  ISETP.GE.AND P0, PT, R124, UR7, PT ;  /* 0x000000077c007c0c */ /* 0x004fc4000bf06270 */
[----:B------:R-:W-:Y:S02]  /*0990*/  CS2R R178, SRZ ;  /* 0x0000000000b27805 */ /* 0x000fe4000001ff00 */
[----:B------:R-:W-:Y:S01]  /*09a0*/  IADD3 R2, PT, PT, R0, R3, -R2 ;  /* 0x0000000300027210 */ /* 0x000fe20007ffe802 */
[----:B------:R3:W-:Y:S01]  /*09b0*/  STL [R1+0xbac], RZ ;  /* 0x000bacff01007387 */ /* 0x0007e20000100800 */
[----:B------:R-:W-:Y:S02]  /*09c0*/  MOV R0, RZ ;  /* 0x000000ff00007202 */ /* 0x000fe40000000f00 */
        /* <DEDUP_REMOVED lines=777> */
[----:B0-----:R-:W-:-:S03]  /*3a60*/  SHF.L.U32 R99, R99, 0x2, RZ ;  /* 0x0000000263637819 */ /* 0x001fc600000006ff */
        /* <DEDUP_REMOVED lines=11> */
[-C--:B------:R-:W-:Y:S02]  /*3b20*/  ISETP.GT.AND P3, PT, R122, R2.reuse, PT ;  /* 0x000000027a00720c */ /* 0x080fe40003f64270 */
[C---:B------:R-:W-:Y:S01]  /*3b30*/  IADD3 R122, PT, PT, R99.reuse, 0x100, RZ ;  /* 0x00000100637a7810 */ /* 0x040fe20007ffe0ff */
[----:B------:R-:W1:Y:S01]  /*3b40*/  LDC.64 R128, c[0x0][0x390] ;  /* 0x0000e400ff807b82 */ /* 0x000e620000000a00 */
[----:B------:R-:W-:Y:S02]  /*3b50*/  IADD3 R252, PT, PT, R99, 0x280, RZ ;  /* 0x0000028063fc7810 */ /* 0x000fe40007ffe0ff */
[----:B------:R-:W-:-:S02]  /*3b60*/  ISETP.GT.AND P2, PT, R122, R2, PT ;  /* 0x000000027a00720c */ /* 0x000fc40003f44270 */
[----:B------:R-:W-:-:S04]  /*3b70*/  IADD3 R122, PT, PT, R99, 0x180, RZ ;  /* 0x00000180637a7810 */ /* 0x000fc80007ffe0ff */
[----:B------:R-:W-:Y:S02]  /*3b80*/  ISETP.GT.AND P0, PT, R122, R2, PT ;  /* 0x000000027a00720c */ /* 0x000fe40003f04270 */
[----:B------:R-:W-:-:S04]  /*3b90*/  IADD3 R122, PT, PT, R99, 0x200, RZ ;  /* 0x00000200637a7810 */ /* 0x000fc80007ffe0ff */
        /* <DEDUP_REMOVED lines=8> */
[----:B------:R-:W-:Y:S02]  /*3c20*/  ISETP.GT.U32.AND P6, PT, R130, R2, PT ;  /* 0x000000028200720c */ /* 0x000fe40003fc4070 */
[----:B------:R-:W-:-:S04]  /*3c30*/  IADD3 R130, PT, PT, R99, 0x2, RZ ;  /* 0x0000000263827810 */ /* 0x000fc80007ffe0ff */
[----:B------:R-:W-:-:S05]  /*3c40*/  ISETP.GT.U32.AND P5, PT, R130, R2, PT ;  /* 0x000000028200720c */ /* 0x000fca0003fa4070 */
[----:B--2---:R-:W-:-:S08]  /*3c50*/  @!P4 SHF.R.U64 R130, R126, 0x10, R127 ;  /* 0x000000107e82c819 */ /* 0x004fd0000000127f */
[----:B------:R-:W-:Y:S01]  /*3c60*/  @!P5 HADD2.F32 R137, -RZ, R127.H0_H0 ;  /* 0x2000007fff89d230 */ /* 0x000fe20000004100 */
[----:B----4-:R-:W-:Y:S01]  /*3c70*/  @!P4 SHF.R.U64 R135, R128, 0x10, R129 ;  /* 0x000000108087c819 */ /* 0x010fe20000001281 */
[----:B------:R-:W-:Y:S01]  /*3c80*/  @!P4 HADD2.F32 R136, -RZ, R130.H0_H0 ;  /* 0x20000082ff88c230 */ /* 0x000fe20000004100 */
[----:B------:R-:W-:Y:S01]  /*3c90*/  @!P6 SHF.R.U32.HI R130, RZ, 0x10, R127 ;  /* 0x00000010ff82e819 */ /* 0x000fe2000001167f */
[----:B------:R-:W-:Y:S01]  /*3ca0*/  HADD2.F32 R128, -RZ, R128.H0_H0 ;  /* 0x20000080ff807230 */ /* 0x000fe20000004100 */
[----:B------:R-:W-:Y:S01]  /*3cb0*/  @!P6 SHF.R.U32.HI R127, RZ, 0x10, R129 ;  /* 0x00000010ff7fe819 */ /* 0x000fe20000011681 */
[----:B------:R-:W-:Y:S02]  /*3cc0*/  @!P4 HADD2.F32 R135, -RZ, R135.H0_H0 ;  /* 0x20000087ff87c230 */ /* 0x000fe40000004100 */
[----:B------:R-:W-:Y:S02]  /*3cd0*/  @!P6 HADD2.F32 R138, -RZ, R130.H0_H0 ;  /* 0x20000082ff8ae230 */ /* 0x000fe40000004100 */
[----:B------:R-:W-:-:S02]  /*3ce0*/  @!P5 HADD2.F32 R129, -RZ, R129.H0_H0 ;  /* 0x20000081ff81d230 */ /* 0x000fc40000004100 */
[----:B------:R-:W-:Y:S01]  /*3cf0*/  @!P4 FMUL R98, R136, R135 ;  /* 0x000000878862c220 */ /* 0x000fe20000400000 */
[----:B------:R-:W-:Y:S02]  /*3d00*/  HADD2.F32 R135, -RZ, R126.H0_H0 ;  /* 0x2000007eff877230 */ /* 0x000fe40000004100 */
[----:B------:R-:W-:Y:S02]  /*3d10*/  @!P6 HADD2.F32 R127, -RZ, R127.H0_H0 ;  /* 0x2000007fff7fe230 */ /* 0x000fe40000004100 */
[----:B------:R-:W-:Y:S01]  /*3d20*/  @!P5 FMUL R139, R137, R129 ;  /* 0x00000081898bd220 */ /* 0x000fe20000400000 */
[----:B------:R-:W-:Y:S02]  /*3d30*/  FMUL R130, R135, R128 ;  /* 0x0000008087827220 */ /* 0x000fe40000400000 */
[----:B------:R-:W-:-:S07]  /*3d40*/  @!P6 FMUL R140, R138, R127 ;  /* 0x0000007f8a8ce220 */ /* 0x000fce0000400000 */
.L_x_1032:
[----:B------:R-:W-:Y:S05]  /*3d50*/  BSYNC.RECONVERGENT B1 ;  /* 0x0000000000017941 */ /* 0x000fea0003800200 */
.L_x_1031:
[----:B------:R-:W-:Y:S01]  /*3d60*/  BSSY.RECONVERGENT B1, `(.L_x_1033) ;  /* 0x000001c000017945 */ /* 0x000fe20003800200 */
[----:B------:R-:W-:Y:S02]  /*3d70*/  ISETP.GT.AND P4, PT, R252, R2, PT ;  /* 0x00000002fc00720c */ /* 0x000fe40003f84270 */
[----:B------:R-:W-:Y:S01]  /*3d80*/  IADD3 R252, PT, PT, R99, 0x300, RZ ;  /* 0x0000030063fc7810 */ /* 0x000fe20007ffe0ff */
[----:B------:R-:W-:Y:S10]  /*3d90*/  @P3 BRA `(.L_x_1034) ;  /* 0x0000000000603947 */ /* 0x000ff40003800000 */
[----:B------:R-:W2:Y:S04]  /*3da0*/  LDG.E.64 R126, desc[UR4][R124.64+0x100] ;  /* 0x000100047c7e7981 */ /* 0x000ea8000c1e1b00 */
[----:B------:R-:W4:Y:S01]  /*3db0*/  LDG.E.64 R128, desc[UR4][R122.64+0x100] ;  /* 0x000100047a807981 */ /* 0x000f22000c1e1b00 */
[----:B------:R-:W-:-:S04]  /*3dc0*/  IADD3 R121, PT, PT, R99, 0x81, RZ ;  /* 0x0000008163797810 */ /* 0x000fc80007ffe0ff */
[----:B------:R-:W-:Y:S02]  /*3dd0*/  ISETP.GT.U32.AND P3, PT, R121, R2, PT ;  /* 0x000000027900720c */ /* 0x000fe40003f64070 */
[----:B------:R-:W-:-:S04]  /*3de0*/  IADD3 R121, PT, PT, R99, 0x83, RZ ;  /* 0x0000008363797810 */ /* 0x000fc80007ffe0ff */
[----:B------:R-:W-:Y:S02]  /*3df0*/  ISETP.GT.U32.AND P6, PT, R121, R2, PT ;  /* 0x000000027900720c */ /* 0x000fe40003fc4070 */
[----:B------:R-:W-:-:S04]  /*3e00*/  IADD3 R121, PT, PT, R99, 0x82, RZ ;  /* 0x0000008263797810 */ /* 0x000fc80007ffe0ff */
[----:B------:R-:W-:Y:S02]  /*3e10*/  ISETP.GT.U32.AND P5, PT, R121, R2, PT ;  /* 0x000000027900720c */ /* 0x000fe40003fa4070 */
[----:B--2---:R-:W-:-:S11]  /*3e20*/  @!P3 SHF.R.U64 R121, R126, 0x10, R127 ;  /* 0x000000107e79b819 */ /* 0x004fd6000000127f */
[----:B------:R-:W-:Y:S01]  /*3e30*/  @!P5 HADD2.F32 R144, -RZ, R127.H0_H0 ;  /* 0x2000007fff90d230 */ /* 0x000fe20000004100 */
[----:B------:R-:W-:Y:S01]  /*3e40*/  @!P6 SHF.R.U32.HI R142, RZ, 0x10, R127 ;  /* 0x00000010ff8ee819 */ /* 0x000fe2000001167f */
[----:B------:R-:W-:Y:S02]  /*3e50*/  @!P3 HADD2.F32 R143, -RZ, R121.H0_H0 ;  /* 0x20000079ff8fb230 */ /* 0x000fe40000004100 */
[----:B----4-:R-:W-:Y:S02]  /*3e60*/  @!P5 HADD2.F32 R121, -RZ, R129.H0_H0 ;  /* 0x20000081ff79d230 */ /* 0x010fe40000004100 */
[----:B------:R-:W-:Y:S02]  /*3e70*/  @!P6 HADD2.F32 R145, -RZ, R142.H0_H0 ;  /* 0x2000008eff91e230 */ /* 0x000fe40000004100 */
[----:B------:R-:W-:Y:S02]  /*3e80*/  HADD2.F32 R142, -RZ, R126.H0_H0 ;  /* 0x2000007eff8e7230 */ /* 0x000fe40000004100 */
[----:B------:R-:W-:Y:S01]  /*3e90*/  @!P5 FMUL R147, R144, R121 ;  /* 0x000000799093d220 */ /* 0x000fe20000400000 */
[--C-:B------:R-:W-:Y:S01]  /*3ea0*/  @!P3 SHF.R.U64 R121, R128, 0x10, R129.reuse ;  /* 0x000000108079b819 */ /* 0x100fe20000001281 */
[----:B------:R-:W-:Y:S01]  /*3eb0*/  HADD2.F32 R128, -RZ, R128.H0_H0 ;  /* 0x20000080ff807230 */ /* 0x000fe20000004100 */
[----:B------:R-:W-:-:S03]  /*3ec0*/  @!P6 SHF.R.U32.HI R129, RZ, 0x10, R129 ;  /* 0x00000010ff81e819 */ /* 0x000fc60000011681 */
[----:B------:R-:W-:Y:S02]  /*3ed0*/  @!P3 HADD2.F32 R121, -RZ, R121.H0_H0 ;  /* 0x20000079ff79b230 */ /* 0x000fe40000004100 */
[----:B------:R-:W-:-:S03]  /*3ee0*/  @!P6 HADD2.F32 R129, -RZ, R129.H0_H0 ;  /* 0x20000081ff81e230 */ /* 0x000fc60000004100 */
[----:B------:R-:W-:Y:S01]  /*3ef0*/  @!P3 FMUL R146, R143, R121 ;  /* 0x000000798f92b220 */ /* 0x000fe20000400000 */
[----:B------:R-:W-:Y:S01]  /*3f00*/  FMUL R121, R142, R128 ;  /* 0x000000808e797220 */ /* 0x000fe20000400000 */
[----:B------:R-:W-:-:S07]  /*3f10*/  @!P6 FMUL R148, R145, R129 ;  /* 0x000000819194e220 */ /* 0x000fce0000400000 */
.L_x_1034:
[----:B------:R-:W-:Y:S05]  /*3f20*/  BSYNC.RECONVERGENT B1 ;  /* 0x0000000000017941 */ /* 0x000fea0003800200 */
.L_x_1033:
        /* <DEDUP_REMOVED lines=28> */
.L_x_1036:
[----:B------:R-:W-:Y:S05]  /*40f0*/  BSYNC.RECONVERGENT B1 ;  /* 0x0000000000017941 */ /* 0x000fea0003800200 */
.L_x_1035:
        /* <DEDUP_REMOVED lines=28> */
.L_x_1038:
[----:B------:R-:W-:Y:S05]  /*42c0*/  BSYNC.RECONVERGENT B1 ;  /* 0x0000000000017941 */ /* 0x000fea0003800200 */
.L_x_1037:
        /* <DEDUP_REMOVED lines=28> */
.L_x_1040:
[----:B------:R-:W-:Y:S05]  /*4490*/  BSYNC.RECONVERGENT B1 ;  /* 0x0000000000017941 */ /* 0x000fea0003800200 */
.L_x_1039:
        /* <DEDUP_REMOVED lines=28> */
.L_x_1042:
[----:B------:R-:W-:Y:S05]  /*4660*/  BSYNC.RECONVERGENT B1 ;  /* 0x0000000000017941 */ /* 0x000fea0003800200 */
.L_x_1041:
        /* <DEDUP_REMOVED lines=28> */
.L_x_1044:
[----:B------:R-:W-:Y:S05]  /*4830*/  BSYNC.RECONVERGENT B1 ;  /* 0x0000000000017941 */ /* 0x000fea0003800200 */
.L_x_1043:
        /* <DEDUP_REMOVED lines=28> */
.L_x_1046:
[----:B------:R-:W-:Y:S05]  /*4a00*/  BSYNC.RECONVERGENT B1 ;  /* 0x0000000000017941 */ /* 0x000fea0003800200 */
.L_x_1045:
        /* <DEDUP_REMOVED lines=28> */
.L_x_1048:
[----:B------:R-:W-:Y:S05]  /*4bd0*/  BSYNC.RECONVERGENT B1 ;  /* 0x0000000000017941 */ /* 0x000fea0003800200 */
.L_x_1047:
        /* <DEDUP_REMOVED lines=28> */
.L_x_1050:
[----:B------:R-:W-:Y:S05]  /*4da0*/  BSYNC.RECONVERGENT B1 ;  /* 0x0000000000017941 */ /* 0x000fea0003800200 */
.L_x_1049:
        /* <DEDUP_REMOVED lines=28> */
.L_x_1052:
[----:B------:R-:W-:Y:S05]  /*4f70*/  BSYNC.RECONVERGENT B1 ;  /* 0x0000000000017941 */ /* 0x000fea0003800200 */
.L_x_1051:
        /* <DEDUP_REMOVED lines=28> */
.L_x_1054:
[----:B------:R-:W-:Y:S05]  /*5140*/  BSYNC.RECONVERGENT B1 ;  /* 0x0000000000017941 */ /* 0x000fea0003800200 */
.L_x_1053:
        /* <DEDUP_REMOVED lines=28> */
.L_x_1056:
[----:B------:R-:W-:Y:S05]  /*5310*/  BSYNC.RECONVERGENT B1 ;  /* 0x0000000000017941 */ /* 0x000fea0003800200 */
.L_x_1055:
        /* <DEDUP_REMOVED lines=28> */
.L_x_1058:
[----:B------:R-:W-:Y:S05]  /*54e0*/  BSYNC.RECONVERGENT B1 ;  /* 0x0000000000017941 */ /* 0x000fea0003800200 */
.L_x_1057:
[----:B------:R-:W-:Y:S01]  /*54f0*/  BSSY.RECONVERGENT B1, `(.L_x_1059) ;  /* 0x000001e000017945 */ /* 0x000fe20003800200 */
[----:B------:R-:W-:Y:S02]  /*5500*/  ISETP.GT.AND P0, PT, R252, R2, PT ;  /* 0x00000002fc00720c */ /* 0x000fe40003f04270 */
[----:B------:R-:W-:Y:S01]  /*5510*/  IADD3 R252, PT, PT, R99, 0x980, RZ ;  /* 0x0000098063fc7810 */ /* 0x000fe20007ffe0ff */
[----:B------:R-:W-:Y:S10]  /*5520*/  @P1 BRA `(.L_x_1060) ;  /* 0x0000000000681947 */ /* 0x000ff40003800000 */
[----:B------:R-:W2:Y:S01]  /*5530*/  LDG.E.64 R126, desc[UR4][R124.64+0xe00] ;  /* 0x000e00047c7e7981 */ /* 0x000ea2000c1e1b00 */
[----:B------:R-:W-:-:S03]  /*5540*/  IADD3 R108, PT, PT, R99, 0x701, RZ ;  /* 0x00000701636c7810 */ /* 0x000fc60007ffe0ff */
[----:B------:R-:W4:Y:S01]  /*5550*/  LDG.E.64 R128, desc[UR4][R122.64+0xe00] ;  /* 0x000e00047a807981 */ /* 0x000f22000c1e1b00 */
[----:B------:R-:W-:Y:S02]  /*5560*/  ISETP.GT.U32.AND P1, PT, R108, R2, PT ;  /* 0x000000026c00720c */ /* 0x000fe40003f24070 */
[----:B------:R-:W-:-:S04]  /*5570*/  IADD3 R108, PT, PT, R99, 0x703, RZ ;  /* 0x00000703636c7810 */ /* 0x000fc80007ffe0ff */
[----:B------:R-:W-:Y:S02]  /*5580*/  ISETP.GT.U32.AND P6, PT, R108, R2, PT ;  /* 0x000000026c00720c */ /* 0x000fe40003fc4070 */
[----:B------:R-:W-:-:S04]  /*5590*/  IADD3 R108, PT, PT, R99, 0x702, RZ ;  /* 0x00000702636c7810 */ /* 0x000fc80007ffe0ff */
[----:B------:R-:W-:Y:S02]  /*55a0*/  ISETP.GT.U32.AND P5, PT, R108, R2, PT ;  /* 0x000000026c00720c */ /* 0x000fe40003fa4070 */
[----:B--2---:R-:W-:-:S11]  /*55b0*/  @!P1 SHF.R.U64 R108, R126, 0x10, R127 ;  /* 0x000000107e6c9819 */ /* 0x004fd6000000127f */
[----:B------:R-:W-:Y:S01]  /*55c0*/  @!P5 HADD2.F32 R247, -RZ, R127.H0_H0 ;  /* 0x2000007ffff7d230 */ /* 0x000fe20000004100 */
[----:B------:R-:W-:Y:S02]  /*55d0*/  @!P6 SHF.R.U32.HI R213, RZ, 0x10, R127 ;  /* 0x00000010ffd5e819 */ /* 0x000fe4000001167f */
[----:B------:R0:W2:Y:S01]  /*55e0*/  LDL R127, [R1+0x4] ;  /* 0x00000400017f7983 */ /* 0x0000a20000100800 */
[----:B------:R-:W-:Y:S02]  /*55f0*/  @!P1 HADD2.F32 R246, -RZ, R108.H0_H0 ;  /* 0x2000006cfff69230 */ /* 0x000fe40000004100 */
[----:B----4-:R-:W-:Y:S02]  /*5600*/  @!P5 HADD2.F32 R108, -RZ, R129.H0_H0 ;  /* 0x20000081ff6cd230 */ /* 0x010fe40000004100 */
[----:B------:R-:W-:Y:S02]  /*5610*/  @!P6 HADD2.F32 R248, -RZ, R213.H0_H0 ;  /* 0x200000d5fff8e230 */ /* 0x000fe40000004100 */
[----:B------:R-:W-:-:S02]  /*5620*/  HADD2.F32 R213, -RZ, R126.H0_H0 ;  /* 0x2000007effd57230 */ /* 0x000fc40000004100 */
        /* <DEDUP_REMOVED lines=8> */
[----:B--2---:R-:W-:-:S05]  /*56b0*/  @!P6 FMUL R127, R248, R129 ;  /* 0x00000081f87fe220 */ /* 0x004fca0000400000 */
[----:B------:R0:W-:Y:S02]  /*56c0*/  @!P6 STL [R1+0x4], R127 ;  /* 0x0000047f0100e387 */ /* 0x0001e40000100800 */
.L_x_1060:
[----:B------:R-:W-:Y:S05]  /*56d0*/  BSYNC.RECONVERGENT B1 ;  /* 0x0000000000017941 */ /* 0x000fea0003800200 */
.L_x_1059:
[----:B------:R-:W-:Y:S01]  /*56e0*/  BSSY.RECONVERGENT B1, `(.L_x_1061) ;  /* 0x000002d000017945 */ /* 0x000fe20003800200 */
[----:B------:R-:W-:Y:S02]  /*56f0*/  ISETP.GT.AND P1, PT, R252, R2, PT ;  /* 0x00000002fc00720c */ /* 0x000fe40003f24270 */
[----:B------:R-:W-:Y:S01]  /*5700*/  IADD3 R252, PT, PT, R99, 0xa00, RZ ;  /* 0x00000a0063fc7810 */ /* 0x000fe20007ffe0ff */
[----:B------:R-:W-:Y:S10]  /*5710*/  @P4 BRA `(.L_x_1062) ;  /* 0x0000000000a44947 */ /* 0x000ff40003800000 */
[----:B------:R1:W-:Y:S04]  /*5720*/  STL [R1+0xc40], R0 ;  /* 0x000c400001007387 */ /* 0x0003e80000100800 */
[----:B0-----:R-:W2:Y:S04]  /*5730*/  LDG.E.64 R126, desc[UR4][R124.64+0xf00] ;  /* 0x000f00047c7e7981 */ /* 0x001ea8000c1e1b00 */
[----:B------:R4:W3:Y:S04]  /*5740*/  LDL R252, [R1+0x18] ;  /* 0x0000180001fc7983 */ /* 0x0008e80000100800 */
[----:B-1----:R4:W4:Y:S01]  /*5750*/  LDL R0, [R1+0xc] ;  /* 0x00000c0001007983 */ /* 0x0029220000100800 */
[----:B------:R-:W-:-:S03]  /*5760*/  IADD3 R107, PT, PT, R99, 0x781, RZ ;  /* 0x00000781636b7810 */ /* 0x000fc60007ffe0ff */
[----:B------:R-:W3:Y:S01]  /*5770*/  LDG.E.64 R128, desc[UR4][R122.64+0xf00] ;  /* 0x000f00047a807981 */ /* 0x000ee2000c1e1b00 */
[----:B------:R-:W-:Y:S02]  /*5780*/  ISETP.GT.U32.AND P4, PT, R107, R2, PT ;  /* 0x000000026b00720c */ /* 0x000fe40003f84070 */
[----:B------:R-:W-:-:S04]  /*5790*/  IADD3 R107, PT, PT, R99, 0x783, RZ ;  /* 0x00000783636b7810 */ /* 0x000fc80007ffe0ff */
[-C--:B------:R-:W-:Y:S02]  /*57a0*/  ISETP.GT.U32.AND P6, PT, R107, R2.reuse, PT ;  /* 0x000000026b00720c */ /* 0x080fe40003fc4070 */
[----:B------:R-:W-:Y:S02]  /*57b0*/  IADD3 R107, PT, PT, R99, 0x782, RZ ;  /* 0x00000782636b7810 */ /* 0x000fe40007ffe0ff */
[----:B------:R1:W3:Y:S02]  /*57c0*/  LDL R99, [R1+0x8] ;  /* 0x0000080001637983 */ /* 0x0002e40000100800 */
[----:B------:R-:W-:-:S07]  /*57d0*/  ISETP.GT.U32.AND P5, PT, R107, R2, PT ;  /* 0x000000026b00720c */ /* 0x000fce0003fa4070 */
[--C-:B--2---:R-:W-:Y:S02]  /*57e0*/  @!P6 SHF.R.U32.HI R220, RZ, 0x10, R127.reuse ;  /* 0x00000010ffdce819 */ /* 0x104fe4000001167f */
[----:B------:R-:W-:-:S04]  /*57f0*/  @!P4 SHF.R.U64 R107, R126, 0x10, R127 ;  /* 0x000000107e6bc819 */ /* 0x000fc8000000127f */
[----:B----4-:R-:W-:Y:S02]  /*5800*/  @!P5 HADD2.F32 R0, -RZ, R127.H0_H0 ;  /* 0x2000007fff00d230 */ /* 0x010fe40000004100 */
[----:B------:R1:W2:Y:S01]  /*5810*/  LDL R127, [R1+0x24] ;  /* 0x00002400017f7983 */ /* 0x0002a20000100800 */
[----:B---3--:R-:W-:-:S03]  /*5820*/  @!P6 HADD2.F32 R252, -RZ, R220.H0_H0 ;  /* 0x200000dcfffce230 */ /* 0x008fc60000004100 */
[----:B------:R0:W-:Y:S04]  /*5830*/  @!P5 STL [R1+0xc], R0 ;  /* 0x00000c000100d387 */ /* 0x0001e80000100800 */
[----:B------:R1:W3:Y:S01]  /*5840*/  LDL R220, [R1+0x20] ;  /* 0x0000200001dc7983 */ /* 0x0002e20000100800 */
[----:B------:R-:W-:Y:S02]  /*5850*/  @!P4 HADD2.F32 R99, -RZ, R107.H0_H0 ;  /* 0x2000006bff63c230 */ /* 0x000fe40000004100 */
[----:B------:R-:W-:-:S05]  /*5860*/  @!P5 HADD2.F32 R107, -RZ, R129.H0_H0 ;  /* 0x20000081ff6bd230 */ /* 0x000fca0000004100 */
[----:B---3--:R-:W-:Y:S02]  /*5870*/  @!P5 FMUL R220, R0, R107 ;  /* 0x0000006b00dcd220 */ /* 0x008fe40000400000 */
[----:B0-----:R1:W5:Y:S04]  /*5880*/  LDL.LU R0, [R1+0xc40] ;  /* 0x000c400001007983 */ /* 0x0013680000300800 */
[----:B------:R-:W-:Y:S04]  /*5890*/  @!P4 STL [R1+0x8], R99 ;  /* 0x000008630100c387 */ /* 0x000fe80000100800 */
[----:B------:R-:W-:Y:S04]  /*58a0*/  @!P6 STL [R1+0x18], R252 ;  /* 0x000018fc0100e387 */ /* 0x000fe80000100800 */
[----:B------:R0:W-:Y:S02]  /*58b0*/  @!P5 STL [R1+0x20], R220 ;  /* 0x000020dc0100d387 */ /* 0x0001e40000100800 */
[----:B0-----:R-:W-:-:S02]  /*58c0*/  HADD2.F32 R220, -RZ, R126.H0_H0 ;  /* 0x2000007effdc7230 */ /* 0x001fc40000004100 */
[----:B------:R1:W3:Y:S01]  /*58d0*/  LDL R126, [R1+0x1c] ;  /* 0x00001c00017e7983 */ /* 0x0002e20000100800 */
[----:B------:R-:W-:-:S05]  /*58e0*/  @!P4 SHF.R.U64 R107, R128, 0x10, R129 ;  /* 0x00000010806bc819 */ /* 0x000fca0000001281 */
[----:B------:R-:W-:Y:S01]  /*58f0*/  @!P4 HADD2.F32 R107, -RZ, R107.H0_H0 ;  /* 0x2000006bff6bc230 */ /* 0x000fe20000004100 */
[----:B------:R-:W-:-:S05]  /*5900*/  @!P6 SHF.R.U32.HI R129, RZ, 0x10, R129 ;  /* 0x00000010ff81e819 */ /* 0x000fca0000011681 */
[----:B------:R-:W-:-:S05]  /*5910*/  @!P6 HADD2.F32 R129, -RZ, R129.H0_H0 ;  /* 0x20000081ff81e230 */ /* 0x000fca0000004100 */
[----:B--2---:R-:W-:Y:S01]  /*5920*/  @!P6 FMUL R127, R252, R129 ;  /* 0x00000081fc7fe220 */ /* 0x004fe20000400000 */
[----:B------:R-:W-:Y:S02]  /*5930*/  HADD2.F32 R128, -RZ, R128.H0_H0 ;  /* 0x20000080ff807230 */ /* 0x000fe40000004100 */
[----:B---3--:R-:W-:Y:S02]  /*5940*/  @!P4 FMUL R126, R99, R107 ;  /* 0x0000006b637ec220 */ /* 0x008fe40000400000 */
[----:B------:R-:W0:Y:S03]  /*5950*/  S2R R99, SR_TID.X ;  /* 0x0000000000637919 */ /* 0x000e260000002100 */
[----:B------:R1:W-:Y:S04]  /*5960*/  @!P4 STL [R1+0x1c], R126 ;  /* 0x00001c7e0100c387 */ /* 0x0003e80000100800 */
[----:B------:R1:W-:Y:S01]  /*5970*/  @!P6 STL [R1+0x24], R127 ;  /* 0x0000247f0100e387 */ /* 0x0003e20000100800 */
[----:B------:R-:W-:Y:S01]  /*5980*/  FMUL R107, R220, R128 ;  /* 0x00000080dc6b7220 */ /* 0x000fe20000400000 */
[----:B0-----:R-:W-:-:S04]  /*5990*/  SHF.L.U32 R99, R99, 0x2, RZ ;  /* 0x0000000263637819 */ /* 0x001fc800000006ff */
[----:B-1----:R-:W-:-:S07]  /*59a0*/  IADD3 R252, PT, PT, R99, 0xa00, RZ ;  /* 0x00000a0063fc7810 */ /* 0x002fce0007ffe0ff */
.L_x_1062:
[----:B------:R-:W-:Y:S05]  /*59b0*/  BSYNC.RECONVERGENT B1 ;  /* 0x0000000000017941 */ /* 0x000fea0003800200 */
.L_x_1061:
[----:B------:R-:W-:Y:S01]  /*59c0*/  BSSY.RECONVERGENT B1, `(.L_x_1063) ;  /* 0x000002d000017945 */ /* 0x000fe20003800200 */
[----:B------:R-:W-:Y:S02]  /*59d0*/  ISETP.GT.AND P4, PT, R252, R2, PT ;  /* 0x00000002fc00720c */ /* 0x000fe40003f84270 */
[----:B------:R-:W-:Y:S01]  /*59e0*/  IADD3 R252, PT, PT, R99, 0xa80, RZ ;  /* 0x00000a8063fc7810 */ /* 0x000fe20007ffe0ff */
[----:B------:R-:W-:Y:S10]  /*59f0*/  @P3 BRA `(.L_x_1064) ;  /* 0x0000000000a43947 */ /* 0x000ff40003800000 */
[----:B-----5:R1:W-:Y:S04]  /*5a00*/  STL [R1+0xc40], R0 ;  /* 0x000c400001007387 */ /* 0x0203e80000100800 */
        /* <DEDUP_REMOVED lines=40> */
.L_x_1064:
[----:B------:R-:W-:Y:S05]  /*5c90*/  BSYNC.RECONVERGENT B1 ;  /* 0x0000000000017941 */ /* 0x000fea0003800200 */
.L_x_1063:
        /* <DEDUP_REMOVED lines=45> */
.L_x_1066:
[----:B------:R-:W-:Y:S05]  /*5f70*/  BSYNC.RECONVERGENT B1 ;  /* 0x0000000000017941 */ /* 0x000fea0003800200 */
.L_x_1065:
        /* <DEDUP_REMOVED lines=45> */
.L_x_1068:
[----:B------:R-:W-:Y:S05]  /*6250*/  BSYNC.RECONVERGENT B1 ;  /* 0x0000000000017941 */ /* 0x000fea0003800200 */
.L_x_1067:
        /* <DEDUP_REMOVED lines=45> */
.L_x_1070:
[----:B------:R-:W-:Y:S05]  /*6530*/  BSYNC.RECONVERGENT B1 ;  /* 0x0000000000017941 */ /* 0x000fea0003800200 */
.L_x_1069:
        /* <DEDUP_REMOVED lines=45> */
.L_x_1072:
[----:B------:R-:W-:Y:S05]  /*6810*/  BSYNC.RECONVERGENT B1 ;  /* 0x0000000000017941 */ /* 0x000fea0003800200 */
.L_x_1071:
        /* <DEDUP_REMOVED lines=45> */
.L_x_1074:
[----:B------:R-:W-:Y:S05]  /*6af0*/  BSYNC.RECONVERGENT B1 ;  /* 0x0000000000017941 */ /* 0x000fea0003800200 */
.L_x_1073:
        /* <DEDUP_REMOVED lines=45> */
.L_x_1076:
[----:B------:R-:W-:Y:S05]  /*6dd0*/  BSYNC.RECONVERGENT B1 ;  /* 0x0000000000017941 */ /* 0x000fea0003800200 */
.L_x_1075:
        /* <DEDUP_REMOVED lines=45> */
.L_x_1078:
[----:B------:R-:W-:Y:S05]  /*70b0*/  BSYNC.RECONVERGENT B1 ;  /* 0x0000000000017941 */ /* 0x000fea0003800200 */
.L_x_1077:
[----:B------:R-:W-:Y:S01]  /*70c0*/  BSSY.RECONVERGENT B1, `(.L_x_1079) ;  /* 0x0000030000017945 */ /* 0x000fe20003800200 */
[----:B------:R-:W-:-:S03]  /*70d0*/  ISETP.GT.AND P0, PT, R252, R2, PT ;  /* 0x00000002fc00720c */ /* 0x000fc60003f04270 */
[----:B------:R-:W-:Y:S10]  /*70e0*/  @P1 BRA `(.L_x_1080) ;  /* 0x0000000000b41947 */ /* 0x000ff40003800000 */
[C---:B------:R-:W-:Y:S01]  /*70f0*/  IADD3 R96, PT, PT, R99.reuse, 0xc01, RZ ;  /* 0x00000c0163607810 */ /* 0x040fe20007ffe0ff */
[----:B------:R1:W-:Y:S03]  /*7100*/  STL [R1+0xc48], R4 ;  /* 0x000c480401007387 */ /* 0x0003e60000100800 */
[----:B------:R-:W-:Y:S01]  /*7110*/  ISETP.GT.U32.AND P1, PT, R96, R2, PT ;  /* 0x000000026000720c */ /* 0x000fe20003f24070 */
[----:B0-----:R-:W2:Y:S01]  /*7120*/  LDG.E.64 R126, desc[UR4][R124.64+0x1800] ;  /* 0x001800047c7e7981 */ /* 0x001ea2000c1e1b00 */
[----:B------:R-:W-:-:S03]  /*7130*/  IADD3 R96, PT, PT, R99, 0xc03, RZ ;  /* 0x00000c0363607810 */ /* 0x000fc60007ffe0ff */
[----:B------:R-:W4:Y:S04]  /*7140*/  LDG.E.64 R128, desc[UR4][R122.64+0x1800] ;  /* 0x001800047a807981 */ /* 0x000f28000c1e1b00 */
[----:B-1----:R1:W3:Y:S01]  /*7150*/  LDL R4, [R1+0x130] ;  /* 0x0001300001047983 */ /* 0x0022e20000100800 */
[----:B------:R-:W-:-:S03]  /*7160*/  ISETP.GT.U32.AND P6, PT, R96, R2, PT ;  /* 0x000000026000720c */ /* 0x000fc60003fc4070 */
[----:B------:R0:W-:Y:S01]  /*7170*/  STL [R1+0xc44], R3 ;  /* 0x000c440301007387 */ /* 0x0001e20000100800 */
[----:B------:R-:W-:-:S03]  /*7180*/  IADD3 R96, PT, PT, R99, 0xc02, RZ ;  /* 0x00000c0263607810 */ /* 0x000fc60007ffe0ff */
[----:B0-----:R1:W4:Y:S04]  /*7190*/  LDL R3, [R1+0x13c] ;  /* 0x00013c0001037983 */ /* 0x0013280000100800 */
[----:B-----5:R0:W-:Y:S04]  /*71a0*/  STL [R1+0xc40], R0 ;  /* 0x000c400001007387 */ /* 0x0201e80000100800 */
[----:B------:R1:W4:Y:S01]  /*71b0*/  LDL R99, [R1+0x134] ;  /* 0x0001340001637983 */ /* 0x0003220000100800 */
[----:B------:R-:W-:-:S03]  /*71c0*/  ISETP.GT.U32.AND P5, PT, R96, R2, PT ;  /* 0x000000026000720c */ /* 0x000fc60003fa4070 */
[----:B0-----:R1:W4:Y:S01]  /*71d0*/  LDL R0, [R1+0x12c] ;  /* 0x00012c0001007983 */ /* 0x0013220000100800 */
[--C-:B--2---:R-:W-:Y:S02]  /*71e0*/  @!P1 SHF.R.U64 R96, R126, 0x10, R127.reuse ;  /* 0x000000107e609819 */ /* 0x104fe4000000127f */
[----:B------:R-:W-:-:S07]  /*71f0*/  @!P6 SHF.R.U32.HI R252, RZ, 0x10, R127 ;  /* 0x00000010fffce819 */ /* 0x000fce000001167f */
[----:B---3--:R-:W-:Y:S02]  /*7200*/  @!P5 HADD2.F32 R4, -RZ, R127.H0_H0 ;  /* 0x2000007fff04d230 */ /* 0x008fe40000004100 */
[----:B------:R1:W2:Y:S04]  /*7210*/  LDL R127, [R1+0x140] ;  /* 0x00014000017f7983 */ /* 0x0002a80000100800 */
[----:B------:R0:W-:Y:S01]  /*7220*/  @!P5 STL [R1+0x130], R4 ;  /* 0x000130040100d387 */ /* 0x0001e20000100800 */
[----:B----4-:R-:W-:-:S03]  /*7230*/  @!P6 HADD2.F32 R99, -RZ, R252.H0_H0 ;  /* 0x200000fcff63e230 */ /* 0x010fc60000004100 */
[----:B------:R1:W3:Y:S01]  /*7240*/  LDL R252, [R1+0x138] ;  /* 0x0001380001fc7983 */ /* 0x0002e20000100800 */
[----:B------:R-:W-:Y:S02]  /*7250*/  @!P1 HADD2.F32 R0, -RZ, R96.H0_H0 ;  /* 0x20000060ff009230 */ /* 0x000fe40000004100 */
[----:B------:R-:W-:-:S05]  /*7260*/  @!P5 HADD2.F32 R96, -RZ, R129.H0_H0 ;  /* 0x20000081ff60d230 */ /* 0x000fca0000004100 */
[----:B------:R-:W-:Y:S01]  /*7270*/  @!P5 FMUL R3, R4, R96 ;  /* 0x000000600403d220 */ /* 0x000fe20000400000 */
[--C-:B------:R-:W-:Y:S02]  /*7280*/  @!P1 SHF.R.U64 R96, R128, 0x10, R129.reuse ;  /* 0x0000001080609819 */ /* 0x100fe40000001281 */
[----:B------:R-:W-:Y:S01]  /*7290*/  @!P6 SHF.R.U32.HI R129, RZ, 0x10, R129 ;  /* 0x00000010ff81e819 */ /* 0x000fe20000011681 */
[----:B------:R-:W-:Y:S04]  /*72a0*/  @!P1 STL [R1+0x12c], R0 ;  /* 0x00012c0001009387 */ /* 0x000fe80000100800 */
[----:B------:R-:W-:Y:S01]  /*72b0*/  @!P6 HADD2.F32 R129, -RZ, R129.H0_H0 ;  /* 0x20000081ff81e230 */ /* 0x000fe20000004100 */
[----:B0-----:R1:W5:Y:S04]  /*72c0*/  LDL.LU R4, [R1+0xc48] ;  /* 0x000c480001047983 */ /* 0x0013680000300800 */
[----:B------:R0:W-:Y:S01]  /*72d0*/  @!P5 STL [R1+0x13c], R3 ;  /* 0x00013c030100d387 */ /* 0x0001e20000100800 */
[----:B------:R-:W-:-:S02]  /*72e0*/  @!P1 HADD2.F32 R96, -RZ, R96.H0_H0 ;  /* 0x20000060ff609230 */ /* 0x000fc40000004100 */
[----:B------:R-:W-:Y:S01]  /*72f0*/  HADD2.F32 R126, -RZ, R126.H0_H0 ;  /* 0x2000007eff7e7230 */ /* 0x000fe20000004100 */
[----:B0-----:R1:W5:Y:S04]  /*7300*/  LDL.LU R3, [R1+0xc44] ;  /* 0x000c440001037983 */ /* 0x0013680000300800 */
[----:B------:R0:W-:Y:S04]  /*7310*/  @!P6 STL [R1+0x134], R99 ;  /* 0x000134630100e387 */ /* 0x0001e80000100800 */
[----:B------:R1:W-:Y:S01]  /*7320*/  STL [R1], R126 ;  /* 0x0000007e01007387 */ /* 0x0003e20000100800 */
[----:B------:R-:W-:-:S02]  /*7330*/  HADD2.F32 R128, -RZ, R128.H0_H0 ;  /* 0x20000080ff807230 */ /* 0x000fc40000004100 */
[----:B--2---:R-:W-:Y:S02]  /*7340*/  @!P6 FMUL R127, R99, R129 ;  /* 0x00000081637fe220 */ /* 0x004fe40000400000 */
[----:B0-----:R-:W0:Y:S01]  /*7350*/  S2R R99, SR_TID.X ;  /* 0x0000000000637919 */ /* 0x001e220000002100 */
[----:B---3--:R-:W-:Y:S02]  /*7360*/  @!P1 FMUL R252, R0, R96 ;  /* 0x0000006000fc9220 */ /* 0x008fe40000400000 */
[----:B------:R1:W5:Y:S04]  /*7370*/  LDL.LU R0, [R1+0xc40] ;  /* 0x000c400001007983 */ /* 0x0003680000300800 */
[----:B------:R1:W-:Y:S04]  /*7380*/  @!P1 STL [R1+0x138], R252 ;  /* 0x000138fc01009387 */ /* 0x0003e80000100800 */
[----:B------:R1:W-:Y:S01]  /*7390*/  @!P6 STL [R1+0x140], R127 ;  /* 0x0001407f0100e387 */ /* 0x0003e20000100800 */
[----:B------:R-:W-:Y:S01]  /*73a0*/  FMUL R96, R126, R128 ;  /* 0x000000807e607220 */ /* 0x000fe20000400000 */
[----:B0-----:R-:W-:-:S07]  /*73b0*/  SHF.L.U32 R99, R99, 0x2, RZ ;  /* 0x0000000263637819 */ /* 0x001fce00000006ff */
.L_x_1080:
[----:B------:R-:W-:Y:S05]  /*73c0*/  BSYNC.RECONVERGENT B1 ;  /* 0x0000000000017941 */ /* 0x000fea0003800200 */
.L_x_1079:
[----:B-1----:R-:W-:Y:S01]  /*73d0*/  IADD3 R126, PT, PT, R99, 0xe80, RZ ;  /* 0x00000e80637e7810 */ /* 0x002fe20007ffe0ff */
[----:B------:R-:W-:Y:S03]  /*73e0*/  BSSY.RECONVERGENT B1, `(.L_x_1081) ;  /* 0x0000030000017945 */ /* 0x000fe60003800200 */
[----:B------:R-:W-:Y:S01]  /*73f0*/  ISETP.GT.AND P1, PT, R126, R2, PT ;  /* 0x000000027e00720c */ /* 0x000fe20003f24270 */
[----:B------:R-:W-:-:S12]  /*7400*/  @P4 BRA `(.L_x_1082) ;  /* 0x0000000000b44947 */ /* 0x000fd80003800000 */
[----:B------:R-:W-:Y:S01]  /*7410*/  IADD3 R95, PT, PT, R99, 0xc81, RZ ;  /* 0x00000c81635f7810 */ /* 0x000fe20007ffe0ff */
[----:B-----5:R1:W-:Y:S03]  /*7420*/  STL [R1+0xc48], R4 ;  /* 0x000c480401007387 */ /* 0x0203e60000100800 */
        /* <DEDUP_REMOVED lines=9> */
[----:B------:R0:W-:Y:S04]  /*74c0*/  STL [R1+0xc40], R0 ;  /* 0x000c400001007387 */ /* 0x0001e80000100800 */
        /* <DEDUP_REMOVED lines=23> */
[----:B------:R1:W-:Y:S01]  /*7640*/  STL [R1+0x28], R126 ;  /* 0x0000287e01007387 */ /* 0x0003e20000100800 */
        /* <DEDUP_REMOVED lines=9> */
.L_x_1082:
[----:B------:R-:W-:Y:S05]  /*76e0*/  BSYNC.RECONVERGENT B1 ;  /* 0x0000000000017941 */ /* 0x000fea0003800200 */
.L_x_1081:
[----:B-1----:R-:W-:Y:S01]  /*76f0*/  IADD3 R126, PT, PT, R99, 0xf00, RZ ;  /* 0x00000f00637e7810 */ /* 0x002fe20007ffe0ff */
[----:B------:R-:W-:Y:S03]  /*7700*/  BSSY.RECONVERGENT B1, `(.L_x_1083) ;  /* 0x0000030000017945 */ /* 0x000fe60003800200 */
[----:B------:R-:W-:Y:S01]  /*7710*/  ISETP.GT.AND P4, PT, R126, R2, PT ;  /* 0x000000027e00720c */ /* 0x000fe20003f84270 */
[----:B------:R-:W-:-:S12]  /*7720*/  @P3 BRA `(.L_x_1084) ;  /* 0x0000000000b43947 */ /* 0x000fd80003800000 */
[C---:B------:R-:W-:Y:S01]  /*7730*/  IADD3 R94, PT, PT, R99.reuse, 0xd01, RZ ;  /* 0x00000d01635e7810 */ /* 0x040fe20007ffe0ff */
        /* <DEDUP_REMOVED lines=44> */
.L_x_1084:
[----:B------:R-:W-:Y:S05]  /*7a00*/  BSYNC.RECONVERGENT B1 ;  /* 0x0000000000017941 */ /* 0x000fea0003800200 */
.L_x_1083:
        /* <DEDUP_REMOVED lines=49> */
.L_x_1086:
[----:B------:R-:W-:Y:S05]  /*7d20*/  BSYNC.RECONVERGENT B1 ;  /* 0x0000000000017941 */ /* 0x000fea0003800200 */
.L_x_1085:
[----:B-1----:R-:W-:Y:S01]  /*7d30*/  LOP3.LUT R126, R99, 0x1000, RZ, 0xfc, !PT ;  /* 0x00001000637e7812 */ /* 0x002fe200078efcff */
        /* <DEDUP_REMOVED lines=48> */
.L_x_1088:
[----:B------:R-:W-:Y:S05]  /*8040*/  BSYNC.RECONVERGENT B1 ;  /* 0x0000000000017941 */ /* 0x000fea0003800200 */
.L_x_1087:
        /* <DEDUP_REMOVED lines=49> */
.L_x_1090:
[----:B------:R-:W-:Y:S05]  /*8360*/  BSYNC.RECONVERGENT B1 ;  /* 0x0000000000017941 */ /* 0x000fea0003800200 */
.L_x_1089:
        /* <DEDUP_REMOVED lines=49> */
.L_x_1092:
[----:B------:R-:W-:Y:S05]  /*8680*/  BSYNC.RECONVERGENT B1 ;  /* 0x0000000000017941 */ /* 0x000fea0003800200 */
.L_x_1091:
        /* <DEDUP_REMOVED lines=49> */
.L_x_1094:
[----:B------:R-:W-:Y:S05]  /*89a0*/  BSYNC.RECONVERGENT B1 ;  /* 0x0000000000017941 */ /* 0x000fea0003800200 */
.L_x_1093:
[----:B-1----:R-:W-:Y:S01]  /*89b0*/  IADD3 R126, PT, PT, R99, 0x1200, RZ ;  /* 0x00001200637e7810 */ /* 0x002fe20007ffe0ff */
[----:B------:R-:W-:Y:S03]  /*89c0*/  BSSY.RECONVERGENT B1, `(.L_x_1095) ;  /* 0x0000030000017945 */ /* 0x000fe60003800200 */
[----:B------:R-:W-:Y:S01]  /*89d0*/  ISETP.GT.AND P3, PT, R126, R2, PT ;  /* 0x000000027e00720c */ /* 0x000fe20003f64270 */
[----:B------:R-:W-:-:S12]  /*89e0*/  @P2 BRA `(.L_x_1096) ;  /* 0x0000000000b42947 */ /* 0x000fd80003800000 */
[C---:B------:R-:W-:Y:S01]  /*89f0*/  LOP3.LUT R88, R99.reuse, 0x1001, RZ, 0xfc, !PT ;  /* 0x0000100163587812 */ /* 0x040fe200078efcff */
[----:B-----5:R1:W-:Y:S03]  /*8a00*/  STL [R1+0xc48], R4 ;  /* 0x000c480401007387 */ /* 0x0203e60000100800 */
[----:B------:R-:W-:Y:S01]  /*8a10*/  ISETP.GT.U32.AND P2, PT, R88, R2, PT ;  /* 0x000000025800720c */ /* 0x000fe20003f44070 */
[----:B0-----:R-:W2:Y:S01]  /*8a20*/  LDG.E.64 R126, desc[UR4][R124.64+0x2000] ;  /* 0x002000047c7e7981 */ /* 0x001ea2000c1e1b00 */
[----:B------:R-:W-:-:S03]  /*8a30*/  LOP3.LUT R88, R99, 0x1003, RZ, 0xfc, !PT ;  /* 0x0000100363587812 */ /* 0x000fc600078efcff */
[----:B------:R-:W4:Y:S04]  /*8a40*/  LDG.E.64 R128, desc[UR4][R122.64+0x2000] ;  /* 0x002000047a807981 */ /* 0x000f28000c1e1b00 */
[----:B-1----:R1:W3:Y:S01]  /*8a50*/  LDL R4, [R1+0x230] ;  /* 0x0002300001047983 */ /* 0x0022e20000100800 */
[----:B------:R-:W-:-:S03]  /*8a60*/  ISETP.GT.U32.AND P6, PT, R88, R2, PT ;  /* 0x000000025800720c */ /* 0x000fc60003fc4070 */
[----:B------:R0:W-:Y:S01]  /*8a70*/  STL [R1+0xc44], R3 ;  /* 0x000c440301007387 */ /* 0x0001e20000100800 */
[----:B------:R-:W-:-:S03]  /*8a80*/  LOP3.LUT R88, R99, 0x1002, RZ, 0xfc, !PT ;  /* 0x0000100263587812 */ /* 0x000fc600078efcff */
        /* <DEDUP_REMOVED lines=35> */
.L_x_1096:
[----:B------:R-:W-:Y:S05]  /*8cc0*/  BSYNC.RECONVERGENT B1 ;  /* 0x0000000000017941 */ /* 0x000fea0003800200 */
.L_x_1095:
        /* <DEDUP_REMOVED lines=49> */
.L_x_1098:
[----:B------:R-:W-:Y:S05]  /*8fe0*/  BSYNC.RECONVERGENT B1 ;  /* 0x0000000000017941 */ /* 0x000fea0003800200 */
.L_x_1097:
        /* <DEDUP_REMOVED lines=49> */
.L_x_1100:
[----:B------:R-:W-:Y:S05]  /*9300*/  BSYNC.RECONVERGENT B1 ;  /* 0x0000000000017941 */ /* 0x000fea0003800200 */
.L_x_1099:
        /* <DEDUP_REMOVED lines=49> */
.L_x_1102:
[----:B------:R-:W-:Y:S05]  /*9620*/  BSYNC.RECONVERGENT B1 ;  /* 0x0000000000017941 */ /* 0x000fea0003800200 */
.L_x_1101:
        /* <DEDUP_REMOVED lines=49> */
.L_x_1104:
[----:B------:R-:W-:Y:S05]  /*9940*/  BSYNC.RECONVERGENT B1 ;  /* 0x0000000000017941 */ /* 0x000fea0003800200 */
.L_x_1103:
        /* <DEDUP_REMOVED lines=49> */
.L_x_1106:
[----:B------:R-:W-:Y:S05]  /*9c60*/  BSYNC.RECONVERGENT B1 ;  /* 0x0000000000017941 */ /* 0x000fea0003800200 */
.L_x_1105:
        /* <DEDUP_REMOVED lines=49> */
.L_x_1108:
[----:B------:R-:W-:Y:S05]  /*9f80*/  BSYNC.RECONVERGENT B1 ;  /* 0x0000000000017941 */ /* 0x000fea0003800200 */
.L_x_1107:
        /* <DEDUP_REMOVED lines=49> */
.L_x_1110:
[----:B------:R-:W-:Y:S05]  /*a2a0*/  BSYNC.RECONVERGENT B1 ;  /* 0x0000000000017941 */ /* 0x000fea0003800200 */
.L_x_1109:
        /* <DEDUP_REMOVED lines=49> */
.L_x_1112:
[----:B------:R-:W-:Y:S05]  /*a5c0*/  BSYNC.RECONVERGENT B1 ;  /* 0x0000000000017941 */ /* 0x000fea0003800200 */
.L_x_1111:
        /* <DEDUP_REMOVED lines=49> */
.L_x_1114:
[----:B------:R-:W-:Y:S05]  /*a8e0*/  BSYNC.RECONVERGENT B1 ;  /* 0x0000000000017941 */ /* 0x000fea0003800200 */
.L_x_1113:
        /* <DEDUP_REMOVED lines=49> */
.L_x_1116:
[----:B------:R-:W-:Y:S05]  /*ac00*/  BSYNC.RECONVERGENT B1 ;  /* 0x0000000000017941 */ /* 0x000fea0003800200 */
.L_x_1115:
        /* <DEDUP_REMOVED lines=49> */
.L_x_1118:
[----:B------:R-:W-:Y:S05]  /*af20*/  BSYNC.RECONVERGENT B1 ;  /* 0x0000000000017941 */ /* 0x000fea0003800200 */
.L_x_1117:
        /* <DEDUP_REMOVED lines=49> */
.L_x_1120:
[----:B------:R-:W-:Y:S05]  /*b240*/  BSYNC.RECONVERGENT B1 ;  /* 0x0000000000017941 */ /* 0x000fea0003800200 */
.L_x_1119:
        /* <DEDUP_REMOVED lines=49> */
.L_x_1122:
[----:B------:R-:W-:Y:S05]  /*b560*/  BSYNC.RECONVERGENT B1 ;  /* 0x0000000000017941 */ /* 0x000fea0003800200 */
.L_x_1121:
        /* <DEDUP_REMOVED lines=49> */
.L_x_1124:
[----:B------:R-:W-:Y:S05]  /*b880*/  BSYNC.RECONVERGENT B1 ;  /* 0x0000000000017941 */ /* 0x000fea0003800200 */
.L_x_1123:
        /* <DEDUP_REMOVED lines=49> */
.L_x_1126:
[----:B------:R-:W-:Y:S05]  /*bba0*/  BSYNC.RECONVERGENT B1 ;  /* 0x0000000000017941 */ /* 0x000fea0003800200 */
.L_x_1125:
        /* <DEDUP_REMOVED lines=49> */
.L_x_1128:
[----:B------:R-:W-:Y:S05]  /*bec0*/  BSYNC.RECONVERGENT B1 ;  /* 0x0000000000017941 */ /* 0x000fea0003800200 */
.L_x_1127:
        /* <DEDUP_REMOVED lines=49> */
.L_x_1130:
[----:B------:R-:W-:Y:S05]  /*c1e0*/  BSYNC.RECONVERGENT B1 ;  /* 0x0000000000017941 */ /* 0x000fea0003800200 */
.L_x_1129:
        /* <DEDUP_REMOVED lines=49> */
.L_x_1132:
[----:B------:R-:W-:Y:S05]  /*c500*/  BSYNC.RECONVERGENT B1 ;  /* 0x0000000000017941 */ /* 0x000fea0003800200 */
.L_x_1131:
        /* <DEDUP_REMOVED lines=49> */
.L_x_1134:
[----:B------:R-:W-:Y:S05]  /*c820*/  BSYNC.RECONVERGENT B1 ;  /* 0x0000000000017941 */ /* 0x000fea0003800200 */
.L_x_1133:
        /* <DEDUP_REMOVED lines=49> */
.L_x_1136:
[----:B------:R-:W-:Y:S05]  /*cb40*/  BSYNC.RECONVERGENT B1 ;  /* 0x0000000000017941 */ /* 0x000fea0003800200 */
.L_x_1135:
        /* <DEDUP_REMOVED lines=49> */
.L_x_1138:
[----:B------:R-:W-:Y:S05]  /*ce60*/  BSYNC.RECONVERGENT B1 ;  /* 0x0000000000017941 */ /* 0x000fea0003800200 */
.L_x_1137:
        /* <DEDUP_REMOVED lines=49> */
.L_x_1140:
[----:B------:R-:W-:Y:S05]  /*d180*/  BSYNC.RECONVERGENT B1 ;  /* 0x0000000000017941 */ /* 0x000fea0003800200 */
.L_x_1139:
        /* <DEDUP_REMOVED lines=49> */
.L_x_1142:
[----:B------:R-:W-:Y:S05]  /*d4a0*/  BSYNC.RECONVERGENT B1 ;  /* 0x0000000000017941 */ /* 0x000fea0003800200 */
.L_x_1141:
        /* <DEDUP_REMOVED lines=49> */
.L_x_1144:
[----:B------:R-:W-:Y:S05]  /*d7c0*/  BSYNC.RECONVERGENT B1 ;  /* 0x0000000000017941 */ /* 0x000fea0003800200 */
.L_x_1143:
        /* <DEDUP_REMOVED lines=49> */
.L_x_1146:
[----:B------:R-:W-:Y:S05]  /*dae0*/  BSYNC.RECONVERGENT B1 ;  /* 0x0000000000017941 */ /* 0x000fea0003800200 */
.L_x_1145:
        /* <DEDUP_REMOVED lines=49> */
.L_x_1148:
[----:B------:R-:W-:Y:S05]  /*de00*/  BSYNC.RECONVERGENT B1 ;  /* 0x0000000000017941 */ /* 0x000fea0003800200 */
.L_x_1147:
        /* <DEDUP_REMOVED lines=49> */
.L_x_1150:
[----:B------:R-:W-:Y:S05]  /*e120*/  BSYNC.RECONVERGENT B1 ;  /* 0x0000000000017941 */ /* 0x000fea0003800200 */
.L_x_1149:
        /* <DEDUP_REMOVED lines=49> */
.L_x_1152:
[----:B------:R-:W-:Y:S05]  /*e440*/  BSYNC.RECONVERGENT B1 ;  /* 0x0000000000017941 */ /* 0x000fea0003800200 */
.L_x_1151:
        /* <DEDUP_REMOVED lines=49> */
.L_x_1154:
[----:B------:R-:W-:Y:S05]  /*e760*/  BSYNC.RECONVERGENT B1 ;  /* 0x0000000000017941 */ /* 0x000fea0003800200 */
.L_x_1153:
        /* <DEDUP_REMOVED lines=49> */
.L_x_1156:
[----:B------:R-:W-:Y:S05]  /*ea80*/  BSYNC.RECONVERGENT B1 ;  /* 0x0000000000017941 */ /* 0x000fea0003800200 */
.L_x_1155:
        /* <DEDUP_REMOVED lines=49> */
.L_x_1158:
[----:B------:R-:W-:Y:S05]  /*eda0*/  BSYNC.RECONVERGENT B1 ;  /* 0x0000000000017941 */ /* 0x000fea0003800200 */
.L_x_1157:
        /* <DEDUP_REMOVED lines=49> */
.L_x_1160:
[----:B------:R-:W-:Y:S05]  /*f0c0*/  BSYNC.RECONVERGENT B1 ;  /* 0x0000000000017941 */ /* 0x000fea0003800200 */
.L_x_1159:
        /* <DEDUP_REMOVED lines=49> */
.L_x_1162:
[----:B------:R-:W-:Y:S05]  /*f3e0*/  BSYNC.RECONVERGENT B1 ;  /* 0x0000000000017941 */ /* 0x000fea0003800200 */
.L_x_1161:
        /* <DEDUP_REMOVED lines=49> */
.L_x_1164:
[----:B------:R-:W-:Y:S05]  /*f700*/  BSYNC.RECONVERGENT B1 ;  /* 0x0000000000017941 */ /* 0x000fea0003800200 */
.L_x_1163:
        /* <DEDUP_REMOVED lines=49> */
.L_x_1166:
[----:B------:R-:W-:Y:S05]  /*fa20*/  BSYNC.RECONVERGENT B1 ;  /* 0x0000000000017941 */ /* 0x000fea0003800200 */
.L_x_1165:
        /* <DEDUP_REMOVED lines=49> */
.L_x_1168:
[----:B------:R-:W-:Y:S05]  /*fd40*/  BSYNC.RECONVERGENT B1 ;  /* 0x0000000000017941 */ /* 0x000fea0003800200 */
.L_x_1167:
        /* <DEDUP_REMOVED lines=49> */
.L_x_1170:
[----:B------:R-:W-:Y:S05]  /*10060*/  BSYNC.RECONVERGENT B1 ;  /* 0x0000000000017941 */ /* 0x000fea0003800200 */
.L_x_1169:
        /* <DEDUP_REMOVED lines=49> */
.L_x_1172:
[----:B------:R-:W-:Y:S05]  /*10380*/  BSYNC.RECONVERGENT B1 ;  /* 0x0000000000017941 */ /* 0x000fea0003800200 */
.L_x_1171:
        /* <DEDUP_REMOVED lines=49> */
.L_x_1174:
[----:B------:R-:W-:Y:S05]  /*106a0*/  BSYNC.RECONVERGENT B1 ;  /* 0x0000000000017941 */ /* 0x000fea0003800200 */
.L_x_1173:
        /* <DEDUP_REMOVED lines=49> */
.L_x_1176:
[----:B------:R-:W-:Y:S05]  /*109c0*/  BSYNC.RECONVERGENT B1 ;  /* 0x0000000000017941 */ /* 0x000fea0003800200 */
.L_x_1175:
        /* <DEDUP_REMOVED lines=49> */
.L_x_1178:
[----:B------:R-:W-:Y:S05]  /*10ce0*/  BSYNC.RECONVERGENT B1 ;  /* 0x0000000000017941 */ /* 0x000fea0003800200 */
.L_x_1177:
        /* <DEDUP_REMOVED lines=49> */
.L_x_1180:
[----:B------:R-:W-:Y:S05]  /*11000*/  BSYNC.RECONVERGENT B1 ;  /* 0x0000000000017941 */ /* 0x000fea0003800200 */
.L_x_1179:
        /* <DEDUP_REMOVED lines=49> */
.L_x_1182:
[----:B------:R-:W-:Y:S05]  /*11320*/  BSYNC.RECONVERGENT B1 ;  /* 0x0000000000017941 */ /* 0x000fea0003800200 */
.L_x_1181:
        /* <DEDUP_REMOVED lines=49> */
.L_x_1184:
[----:B------:R-:W-:Y:S05]  /*11640*/  BSYNC.RECONVERGENT B1 ;  /* 0x0000000000017941 */ /* 0x000fea0003800200 */
.L_x_1183:
        /* <DEDUP_REMOVED lines=49> */
.L_x_1186:
[----:B------:R-:W-:Y:S05]  /*11960*/  BSYNC.RECONVERGENT B1 ;  /* 0x0000000000017941 */ /* 0x000fea0003800200 */
.L_x_1185:
        /* <DEDUP_REMOVED lines=49> */
.L_x_1188:
[----:B------:R-:W-:Y:S05]  /*11c80*/  BSYNC.RECONVERGENT B1 ;  /* 0x0000000000017941 */ /* 0x000fea0003800200 */
.L_x_1187:
        /* <DEDUP_REMOVED lines=49> */
.L_x_1190:
[----:B------:R-:W-:Y:S05]  /*11fa0*/  BSYNC.RECONVERGENT B1 ;  /* 0x0000000000017941 */ /* 0x000fea0003800200 */
.L_x_1189:
        /* <DEDUP_REMOVED lines=49> */
.L_x_1192:
[----:B------:R-:W-:Y:S05]  /*122c0*/  BSYNC.RECONVERGENT B1 ;  /* 0x0000000000017941 */ /* 0x000fea0003800200 */
.L_x_1191:
        /* <DEDUP_REMOVED lines=49> */
.L_x_1194:
[----:B------:R-:W-:Y:S05]  /*125e0*/  BSYNC.RECONVERGENT B1 ;  /* 0x0000000000017941 */ /* 0x000fea0003800200 */
.L_x_1193:
        /* <DEDUP_REMOVED lines=49> */
.L_x_1196:
[----:B------:R-:W-:Y:S05]  /*12900*/  BSYNC.RECONVERGENT B1 ;  /* 0x0000000000017941 */ /* 0x000fea0003800200 */
.L_x_1195:
        /* <DEDUP_REMOVED lines=49> */
.L_x_1198:
[----:B------:R-:W-:Y:S05]  /*12c20*/  BSYNC.RECONVERGENT B1 ;  /* 0x0000000000017941 */ /* 0x000fea0003800200 */
.L_x_1197:
        /* <DEDUP_REMOVED lines=49> */
.L_x_1200:
[----:B------:R-:W-:Y:S05]  /*12f40*/  BSYNC.RECONVERGENT B1 ;  /* 0x0000000000017941 */ /* 0x000fea0003800200 */
.L_x_1199:
        /* <DEDUP_REMOVED lines=49> */
.L_x_1202:
[----:B------:R-:W-:Y:S05]  /*13260*/  BSYNC.RECONVERGENT B1 ;  /* 0x0000000000017941 */ /* 0x000fea0003800200 */
.L_x_1201:
        /* <DEDUP_REMOVED lines=49> */
.L_x_1204:
[----:B------:R-:W-:Y:S05]  /*13580*/  BSYNC.RECONVERGENT B1 ;  /* 0x0000000000017941 */ /* 0x000fea0003800200 */
.L_x_1203:
        /* <DEDUP_REMOVED lines=49> */
.L_x_1206:
[----:B------:R-:W-:Y:S05]  /*138a0*/  BSYNC.RECONVERGENT B1 ;  /* 0x0000000000017941 */ /* 0x000fea0003800200 */
.L_x_1205:
        /* <DEDUP_REMOVED lines=49> */
.L_x_1208:
[----:B------:R-:W-:Y:S05]  /*13bc0*/  BSYNC.RECONVERGENT B1 ;  /* 0x0000000000017941 */ /* 0x000fea0003800200 */
.L_x_1207:
        /* <DEDUP_REMOVED lines=49> */
.L_x_1210:
[----:B------:R-:W-:Y:S05]  /*13ee0*/  BSYNC.RECONVERGENT B1 ;  /* 0x0000000000017941 */ /* 0x000fea0003800200 */
.L_x_1209:
        /* <DEDUP_REMOVED lines=49> */
.L_x_1212:
[----:B------:R-:W-:Y:S05]  /*14200*/  BSYNC.RECONVERGENT B1 ;  /* 0x0000000000017941 */ /* 0x000fea0003800200 */
.L_x_1211:
        /* <DEDUP_REMOVED lines=49> */
.L_x_1214:
[----:B------:R-:W-:Y:S05]  /*14520*/  BSYNC.RECONVERGENT B1 ;  /* 0x0000000000017941 */ /* 0x000fea0003800200 */
.L_x_1213:
        /* <DEDUP_REMOVED lines=49> */
.L_x_1216:
[----:B------:R-:W-:Y:S05]  /*14840*/  BSYNC.RECONVERGENT B1 ;  /* 0x0000000000017941 */ /* 0x000fea0003800200 */
.L_x_1215:
        /* <DEDUP_REMOVED lines=49> */
.L_x_1218:
[----:B------:R-:W-:Y:S05]  /*14b60*/  BSYNC.RECONVERGENT B1 ;  /* 0x0000000000017941 */ /* 0x000fea0003800200 */
.L_x_1217:
        /* <DEDUP_REMOVED lines=49> */
.L_x_1220:
[----:B------:R-:W-:Y:S05]  /*14e80*/  BSYNC.RECONVERGENT B1 ;  /* 0x0000000000017941 */ /* 0x000fea0003800200 */
.L_x_1219:
        /* <DEDUP_REMOVED lines=49> */
.L_x_1222:
[----:B------:R-:W-:Y:S05]  /*151a0*/  BSYNC.RECONVERGENT B1 ;  /* 0x0000000000017941 */ /* 0x000fea0003800200 */
.L_x_1221:
        /* <DEDUP_REMOVED lines=49> */
.L_x_1224:
[----:B------:R-:W-:Y:S05]  /*154c0*/  BSYNC.RECONVERGENT B1 ;  /* 0x0000000000017941 */ /* 0x000fea0003800200 */
.L_x_1223:
        /* <DEDUP_REMOVED lines=49> */
.L_x_1226:
[----:B------:R-:W-:Y:S05]  /*157e0*/  BSYNC.RECONVERGENT B1 ;  /* 0x0000000000017941 */ /* 0x000fea0003800200 */
.L_x_1225:
        /* <DEDUP_REMOVED lines=49> */
.L_x_1228:
[----:B------:R-:W-:Y:S05]  /*15b00*/  BSYNC.RECONVERGENT B1 ;  /* 0x0000000000017941 */ /* 0x000fea0003800200 */
.L_x_1227:
        /* <DEDUP_REMOVED lines=49> */
.L_x_1230:
[----:B------:R-:W-:Y:S05]  /*15e20*/  BSYNC.RECONVERGENT B1 ;  /* 0x0000000000017941 */ /* 0x000fea0003800200 */
.L_x_1229:
        /* <DEDUP_REMOVED lines=49> */
.L_x_1232:
[----:B------:R-:W-:Y:S05]  /*16140*/  BSYNC.RECONVERGENT B1 ;  /* 0x0000000000017941 */ /* 0x000fea0003800200 */
.L_x_1231:
        /* <DEDUP_REMOVED lines=49> */
.L_x_1234:
[----:B------:R-:W-:Y:S05]  /*16460*/  BSYNC.RECONVERGENT B1 ;  /* 0x0000000000017941 */ /* 0x000fea0003800200 */
.L_x_1233:
        /* <DEDUP_REMOVED lines=49> */
.L_x_1236:
[----:B------:R-:W-:Y:S05]  /*16780*/  BSYNC.RECONVERGENT B1 ;  /* 0x0000000000017941 */ /* 0x000fea0003800200 */
.L_x_1235:
        /* <DEDUP_REMOVED lines=49> */
.L_x_1238:
[----:B------:R-:W-:Y:S05]  /*16aa0*/  BSYNC.RECONVERGENT B1 ;  /* 0x0000000000017941 */ /* 0x000fea0003800200 */
.L_x_1237:
        /* <DEDUP_REMOVED lines=49> */
.L_x_1240:
[----:B------:R-:W-:Y:S05]  /*16dc0*/  BSYNC.RECONVERGENT B1 ;  /* 0x0000000000017941 */ /* 0x000fea0003800200 */
.L_x_1239:
        /* <DEDUP_REMOVED lines=49> */
.L_x_1242:
[----:B------:R-:W-:Y:S05]  /*170e0*/  BSYNC.RECONVERGENT B1 ;  /* 0x0000000000017941 */ /* 0x000fea0003800200 */
.L_x_1241:
        /* <DEDUP_REMOVED lines=49> */
.L_x_1244:
[----:B------:R-:W-:Y:S05]  /*17400*/  BSYNC.RECONVERGENT B1 ;  /* 0x0000000000017941 */ /* 0x000fea0003800200 */
.L_x_1243:
        /* <DEDUP_REMOVED lines=49> */
.L_x_1246:
[----:B------:R-:W-:Y:S05]  /*17720*/  BSYNC.RECONVERGENT B1 ;  /* 0x0000000000017941 */ /* 0x000fea0003800200 */
.L_x_1245:
        /* <DEDUP_REMOVED lines=49> */
.L_x_1248:
[----:B------:R-:W-:Y:S05]  /*17a40*/  BSYNC.RECONVERGENT B1 ;  /* 0x0000000000017941 */ /* 0x000fea0003800200 */
.L_x_1247:
        /* <DEDUP_REMOVED lines=49> */
.L_x_1250:
[----:B------:R-:W-:Y:S05]  /*17d60*/  BSYNC.RECONVERGENT B1 ;  /* 0x0000000000017941 */ /* 0x000fea0003800200 */
.L_x_1249:
        /* <DEDUP_REMOVED lines=49> */
.L_x_1252:
[----:B------:R-:W-:Y:S05]  /*18080*/  BSYNC.RECONVERGENT B1 ;  /* 0x0000000000017941 */ /* 0x000fea0003800200 */
.L_x_1251:
        /* <DEDUP_REMOVED lines=49> */
.L_x_1254:
[----:B------:R-:W-:Y:S05]  /*183a0*/  BSYNC.RECONVERGENT B1 ;  /* 0x0000000000017941 */ /* 0x000fea0003800200 */
.L_x_1253:
        /* <DEDUP_REMOVED lines=49> */
.L_x_1256:
[----:B------:R-:W-:Y:S05]  /*186c0*/  BSYNC.RECONVERGENT B1 ;  /* 0x0000000000017941 */ /* 0x000fea0003800200 */
.L_x_1255:
        /* <DEDUP_REMOVED lines=49> */
.L_x_1258:
[----:B------:R-:W-:Y:S05]  /*189e0*/  BSYNC.RECONVERGENT B1 ;  /* 0x0000000000017941 */ /* 0x000fea0003800200 */
.L_x_1257:
        /* <DEDUP_REMOVED lines=49> */
.L_x_1260:
[----:B------:R-:W-:Y:S05]  /*18d00*/  BSYNC.RECONVERGENT B1 ;  /* 0x0000000000017941 */ /* 0x000fea0003800200 */
.L_x_1259:
        /* <DEDUP_REMOVED lines=49> */
.L_x_1262:
[----:B------:R-:W-:Y:S05]  /*19020*/  BSYNC.RECONVERGENT B1 ;  /* 0x0000000000017941 */ /* 0x000fea0003800200 */
.L_x_1261:
[----:B-1----:R-:W-:Y:S01]  /*19030*/  IADD3 R126, PT, PT, R99, 0x3c00, RZ ;  /* 0x00003c00637e7810 */ /* 0x002fe20007ffe0ff */
[----:B------:R-:W-:Y:S03]  /*19040*/  BSSY.RECONVERGENT B1, `(.L_x_1263) ;  /* 0x0000030000017945 */ /* 0x000fe60003800200 */
[----:B------:R-:W-:Y:S01]  /*19050*/  ISETP.GT.AND P4, PT, R126, R2, PT ;  /* 0x000000027e00720c */ /* 0x000fe20003f84270 */
[----:B------:R-:W-:-:S12]  /*19060*/  @P3 BRA `(.L_x_1264) ;  /* 0x0000000000b43947 */ /* 0x000fd80003800000 */
[C---:B-----5:R-:W-:Y:S01]  /*19070*/  IADD3 R4, PT, PT, R99.reuse, 0x3a01, RZ ;  /* 0x00003a0163047810 */ /* 0x060fe20007ffe0ff */
        /* <DEDUP_REMOVED lines=44> */
.L_x_1264:
[----:B------:R-:W-:Y:S05]  /*19340*/  BSYNC.RECONVERGENT B1 ;  /* 0x0000000000017941 */ /* 0x000fea0003800200 */
.L_x_1263:
        /* <DEDUP_REMOVED lines=49> */
.L_x_1266:
[----:B------:R-:W-:Y:S05]  /*19660*/  BSYNC.RECONVERGENT B1 ;  /* 0x0000000000017941 */ /* 0x000fea0003800200 */
.L_x_1265:
[----:B-1----:R-:W-:Y:S01]  /*19670*/  IADD3 R126, PT, PT, R99, 0x3d00, RZ ;  /* 0x00003d00637e7810 */ /* 0x002fe20007ffe0ff */
[----:B------:R-:W-:Y:S03]  /*19680*/  BSSY.RECONVERGENT B1, `(.L_x_1267) ;  /* 0x0000030000017945 */ /* 0x000fe60003800200 */
[----:B------:R-:W-:Y:S01]  /*19690*/  ISETP.GT.AND P2, PT, R126, R2, PT ;  /* 0x000000027e00720c */ /* 0x000fe20003f44270 */
[----:B------:R-:W-:-:S12]  /*196a0*/  @P0 BRA `(.L_x_1268) ;  /* 0x0000000000b40947 */ /* 0x000fd80003800000 */
[----:B-----5:R1:W-:Y:S04]  /*196b0*/  STL [R1+0xc48], R4 ;  /* 0x000c480401007387 */ /* 0x0203e80000100800 */
[----:B0-----:R-:W2:Y:S04]  /*196c0*/  LDG.E.64 R126, desc[UR4][R124.64+0x7600] ;  /* 0x007600047c7e7981 */ /* 0x001ea8000c1e1b00 */
[----:B------:R-:W4:Y:S04]  /*196d0*/  LDG.E.64 R128, desc[UR4][R122.64+0x7600] ;  /* 0x007600047a807981 */ /* 0x000f28000c1e1b00 */
[----:B-1----:R1:W3:Y:S04]  /*196e0*/  LDL R4, [R1+0xa64] ;  /* 0x000a640001047983 */ /* 0x0022e80000100800 */
[----:B------:R0:W-:Y:S04]  /*196f0*/  STL [R1+0xc44], R3 ;  /* 0x000c440301007387 */ /* 0x0001e80000100800 */
[----:B0-----:R1:W4:Y:S04]  /*19700*/  LDL R3, [R1+0xbcc] ;  /* 0x000bcc0001037983 */ /* 0x0013280000100800 */
[----:B------:R0:W-:Y:S04]  /*19710*/  STL [R1+0xc40], R0 ;  /* 0x000c400001007387 */ /* 0x0001e80000100800 */
[----:B0-----:R1:W4:Y:S01]  /*19720*/  LDL R0, [R1+0xa60] ;  /* 0x000a600001007983 */ /* 0x0013220000100800 */
[----:B------:R-:W-:-:S04]  /*19730*/  IADD3 R131, PT, PT, R99, 0x3b01, RZ ;  /* 0x00003b0163837810 */ /* 0x000fc80007ffe0ff */
[----:B------:R-:W-:Y:S02]  /*19740*/  ISETP.GT.U32.AND P0, PT, R131, R2, PT ;  /* 0x000000028300720c */ /* 0x000fe40003f04070 */
[----:B------:R-:W-:-:S04]  /*19750*/  IADD3 R131, PT, PT, R99, 0x3b03, RZ ;  /* 0x00003b0363837810 */ /* 0x000fc80007ffe0ff */
[-C--:B------:R-:W-:Y:S02]  /*19760*/  ISETP.GT.U32.AND P6, PT, R131, R2.reuse, PT ;  /* 0x000000028300720c */ /* 0x080fe40003fc4070 */
[----:B------:R-:W-:Y:S02]  /*19770*/  IADD3 R131, PT, PT, R99, 0x3b02, RZ ;  /* 0x00003b0263837810 */ /* 0x000fe40007ffe0ff */
[----:B------:R1:W4:Y:S02]  /*19780*/  LDL R99, [R1+0xa68] ;  /* 0x000a680001637983 */ /* 0x0003240000100800 */
[----:B------:R-:W-:Y:S02]  /*19790*/  ISETP.GT.U32.AND P5, PT, R131, R2, PT ;  /* 0x000000028300720c */ /* 0x000fe40003fa4070 */
[----:B--2---:R-:W-:-:S05]  /*197a0*/  @!P0 SHF.R.U64 R131, R126, 0x10, R127 ;  /* 0x000000107e838819 */ /* 0x004fca000000127f */
[----:B------:R-:W-:-:S06]  /*197b0*/  @!P6 SHF.R.U32.HI R252, RZ, 0x10, R127 ;  /* 0x00000010fffce819 */ /* 0x000fcc000001167f */
[----:B---3--:R-:W-:Y:S02]  /*197c0*/  @!P5 HADD2.F32 R4, -RZ, R127.H0_H0 ;  /* 0x2000007fff04d230 */ /* 0x008fe40000004100 */
[----:B----4-:R-:W-:Y:S02]  /*197d0*/  @!P0 HADD2.F32 R0, -RZ, R131.H0_H0 ;  /* 0x20000083ff008230 */ /* 0x010fe40000004100 */
[----:B------:R1:W2:Y:S04]  /*197e0*/  LDL R131, [R1+0xbd0] ;  /* 0x000bd00001837983 */ /* 0x0002a80000100800 */
[----:B------:R0:W-:Y:S01]  /*197f0*/  @!P5 STL [R1+0xa64], R4 ;  /* 0x000a64040100d387 */ /* 0x0001e20000100800 */
[----:B------:R-:W-:-:S03]  /*19800*/  @!P6 HADD2.F32 R99, -RZ, R252.H0_H0 ;  /* 0x200000fcff63e230 */ /* 0x000fc60000004100 */
[----:B------:R1:W3:Y:S01]  /*19810*/  LDL R252, [R1+0xbc8] ;  /* 0x000bc80001fc7983 */ /* 0x0002e20000100800 */
[----:B------:R-:W-:-:S05]  /*19820*/  @!P5 HADD2.F32 R127, -RZ, R129.H0_H0 ;  /* 0x20000081ff7fd230 */ /* 0x000fca0000004100 */
[----:B------:R-:W-:Y:S01]  /*19830*/  @!P5 FMUL R3, R4, R127 ;  /* 0x0000007f0403d220 */ /* 0x000fe20000400000 */
[--C-:B------:R-:W-:Y:S02]  /*19840*/  @!P0 SHF.R.U64 R127, R128, 0x10, R129.reuse ;  /* 0x00000010807f8819 */ /* 0x100fe40000001281 */
[----:B------:R-:W-:Y:S01]  /*19850*/  @!P6 SHF.R.U32.HI R129, RZ, 0x10, R129 ;  /* 0x00000010ff81e819 */ /* 0x000fe20000011681 */
[----:B------:R-:W-:Y:S04]  /*19860*/  @!P0 STL [R1+0xa60], R0 ;  /* 0x000a600001008387 */ /* 0x000fe80000100800 */
[----:B------:R-:W-:Y:S01]  /*19870*/  @!P6 HADD2.F32 R129, -RZ, R129.H0_H0 ;  /* 0x20000081ff81e230 */ /* 0x000fe20000004100 */
[----:B0-----:R1:W5:Y:S04]  /*19880*/  LDL.LU R4, [R1+0xc48] ;  /* 0x000c480001047983 */ /* 0x0013680000300800 */
[----:B------:R0:W-:Y:S04]  /*19890*/  @!P5 STL [R1+0xbcc], R3 ;  /* 0x000bcc030100d387 */ /* 0x0001e80000100800 */
[----:B0-----:R1:W5:Y:S04]  /*198a0*/  LDL.LU R3, [R1+0xc44] ;  /* 0x000c440001037983 */ /* 0x0013680000300800 */
[----:B------:R0:W-:Y:S01]  /*198b0*/  @!P6 STL [R1+0xa68], R99 ;  /* 0x000a68630100e387 */ /* 0x0001e20000100800 */
[----:B------:R-:W-:-:S02]  /*198c0*/  @!P0 HADD2.F32 R127, -RZ, R127.H0_H0 ;  /* 0x2000007fff7f8230 */ /* 0x000fc40000004100 */
[----:B------:R-:W-:Y:S02]  /*198d0*/  HADD2.F32 R126, -RZ, R126.H0_H0 ;  /* 0x2000007eff7e7230 */ /* 0x000fe40000004100 */
[----:B------:R-:W-:-:S03]  /*198e0*/  HADD2.F32 R128, -RZ, R128.H0_H0 ;  /* 0x20000080ff807230 */ /* 0x000fc60000004100 */
[----:B------:R-:W-:Y:S01]  /*198f0*/  STL [R1+0x604], R126 ;  /* 0x0006047e01007387 */ /* 0x000fe20000100800 */
[----:B--2---:R-:W-:Y:S02]  /*19900*/  @!P6 FMUL R131, R99, R129 ;  /* 0x000000816383e220 */ /* 0x004fe40000400000 */
[----:B0-----:R-:W0:Y:S01]  /*19910*/  S2R R99, SR_TID.X ;  /* 0x0000000000637919 */ /* 0x001e220000002100 */
[----:B---3--:R-:W-:Y:S02]  /*19920*/  @!P0 FMUL R252, R0, R127 ;  /* 0x0000007f00fc8220 */ /* 0x008fe40000400000 */
[----:B------:R1:W5:Y:S04]  /*19930*/  LDL.LU R0, [R1+0xc40] ;  /* 0x000c400001007983 */ /* 0x0003680000300800 */
[----:B------:R-:W-:Y:S04]  /*19940*/  @!P0 STL [R1+0xbc8], R252 ;  /* 0x000bc8fc01008387 */ /* 0x000fe80000100800 */
[----:B------:R2:W-:Y:S01]  /*19950*/  @!P6 STL [R1+0xbd0], R131 ;  /* 0x000bd0830100e387 */ /* 0x0005e20000100800 */
[----:B0-----:R-:W-:Y:S01]  /*19960*/  SHF.L.U32 R99, R99, 0x2, RZ ;  /* 0x0000000263637819 */ /* 0x001fe200000006ff */
[----:B-12---:R-:W-:-:S07]  /*19970*/  FMUL R131, R126, R128 ;  /* 0x000000807e837220 */ /* 0x006fce0000400000 */
.L_x_1268:
[----:B------:R-:W-:Y:S05]  /*19980*/  BSYNC.RECONVERGENT B1 ;  /* 0x0000000000017941 */ /* 0x000fea0003800200 */
.L_x_1267:
[----:B------:R-:W-:Y:S01]  /*19990*/  IADD3 R126, PT, PT, R99, 0x3d80, RZ ;  /* 0x00003d80637e7810 */ /* 0x000fe20007ffe0ff */
        /* <DEDUP_REMOVED lines=48> */
.L_x_1270:
[----:B------:R-:W-:Y:S05]  /*19ca0*/  BSYNC.RECONVERGENT B1 ;  /* 0x0000000000017941 */ /* 0x000fea0003800200 */
.L_x_1269:
        /* <DEDUP_REMOVED lines=49> */
.L_x_1272:
[----:B------:R-:W-:Y:S05]  /*19fc0*/  BSYNC.RECONVERGENT B1 ;  /* 0x0000000000017941 */ /* 0x000fea0003800200 */
.L_x_1271:
        /* <DEDUP_REMOVED lines=49> */
.L_x_1274:
[----:B------:R-:W-:Y:S05]  /*1a2e0*/  BSYNC.RECONVERGENT B1 ;  /* 0x0000000000017941 */ /* 0x000fea0003800200 */
.L_x_1273:
        /* <DEDUP_REMOVED lines=49> */
.L_x_1276:
[----:B------:R-:W-:Y:S05]  /*1a600*/  BSYNC.RECONVERGENT B1 ;  /* 0x0000000000017941 */ /* 0x000fea0003800200 */
.L_x_1275:
        /* <DEDUP_REMOVED lines=49> */
.L_x_1278:
[----:B------:R-:W-:Y:S05]  /*1a920*/  BSYNC.RECONVERGENT B1 ;  /* 0x0000000000017941 */ /* 0x000fea0003800200 */
.L_x_1277:
[----:B------:R-:W-:Y:S04]  /*1a930*/  BSSY.RECONVERGENT B1, `(.L_x_1279) ;  /* 0x000002f000017945 */ /* 0x000fe80003800200 */
[----:B------:R-:W-:Y:S05]  /*1a940*/  @P1 BRA `(.L_x_1280) ;  /* 0x0000000000b41947 */ /* 0x000fea0003800000 */
        /* <DEDUP_REMOVED lines=45> */
.L_x_1280:
[----:B------:R-:W-:Y:S05]  /*1ac20*/  BSYNC.RECONVERGENT B1 ;  /* 0x0000000000017941 */ /* 0x000fea0003800200 */
.L_x_1279:
        /* <DEDUP_REMOVED lines=47> */
.L_x_1282:
[----:B------:R-:W-:Y:S05]  /*1af20*/  BSYNC.RECONVERGENT B1 ;  /* 0x0000000000017941 */ /* 0x000fea0003800200 */
.L_x_1281:
        /* <DEDUP_REMOVED lines=47> */
.L_x_1284:
[----:B------:R-:W-:Y:S05]  /*1b220*/  BSYNC.RECONVERGENT B1 ;  /* 0x0000000000017941 */ /* 0x000fea0003800200 */
.L_x_1283:
[----:B------:R-:W-:Y:S05]  /*1b230*/  @P2 BRA `(.L_x_1030) ;  /* 0x0000000000a02947 */ /* 0x000fea0003800000 */
[C---:B------:R-:W-:Y:S01]  /*1b240*/  IADD3 R126, PT, PT, R99.reuse, 0x3f83, RZ ;  /* 0x00003f83637e7810 */ /* 0x040fe20007ffe0ff */
[----:B------:R-:W2:Y:S03]  /*1b250*/  LDG.E.64 R124, desc[UR4][R124.64+0x7f00] ;  /* 0x007f00047c7c7981 */ /* 0x000ea6000c1e1b00 */
[----:B------:R-:W-:Y:S01]  /*1b260*/  ISETP.GT.U32.AND P2, PT, R126, R2, PT ;  /* 0x000000027e00720c */ /* 0x000fe20003f44070 */
[----:B------:R1:W4:Y:S01]  /*1b270*/  LDL R252, [R1+0xb08] ;  /* 0x000b080001fc7983 */ /* 0x0003220000100800 */
[----:B------:R-:W-:-:S03]  /*1b280*/  IADD3 R126, PT, PT, R99, 0x3f81, RZ ;  /* 0x00003f81637e7810 */ /* 0x000fc60007ffe0ff */
[----:B------:R-:W3:Y:S01]  /*1b290*/  LDG.E.64 R122, desc[UR4][R122.64+0x7f00] ;  /* 0x007f00047a7a7981 */ /* 0x000ee2000c1e1b00 */
[-C--:B------:R-:W-:Y:S02]  /*1b2a0*/  ISETP.GT.U32.AND P0, PT, R126, R2.reuse, PT ;  /* 0x000000027e00720c */ /* 0x080fe40003f04070 */
[----:B------:R-:W-:Y:S01]  /*1b2b0*/  IADD3 R126, PT, PT, R99, 0x3f82, RZ ;  /* 0x00003f82637e7810 */ /* 0x000fe20007ffe0ff */
[----:B------:R1:W3:Y:S04]  /*1b2c0*/  LDL R128, [R1+0xb10] ;  /* 0x000b100001807983 */ /* 0x0002e80000100800 */
[----:B------:R1:W4:Y:S01]  /*1b2d0*/  LDL R99, [R1+0xb0c] ;  /* 0x000b0c0001637983 */ /* 0x0003220000100800 */
[----:B------:R-:W-:-:S03]  /*1b2e0*/  ISETP.GT.U32.AND P1, PT, R126, R2, PT ;  /* 0x000000027e00720c */ /* 0x000fc60003f24070 */
[----:B------:R1:W3:Y:S04]  /*1b2f0*/  LDL R129, [R1+0xc34] ;  /* 0x000c340001817983 */ /* 0x0002e80000100800 */
[----:B0-----:R1:W3:Y:S01]  /*1b300*/  LDL R127, [R1+0xc3c] ;  /* 0x000c3c00017f7983 */ /* 0x0012e20000100800 */
[--C-:B--2---:R-:W-:Y:S02]  /*1b310*/  @!P0 SHF.R.U64 R2, R124, 0x10, R125.reuse ;  /* 0x000000107c028819 */ /* 0x104fe4000000127d */
[----:B------:R-:W-:-:S03]  /*1b320*/  @!P2 SHF.R.U32.HI R126, RZ, 0x10, R125 ;  /* 0x00000010ff7ea819 */ /* 0x000fc6000001167d */
[----:B----4-:R-:W-:Y:S02]  /*1b330*/  @!P1 HADD2.F32 R99, -RZ, R125.H0_H0 ;  /* 0x2000007dff639230 */ /* 0x010fe40000004100 */
[----:B------:R1:W2:Y:S01]  /*1b340*/  LDL R125, [R1+0xc38] ;  /* 0x000c3800017d7983 */ /* 0x0002a20000100800 */
[----:B------:R-:W-:Y:S02]  /*1b350*/  @!P0 HADD2.F32 R252, -RZ, R2.H0_H0 ;  /* 0x20000002fffc8230 */ /* 0x000fe40000004100 */
[----:B---3--:R-:W-:Y:S01]  /*1b360*/  @!P1 HADD2.F32 R2, -RZ, R123.H0_H0 ;  /* 0x2000007bff029230 */ /* 0x008fe20000004100 */
[----:B------:R0:W-:Y:S01]  /*1b370*/  @!P1 STL [R1+0xb0c], R99 ;  /* 0x000b0c6301009387 */ /* 0x0001e20000100800 */
[----:B------:R-:W-:Y:S02]  /*1b380*/  HADD2.F32 R124, -RZ, R124.H0_H0 ;  /* 0x2000007cff7c7230 */ /* 0x000fe40000004100 */
[----:B------:R-:W-:Y:S01]  /*1b390*/  @!P2 HADD2.F32 R128, -RZ, R126.H0_H0 ;  /* 0x2000007eff80a230 */ /* 0x000fe20000004100 */
[----:B------:R1:W-:Y:S04]  /*1b3a0*/  @!P0 STL [R1+0xb08], R252 ;  /* 0x000b08fc01008387 */ /* 0x0003e80000100800 */
[----:B------:R1:W-:Y:S01]  /*1b3b0*/  @!P2 STL [R1+0xb10], R128 ;  /* 0x000b10800100a387 */ /* 0x0003e20000100800 */
[----:B--2---:R-:W-:Y:S01]  /*1b3c0*/  @!P1 FMUL R125, R99, R2 ;  /* 0x00000002637d9220 */ /* 0x004fe20000400000 */
[----:B------:R-:W-:-:S02]  /*1b3d0*/  @!P0 SHF.R.U64 R2, R122, 0x10, R123 ;  /* 0x000000107a028819 */ /* 0x000fc4000000127b */
[----:B------:R-:W-:Y:S01]  /*1b3e0*/  @!P2 SHF.R.U32.HI R123, RZ, 0x10, R123 ;  /* 0x00000010ff7ba819 */ /* 0x000fe2000001167b */
[----:B0-----:R-:W0:Y:S01]  /*1b3f0*/  S2R R99, SR_TID.X ;  /* 0x0000000000637919 */ /* 0x001e220000002100 */
[----:B------:R-:W-:Y:S02]  /*1b400*/  HADD2.F32 R122, -RZ, R122.H0_H0 ;  /* 0x2000007aff7a7230 */ /* 0x000fe40000004100 */
[----:B------:R-:W-:Y:S02]  /*1b410*/  @!P0 HADD2.F32 R2, -RZ, R2.H0_H0 ;  /* 0x20000002ff028230 */ /* 0x000fe40000004100 */
[----:B------:R-:W-:-:S03]  /*1b420*/  @!P2 HADD2.F32 R123, -RZ, R123.H0_H0 ;  /* 0x2000007bff7ba230 */ /* 0x000fc60000004100 */
        /* <DEDUP_REMOVED lines=8> */
[----:B0-----:R-:W-:-:S07]  /*1b4b0*/  SHF.L.U32 R99, R99, 0x2, RZ ;  /* 0x0000000263637819 */ /* 0x001fce00000006ff */
.L_x_1030:
[----:B------:R-:W-:Y:S05]  /*1b4c0*/  BSYNC.RECONVERGENT B0 ;  /* 0x0000000000007941 */ /* 0x000fea0003800200 */
.L_x_1029:
[----:B-1----:R-:W2:Y:S04]  /*1b4d0*/  LDL R125, [R1+0x1c] ;  /* 0x00001c00017d7983 */ /* 0x002ea80000100800 */
[----:B------:R-:W4:Y:S04]  /*1b4e0*/  LDL R124, [R1+0x20] ;  /* 0x00002000017c7983 */ /* 0x000f280000100800 */
[----:B------:R-:W3:Y:S04]  /*1b4f0*/  LDL R123, [R1+0x24] ;  /* 0x00002400017b7983 */ /* 0x000ee80000100800 */
[----:B------:R-:W3:Y:S04]  /*1b500*/  LDL R122, [R1+0x44] ;  /* 0x00004400017a7983 */ /* 0x000ee80000100800 */
[----:B------:R-:W3:Y:S04]  /*1b510*/  LDL R99, [R1+0x7c] ;  /* 0x00007c0001637983 */ /* 0x000ee80000100800 */
[----:B0-----:R-:W3:Y:S04]  /*1b520*/  LDL R127, [R1+0x80] ;  /* 0x00008000017f7983 */ /* 0x001ee80000100800 */
        /* <DEDUP_REMOVED lines=8> */
[----:B------:R-:W-:Y:S04]  /*1b5b0*/  STL [R1+0xc74], R158 ;  /* 0x000c749e01007387 */ /* 0x000fe80000100800 */
[----:B------:R0:W-:Y:S04]  /*1b5c0*/  STL [R1+0xc70], R153 ;  /* 0x000c709901007387 */ /* 0x0001e80000100800 */
[----:B0-----:R-:W3:Y:S04]  /*1b5d0*/  LDL R153, [R1+0x78] ;  /* 0x0000780001997983 */ /* 0x001ee80000100800 */
[----:B------:R0:W-:Y:S04]  /*1b5e0*/  STL [R1+0xc6c], R152 ;  /* 0x000c6c9801007387 */ /* 0x0001e80000100800 */
[----:B0-----:R-:W3:Y:S01]  /*1b5f0*/  LDL R152, [R1+0x3c] ;  /* 0x00003c0001987983 */ /* 0x001ee20000100800 */
[----:B------:R-:W-:-:S03]  /*1b600*/  FADD R2, R130, R98 ;  /* 0x0000006282027221 */ /* 0x000fc60000000000 */
[----:B------:R-:W-:Y:S01]  /*1b610*/  STL [R1+0xc68], R151 ;  /* 0x000c689701007387 */ /* 0x000fe20000100800 */
        /* <DEDUP_REMOVED lines=25> */
[----:B------:R-:W3:Y:S03]  /*1b7b0*/  LDL R151, [R1+0x98] ;  /* 0x0000980001977983 */ /* 0x000ee60000100800 */
[----:B------:R-:W-:Y:S01]  /*1b7c0*/  FADD R2, R2, R118 ;  /* 0x0000007602027221 */ /* 0x000fe20000000000 */
[----:B------:R-:W3:Y:S03]  /*1b7d0*/  LDL R158, [R1+0x9c] ;  /* 0x00009c00019e7983 */ /* 0x000ee60000100800 */
        /* <DEDUP_REMOVED lines=850> */
[----:B------:R-:W-:Y:S02]  /*1ed00*/  ISETP.GE.AND P0, PT, R123, UR7, PT ;  /* 0x000000077b007c0c */ /* 0x000fe4000bf06270 */
[----:B-1----:R-:W-:Y:S01]  /*1ed10*/  SHF.L.U32 R99, R99, 0x2, RZ ;  /* 0x0000000263637819 */ /* 0x002fe200000006ff */
[----:B--2---:R-:W-:-:S05]  /*1ed20*/  FADD R2, R2, R122 ;  /* 0x0000007a02027221 */ /* 0x004fca0000000000 */
        /* <DEDUP_REMOVED lines=20> */
[----:B------:R0:W1:Y:S08]  /*1ee70*/  F2F.F16.F32 R124, R98 ;  /* 0x00000062007c7304 */ /* 0x0000700000200800 */
[----:B------:R-:W-:Y:S01]  /*1ee80*/  F2F.F16.F32 R138, R138 ;  /* 0x0000008a008a7304 */ /* 0x000fe20000200800 */
[----:B0-----:R-:W-:Y:S01]  /*1ee90*/  FMUL R98, R137, UR6 ;  /* 0x0000000689627c20 */ /* 0x001fe20008400000 */
[----:B-1----:R-:W-:-:S06]  /*1eea0*/  IMAD.WIDE.U32 R124, R124, 0x10000, RZ ;  /* 0x000100007c7c7825 */ /* 0x002fcc00078e00ff */
[----:B------:R-:W0:Y:S08]  /*1eeb0*/  F2F.F16.F32 R98, R98 ;  /* 0x0000006200627304 */ /* 0x000e300000200800 */
[----:B------:R-:W1:Y:S01]  /*1eec0*/  F2F.F16.F32 R2, R2 ;  /* 0x0000000200027304 */ /* 0x000e620000200800 */
[----:B0-----:R-:W-:-:S04]  /*1eed0*/  PRMT R98, R98, 0x5410, R138 ;  /* 0x0000541062627816 */ /* 0x001fc8000000008a */
[----:B------:R-:W-:Y:S02]  /*1eee0*/  LOP3.LUT R125, R98, R125, RZ, 0xfc, !PT ;  /* 0x0000007d627d7212 */ /* 0x000fe400078efcff */
[----:B-1----:R-:W-:-:S05]  /*1eef0*/  LOP3.LUT R124, R124, R2, RZ, 0xfc, !PT ;  /* 0x000000027c7c7212 */ /* 0x002fca00078efcff */
[----:B------:R1:W-:Y:S02]  /*1ef00*/  STG.E.64 desc[UR4][R122.64], R124 ;  /* 0x0000007c7a007986 */ /* 0x0003e4000c101b04 */
.L_x_1286:
[----:B------:R-:W-:Y:S05]  /*1ef10*/  BSYNC.RECONVERGENT B0 ;  /* 0x0000000000007941 */ /* 0x000fea0003800200 */
.L_x_1285:
        /* <DEDUP_REMOVED lines=13> */
[----:B------:R-:W0:Y:S08]  /*1eff0*/  F2F.F16.F32 R124, R124 ;  /* 0x0000007c007c7304 */ /* 0x000e300000200800 */
[----:B------:R-:W-:Y:S01]  /*1f000*/  F2F.F16.F32 R98, R98 ;  /* 0x0000006200627304 */ /* 0x000fe20000200800 */
[----:B0-----:R-:W-:-:S07]  /*1f010*/  IMAD.WIDE.U32 R124, R124, 0x10000, RZ ;  /* 0x000100007c7c7825 */ /* 0x001fce00078e00ff */
[----:B------:R-:W0:Y:S08]  /*1f020*/  F2F.F16.F32 R145, R145 ;  /* 0x0000009100917304 */ /* 0x000e300000200800 */
[----:B------:R-:W1:Y:S01]  /*1f030*/  F2F.F16.F32 R2, R2 ;  /* 0x0000000200027304 */ /* 0x000e620000200800 */
[----:B0-----:R-:W-:-:S04]  /*1f040*/  PRMT R98, R98, 0x5410, R145 ;  /* 0x0000541062627816 */ /* 0x001fc80000000091 */
[----:B------:R-:W-:Y:S02]  /*1f050*/  LOP3.LUT R125, R98, R125, RZ, 0xfc, !PT ;  /* 0x0000007d627d7212 */ /* 0x000fe400078efcff */
[----:B-1----:R-:W-:-:S05]  /*1f060*/  LOP3.LUT R124, R124, R2, RZ, 0xfc, !PT ;  /* 0x000000027c7c7212 */ /* 0x002fca00078efcff */
[----:B------:R0:W-:Y:S02]  /*1f070*/  STG.E.64 desc[UR4][R122.64+0x100], R124 ;  /* 0x0001007c7a007986 */ /* 0x0001e4000c101b04 */
.L_x_1288:
[----:B------:R-:W-:Y:S05]  /*1f080*/  BSYNC.RECONVERGENT B0 ;  /* 0x0000000000007941 */ /* 0x000fea0003800200 */
.L_x_1287:
        /* <DEDUP_REMOVED lines=13> */
[----:B------:R-:W2:Y:S08]  /*1f160*/  F2F.F16.F32 R121, R121 ;  /* 0x0000007900797304 */ /* 0x000eb00000200800 */
[----:B------:R-:W-:Y:S01]  /*1f170*/  F2F.F16.F32 R98, R98 ;  /* 0x0000006200627304 */ /* 0x000fe20000200800 */
[----:B--2---:R-:W-:-:S07]  /*1f180*/  IMAD.WIDE.U32 R120, R121, 0x10000, RZ ;  /* 0x0001000079787825 */ /* 0x004fce00078e00ff */
[----:B------:R-:W2:Y:S08]  /*1f190*/  F2F.F16.F32 R153, R153 ;  /* 0x0000009900997304 */ /* 0x000eb00000200800 */
[----:B------:R-:W3:Y:S01]  /*1f1a0*/  F2F.F16.F32 R2, R2 ;  /* 0x0000000200027304 */ /* 0x000ee20000200800 */
[----:B--2---:R-:W-:-:S04]  /*1f1b0*/  PRMT R98, R98, 0x5410, R153 ;  /* 0x0000541062627816 */ /* 0x004fc80000000099 */
[----:B------:R-:W-:Y:S02]  /*1f1c0*/  LOP3.LUT R121, R98, R121, RZ, 0xfc, !PT ;  /* 0x0000007962797212 */ /* 0x000fe400078efcff */
[----:B---3--:R-:W-:-:S05]  /*1f1d0*/  LOP3.LUT R120, R120, R2, RZ, 0xfc, !PT ;  /* 0x0000000278787212 */ /* 0x008fca00078efcff */
[----:B------:R2:W-:Y:S02]  /*1f1e0*/  STG.E.64 desc[UR4][R122.64+0x200], R120 ;  /* 0x000200787a007986 */ /* 0x0005e4000c101b04 */
.L_x_1290:
[----:B------:R-:W-:Y:S05]  /*1f1f0*/  BSYNC.RECONVERGENT B0 ;  /* 0x0000000000007941 */ /* 0x000fea0003800200 */
.L_x_1289:
        /* <DEDUP_REMOVED lines=22> */
.L_x_1292:
[----:B------:R-:W-:Y:S05]  /*1f360*/  BSYNC.RECONVERGENT B0 ;  /* 0x0000000000007941 */ /* 0x000fea0003800200 */
.L_x_1291:
        /* <DEDUP_REMOVED lines=13> */
[----:B------:R-:W4:Y:S08]  /*1f440*/  F2F.F16.F32 R119, R119 ;  /* 0x0000007700777304 */ /* 0x000f300000200800 */
[----:B------:R-:W-:Y:S01]  /*1f450*/  F2F.F16.F32 R98, R98 ;  /* 0x0000006200627304 */ /* 0x000fe20000200800 */
[----:B----4-:R-:W-:-:S07]  /*1f460*/  IMAD.WIDE.U32 R118, R119, 0x10000, RZ ;  /* 0x0001000077767825 */ /* 0x010fce00078e00ff */
[----:B------:R-:W4:Y:S08]  /*1f470*/  F2F.F16.F32 R169, R169 ;  /* 0x000000a900a97304 */ /* 0x000f300000200800 */
[----:B------:R-:W5:Y:S01]  /*1f480*/  F2F.F16.F32 R2, R2 ;  /* 0x0000000200027304 */ /* 0x000f620000200800 */
[----:B----4-:R-:W-:-:S04]  /*1f490*/  PRMT R98, R98, 0x5410, R169 ;  /* 0x0000541062627816 */ /* 0x010fc800000000a9 */
[----:B------:R-:W-:Y:S02]  /*1f4a0*/  LOP3.LUT R119, R98, R119, RZ, 0xfc, !PT ;  /* 0x0000007762777212 */ /* 0x000fe400078efcff */
[----:B-----5:R-:W-:-:S05]  /*1f4b0*/  LOP3.LUT R118, R118, R2, RZ, 0xfc, !PT ;  /* 0x0000000276767212 */ /* 0x020fca00078efcff */
[----:B------:R4:W-:Y:S02]  /*1f4c0*/  STG.E.64 desc[UR4][R122.64+0x400], R118 ;  /* 0x000400767a007986 */ /* 0x0009e4000c101b04 */
.L_x_1294:
[----:B------:R-:W-:Y:S05]  /*1f4d0*/  BSYNC.RECONVERGENT B0 ;  /* 0x0000000000007941 */ /* 0x000fea0003800200 */
.L_x_1293:
        /* <DEDUP_REMOVED lines=22> */
.L_x_1296:
[----:B------:R-:W-:Y:S05]  /*1f640*/  BSYNC.RECONVERGENT B0 ;  /* 0x0000000000007941 */ /* 0x000fea0003800200 */
.L_x_1295:
        /* <DEDUP_REMOVED lines=13> */
[----:B------:R-:W5:Y:S08]  /*1f720*/  F2F.F16.F32 R117, R117 ;  /* 0x0000007500757304 */ /* 0x000f700000200800 */
[----:B------:R-:W-:Y:S01]  /*1f730*/  F2F.F16.F32 R98, R98 ;  /* 0x0000006200627304 */ /* 0x000fe20000200800 */
[----:B-----5:R-:W-:-:S07]  /*1f740*/  IMAD.WIDE.U32 R116, R117, 0x10000, RZ ;  /* 0x0001000075747825 */ /* 0x020fce00078e00ff */
[----:B------:R-:W5:Y:S08]  /*1f750*/  F2F.F16.F32 R185, R185 ;  /* 0x000000b900b97304 */ /* 0x000f700000200800 */
[----:B------:R-:W0:Y:S01]  /*1f760*/  F2F.F16.F32 R2, R2 ;  /* 0x0000000200027304 */ /* 0x000e220000200800 */
[----:B-----5:R-:W-:-:S04]  /*1f770*/  PRMT R98, R98, 0x5410, R185 ;  /* 0x0000541062627816 */ /* 0x020fc800000000b9 */
[----:B------:R-:W-:Y:S02]  /*1f780*/  LOP3.LUT R117, R98, R117, RZ, 0xfc, !PT ;  /* 0x0000007562757212 */ /* 0x000fe400078efcff */
[----:B0-----:R-:W-:-:S05]  /*1f790*/  LOP3.LUT R116, R116, R2, RZ, 0xfc, !PT ;  /* 0x0000000274747212 */ /* 0x001fca00078efcff */
[----:B------:R0:W-:Y:S02]  /*1f7a0*/  STG.E.64 desc[UR4][R122.64+0x600], R116 ;  /* 0x000600747a007986 */ /* 0x0001e4000c101b04 */
.L_x_1298:
[----:B------:R-:W-:Y:S05]  /*1f7b0*/  BSYNC.RECONVERGENT B0 ;  /* 0x0000000000007941 */ /* 0x000fea0003800200 */
.L_x_1297:
        /* <DEDUP_REMOVED lines=13> */
[----:B------:R-:W0:Y:S08]  /*1f890*/  F2F.F16.F32 R116, R116 ;  /* 0x0000007400747304 */ /* 0x000e300000200800 */
[----:B------:R-:W-:Y:S01]  /*1f8a0*/  F2F.F16.F32 R98, R98 ;  /* 0x0000006200627304 */ /* 0x000fe20000200800 */
[----:B0-----:R-:W-:-:S07]  /*1f8b0*/  IMAD.WIDE.U32 R116, R116, 0x10000, RZ ;  /* 0x0001000074747825 */ /* 0x001fce00078e00ff */
[----:B------:R-:W0:Y:S08]  /*1f8c0*/  F2F.F16.F32 R193, R193 ;  /* 0x000000c100c17304 */ /* 0x000e300000200800 */
[----:B------:R-:W5:Y:S01]  /*1f8d0*/  F2F.F16.F32 R2, R2 ;  /* 0x0000000200027304 */ /* 0x000f620000200800 */
[----:B0-----:R-:W-:-:S04]  /*1f8e0*/  PRMT R98, R98, 0x5410, R193 ;  /* 0x0000541062627816 */ /* 0x001fc800000000c1 */
[----:B------:R-:W-:Y:S02]  /*1f8f0*/  LOP3.LUT R117, R98, R117, RZ, 0xfc, !PT ;  /* 0x0000007562757212 */ /* 0x000fe400078efcff */
[----:B-----5:R-:W-:-:S05]  /*1f900*/  LOP3.LUT R116, R116, R2, RZ, 0xfc, !PT ;  /* 0x0000000274747212 */ /* 0x020fca00078efcff */
[----:B------:R0:W-:Y:S02]  /*1f910*/  STG.E.64 desc[UR4][R122.64+0x700], R116 ;  /* 0x000700747a007986 */ /* 0x0001e4000c101b04 */
.L_x_1300:
[----:B------:R-:W-:Y:S05]  /*1f920*/  BSYNC.RECONVERGENT B0 ;  /* 0x0000000000007941 */ /* 0x000fea0003800200 */
.L_x_1299:
[C---:B------:R-:W-:Y:S01]  /*1f930*/  IADD3 R98, PT, PT, R99.reuse, 0x400, RZ ;  /* 0x0000040063627810 */ /* 0x040fe20007ffe0ff */
[----:B------:R-:W-:Y:S01]  /*1f940*/  BSSY.RECONVERGENT B0, `(.L_x_1301) ;  /* 0x0000029000007945 */ /* 0x000fe20003800200 */
[----:B------:R-:W-:Y:S02]  /*1f950*/  LOP3.LUT R2, R2, 0xfffffff7, RZ, 0xc0, !PT ;  /* 0xfffffff702027812 */ /* 0x000fe400078ec0ff */
[----:B------:R-:W-:Y:S02]  /*1f960*/  ISETP.GE.AND P5, PT, R98, R3, PT ;  /* 0x000000036200720c */ /* 0x000fe40003fa6270 */
[C---:B0-----:R-:W-:Y:S02]  /*1f970*/  IADD3 R117, PT, PT, R99.reuse, 0x780, RZ ;  /* 0x0000078063757810 */ /* 0x041fe40007ffe0ff */
[C---:B------:R-:W-:Y:S02]  /*1f980*/  IADD3 R116, PT, PT, R99.reuse, 0x480, RZ ;  /* 0x0000048063747810 */ /* 0x040fe40007ffe0ff */
[----:B------:R-:W-:-:S02]  /*1f990*/  IADD3 R115, PT, PT, R99, 0x500, RZ ;  /* 0x0000050063737810 */ /* 0x000fc40007ffe0ff */
[----:B------:R-:W-:Y:S02]  /*1f9a0*/  IADD3 R98, PT, PT, R99, 0x580, RZ ;  /* 0x0000058063627810 */ /* 0x000fe40007ffe0ff */
[-C--:B------:R-:W-:Y:S02]  /*1f9b0*/  ISETP.GE.AND P4, PT, R116, R3.reuse, PT ;  /* 0x000000037400720c */ /* 0x080fe40003f86270 */
[-C--:B------:R-:W-:Y:S02]  /*1f9c0*/  ISETP.GE.AND P0, PT, R115, R3.reuse, PT ;  /* 0x000000037300720c */ /* 0x080fe40003f06270 */
[----:B------:R-:W-:Y:S02]  /*1f9d0*/  @P5 LOP3.LUT R2, R2, 0x8, RZ, 0xfc, !PT ;  /* 0x0000000802025812 */ /* 0x000fe400078efcff */
[----:B------:R-:W-:Y:S02]  /*1f9e0*/  ISETP.GE.AND P5, PT, R117, R3, PT ;  /* 0x000000037500720c */ /* 0x000fe40003fa6270 */
[----:B------:R-:W-:-:S02]  /*1f9f0*/  LOP3.LUT R2, R2, 0xfffffffd, RZ, 0xc0, !PT ;  /* 0xfffffffd02027812 */ /* 0x000fc400078ec0ff */
[-C--:B------:R-:W-:Y:S02]  /*1fa00*/  ISETP.GE.AND P1, PT, R98, R3.reuse, PT ;  /* 0x000000036200720c */ /* 0x080fe40003f26270 */
[C---:B------:R-:W-:Y:S02]  /*1fa10*/  IADD3 R116, PT, PT, R99.reuse, 0x600, RZ ;  /* 0x0000060063747810 */ /* 0x040fe40007ffe0ff */
[C---:B------:R-:W-:Y:S02]  /*1fa20*/  IADD3 R115, PT, PT, R99.reuse, 0x680, RZ ;  /* 0x0000068063737810 */ /* 0x040fe40007ffe0ff */
[----:B------:R-:W-:Y:S02]  /*1fa30*/  IADD3 R98, PT, PT, R99, 0x700, RZ ;  /* 0x0000070063627810 */ /* 0x000fe40007ffe0ff */
[----:B------:R-:W-:Y:S02]  /*1fa40*/  ISETP.GE.AND P2, PT, R116, R3, PT ;  /* 0x000000037400720c */ /* 0x000fe40003f46270 */
[----:B------:R-:W-:-:S02]  /*1fa50*/  @P5 LOP3.LUT R2, R2, 0x2, RZ, 0xfc, !PT ;  /* 0x0000000202025812 */ /* 0x000fc400078efcff */
[-C--:B------:R-:W-:Y:S02]  /*1fa60*/  ISETP.GE.AND P3, PT, R115, R3.reuse, PT ;  /* 0x000000037300720c */ /* 0x080fe40003f66270 */
[----:B------:R-:W-:Y:S02]  /*1fa70*/  LOP3.LUT P5, RZ, R2, 0x8, RZ, 0xc0, !PT ;  /* 0x0000000802ff7812 */ /* 0x000fe400078ac0ff */
[----:B------:R-:W-:Y:S02]  /*1fa80*/  ISETP.GE.AND P6, PT, R98, R3, PT ;  /* 0x000000036200720c */ /* 0x000fe40003fc6270 */
[----:B----4-:R-:W-:-:S09]  /*1fa90*/  IADD3 R119, PT, PT, R99, 0x800, RZ ;  /* 0x0000080063777810 */ /* 0x010fd20007ffe0ff */
        /* <DEDUP_REMOVED lines=14> */
[----:B------:R-:W4:Y:S01]  /*1fb80*/  F2F.F16.F32 R98, R98 ;  /* 0x0000006200627304 */ /* 0x000f220000200800 */
[----:B0-----:R-:W-:-:S04]  /*1fb90*/  PRMT R116, R116, 0x5410, R201 ;  /* 0x0000541074747816 */ /* 0x001fc800000000c9 */
[----:B------:R-:W-:Y:S02]  /*1fba0*/  LOP3.LUT R115, R116, R115, RZ, 0xfc, !PT ;  /* 0x0000007374737212 */ /* 0x000fe400078efcff */
[----:B----4-:R-:W-:-:S05]  /*1fbb0*/  LOP3.LUT R114, R114, R98, RZ, 0xfc, !PT ;  /* 0x0000006272727212 */ /* 0x010fca00078efcff */
[----:B------:R0:W-:Y:S02]  /*1fbc0*/  STG.E.64 desc[UR4][R122.64+0x800], R114 ;  /* 0x000800727a007986 */ /* 0x0001e4000c101b04 */
.L_x_1302:
[----:B------:R-:W-:Y:S05]  /*1fbd0*/  BSYNC.RECONVERGENT B0 ;  /* 0x0000000000007941 */ /* 0x000fea0003800200 */
.L_x_1301:
[----:B------:R-:W-:Y:S01]  /*1fbe0*/  BSSY.RECONVERGENT B0, `(.L_x_1303) ;  /* 0x0000016000007945 */ /* 0x000fe20003800200 */
[----:B------:R-:W-:Y:S02]  /*1fbf0*/  IADD3 R118, PT, PT, R99, 0x880, RZ ;  /* 0x0000088063767810 */ /* 0x000fe40007ffe0ff */
        /* <DEDUP_REMOVED lines=11> */
[----:B------:R-:W-:Y:S08]  /*1fcb0*/  F2F.F16.F32 R115, R115 ;  /* 0x0000007300737304 */ /* 0x000ff00000200800 */
[----:B------:R-:W0:Y:S08]  /*1fcc0*/  F2F.F16.F32 R209, R209 ;  /* 0x000000d100d17304 */ /* 0x000e300000200800 */
[----:B------:R-:W4:Y:S01]  /*1fcd0*/  F2F.F16.F32 R114, R114 ;  /* 0x0000007200727304 */ /* 0x000f220000200800 */
[----:B0-----:R-:W-:-:S07]  /*1fce0*/  PRMT R209, R115, 0x5410, R209 ;  /* 0x0000541073d17816 */ /* 0x001fce00000000d1 */
[----:B------:R-:W0:Y:S01]  /*1fcf0*/  F2F.F16.F32 R98, R98 ;  /* 0x0000006200627304 */ /* 0x000e220000200800 */
[----:B----4-:R-:W-:-:S05]  /*1fd00*/  IMAD.WIDE.U32 R114, R114, 0x10000, RZ ;  /* 0x0001000072727825 */ /* 0x010fca00078e00ff */
[----:B------:R-:W-:Y:S02]  /*1fd10*/  LOP3.LUT R115, R209, R115, RZ, 0xfc, !PT ;  /* 0x00000073d1737212 */ /* 0x000fe400078efcff */
[----:B0-----:R-:W-:-:S05]  /*1fd20*/  LOP3.LUT R114, R114, R98, RZ, 0xfc, !PT ;  /* 0x0000006272727212 */ /* 0x001fca00078efcff */
[----:B------:R4:W-:Y:S02]  /*1fd30*/  STG.E.64 desc[UR4][R122.64+0x900], R114 ;  /* 0x000900727a007986 */ /* 0x0009e4000c101b04 */
.L_x_1304:
[----:B------:R-:W-:Y:S05]  /*1fd40*/  BSYNC.RECONVERGENT B0 ;  /* 0x0000000000007941 */ /* 0x000fea0003800200 */
.L_x_1303:
        /* <DEDUP_REMOVED lines=22> */
.L_x_1306:
[----:B------:R-:W-:Y:S05]  /*1feb0*/  BSYNC.RECONVERGENT B0 ;  /* 0x0000000000007941 */ /* 0x000fea0003800200 */
.L_x_1305:
        /* <DEDUP_REMOVED lines=22> */
.L_x_1308:
[----:B------:R-:W-:Y:S05]  /*20020*/  BSYNC.RECONVERGENT B0 ;  /* 0x0000000000007941 */ /* 0x000fea0003800200 */
.L_x_1307:
        /* <DEDUP_REMOVED lines=22> */
.L_x_1310:
[----:B------:R-:W-:Y:S05]  /*20190*/  BSYNC.RECONVERGENT B0 ;  /* 0x0000000000007941 */ /* 0x000fea0003800200 */
.L_x_1309:
        /* <DEDUP_REMOVED lines=22> */
.L_x_1312:
[----:B------:R-:W-:Y:S05]  /*20300*/  BSYNC.RECONVERGENT B0 ;  /* 0x0000000000007941 */ /* 0x000fea0003800200 */
.L_x_1311:
[----:B------:R-:W-:Y:S01]  /*20310*/  BSSY.RECONVERGENT B0, `(.L_x_1313) ;  /* 0x0000017000007945 */ /* 0x000fe20003800200 */
[----:B------:R-:W-:Y:S02]  /*20320*/  IADD3 R112, PT, PT, R99, 0xb00, RZ ;  /* 0x00000b0063707810 */ /* 0x000fe40007ffe0ff */
[----:B------:R-:W-:Y:S01]  /*20330*/  ISETP.GE.AND P3, PT, R113, R3, PT ;  /* 0x000000037100720c */ /* 0x000fe20003f66270 */
[----:B------:R-:W-:-:S12]  /*20340*/  @P6 BRA `(.L_x_1314) ;  /* 0x00000000004c6947 */ /* 0x000fd80003800000 */
[----:B------:R-:W5:Y:S01]  /*20350*/  LDL.LU R98, [R1+0x4] ;  /* 0x0000040001627983 */ /* 0x000f620000300800 */
[----:B------:R-:W0:Y:S01]  /*20360*/  LDCU UR6, c[0x0][0x398] ;  /* 0x00007300ff0677ac */ /* 0x000e220008000800 */
[C---:B------:R-:W-:Y:S01]  /*20370*/  FFMA R246, -R127.reuse, R246, R249 ;  /* 0x000000f67ff67223 */ /* 0x040fe200000001f9 */
[C---:B------:R-:W-:Y:S01]  /*20380*/  FFMA R247, -R127.reuse, R247, R250 ;  /* 0x000000f77ff77223 */ /* 0x040fe200000001fa */
[----:B------:R-:W-:Y:S02]  /*20390*/  FFMA R108, -R127, R213, R108 ;  /* 0x000000d57f6c7223 */ /* 0x000fe4000000016c */
[----:B0-----:R-:W-:Y:S01]  /*203a0*/  FMUL R109, R246, UR6 ;  /* 0x00000006f66d7c20 */ /* 0x001fe20008400000 */
[----:B----4-:R-:W-:-:S05]  /*203b0*/  FMUL R110, R247, UR6 ;  /* 0x00000006f76e7c20 */ /* 0x010fca0008400000 */
[----:B------:R-:W0:Y:S08]  /*203c0*/  F2F.F16.F32 R109, R109 ;  /* 0x0000006d006d7304 */ /* 0x000e300000200800 */
[----:B------:R-:W-:Y:S01]  /*203d0*/  F2F.F16.F32 R110, R110 ;  /* 0x0000006e006e7304 */ /* 0x000fe20000200800 */
[----:B-----5:R-:W-:Y:S01]  /*203e0*/  FFMA R248, -R127, R248, R98 ;  /* 0x000000f87ff87223 */ /* 0x020fe20000000162 */
[----:B------:R-:W-:Y:S01]  /*203f0*/  FMUL R98, R108, UR6 ;  /* 0x000000066c627c20 */ /* 0x000fe20008400000 */
[----:B0-----:R-:W-:-:S04]  /*20400*/  IMAD.WIDE.U32 R108, R109, 0x10000, RZ ;  /* 0x000100006d6c7825 */ /* 0x001fc800078e00ff */
[----:B------:R-:W-:Y:S01]  /*20410*/  FMUL R248, R248, UR6 ;  /* 0x00000006f8f87c20 */ /* 0x000fe20008400000 */
[----:B------:R-:W0:Y:S08]  /*20420*/  F2F.F16.F32 R98, R98 ;  /* 0x0000006200627304 */ /* 0x000e300000200800 */
[----:B------:R-:W4:Y:S01]  /*20430*/  F2F.F16.F32 R248, R248 ;  /* 0x000000f800f87304 */ /* 0x000f220000200800 */
[----:B0-----:R-:W-:-:S02]  /*20440*/  LOP3.LUT R108, R108, R98, RZ, 0xfc, !PT ;  /* 0x000000626c6c7212 */ /* 0x001fc400078efcff */
[----:B----4-:R-:W-:-:S04]  /*20450*/  PRMT R110, R110, 0x5410, R248 ;  /* 0x000054106e6e7816 */ /* 0x010fc800000000f8 */
[----:B------:R-:W-:-:S05]  /*20460*/  LOP3.LUT R109, R110, R109, RZ, 0xfc, !PT ;  /* 0x0000006d6e6d7212 */ /* 0x000fca00078efcff */
[----:B------:R0:W-:Y:S02]  /*20470*/  STG.E.64 desc[UR4][R122.64+0xe00], R108 ;  /* 0x000e006c7a007986 */ /* 0x0001e4000c101b04 */
.L_x_1314:
[----:B------:R-:W-:Y:S05]  /*20480*/  BSYNC.RECONVERGENT B0 ;  /* 0x0000000000007941 */ /* 0x000fea0003800200 */
.L_x_1313:
        /* <DEDUP_REMOVED lines=21> */
[----:B------:R2:W-:Y:S01]  /*205e0*/  F2F.F16.F32 R109, R98 ;  /* 0x00000062006d7304 */ /* 0x0005e20000200800 */
[----:B------:R-:W-:-:S07]  /*205f0*/  FMUL R108, R108, UR6 ;  /* 0x000000066c6c7c20 */ /* 0x000fce0008400000 */
[----:B------:R-:W-:Y:S01]  /*20600*/  F2F.F16.F32 R108, R108 ;  /* 0x0000006c006c7304 */ /* 0x000fe20000200800 */
[----:B--2---:R-:W-:-:S04]  /*20610*/  FFMA R98, -R127, R110, R113 ;  /* 0x0000006e7f627223 */ /* 0x004fc80000000171 */
[----:B------:R-:W-:-:S04]  /*20620*/  FMUL R98, R98, UR6 ;  /* 0x0000000662627c20 */ /* 0x000fc80008400000 */
[----:B------:R0:W2:Y:S02]  /*20630*/  F2F.F16.F32 R110, R98 ;  /* 0x00000062006e7304 */ /* 0x0000a40000200800 */
[----:B0-----:R-:W-:-:S06]  /*20640*/  FMUL R98, R107, UR6 ;  /* 0x000000066b627c20 */ /* 0x001fcc0008400000 */
[----:B------:R-:W0:Y:S01]  /*20650*/  F2F.F16.F32 R98, R98 ;  /* 0x0000006200627304 */ /* 0x000e220000200800 */
[----:B--2---:R-:W-:Y:S01]  /*20660*/  PRMT R110, R108, 0x5410, R110 ;  /* 0x000054106c6e7816 */ /* 0x004fe2000000006e */
[----:B------:R-:W-:-:S05]  /*20670*/  IMAD.WIDE.U32 R108, R109, 0x10000, RZ ;  /* 0x000100006d6c7825 */ /* 0x000fca00078e00ff */
[----:B------:R-:W-:Y:S02]  /*20680*/  LOP3.LUT R109, R110, R109, RZ, 0xfc, !PT ;  /* 0x0000006d6e6d7212 */ /* 0x000fe400078efcff */
[----:B0-----:R-:W-:-:S05]  /*20690*/  LOP3.LUT R108, R108, R98, RZ, 0xfc, !PT ;  /* 0x000000626c6c7212 */ /* 0x001fca00078efcff */
[----:B------:R0:W-:Y:S02]  /*206a0*/  STG.E.64 desc[UR4][R122.64+0xf00], R108 ;  /* 0x000f006c7a007986 */ /* 0x0001e4000c101b04 */
.L_x_1316:
[----:B------:R-:W-:Y:S05]  /*206b0*/  BSYNC.RECONVERGENT B0 ;  /* 0x0000000000007941 */ /* 0x000fea0003800200 */
.L_x_1315:
        /* <DEDUP_REMOVED lines=18> */
[----:B------:R-:W-:Y:S01]  /*207e0*/  F2F.F16.F32 R98, R98 ;  /* 0x0000006200627304 */ /* 0x000fe20000200800 */
[----:B------:R-:W-:Y:S01]  /*207f0*/  FMUL R107, R107, UR6 ;  /* 0x000000066b6b7c20 */ /* 0x000fe20008400000 */
[----:B---3--:R-:W-:-:S06]  /*20800*/  FFMA R108, -R127, R108, R109 ;  /* 0x0000006c7f6c7223 */ /* 0x008fcc000000016d */
[----:B------:R-:W-:Y:S01]  /*20810*/  F2F.F16.F32 R107, R107 ;  /* 0x0000006b006b7304 */ /* 0x000fe20000200800 */
[----:B------:R-:W-:-:S07]  /*20820*/  FMUL R108, R108, UR6 ;  /* 0x000000066c6c7c20 */ /* 0x000fce0008400000 */
[----:B------:R-:W0:Y:S08]  /*20830*/  F2F.F16.F32 R109, R108 ;  /* 0x0000006c006d7304 */ /* 0x000e300000200800 */
[----:B------:R2:W3:Y:S01]  /*20840*/  F2F.F16.F32 R108, R106 ;  /* 0x0000006a006c7304 */ /* 0x0004e20000200800 */
[----:B0-----:R-:W-:Y:S01]  /*20850*/  PRMT R109, R107, 0x5410, R109 ;  /* 0x000054106b6d7816 */ /* 0x001fe2000000006d */
[----:B--2---:R-:W-:-:S05]  /*20860*/  IMAD.WIDE.U32 R106, R98, 0x10000, RZ ;  /* 0x00010000626a7825 */ /* 0x004fca00078e00ff */
[----:B------:R-:W-:Y:S02]  /*20870*/  LOP3.LUT R107, R109, R107, RZ, 0xfc, !PT ;  /* 0x0000006b6d6b7212 */ /* 0x000fe400078efcff */
[----:B---3--:R-:W-:-:S05]  /*20880*/  LOP3.LUT R106, R106, R108, RZ, 0xfc, !PT ;  /* 0x0000006c6a6a7212 */ /* 0x008fca00078efcff */
[----:B------:R4:W-:Y:S02]  /*20890*/  STG.E.64 desc[UR4][R122.64+0x1000], R106 ;  /* 0x0010006a7a007986 */ /* 0x0009e4000c101b04 */
.L_x_1318:
[----:B------:R-:W-:Y:S05]  /*208a0*/  BSYNC.RECONVERGENT B0 ;  /* 0x0000000000007941 */ /* 0x000fea0003800200 */
.L_x_1317:
        /* <DEDUP_REMOVED lines=28> */
.L_x_1320:
[----:B------:R-:W-:Y:S05]  /*20a70*/  BSYNC.RECONVERGENT B0 ;  /* 0x0000000000007941 */ /* 0x000fea0003800200 */
.L_x_1319:
        /* <DEDUP_REMOVED lines=16> */
[----:B------:R-:W-:Y:S01]  /*20b80*/  F2F.F16.F32 R98, R98 ;  /* 0x0000006200627304 */ /* 0x000fe20000200800 */
[----:B------:R-:W-:Y:S01]  /*20b90*/  FMUL R105, R105, UR6 ;  /* 0x0000000669697c20 */ /* 0x000fe20008400000 */
[----:B----4-:R-:W-:-:S06]  /*20ba0*/  FFMA R106, -R127, R106, R107 ;  /* 0x0000006a7f6a7223 */ /* 0x010fcc000000016b */
[----:B------:R-:W-:Y:S01]  /*20bb0*/  F2F.F16.F32 R105, R105 ;  /* 0x0000006900697304 */ /* 0x000fe20000200800 */
[----:B------:R-:W-:-:S07]  /*20bc0*/  FMUL R106, R106, UR6 ;  /* 0x000000066a6a7c20 */ /* 0x000fce0008400000 */
[----:B------:R-:W0:Y:S08]  /*20bd0*/  F2F.F16.F32 R107, R106 ;  /* 0x0000006a006b7304 */ /* 0x000e300000200800 */
[----:B------:R1:W2:Y:S01]  /*20be0*/  F2F.F16.F32 R106, R104 ;  /* 0x00000068006a7304 */ /* 0x0002a20000200800 */
[----:B0-----:R-:W-:Y:S01]  /*20bf0*/  PRMT R107, R105, 0x5410, R107 ;  /* 0x00005410696b7816 */ /* 0x001fe2000000006b */
[----:B-1----:R-:W-:-:S05]  /*20c00*/  IMAD.WIDE.U32 R104, R98, 0x10000, RZ ;  /* 0x0001000062687825 */ /* 0x002fca00078e00ff */
[----:B------:R-:W-:Y:S02]  /*20c10*/  LOP3.LUT R105, R107, R105, RZ, 0xfc, !PT ;  /* 0x000000696b697212 */ /* 0x000fe400078efcff */
[----:B--2---:R-:W-:-:S05]  /*20c20*/  LOP3.LUT R104, R104, R106, RZ, 0xfc, !PT ;  /* 0x0000006a68687212 */ /* 0x004fca00078efcff */
[----:B------:R0:W-:Y:S02]  /*20c30*/  STG.E.64 desc[UR4][R122.64+0x1200], R104 ;  /* 0x001200687a007986 */ /* 0x0001e4000c101b04 */
.L_x_1322:
[----:B------:R-:W-:Y:S05]  /*20c40*/  BSYNC.RECONVERGENT B0 ;  /* 0x0000000000007941 */ /* 0x000fea0003800200 */
.L_x_1321:
        /* <DEDUP_REMOVED lines=28> */
.L_x_1324:
[----:B------:R-:W-:Y:S05]  /*20e10*/  BSYNC.RECONVERGENT B0 ;  /* 0x0000000000007941 */ /* 0x000fea0003800200 */
.L_x_1323:
        /* <DEDUP_REMOVED lines=28> */
.L_x_1326:
[----:B------:R-:W-:Y:S05]  /*20fe0*/  BSYNC.RECONVERGENT B0 ;  /* 0x0000000000007941 */ /* 0x000fea0003800200 */
.L_x_1325:
        /* <DEDUP_REMOVED lines=28> */
.L_x_1328:
[----:B------:R-:W-:Y:S05]  /*211b0*/  BSYNC.RECONVERGENT B0 ;  /* 0x0000000000007941 */ /* 0x000fea0003800200 */
.L_x_1327:
        /* <DEDUP_REMOVED lines=29> */
.L_x_1330:
[----:B------:R-:W-:Y:S05]  /*21390*/  BSYNC.RECONVERGENT B0 ;  /* 0x0000000000007941 */ /* 0x000fea0003800200 */
.L_x_1329:
        /* <DEDUP_REMOVED lines=19> */
[----:B------:R-:W-:Y:S01]  /*214d0*/  F2F.F16.F32 R97, R97 ;  /* 0x0000006100617304 */ /* 0x000fe20000200800 */
[----:B----4-:R-:W-:-:S04]  /*214e0*/  FFMA R98, -R127, R98, R106 ;  /* 0x000000627f627223 */ /* 0x010fc8000000016a */
[----:B------:R-:W-:Y:S01]  /*214f0*/  FMUL R98, R98, UR6 ;  /* 0x0000000662627c20 */ /* 0x000fe20008400000 */
[----:B-----5:R-:W-:-:S03]  /*21500*/  FFMA R100, -R127, R100, R101 ;  /* 0x000000647f647223 */ /* 0x020fc60000000165 */
[----:B------:R2:W-:Y:S01]  /*21510*/  F2F.F16.F32 R101, R98 ;  /* 0x0000006200657304 */ /* 0x0005e20000200800 */
[----:B------:R-:W-:-:S07]  /*21520*/  FMUL R100, R100, UR6 ;  /* 0x0000000664647c20 */ /* 0x000fce0008400000 */
[----:B------:R-:W-:Y:S01]  /*21530*/  F2F.F16.F32 R100, R100 ;  /* 0x0000006400647304 */ /* 0x000fe20000200800 */
[----:B--2---:R-:W-:-:S04]  /*21540*/  FFMA R98, -R127, R103, R105 ;  /* 0x000000677f627223 */ /* 0x004fc80000000169 */
[----:B------:R-:W-:-:S06]  /*21550*/  FMUL R98, R98, UR6 ;  /* 0x0000000662627c20 */ /* 0x000fcc0008400000 */
[----:B------:R-:W0:Y:S02]  /*21560*/  F2F.F16.F32 R98, R98 ;  /* 0x0000006200627304 */ /* 0x000e240000200800 */
[----:B0-----:R-:W-:Y:S01]  /*21570*/  PRMT R98, R100, 0x5410, R98 ;  /* 0x0000541064627816 */ /* 0x001fe20000000062 */
[----:B------:R-:W-:-:S05]  /*21580*/  IMAD.WIDE.U32 R100, R101, 0x10000, RZ ;  /* 0x0001000065647825 */ /* 0x000fca00078e00ff */
[----:B------:R-:W-:Y:S02]  /*21590*/  LOP3.LUT R101, R98, R101, RZ, 0xfc, !PT ;  /* 0x0000006562657212 */ /* 0x000fe400078efcff */
[----:B------:R-:W-:-:S05]  /*215a0*/  LOP3.LUT R100, R100, R97, RZ, 0xfc, !PT ;  /* 0x0000006164647212 */ /* 0x000fca00078efcff */
[----:B------:R0:W-:Y:S02]  /*215b0*/  STG.E.64 desc[UR4][R122.64+0x1700], R100 ;  /* 0x001700647a007986 */ /* 0x0001e4000c101b04 */
.L_x_1332:
[----:B------:R-:W-:Y:S05]  /*215c0*/  BSYNC.RECONVERGENT B0 ;  /* 0x0000000000007941 */ /* 0x000fea0003800200 */
.L_x_1331:
        /* <DEDUP_REMOVED lines=17> */
[----:B------:R-:W-:Y:S01]  /*216e0*/  F2F.F16.F32 R97, R97 ;  /* 0x0000006100617304 */ /* 0x000fe20000200800 */
[----:B------:R-:W-:Y:S01]  /*216f0*/  FMUL R98, R98, UR6 ;  /* 0x0000000662627c20 */ /* 0x000fe20008400000 */
[----:B---3--:R-:W-:-:S06]  /*21700*/  FFMA R100, -R127, R100, R101 ;  /* 0x000000647f647223 */ /* 0x008fcc0000000165 */
[----:B------:R-:W-:Y:S01]  /*21710*/  F2F.F16.F32 R101, R98 ;  /* 0x0000006200657304 */ /* 0x000fe20000200800 */
[----:B------:R-:W-:Y:S01]  /*21720*/  FMUL R100, R100, UR6 ;  /* 0x0000000664647c20 */ /* 0x000fe20008400000 */
[----:B------:R-:W-:-:S04]  /*21730*/  FFMA R96, -R127, R105, R96 ;  /* 0x000000697f607223 */ /* 0x000fc80000000160 */
[----:B------:R-:W-:Y:S02]  /*21740*/  FMUL R96, R96, UR6 ;  /* 0x0000000660607c20 */ /* 0x000fe40008400000 */
[----:B------:R-:W0:Y:S08]  /*21750*/  F2F.F16.F32 R100, R100 ;  /* 0x0000006400647304 */ /* 0x000e300000200800 */
[----:B------:R2:W3:Y:S01]  /*21760*/  F2F.F16.F32 R98, R96 ;  /* 0x0000006000627304 */ /* 0x0004e20000200800 */
[----:B0-----:R-:W-:Y:S01]  /*21770*/  PRMT R100, R101, 0x5410, R100 ;  /* 0x0000541065647816 */ /* 0x001fe20000000064 */
[----:B--2---:R-:W-:-:S05]  /*21780*/  IMAD.WIDE.U32 R96, R97, 0x10000, RZ ;  /* 0x0001000061607825 */ /* 0x004fca00078e00ff */
[----:B------:R-:W-:Y:S02]  /*21790*/  LOP3.LUT R97, R100, R97, RZ, 0xfc, !PT ;  /* 0x0000006164617212 */ /* 0x000fe400078efcff */
[----:B---3--:R-:W-:-:S05]  /*217a0*/  LOP3.LUT R96, R96, R98, RZ, 0xfc, !PT ;  /* 0x0000006260607212 */ /* 0x008fca00078efcff */
[----:B------:R4:W-:Y:S02]  /*217b0*/  STG.E.64 desc[UR4][R122.64+0x1800], R96 ;  /* 0x001800607a007986 */ /* 0x0009e4000c101b04 */
.L_x_1334:
[----:B------:R-:W-:Y:S05]  /*217c0*/  BSYNC.RECONVERGENT B0 ;  /* 0x0000000000007941 */ /* 0x000fea0003800200 */
.L_x_1333:
[----:B------:R-:W-:Y:S01]  /*217d0*/  BSSY.RECONVERGENT B0, `(.L_x_1335) ;  /* 0x000001d000007945 */ /* 0x000fe20003800200 */
[----:B0-----:R-:W-:Y:S02]  /*217e0*/  IADD3 R101, PT, PT, R99, 0x1080, RZ ;  /* 0x0000108063657810 */ /* 0x001fe40007ffe0ff */
[----:B------:R-:W-:Y:S01]  /*217f0*/  ISETP.GE.AND P5, PT, R103, R3, PT ;  /* 0x000000036700720c */ /* 0x000fe20003fa6270 */
[----:B------:R-:W-:-:S12]  /*21800*/  @P4 BRA `(.L_x_1336) ;  /* 0x0000000000644947 */ /* 0x000fd80003800000 */
        /* <DEDUP_REMOVED lines=11> */
[----:B------:R-:W-:Y:S01]  /*218c0*/  F2F.F16.F32 R96, R96 ;  /* 0x0000006000607304 */ /* 0x000fe20000200800 */
[----:B------:R-:W-:Y:S01]  /*218d0*/  FMUL R97, R97, UR6 ;  /* 0x0000000661617c20 */ /* 0x000fe20008400000 */
[----:B--2---:R-:W-:-:S06]  /*218e0*/  FFMA R98, -R127, R98, R105 ;  /* 0x000000627f627223 */ /* 0x004fcc0000000169 */
[----:B------:R-:W-:Y:S01]  /*218f0*/  F2F.F16.F32 R97, R97 ;  /* 0x0000006100617304 */ /* 0x000fe20000200800 */
[----:B------:R-:W-:Y:S01]  /*21900*/  FMUL R98, R98, UR6 ;  /* 0x0000000662627c20 */ /* 0x000fe20008400000 */
[----:B---3--:R-:W-:-:S04]  /*21910*/  FFMA R95, -R127, R100, R95 ;  /* 0x000000647f5f7223 */ /* 0x008fc8000000015f */
[----:B------:R-:W-:Y:S02]  /*21920*/  FMUL R95, R95, UR6 ;  /* 0x000000065f5f7c20 */ /* 0x000fe40008400000 */
[----:B------:R-:W0:Y:S08]  /*21930*/  F2F.F16.F32 R98, R98 ;  /* 0x0000006200627304 */ /* 0x000e300000200800 */
[----:B------:R-:W2:Y:S01]  /*21940*/  F2F.F16.F32 R95, R95 ;  /* 0x0000005f005f7304 */ /* 0x000ea20000200800 */
[----:B0-----:R-:W-:Y:S01]  /*21950*/  PRMT R98, R97, 0x5410, R98 ;  /* 0x0000541061627816 */ /* 0x001fe20000000062 */
[----:B------:R-:W-:-:S05]  /*21960*/  IMAD.WIDE.U32 R96, R96, 0x10000, RZ ;  /* 0x0001000060607825 */ /* 0x000fca00078e00ff */
[----:B------:R-:W-:Y:S02]  /*21970*/  LOP3.LUT R97, R98, R97, RZ, 0xfc, !PT ;  /* 0x0000006162617212 */ /* 0x000fe400078efcff */
[----:B--2---:R-:W-:-:S05]  /*21980*/  LOP3.LUT R96, R96, R95, RZ, 0xfc, !PT ;  /* 0x0000005f60607212 */ /* 0x004fca00078efcff */
[----:B------:R0:W-:Y:S02]  /*21990*/  STG.E.64 desc[UR4][R122.64+0x1900], R96 ;  /* 0x001900607a007986 */ /* 0x0001e4000c101b04 */
.L_x_1336:
[----:B------:R-:W-:Y:S05]  /*219a0*/  BSYNC.RECONVERGENT B0 ;  /* 0x0000000000007941 */ /* 0x000fea0003800200 */
.L_x_1335:
        /* <DEDUP_REMOVED lines=15> */
[----:B------:R-:W-:Y:S01]  /*21aa0*/  F2F.F16.F32 R95, R95 ;  /* 0x0000005f005f7304 */ /* 0x000fe20000200800 */
[----:B------:R-:W-:Y:S01]  /*21ab0*/  FMUL R96, R96, UR6 ;  /* 0x0000000660607c20 */ /* 0x000fe20008400000 */
[----:B----4-:R-:W-:-:S06]  /*21ac0*/  FFMA R97, -R127, R97, R98 ;  /* 0x000000617f617223 */ /* 0x010fcc0000000162 */
[----:B------:R-:W-:Y:S01]  /*21ad0*/  F2F.F16.F32 R98, R96 ;  /* 0x0000006000627304 */ /* 0x000fe20000200800 */
[----:B------:R-:W-:Y:S01]  /*21ae0*/  FMUL R97, R97, UR6 ;  /* 0x0000000661617c20 */ /* 0x000fe20008400000 */
[----:B---3--:R-:W-:-:S04]  /*21af0*/  FFMA R94, -R127, R103, R94 ;  /* 0x000000677f5e7223 */ /* 0x008fc8000000015e */
[----:B------:R-:W-:Y:S02]  /*21b00*/  FMUL R94, R94, UR6 ;  /* 0x000000065e5e7c20 */ /* 0x000fe40008400000 */
[----:B------:R-:W0:Y:S08]  /*21b10*/  F2F.F16.F32 R97, R97 ;  /* 0x0000006100617304 */ /* 0x000e300000200800 */
[----:B------:R1:W2:Y:S01]  /*21b20*/  F2F.F16.F32 R96, R94 ;  /* 0x0000005e00607304 */ /* 0x0002a20000200800 */
[----:B0-----:R-:W-:Y:S01]  /*21b30*/  PRMT R97, R98, 0x5410, R97 ;  /* 0x0000541062617816 */ /* 0x001fe20000000061 */
[----:B-1----:R-:W-:-:S05]  /*21b40*/  IMAD.WIDE.U32 R94, R95, 0x10000, RZ ;  /* 0x000100005f5e7825 */ /* 0x002fca00078e00ff */
[----:B------:R-:W-:Y:S02]  /*21b50*/  LOP3.LUT R95, R97, R95, RZ, 0xfc, !PT ;  /* 0x0000005f615f7212 */ /* 0x000fe400078efcff */
[----:B--2---:R-:W-:-:S05]  /*21b60*/  LOP3.LUT R94, R94, R96, RZ, 0xfc, !PT ;  /* 0x000000605e5e7212 */ /* 0x004fca00078efcff */
[----:B------:R0:W-:Y:S02]  /*21b70*/  STG.E.64 desc[UR4][R122.64+0x1a00], R94 ;  /* 0x001a005e7a007986 */ /* 0x0001e4000c101b04 */
.L_x_1338:
[----:B------:R-:W-:Y:S05]  /*21b80*/  BSYNC.RECONVERGENT B0 ;  /* 0x0000000000007941 */ /* 0x000fea0003800200 */
.L_x_1337:
        /* <DEDUP_REMOVED lines=15> */
[----:B------:R-:W-:Y:S01]  /*21c80*/  F2F.F16.F32 R94, R94 ;  /* 0x0000005e005e7304 */ /* 0x000fe20000200800 */
[----:B------:R-:W-:Y:S01]  /*21c90*/  FMUL R95, R95, UR6 ;  /* 0x000000065f5f7c20 */ /* 0x000fe20008400000 */
[----:B---3--:R-:W-:-:S06]  /*21ca0*/  FFMA R96, -R127, R96, R101 ;  /* 0x000000607f607223 */ /* 0x008fcc0000000165 */
[----:B------:R-:W-:Y:S01]  /*21cb0*/  F2F.F16.F32 R95, R95 ;  /* 0x0000005f005f7304 */ /* 0x000fe20000200800 */
[----:B------:R-:W-:Y:S01]  /*21cc0*/  FMUL R96, R96, UR6 ;  /* 0x0000000660607c20 */ /* 0x000fe20008400000 */
[----:B----4-:R-:W-:-:S04]  /*21cd0*/  FFMA R93, -R127, R97, R93 ;  /* 0x000000617f5d7223 */ /* 0x010fc8000000015d */
[----:B------:R-:W-:Y:S02]  /*21ce0*/  FMUL R93, R93, UR6 ;  /* 0x000000065d5d7c20 */ /* 0x000fe40008400000 */
[----:B------:R-:W0:Y:S08]  /*21cf0*/  F2F.F16.F32 R96, R96 ;  /* 0x0000006000607304 */ /* 0x000e300000200800 */
[----:B------:R-:W1:Y:S01]  /*21d00*/  F2F.F16.F32 R93, R93 ;  /* 0x0000005d005d7304 */ /* 0x000e620000200800 */
[----:B0-----:R-:W-:Y:S01]  /*21d10*/  PRMT R96, R95, 0x5410, R96 ;  /* 0x000054105f607816 */ /* 0x001fe20000000060 */
[----:B------:R-:W-:-:S05]  /*21d20*/  IMAD.WIDE.U32 R94, R94, 0x10000, RZ ;  /* 0x000100005e5e7825 */ /* 0x000fca00078e00ff */
[----:B------:R-:W-:Y:S02]  /*21d30*/  LOP3.LUT R95, R96, R95, RZ, 0xfc, !PT ;  /* 0x0000005f605f7212 */ /* 0x000fe400078efcff */
[----:B-1----:R-:W-:-:S05]  /*21d40*/  LOP3.LUT R94, R94, R93, RZ, 0xfc, !PT ;  /* 0x0000005d5e5e7212 */ /* 0x002fca00078efcff */
[----:B------:R0:W-:Y:S02]  /*21d50*/  STG.E.64 desc[UR4][R122.64+0x1b00], R94 ;  /* 0x001b005e7a007986 */ /* 0x0001e4000c101b04 */
.L_x_1340:
[----:B------:R-:W-:Y:S05]  /*21d60*/  BSYNC.RECONVERGENT B0 ;  /* 0x0000000000007941 */ /* 0x000fea0003800200 */
.L_x_1339:
        /* <DEDUP_REMOVED lines=29> */
.L_x_1342:
[----:B------:R-:W-:Y:S05]  /*21f40*/  BSYNC.RECONVERGENT B0 ;  /* 0x0000000000007941 */ /* 0x000fea0003800200 */
.L_x_1341:
        /* <DEDUP_REMOVED lines=29> */
.L_x_1344:
[----:B------:R-:W-:Y:S05]  /*22120*/  BSYNC.RECONVERGENT B0 ;  /* 0x0000000000007941 */ /* 0x000fea0003800200 */
.L_x_1343:
        /* <DEDUP_REMOVED lines=30> */
.L_x_1346:
[----:B------:R-:W-:Y:S05]  /*22310*/  BSYNC.RECONVERGENT B0 ;  /* 0x0000000000007941 */ /* 0x000fea0003800200 */
.L_x_1345:
        /* <DEDUP_REMOVED lines=35> */
.L_x_1348:
[----:B------:R-:W-:Y:S05]  /*22550*/  BSYNC.RECONVERGENT B0 ;  /* 0x0000000000007941 */ /* 0x000fea0003800200 */
.L_x_1347:
        /* <DEDUP_REMOVED lines=31> */
.L_x_1350:
[----:B------:R-:W-:Y:S05]  /*22750*/  BSYNC.RECONVERGENT B0 ;  /* 0x0000000000007941 */ /* 0x000fea0003800200 */
.L_x_1349:
        /* <DEDUP_REMOVED lines=29> */
.L_x_1352:
[----:B------:R-:W-:Y:S05]  /*22930*/  BSYNC.RECONVERGENT B0 ;  /* 0x0000000000007941 */ /* 0x000fea0003800200 */
.L_x_1351:
[----:B------:R-:W-:Y:S01]  /*22940*/  BSSY.RECONVERGENT B0, `(.L_x_1353) ;  /* 0x000001d000007945 */ /* 0x000fe20003800200 */
[----:B0-----:R-:W-:Y:S02]  /*22950*/  IADD3 R91, PT, PT, R99, 0x1500, RZ ;  /* 0x00001500635b7810 */ /* 0x001fe40007ffe0ff */
[----:B------:R-:W-:Y:S01]  /*22960*/  ISETP.GE.AND P4, PT, R92, R3, PT ;  /* 0x000000035c00720c */ /* 0x000fe20003f86270 */
[----:B------:R-:W-:-:S12]  /*22970*/  @P0 BRA `(.L_x_1354) ;  /* 0x0000000000640947 */ /* 0x000fd80003800000 */
        /* <DEDUP_REMOVED lines=25> */
.L_x_1354:
[----:B------:R-:W-:Y:S05]  /*22b10*/  BSYNC.RECONVERGENT B0 ;  /* 0x0000000000007941 */ /* 0x000fea0003800200 */
.L_x_1353:
        /* <DEDUP_REMOVED lines=29> */
.L_x_1356:
[----:B------:R-:W-:Y:S05]  /*22cf0*/  BSYNC.RECONVERGENT B0 ;  /* 0x0000000000007941 */ /* 0x000fea0003800200 */
.L_x_1355:
        /* <DEDUP_REMOVED lines=29> */
.L_x_1358:
[----:B------:R-:W-:Y:S05]  /*22ed0*/  BSYNC.RECONVERGENT B0 ;  /* 0x0000000000007941 */ /* 0x000fea0003800200 */
.L_x_1357:
        /* <DEDUP_REMOVED lines=29> */
.L_x_1360:
[----:B------:R-:W-:Y:S05]  /*230b0*/  BSYNC.RECONVERGENT B0 ;  /* 0x0000000000007941 */ /* 0x000fea0003800200 */
.L_x_1359:
        /* <DEDUP_REMOVED lines=30> */
.L_x_1362:
[----:B------:R-:W-:Y:S05]  /*232a0*/  BSYNC.RECONVERGENT B0 ;  /* 0x0000000000007941 */ /* 0x000fea0003800200 */
.L_x_1361:
        /* <DEDUP_REMOVED lines=35> */
.L_x_1364:
[----:B------:R-:W-:Y:S05]  /*234e0*/  BSYNC.RECONVERGENT B0 ;  /* 0x0000000000007941 */ /* 0x000fea0003800200 */
.L_x_1363:
        /* <DEDUP_REMOVED lines=31> */
.L_x_1366:
[----:B------:R-:W-:Y:S05]  /*236e0*/  BSYNC.RECONVERGENT B0 ;  /* 0x0000000000007941 */ /* 0x000fea0003800200 */
.L_x_1365:
        /* <DEDUP_REMOVED lines=29> */
.L_x_1368:
[----:B------:R-:W-:Y:S05]  /*238c0*/  BSYNC.RECONVERGENT B0 ;  /* 0x0000000000007941 */ /* 0x000fea0003800200 */
.L_x_1367:
        /* <DEDUP_REMOVED lines=29> */
.L_x_1370:
[----:B------:R-:W-:Y:S05]  /*23aa0*/  BSYNC.RECONVERGENT B0 ;  /* 0x0000000000007941 */ /* 0x000fea0003800200 */
.L_x_1369:
        /* <DEDUP_REMOVED lines=29> */
.L_x_1372:
[----:B------:R-:W-:Y:S05]  /*23c80*/  BSYNC.RECONVERGENT B0 ;  /* 0x0000000000007941 */ /* 0x000fea0003800200 */
.L_x_1371:
        /* <DEDUP_REMOVED lines=29> */
.L_x_1374:
[----:B------:R-:W-:Y:S05]  /*23e60*/  BSYNC.RECONVERGENT B0 ;  /* 0x0000000000007941 */ /* 0x000fea0003800200 */
.L_x_1373:
        /* <DEDUP_REMOVED lines=29> */
.L_x_1376:
[----:B------:R-:W-:Y:S05]  /*24040*/  BSYNC.RECONVERGENT B0 ;  /* 0x0000000000007941 */ /* 0x000fea0003800200 */
.L_x_1375:
        /* <DEDUP_REMOVED lines=30> */
.L_x_1378:
[----:B------:R-:W-:Y:S05]  /*24230*/  BSYNC.RECONVERGENT B0 ;  /* 0x0000000000007941 */ /* 0x000fea0003800200 */
.L_x_1377:
        /* <DEDUP_REMOVED lines=35> */
.L_x_1380:
[----:B------:R-:W-:Y:S05]  /*24470*/  BSYNC.RECONVERGENT B0 ;  /* 0x0000000000007941 */ /* 0x000fea0003800200 */
.L_x_1379:
        /* <DEDUP_REMOVED lines=31> */
.L_x_1382:
[----:B------:R-:W-:Y:S05]  /*24670*/  BSYNC.RECONVERGENT B0 ;  /* 0x0000000000007941 */ /* 0x000fea0003800200 */
.L_x_1381:
        /* <DEDUP_REMOVED lines=29> */
.L_x_1384:
[----:B------:R-:W-:Y:S05]  /*24850*/  BSYNC.RECONVERGENT B0 ;  /* 0x0000000000007941 */ /* 0x000fea0003800200 */
.L_x_1383:
        /* <DEDUP_REMOVED lines=29> */
.L_x_1386:
[----:B------:R-:W-:Y:S05]  /*24a30*/  BSYNC.RECONVERGENT B0 ;  /* 0x0000000000007941 */ /* 0x000fea0003800200 */
.L_x_1385:
        /* <DEDUP_REMOVED lines=29> */
.L_x_1388:
[----:B------:R-:W-:Y:S05]  /*24c10*/  BSYNC.RECONVERGENT B0 ;  /* 0x0000000000007941 */ /* 0x000fea0003800200 */
.L_x_1387:
        /* <DEDUP_REMOVED lines=29> */
.L_x_1390:
[----:B------:R-:W-:Y:S05]  /*24df0*/  BSYNC.RECONVERGENT B0 ;  /* 0x0000000000007941 */ /* 0x000fea0003800200 */
.L_x_1389:
        /* <DEDUP_REMOVED lines=29> */
.L_x_1392:
[----:B------:R-:W-:Y:S05]  /*24fd0*/  BSYNC.RECONVERGENT B0 ;  /* 0x0000000000007941 */ /* 0x000fea0003800200 */
.L_x_1391:
        /* <DEDUP_REMOVED lines=30> */
.L_x_1394:
[----:B------:R-:W-:Y:S05]  /*251c0*/  BSYNC.RECONVERGENT B0 ;  /* 0x0000000000007941 */ /* 0x000fea0003800200 */
.L_x_1393:
        /* <DEDUP_REMOVED lines=35> */
.L_x_1396:
[----:B------:R-:W-:Y:S05]  /*25400*/  BSYNC.RECONVERGENT B0 ;  /* 0x0000000000007941 */ /* 0x000fea0003800200 */
.L_x_1395:
        /* <DEDUP_REMOVED lines=31> */
.L_x_1398:
[----:B------:R-:W-:Y:S05]  /*25600*/  BSYNC.RECONVERGENT B0 ;  /* 0x0000000000007941 */ /* 0x000fea0003800200 */
.L_x_1397:
        /* <DEDUP_REMOVED lines=29> */
.L_x_1400:
[----:B------:R-:W-:Y:S05]  /*257e0*/  BSYNC.RECONVERGENT B0 ;  /* 0x0000000000007941 */ /* 0x000fea0003800200 */
.L_x_1399:
        /* <DEDUP_REMOVED lines=29> */
.L_x_1402:
[----:B------:R-:W-:Y:S05]  /*259c0*/  BSYNC.RECONVERGENT B0 ;  /* 0x0000000000007941 */ /* 0x000fea0003800200 */
.L_x_1401:
        /* <DEDUP_REMOVED lines=29> */
.L_x_1404:
[----:B------:R-:W-:Y:S05]  /*25ba0*/  BSYNC.RECONVERGENT B0 ;  /* 0x0000000000007941 */ /* 0x000fea0003800200 */
.L_x_1403:
        /* <DEDUP_REMOVED lines=29> */
.L_x_1406:
[----:B------:R-:W-:Y:S05]  /*25d80*/  BSYNC.RECONVERGENT B0 ;  /* 0x0000000000007941 */ /* 0x000fea0003800200 */
.L_x_1405:
        /* <DEDUP_REMOVED lines=29> */
.L_x_1408:
[----:B------:R-:W-:Y:S05]  /*25f60*/  BSYNC.RECONVERGENT B0 ;  /* 0x0000000000007941 */ /* 0x000fea0003800200 */
.L_x_1407:
        /* <DEDUP_REMOVED lines=30> */
.L_x_1410:
[----:B------:R-:W-:Y:S05]  /*26150*/  BSYNC.RECONVERGENT B0 ;  /* 0x0000000000007941 */ /* 0x000fea0003800200 */
.L_x_1409:
        /* <DEDUP_REMOVED lines=35> */
.L_x_1412:
[----:B------:R-:W-:Y:S05]  /*26390*/  BSYNC.RECONVERGENT B0 ;  /* 0x0000000000007941 */ /* 0x000fea0003800200 */
.L_x_1411:
        /* <DEDUP_REMOVED lines=31> */
.L_x_1414:
[----:B------:R-:W-:Y:S05]  /*26590*/  BSYNC.RECONVERGENT B0 ;  /* 0x0000000000007941 */ /* 0x000fea0003800200 */
.L_x_1413:
        /* <DEDUP_REMOVED lines=29> */
.L_x_1416:
[----:B------:R-:W-:Y:S05]  /*26770*/  BSYNC.RECONVERGENT B0 ;  /* 0x0000000000007941 */ /* 0x000fea0003800200 */
.L_x_1415:
        /* <DEDUP_REMOVED lines=29> */
.L_x_1418:
[----:B------:R-:W-:Y:S05]  /*26950*/  BSYNC.RECONVERGENT B0 ;  /* 0x0000000000007941 */ /* 0x000fea0003800200 */
.L_x_1417:
        /* <DEDUP_REMOVED lines=20> */
[----:B------:R-:W-:-:S06]  /*26aa0*/  FFMA R56, -R127, R56, R57 ;  /* 0x000000387f387223 */ /* 0x000fcc0000000139 */
[----:B------:R-:W-:Y:S01]  /*26ab0*/  F2F.F16.F32 R55, R55 ;  /* 0x0000003700377304 */ /* 0x000fe20000200800 */
[----:B------:R-:W-:-:S07]  /*26ac0*/  FMUL R56, R56, UR6 ;  /* 0x0000000638387c20 */ /* 0x000fce0008400000 */
[----:B------:R-:W0:Y:S02]  /*26ad0*/  F2F.F16.F32 R56, R56 ;  /* 0x0000003800387304 */ /* 0x000e240000200800 */
[----:B0-----:R-:W-:Y:S01]  /*26ae0*/  PRMT R56, R55, 0x5410, R56 ;  /* 0x0000541037387816 */ /* 0x001fe20000000038 */
[----:B------:R-:W-:-:S05]  /*26af0*/  IMAD.WIDE.U32 R54, R54, 0x10000, RZ ;  /* 0x0001000036367825 */ /* 0x000fca00078e00ff */
[----:B------:R-:W-:Y:S02]  /*26b00*/  LOP3.LUT R55, R56, R55, RZ, 0xfc, !PT ;  /* 0x0000003738377212 */ /* 0x000fe400078efcff */
[----:B------:R-:W-:-:S05]  /*26b10*/  LOP3.LUT R54, R54, R53, RZ, 0xfc, !PT ;  /* 0x0000003536367212 */ /* 0x000fca00078efcff */
[----:B------:R4:W-:Y:S02]  /*26b20*/  STG.E.64 desc[UR4][R122.64+0x4300], R54 ;  /* 0x004300367a007986 */ /* 0x0009e4000c101b04 */
.L_x_1420:
[----:B------:R-:W-:Y:S05]  /*26b30*/  BSYNC.RECONVERGENT B0 ;  /* 0x0000000000007941 */ /* 0x000fea0003800200 */
.L_x_1419:
        /* <DEDUP_REMOVED lines=29> */
.L_x_1422:
[----:B------:R-:W-:Y:S05]  /*26d10*/  BSYNC.RECONVERGENT B0 ;  /* 0x0000000000007941 */ /* 0x000fea0003800200 */
.L_x_1421:
        /* <DEDUP_REMOVED lines=20> */
[----:B----4-:R-:W-:-:S06]  /*26e60*/  FFMA R54, -R127, R54, R55 ;  /* 0x000000367f367223 */ /* 0x010fcc0000000137 */
        /* <DEDUP_REMOVED lines=8> */
.L_x_1424:
[----:B------:R-:W-:Y:S05]  /*26ef0*/  BSYNC.RECONVERGENT B0 ;  /* 0x0000000000007941 */ /* 0x000fea0003800200 */
.L_x_1423:
        /* <DEDUP_REMOVED lines=30> */
.L_x_1426:
[----:B------:R-:W-:Y:S05]  /*270e0*/  BSYNC.RECONVERGENT B0 ;  /* 0x0000000000007941 */ /* 0x000fea0003800200 */
.L_x_1425:
        /* <DEDUP_REMOVED lines=35> */
.L_x_1428:
[----:B------:R-:W-:Y:S05]  /*27320*/  BSYNC.RECONVERGENT B0 ;  /* 0x0000000000007941 */ /* 0x000fea0003800200 */
.L_x_1427:
        /* <DEDUP_REMOVED lines=31> */
.L_x_1430:
[----:B------:R-:W-:Y:S05]  /*27520*/  BSYNC.RECONVERGENT B0 ;  /* 0x0000000000007941 */ /* 0x000fea0003800200 */
.L_x_1429:
        /* <DEDUP_REMOVED lines=29> */
.L_x_1432:
[----:B------:R-:W-:Y:S05]  /*27700*/  BSYNC.RECONVERGENT B0 ;  /* 0x0000000000007941 */ /* 0x000fea0003800200 */
.L_x_1431:
        /* <DEDUP_REMOVED lines=29> */
.L_x_1434:
[----:B------:R-:W-:Y:S05]  /*278e0*/  BSYNC.RECONVERGENT B0 ;  /* 0x0000000000007941 */ /* 0x000fea0003800200 */
.L_x_1433:
        /* <DEDUP_REMOVED lines=29> */
.L_x_1436:
[----:B------:R-:W-:Y:S05]  /*27ac0*/  BSYNC.RECONVERGENT B0 ;  /* 0x0000000000007941 */ /* 0x000fea0003800200 */
.L_x_1435:
        /* <DEDUP_REMOVED lines=29> */
.L_x_1438:
[----:B------:R-:W-:Y:S05]  /*27ca0*/  BSYNC.RECONVERGENT B0 ;  /* 0x0000000000007941 */ /* 0x000fea0003800200 */
.L_x_1437:
        /* <DEDUP_REMOVED lines=29> */
.L_x_1440:
[----:B------:R-:W-:Y:S05]  /*27e80*/  BSYNC.RECONVERGENT B0 ;  /* 0x0000000000007941 */ /* 0x000fea0003800200 */
.L_x_1439:
        /* <DEDUP_REMOVED lines=30> */
.L_x_1442:
[----:B------:R-:W-:Y:S05]  /*28070*/  BSYNC.RECONVERGENT B0 ;  /* 0x0000000000007941 */ /* 0x000fea0003800200 */
.L_x_1441:
        /* <DEDUP_REMOVED lines=35> */
.L_x_1444:
[----:B------:R-:W-:Y:S05]  /*282b0*/  BSYNC.RECONVERGENT B0 ;  /* 0x0000000000007941 */ /* 0x000fea0003800200 */
.L_x_1443:
        /* <DEDUP_REMOVED lines=31> */
.L_x_1446:
[----:B------:R-:W-:Y:S05]  /*284b0*/  BSYNC.RECONVERGENT B0 ;  /* 0x0000000000007941 */ /* 0x000fea0003800200 */
.L_x_1445:
        /* <DEDUP_REMOVED lines=29> */
.L_x_1448:
[----:B------:R-:W-:Y:S05]  /*28690*/  BSYNC.RECONVERGENT B0 ;  /* 0x0000000000007941 */ /* 0x000fea0003800200 */
.L_x_1447:
        /* <DEDUP_REMOVED lines=29> */
.L_x_1450:
[----:B------:R-:W-:Y:S05]  /*28870*/  BSYNC.RECONVERGENT B0 ;  /* 0x0000000000007941 */ /* 0x000fea0003800200 */
.L_x_1449:
        /* <DEDUP_REMOVED lines=29> */
.L_x_1452:
[----:B------:R-:W-:Y:S05]  /*28a50*/  BSYNC.RECONVERGENT B0 ;  /* 0x0000000000007941 */ /* 0x000fea0003800200 */
.L_x_1451:
        /* <DEDUP_REMOVED lines=29> */
.L_x_1454:
[----:B------:R-:W-:Y:S05]  /*28c30*/  BSYNC.RECONVERGENT B0 ;  /* 0x0000000000007941 */ /* 0x000fea0003800200 */
.L_x_1453:
        /* <DEDUP_REMOVED lines=29> */
.L_x_1456:
[----:B------:R-:W-:Y:S05]  /*28e10*/  BSYNC.RECONVERGENT B0 ;  /* 0x0000000000007941 */ /* 0x000fea0003800200 */
.L_x_1455:
        /* <DEDUP_REMOVED lines=30> */
.L_x_1458:
[----:B------:R-:W-:Y:S05]  /*29000*/  BSYNC.RECONVERGENT B0 ;  /* 0x0000000000007941 */ /* 0x000fea0003800200 */
.L_x_1457:
        /* <DEDUP_REMOVED lines=35> */
.L_x_1460:
[----:B------:R-:W-:Y:S05]  /*29240*/  BSYNC.RECONVERGENT B0 ;  /* 0x0000000000007941 */ /* 0x000fea0003800200 */
.L_x_1459:
        /* <DEDUP_REMOVED lines=31> */
.L_x_1462:
[----:B------:R-:W-:Y:S05]  /*29440*/  BSYNC.RECONVERGENT B0 ;  /* 0x0000000000007941 */ /* 0x000fea0003800200 */
.L_x_1461:
        /* <DEDUP_REMOVED lines=29> */
.L_x_1464:
[----:B------:R-:W-:Y:S05]  /*29620*/  BSYNC.RECONVERGENT B0 ;  /* 0x0000000000007941 */ /* 0x000fea0003800200 */
.L_x_1463:
        /* <DEDUP_REMOVED lines=29> */
.L_x_1466:
[----:B------:R-:W-:Y:S05]  /*29800*/  BSYNC.RECONVERGENT B0 ;  /* 0x0000000000007941 */ /* 0x000fea0003800200 */
.L_x_1465:
        /* <DEDUP_REMOVED lines=29> */
.L_x_1468:
[----:B------:R-:W-:Y:S05]  /*299e0*/  BSYNC.RECONVERGENT B0 ;  /* 0x0000000000007941 */ /* 0x000fea0003800200 */
.L_x_1467:
        /* <DEDUP_REMOVED lines=29> */
.L_x_1470:
[----:B------:R-:W-:Y:S05]  /*29bc0*/  BSYNC.RECONVERGENT B0 ;  /* 0x0000000000007941 */ /* 0x000fea0003800200 */
.L_x_1469:
        /* <DEDUP_REMOVED lines=29> */
.L_x_1472:
[----:B------:R-:W-:Y:S05]  /*29da0*/  BSYNC.RECONVERGENT B0 ;  /* 0x0000000000007941 */ /* 0x000fea0003800200 */
.L_x_1471:
        /* <DEDUP_REMOVED lines=30> */
.L_x_1474:
[----:B------:R-:W-:Y:S05]  /*29f90*/  BSYNC.RECONVERGENT B0 ;  /* 0x0000000000007941 */ /* 0x000fea0003800200 */
.L_x_1473:
        /* <DEDUP_REMOVED lines=35> */
.L_x_1476:
[----:B------:R-:W-:Y:S05]  /*2a1d0*/  BSYNC.RECONVERGENT B0 ;  /* 0x0000000000007941 */ /* 0x000fea0003800200 */
.L_x_1475:
        /* <DEDUP_REMOVED lines=29> */
.L_x_1478:
[----:B------:R-:W-:Y:S05]  /*2a3b0*/  BSYNC.RECONVERGENT B0 ;  /* 0x0000000000007941 */ /* 0x000fea0003800200 */
.L_x_1477:
        /* <DEDUP_REMOVED lines=17> */
[----:B------:R3:W-:Y:S01]  /*2a4d0*/  F2F.F16.F32 R25, R2 ;  /* 0x0000000200197304 */ /* 0x0007e20000200800 */
[----:B------:R-:W-:-:S07]  /*2a4e0*/  FMUL R28, R24, UR6 ;  /* 0x00000006181c7c20 */ /* 0x000fce0008400000 */
[----:B------:R-:W-:Y:S01]  /*2a4f0*/  F2F.F16.F32 R24, R28 ;  /* 0x0000001c00187304 */ /* 0x000fe20000200800 */
[----:B---3--:R-:W-:-:S04]  /*2a500*/  FFMA R2, -R127, R26, R30 ;  /* 0x0000001a7f027223 */ /* 0x008fc8000000011e */
[----:B------:R-:W-:-:S03]  /*2a510*/  FMUL R30, R2, UR6 ;  /* 0x00000006021e7c20 */ /* 0x000fc60008400000 */
[----:B------:R-:W-:Y:S08]  /*2a520*/  F2F.F16.F32 R2, R23 ;  /* 0x0000001700027304 */ /* 0x000ff00000200800 */
[----:B------:R-:W0:Y:S02]  /*2a530*/  F2F.F16.F32 R26, R30 ;  /* 0x0000001e001a7304 */ /* 0x000e240000200800 */
[----:B0-----:R-:W-:Y:S01]  /*2a540*/  PRMT R26, R24, 0x5410, R26 ;  /* 0x00005410181a7816 */ /* 0x001fe2000000001a */
[----:B------:R-:W-:-:S05]  /*2a550*/  IMAD.WIDE.U32 R24, R25, 0x10000, RZ ;  /* 0x0001000019187825 */ /* 0x000fca00078e00ff */
[----:B------:R-:W-:Y:S02]  /*2a560*/  LOP3.LUT R25, R26, R25, RZ, 0xfc, !PT ;  /* 0x000000191a197212 */ /* 0x000fe400078efcff */
[----:B------:R-:W-:-:S05]  /*2a570*/  LOP3.LUT R24, R24, R2, RZ, 0xfc, !PT ;  /* 0x0000000218187212 */ /* 0x000fca00078efcff */
[----:B------:R0:W-:Y:S02]  /*2a580*/  STG.E.64 desc[UR4][R122.64+0x6100], R24 ;  /* 0x006100187a007986 */ /* 0x0001e4000c101b04 */
.L_x_1480:
[----:B------:R-:W-:Y:S05]  /*2a590*/  BSYNC.RECONVERGENT B0 ;  /* 0x0000000000007941 */ /* 0x000fea0003800200 */
.L_x_1479:
        /* <DEDUP_REMOVED lines=16> */
[----:B------:R-:W0:Y:S01]  /*2a6a0*/  F2F.F16.F32 R23, R26 ;  /* 0x0000001a00177304 */ /* 0x000e220000200800 */
[----:B---3--:R-:W-:-:S04]  /*2a6b0*/  FFMA R25, -R127, R25, R28 ;  /* 0x000000197f197223 */ /* 0x008fc8000000011c */
[----:B------:R-:W-:Y:S01]  /*2a6c0*/  FMUL R28, R25, UR6 ;  /* 0x00000006191c7c20 */ /* 0x000fe20008400000 */
[----:B------:R-:W-:Y:S02]  /*2a6d0*/  FFMA R22, -R127, R30, R22 ;  /* 0x0000001e7f167223 */ /* 0x000fe40000000116 */
[----:B------:R-:W-:Y:S02]  /*2a6e0*/  F2F.F16.F32 R27, R27 ;  /* 0x0000001b001b7304 */ /* 0x000fe40000200800 */
[----:B------:R-:W-:Y:S01]  /*2a6f0*/  FMUL R24, R22, UR6 ;  /* 0x0000000616187c20 */ /* 0x000fe20008400000 */
[----:B0-----:R-:W-:-:S05]  /*2a700*/  IMAD.WIDE.U32 R22, R23, 0x10000, RZ ;  /* 0x0001000017167825 */ /* 0x001fca00078e00ff */
[----:B------:R-:W0:Y:S08]  /*2a710*/  F2F.F16.F32 R28, R28 ;  /* 0x0000001c001c7304 */ /* 0x000e300000200800 */
[----:B------:R-:W2:Y:S01]  /*2a720*/  F2F.F16.F32 R25, R24 ;  /* 0x0000001800197304 */ /* 0x000ea20000200800 */
[----:B0-----:R-:W-:-:S04]  /*2a730*/  PRMT R33, R27, 0x5410, R28 ;  /* 0x000054101b217816 */ /* 0x001fc8000000001c */
[----:B------:R-:W-:Y:S02]  /*2a740*/  LOP3.LUT R23, R33, R23, RZ, 0xfc, !PT ;  /* 0x0000001721177212 */ /* 0x000fe400078efcff */
[----:B--2---:R-:W-:-:S05]  /*2a750*/  LOP3.LUT R22, R22, R25, RZ, 0xfc, !PT ;  /* 0x0000001916167212 */ /* 0x004fca00078efcff */
[----:B------:R4:W-:Y:S02]  /*2a760*/  STG.E.64 desc[UR4][R122.64+0x6200], R22 ;  /* 0x006200167a007986 */ /* 0x0009e4000c101b04 */
.L_x_1482:
[----:B------:R-:W-:Y:S05]  /*2a770*/  BSYNC.RECONVERGENT B0 ;  /* 0x0000000000007941 */ /* 0x000fea0003800200 */
.L_x_1481:
        /* <DEDUP_REMOVED lines=15> */
[----:B------:R-:W0:Y:S01]  /*2a870*/  F2F.F16.F32 R2, R2 ;  /* 0x0000000200027304 */ /* 0x000e220000200800 */
[----:B----4-:R-:W-:Y:S01]  /*2a880*/  FFMA R23, -R127, R23, R25 ;  /* 0x000000177f177223 */ /* 0x010fe20000000119 */
[----:B------:R-:W-:-:S03]  /*2a890*/  FMUL R25, R22, UR6 ;  /* 0x0000000616197c20 */ /* 0x000fc60008400000 */
[----:B------:R-:W-:Y:S01]  /*2a8a0*/  FMUL R26, R23, UR6 ;  /* 0x00000006171a7c20 */ /* 0x000fe20008400000 */
[----:B---3--:R-:W-:Y:S02]  /*2a8b0*/  FFMA R21, -R127, R27, R21 ;  /* 0x0000001b7f157223 */ /* 0x008fe40000000115 */
        /* <DEDUP_REMOVED lines=9> */
.L_x_1484:
[----:B------:R-:W-:Y:S05]  /*2a950*/  BSYNC.RECONVERGENT B0 ;  /* 0x0000000000007941 */ /* 0x000fea0003800200 */
.L_x_1483:
        /* <DEDUP_REMOVED lines=15> */
[----:B------:R-:W0:Y:S01]  /*2aa50*/  F2F.F16.F32 R21, R22 ;  /* 0x0000001600157304 */ /* 0x000e220000200800 */
[----:B------:R-:W-:Y:S01]  /*2aa60*/  FMUL R24, R2, UR6 ;  /* 0x0000000602187c20 */ /* 0x000fe20008400000 */
[----:B--2---:R-:W-:-:S06]  /*2aa70*/  FFMA R2, -R127, R25, R27 ;  /* 0x000000197f027223 */ /* 0x004fcc000000011b */
[----:B------:R-:W-:Y:S01]  /*2aa80*/  F2F.F16.F32 R24, R24 ;  /* 0x0000001800187304 */ /* 0x000fe20000200800 */
[----:B------:R-:W-:Y:S01]  /*2aa90*/  FMUL R25, R2, UR6 ;  /* 0x0000000602197c20 */ /* 0x000fe20008400000 */
[----:B---3--:R-:W-:-:S04]  /*2aaa0*/  FFMA R20, -R127, R23, R20 ;  /* 0x000000177f147223 */ /* 0x008fc80000000114 */
[----:B------:R-:W-:Y:S02]  /*2aab0*/  FMUL R2, R20, UR6 ;  /* 0x0000000614027c20 */ /* 0x000fe40008400000 */
[----:B------:R-:W2:Y:S01]  /*2aac0*/  F2F.F16.F32 R25, R25 ;  /* 0x0000001900197304 */ /* 0x000ea20000200800 */
[----:B0-----:R-:W-:-:S07]  /*2aad0*/  IMAD.WIDE.U32 R20, R21, 0x10000, RZ ;  /* 0x0001000015147825 */ /* 0x001fce00078e00ff */
[----:B------:R-:W0:Y:S01]  /*2aae0*/  F2F.F16.F32 R23, R2 ;  /* 0x0000000200177304 */ /* 0x000e220000200800 */
[----:B--2---:R-:W-:-:S04]  /*2aaf0*/  PRMT R27, R24, 0x5410, R25 ;  /* 0x00005410181b7816 */ /* 0x004fc80000000019 */
[----:B------:R-:W-:Y:S02]  /*2ab00*/  LOP3.LUT R21, R27, R21, RZ, 0xfc, !PT ;  /* 0x000000151b157212 */ /* 0x000fe400078efcff */
[----:B0-----:R-:W-:-:S05]  /*2ab10*/  LOP3.LUT R20, R20, R23, RZ, 0xfc, !PT ;  /* 0x0000001714147212 */ /* 0x001fca00078efcff */
[----:B------:R0:W-:Y:S02]  /*2ab20*/  STG.E.64 desc[UR4][R122.64+0x6400], R20 ;  /* 0x006400147a007986 */ /* 0x0001e4000c101b04 */
.L_x_1486:
[----:B------:R-:W-:Y:S05]  /*2ab30*/  BSYNC.RECONVERGENT B0 ;  /* 0x0000000000007941 */ /* 0x000fea0003800200 */
.L_x_1485:
        /* <DEDUP_REMOVED lines=15> */
[----:B------:R-:W0:Y:S01]  /*2ac30*/  F2F.F16.F32 R2, R2 ;  /* 0x0000000200027304 */ /* 0x000e220000200800 */
[----:B------:R-:W-:Y:S01]  /*2ac40*/  FMUL R22, R20, UR6 ;  /* 0x0000000614167c20 */ /* 0x000fe20008400000 */
[----:B--2---:R-:W-:-:S06]  /*2ac50*/  FFMA R20, -R127, R23, R25 ;  /* 0x000000177f147223 */ /* 0x004fcc0000000119 */
[----:B------:R-:W-:Y:S01]  /*2ac60*/  F2F.F16.F32 R22, R22 ;  /* 0x0000001600167304 */ /* 0x000fe20000200800 */
[----:B------:R-:W-:Y:S01]  /*2ac70*/  FMUL R23, R20, UR6 ;  /* 0x0000000614177c20 */ /* 0x000fe20008400000 */
[----:B---3--:R-:W-:-:S04]  /*2ac80*/  FFMA R19, -R127, R21, R19 ;  /* 0x000000157f137223 */ /* 0x008fc80000000113 */
[----:B------:R-:W-:Y:S02]  /*2ac90*/  FMUL R19, R19, UR6 ;  /* 0x0000000613137c20 */ /* 0x000fe40008400000 */
[----:B------:R-:W1:Y:S01]  /*2aca0*/  F2F.F16.F32 R23, R23 ;  /* 0x0000001700177304 */ /* 0x000e620000200800 */
[----:B0-----:R-:W-:-:S07]  /*2acb0*/  IMAD.WIDE.U32 R20, R2, 0x10000, RZ ;  /* 0x0001000002147825 */ /* 0x001fce00078e00ff */
[----:B------:R-:W0:Y:S01]  /*2acc0*/  F2F.F16.F32 R19, R19 ;  /* 0x0000001300137304 */ /* 0x000e220000200800 */
[----:B-1----:R-:W-:-:S04]  /*2acd0*/  PRMT R25, R22, 0x5410, R23 ;  /* 0x0000541016197816 */ /* 0x002fc80000000017 */
[----:B------:R-:W-:Y:S02]  /*2ace0*/  LOP3.LUT R21, R25, R21, RZ, 0xfc, !PT ;  /* 0x0000001519157212 */ /* 0x000fe400078efcff */
[----:B0-----:R-:W-:-:S05]  /*2acf0*/  LOP3.LUT R20, R20, R19, RZ, 0xfc, !PT ;  /* 0x0000001314147212 */ /* 0x001fca00078efcff */
[----:B------:R0:W-:Y:S02]  /*2ad00*/  STG.E.64 desc[UR4][R122.64+0x6500], R20 ;  /* 0x006500147a007986 */ /* 0x0001e4000c101b04 */
.L_x_1488:
[----:B------:R-:W-:Y:S05]  /*2ad10*/  BSYNC.RECONVERGENT B0 ;  /* 0x0000000000007941 */ /* 0x000fea0003800200 */
.L_x_1487:
[-C--:B------:R-:W-:Y:S01]  /*2ad20*/  ISETP.GE.AND P6, PT, R31, R3.reuse, PT ;  /* 0x000000031f00720c */ /* 0x080fe20003fc6270 */
[----:B------:R-:W-:Y:S01]  /*2ad30*/  BSSY.RECONVERGENT B0, `(.L_x_1489) ;  /* 0x000001d000007945 */ /* 0x000fe20003800200 */
[----:B------:R-:W-:Y:S02]  /*2ad40*/  IADD3 R2, PT, PT, R99, 0x3700, RZ ;  /* 0x0000370063027810 */ /* 0x000fe40007ffe0ff */
[----:B------:R-:W-:-:S09]  /*2ad50*/  ISETP.GE.AND P3, PT, R24, R3, PT ;  /* 0x000000031800720c */ /* 0x000fd20003f66270 */
        /* <DEDUP_REMOVED lines=26> */
.L_x_1490:
[----:B------:R-:W-:Y:S05]  /*2af00*/  BSYNC.RECONVERGENT B0 ;  /* 0x0000000000007941 */ /* 0x000fea0003800200 */
.L_x_1489:
        /* <DEDUP_REMOVED lines=18> */
[----:B------:R-:W0:Y:S01]  /*2b030*/  F2F.F16.F32 R18, R21 ;  /* 0x0000001500127304 */ /* 0x000e220000200800 */
[----:B------:R-:W-:Y:S01]  /*2b040*/  FMUL R22, R19, UR6 ;  /* 0x0000000613167c20 */ /* 0x000fe20008400000 */
[----:B----4-:R-:W-:-:S06]  /*2b050*/  FFMA R19, -R127, R23, R25 ;  /* 0x000000177f137223 */ /* 0x010fcc0000000119 */
[----:B------:R-:W-:Y:S01]  /*2b060*/  F2F.F16.F32 R22, R22 ;  /* 0x0000001600167304 */ /* 0x000fe20000200800 */
[----:B------:R-:W-:Y:S01]  /*2b070*/  FMUL R23, R19, UR6 ;  /* 0x0000000613177c20 */ /* 0x000fe20008400000 */
[----:B---3--:R-:W-:Y:S01]  /*2b080*/  FFMA R17, -R127, R24, R17 ;  /* 0x000000187f117223 */ /* 0x008fe20000000111 */
[----:B0-----:R-:W-:-:S04]  /*2b090*/  IMAD.WIDE.U32 R18, R18, 0x10000, RZ ;  /* 0x0001000012127825 */ /* 0x001fc800078e00ff */
[----:B------:R-:W-:Y:S01]  /*2b0a0*/  FMUL R17, R17, UR6 ;  /* 0x0000000611117c20 */ /* 0x000fe20008400000 */
[----:B------:R-:W0:Y:S08]  /*2b0b0*/  F2F.F16.F32 R23, R23 ;  /* 0x0000001700177304 */ /* 0x000e300000200800 */
[----:B------:R-:W2:Y:S01]  /*2b0c0*/  F2F.F16.F32 R17, R17 ;  /* 0x0000001100117304 */ /* 0x000ea20000200800 */
[----:B0-----:R-:W-:-:S04]  /*2b0d0*/  PRMT R25, R22, 0x5410, R23 ;  /* 0x0000541016197816 */ /* 0x001fc80000000017 */
[----:B------:R-:W-:Y:S02]  /*2b0e0*/  LOP3.LUT R19, R25, R19, RZ, 0xfc, !PT ;  /* 0x0000001319137212 */ /* 0x000fe400078efcff */
[----:B--2---:R-:W-:-:S05]  /*2b0f0*/  LOP3.LUT R18, R18, R17, RZ, 0xfc, !PT ;  /* 0x0000001112127212 */ /* 0x004fca00078efcff */
[----:B------:R0:W-:Y:S02]  /*2b100*/  STG.E.64 desc[UR4][R122.64+0x6700], R18 ;  /* 0x006700127a007986 */ /* 0x0001e4000c101b04 */
.L_x_1492:
[----:B------:R-:W-:Y:S05]  /*2b110*/  BSYNC.RECONVERGENT B0 ;  /* 0x0000000000007941 */ /* 0x000fea0003800200 */
.L_x_1491:
        /* <DEDUP_REMOVED lines=29> */
.L_x_1494:
[----:B------:R-:W-:Y:S05]  /*2b2f0*/  BSYNC.RECONVERGENT B0 ;  /* 0x0000000000007941 */ /* 0x000fea0003800200 */
.L_x_1493:
        /* <DEDUP_REMOVED lines=19> */
[----:B---3--:R-:W-:Y:S01]  /*2b430*/  FFMA R15, -R127, R22, R15 ;  /* 0x000000167f0f7223 */ /* 0x008fe2000000010f */
[----:B------:R-:W-:-:S03]  /*2b440*/  FMUL R21, R17, UR6 ;  /* 0x0000000611157c20 */ /* 0x000fc60008400000 */
[----:B------:R-:W-:Y:S01]  /*2b450*/  FMUL R15, R15, UR6 ;  /* 0x000000060f0f7c20 */ /* 0x000fe20008400000 */
[----:B0-----:R-:W-:Y:S02]  /*2b460*/  IMAD.WIDE.U32 R16, R16, 0x10000, RZ ;  /* 0x0001000010107825 */ /* 0x001fe400078e00ff */
[----:B------:R-:W0:Y:S08]  /*2b470*/  F2F.F16.F32 R22, R21 ;  /* 0x0000001500167304 */ /* 0x000e300000200800 */
[----:B------:R-:W2:Y:S01]  /*2b480*/  F2F.F16.F32 R15, R15 ;  /* 0x0000000f000f7304 */ /* 0x000ea20000200800 */
[----:B0-----:R-:W-:-:S04]  /*2b490*/  PRMT R23, R19, 0x5410, R22 ;  /* 0x0000541013177816 */ /* 0x001fc80000000016 */
[----:B------:R-:W-:Y:S02]  /*2b4a0*/  LOP3.LUT R17, R23, R17, RZ, 0xfc, !PT ;  /* 0x0000001117117212 */ /* 0x000fe400078efcff */
[----:B--2---:R-:W-:-:S05]  /*2b4b0*/  LOP3.LUT R16, R16, R15, RZ, 0xfc, !PT ;  /* 0x0000000f10107212 */ /* 0x004fca00078efcff */
[----:B------:R0:W-:Y:S02]  /*2b4c0*/  STG.E.64 desc[UR4][R122.64+0x6900], R16 ;  /* 0x006900107a007986 */ /* 0x0001e4000c101b04 */
.L_x_1496:
[----:B------:R-:W-:Y:S05]  /*2b4d0*/  BSYNC.RECONVERGENT B0 ;  /* 0x0000000000007941 */ /* 0x000fea0003800200 */
.L_x_1495:
        /* <DEDUP_REMOVED lines=29> */
.L_x_1498:
[----:B------:R-:W-:Y:S05]  /*2b6b0*/  BSYNC.RECONVERGENT B0 ;  /* 0x0000000000007941 */ /* 0x000fea0003800200 */
.L_x_1497:
        /* <DEDUP_REMOVED lines=29> */
.L_x_1500:
[----:B------:R-:W-:Y:S05]  /*2b890*/  BSYNC.RECONVERGENT B0 ;  /* 0x0000000000007941 */ /* 0x000fea0003800200 */
.L_x_1499:
        /* <DEDUP_REMOVED lines=29> */
.L_x_1502:
[----:B------:R-:W-:Y:S05]  /*2ba70*/  BSYNC.RECONVERGENT B0 ;  /* 0x0000000000007941 */ /* 0x000fea0003800200 */
.L_x_1501:
        /* <DEDUP_REMOVED lines=29> */
.L_x_1504:
[----:B------:R-:W-:Y:S05]  /*2bc50*/  BSYNC.RECONVERGENT B0 ;  /* 0x0000000000007941 */ /* 0x000fea0003800200 */
.L_x_1503:
        /* <DEDUP_REMOVED lines=16> */
[----:B------:R-:W0:Y:S01]  /*2bd60*/  F2F.F16.F32 R11, R14 ;  /* 0x0000000e000b7304 */ /* 0x000e220000200800 */
[----:B------:R-:W-:Y:S01]  /*2bd70*/  FMUL R15, R12, UR6 ;  /* 0x000000060c0f7c20 */ /* 0x000fe20008400000 */
[----:B---3--:R-:W-:-:S06]  /*2bd80*/  FFMA R12, -R127, R16, R17 ;  /* 0x000000107f0c7223 */ /* 0x008fcc0000000111 */
[----:B------:R-:W-:Y:S01]  /*2bd90*/  F2F.F16.F32 R15, R15 ;  /* 0x0000000f000f7304 */ /* 0x000fe20000200800 */
[----:B------:R-:W-:Y:S01]  /*2bda0*/  FMUL R16, R12, UR6 ;  /* 0x000000060c107c20 */ /* 0x000fe20008400000 */
[----:B------:R-:W-:-:S04]  /*2bdb0*/  FFMA R10, -R127, R13, R10 ;  /* 0x0000000d7f0a7223 */ /* 0x000fc8000000010a */
        /* <DEDUP_REMOVED lines=8> */
.L_x_1506:
[----:B------:R-:W-:Y:S05]  /*2be40*/  BSYNC.RECONVERGENT B0 ;  /* 0x0000000000007941 */ /* 0x000fea0003800200 */
.L_x_1505:
        /* <DEDUP_REMOVED lines=32> */
.L_x_1508:
[----:B------:R-:W-:Y:S05]  /*2c050*/  BSYNC.RECONVERGENT B0 ;  /* 0x0000000000007941 */ /* 0x000fea0003800200 */
.L_x_1507:
        /* <DEDUP_REMOVED lines=29> */
.L_x_1510:
[----:B------:R-:W-:Y:S05]  /*2c230*/  BSYNC.RECONVERGENT B0 ;  /* 0x0000000000007941 */ /* 0x000fea0003800200 */
.L_x_1509:
        /* <DEDUP_REMOVED lines=29> */
.L_x_1512:
[----:B------:R-:W-:Y:S05]  /*2c410*/  BSYNC.RECONVERGENT B0 ;  /* 0x0000000000007941 */ /* 0x000fea0003800200 */
.L_x_1511:
[----:B------:R-:W-:Y:S01]  /*2c420*/  ISETP.GE.AND P4, PT, R18, R3, PT ;  /* 0x000000031200720c */ /* 0x000fe20003f86270 */
[----:B------:R-:W-:Y:S01]  /*2c430*/  BSSY.RECONVERGENT B0, `(.L_x_1513) ;  /* 0x000001d000007945 */ /* 0x000fe20003800200 */
[----:B------:R-:W-:Y:S02]  /*2c440*/  IADD3 R16, PT, PT, R99, 0x3d00, RZ ;  /* 0x00003d0063107810 */ /* 0x000fe40007ffe0ff */
        /* <DEDUP_REMOVED lines=27> */
.L_x_1514:
[----:B------:R-:W-:Y:S05]  /*2c600*/  BSYNC.RECONVERGENT B0 ;  /* 0x0000000000007941 */ /* 0x000fea0003800200 */
.L_x_1513:
        /* <DEDUP_REMOVED lines=29> */
.L_x_1516:
[----:B------:R-:W-:Y:S05]  /*2c7e0*/  BSYNC.RECONVERGENT B0 ;  /* 0x0000000000007941 */ /* 0x000fea0003800200 */
.L_x_1515:
        /* <DEDUP_REMOVED lines=29> */
.L_x_1518:
[----:B------:R-:W-:Y:S05]  /*2c9c0*/  BSYNC.RECONVERGENT B0 ;  /* 0x0000000000007941 */ /* 0x000fea0003800200 */
.L_x_1517:
        /* <DEDUP_REMOVED lines=29> */
.L_x_1520:
[----:B------:R-:W-:Y:S05]  /*2cba0*/  BSYNC.RECONVERGENT B0 ;  /* 0x0000000000007941 */ /* 0x000fea0003800200 */
.L_x_1519:
        /* <DEDUP_REMOVED lines=25> */
[----:B------:R-:W1:Y:S01]  /*2cd40*/  F2F.F16.F32 R131, R131 ;  /* 0x0000008300837304 */ /* 0x000e620000200800 */
[----:B0-----:R-:W-:-:S04]  /*2cd50*/  PRMT R7, R2, 0x5410, R7 ;  /* 0x0000541002077816 */ /* 0x001fc80000000007 */
[----:B------:R-:W-:Y:S02]  /*2cd60*/  LOP3.LUT R5, R7, R5, RZ, 0xfc, !PT ;  /* 0x0000000507057212 */ /* 0x000fe400078efcff */
[----:B-1----:R-:W-:-:S05]  /*2cd70*/  LOP3.LUT R4, R4, R131, RZ, 0xfc, !PT ;  /* 0x0000008304047212 */ /* 0x002fca00078efcff */
[----:B------:R0:W-:Y:S02]  /*2cd80*/  STG.E.64 desc[UR4][R122.64+0x7600], R4 ;  /* 0x007600047a007986 */ /* 0x0001e4000c101b04 */
.L_x_1522:
[----:B------:R-:W-:Y:S05]  /*2cd90*/  BSYNC.RECONVERGENT B0 ;  /* 0x0000000000007941 */ /* 0x000fea0003800200 */
.L_x_1521:
        /* <DEDUP_REMOVED lines=30> */
.L_x_1524:
[----:B------:R-:W-:Y:S05]  /*2cf80*/  BSYNC.RECONVERGENT B0 ;  /* 0x0000000000007941 */ /* 0x000fea0003800200 */
.L_x_1523:
        /* <DEDUP_REMOVED lines=28> */
.L_x_1526:
[----:B------:R-:W-:Y:S05]  /*2d150*/  BSYNC.RECONVERGENT B0 ;  /* 0x0000000000007941 */ /* 0x000fea0003800200 */
.L_x_1525:
        /* <DEDUP_REMOVED lines=28> */
.L_x_1528:
[----:B------:R-:W-:Y:S05]  /*2d320*/  BSYNC.RECONVERGENT B0 ;  /* 0x0000000000007941 */ /* 0x000fea0003800200 */
.L_x_1527:
        /* <DEDUP_REMOVED lines=27> */
.L_x_1530:
[----:B------:R-:W-:Y:S05]  /*2d4e0*/  BSYNC.RECONVERGENT B0 ;  /* 0x0000000000007941 */ /* 0x000fea0003800200 */
.L_x_1529:
        /* <DEDUP_REMOVED lines=27> */
.L_x_1532:
[----:B------:R-:W-:Y:S05]  /*2d6a0*/  BSYNC.RECONVERGENT B0 ;  /* 0x0000000000007941 */ /* 0x000fea0003800200 */
.L_x_1531:
        /* <DEDUP_REMOVED lines=27> */
.L_x_1534:
[----:B------:R-:W-:Y:S05]  /*2d860*/  BSYNC.RECONVERGENT B0 ;  /* 0x0000000000007941 */ /* 0x000fea0003800200 */
.L_x_1533:
        /* <DEDUP_REMOVED lines=27> */
.L_x_1536:
[----:B------:R-:W-:Y:S05]  /*2da20*/  BSYNC.RECONVERGENT B0 ;  /* 0x0000000000007941 */ /* 0x000fea0003800200 */
.L_x_1535:
        /* <DEDUP_REMOVED lines=27> */
.L_x_1538:
[----:B------:R-:W-:Y:S05]  /*2dbe0*/  BSYNC.RECONVERGENT B0 ;  /* 0x0000000000007941 */ /* 0x000fea0003800200 */
.L_x_1537:
[----:B------:R-:W-:Y:S05]  /*2dbf0*/  @P5 EXIT ;  /* 0x000000000000594d */ /* 0x000fea0003800000 */
[----:B------:R-:W5:Y:S01]  /*2dc00*/  LDL.LU R0, [R1+0xb08] ;  /* 0x000b080001007983 */ /* 0x000f620000300800 */
[----:B------:R-:W1:Y:S03]  /*2dc10*/  LDCU UR6, c[0x0][0x398] ;  /* 0x00007300ff0677ac */ /* 0x000e660008000800 */
[----:B0-----:R-:W2:Y:S04]  /*2dc20*/  LDL.LU R2, [R1+0xb0c] ;  /* 0x000b0c0001027983 */ /* 0x001ea80000300800 */
[----:B------:R-:W3:Y:S04]  /*2dc30*/  LDL.LU R5, [R1+0xb10] ;  /* 0x000b100001057983 */ /* 0x000ee80000300800 */
[----:B------:R-:W4:Y:S01]  /*2dc40*/  LDL.LU R3, [R1+0x10] ;  /* 0x0000100001037983 */ /* 0x000f220000300800 */
[C---:B-----5:R-:W-:Y:S01]  /*2dc50*/  FFMA R0, -R127.reuse, R0, R252 ;  /* 0x000000007f007223 */ /* 0x060fe200000001fc */
[----:B--2---:R-:W-:-:S03]  /*2dc60*/  FFMA R2, -R127, R2, R129 ;  /* 0x000000027f027223 */ /* 0x004fc60000000181 */
[----:B-1----:R-:W-:Y:S01]  /*2dc70*/  FMUL R0, R0, UR6 ;  /* 0x0000000600007c20 */ /* 0x002fe20008400000 */
[----:B------:R-:W-:Y:S01]  /*2dc80*/  FMUL R4, R2, UR6 ;  /* 0x0000000602047c20 */ /* 0x000fe20008400000 */
[----:B---3--:R-:W-:-:S04]  /*2dc90*/  FFMA R2, -R127, R5, R128 ;  /* 0x000000057f027223 */ /* 0x008fc80000000180 */
[----:B------:R-:W0:Y:S01]  /*2dca0*/  F2F.F16.F32 R0, R0 ;  /* 0x0000000000007304 */ /* 0x000e220000200800 */
[----:B----4-:R-:W-:Y:S01]  /*2dcb0*/  FFMA R127, -R127, R3, R126 ;  /* 0x000000037f7f7223 */ /* 0x010fe2000000017e */
[----:B------:R-:W-:-:S03]  /*2dcc0*/  FMUL R5, R2, UR6 ;  /* 0x0000000602057c20 */ /* 0x000fc60008400000 */
[----:B------:R-:W-:-:S03]  /*2dcd0*/  FMUL R127, R127, UR6 ;  /* 0x000000067f7f7c20 */ /* 0x000fc60008400000 */
[----:B------:R-:W-:Y:S01]  /*2dce0*/  F2F.F16.F32 R4, R4 ;  /* 0x0000000400047304 */ /* 0x000fe20000200800 */
[----:B0-----:R-:W-:-:S07]  /*2dcf0*/  IMAD.WIDE.U32 R2, R0, 0x10000, RZ ;  /* 0x0001000000027825 */ /* 0x001fce00078e00ff */
[----:B------:R-:W0:Y:S08]  /*2dd00*/  F2F.F16.F32 R5, R5 ;  /* 0x0000000500057304 */ /* 0x000e300000200800 */
[----:B------:R-:W1:Y:S01]  /*2dd10*/  F2F.F16.F32 R127, R127 ;  /* 0x0000007f007f7304 */ /* 0x000e620000200800 */
[----:B0-----:R-:W-:-:S04]  /*2dd20*/  PRMT R7, R4, 0x5410, R5 ;  /* 0x0000541004077816 */ /* 0x001fc80000000005 */
[----:B------:R-:W-:Y:S02]  /*2dd30*/  LOP3.LUT R3, R7, R3, RZ, 0xfc, !PT ;  /* 0x0000000307037212 */ /* 0x000fe400078efcff */
[----:B-1----:R-:W-:-:S05]  /*2dd40*/  LOP3.LUT R2, R2, R127, RZ, 0xfc, !PT ;  /* 0x0000007f02027212 */ /* 0x002fca00078efcff */
[----:B------:R-:W-:Y:S01]  /*2dd50*/  STG.E.64 desc[UR4][R122.64+0x7f00], R2 ;  /* 0x007f00027a007986 */ /* 0x000fe2000c101b04 */
[----:B------:R-:W-:Y:S05]  /*2dd60*/  EXIT ;  /* 0x000000000000794d */ /* 0x000fea0003800000 */
.L_x_1539:
        /* <DEDUP_REMOVED lines=9> */
.L_x_12147:


//--------------------- .text._ZN18transformer_engine50scaled_aligned_causal_masked_softmax_warp_backwardI6__halfS1_fLi13EEEvPT0_PKT_S6_T1_iii --------------------------
	.section	.text._ZN18transformer_engine50scaled_aligned_causal_masked_softmax_warp_backwardI6__halfS1_fLi13EEEvPT0_PKT_S6_T1_iii,"ax",@progbits
	.align	128
        .global         _ZN18transformer_engine50scaled_aligned_causal_masked_softmax_warp_backwardI6__halfS1_fLi13EEEvPT0_PKT_S6_T1_iii
        .type           _ZN18transformer_engine50scaled_aligned_causal_masked_softmax_warp_backwardI6__halfS1_fLi13EEEvPT0_PKT_S6_T1_iii,@function
        .size           _ZN18transformer_engine50scaled_aligned_causal_masked_softmax_warp_backwardI6__halfS1_fLi13EEEvPT0_PKT_S6_T1_iii,(.L_x_12148 - _ZN18transformer_engine50scaled_aligned_causal_masked_softmax_warp_backwardI6__halfS1_fLi13EEEvPT0_PKT_S6_T1_iii)
        .other          _ZN18transformer_engine50scaled_aligned_causal_masked_softmax_warp_backwardI6__halfS1_fLi13EEEvPT0_PKT_S6_T1_iii,@"STO_CUDA_ENTRY STV_DEFAULT"
_ZN18transformer_engine50scaled_aligned_causal_masked_softmax_warp_backwardI6__halfS1_fLi13EEEvPT0_PKT_S6_T1_iii:
.text._ZN18transformer_engine50scaled_aligned_causal_masked_softmax_warp_backwardI6__halfS1_fLi13EEEvPT0_PKT_S6_T1_iii:
        /* <DEDUP_REMOVED lines=434> */
[-C--:B------:R-:W-:Y:S02]  /*1b20*/  ISETP.GT.AND P1, PT, R122, R2.reuse, PT ;  /* 0x000000027a00720c */ /* 0x080fe40003f24270 */
[----:B------:R-:W-:Y:S01]  /*1b30*/  IADD3 R122, PT, PT, R18, 0x100, RZ ;  /* 0x00000100127a7810 */ /* 0x000fe20007ffe0ff */
[----:B------:R-:W1:Y:S03]  /*1b40*/  LDC.64 R128, c[0x0][0x390] ;  /* 0x0000e400ff807b82 */ /* 0x000e660000000a00 */
        /* <DEDUP_REMOVED lines=15> */
[----:B--2---:R-:W-:Y:S02]  /*1c40*/  @!P3 SHF.R.U64 R131, R126, 0x10, R127 ;  /* 0x000000107e83b819 */ /* 0x004fe4000000127f */
[----:B------:R-:W-:-:S06]  /*1c50*/  @!P5 HADD2.F32 R139, -RZ, R127.H0_H0 ;  /* 0x2000007fff8bd230 */ /* 0x000fcc0000004100 */
[----:B------:R-:W-:Y:S01]  /*1c60*/  @!P6 SHF.R.U32.HI R127, RZ, 0x10, R127 ;  /* 0x00000010ff7fe819 */ /* 0x000fe2000001167f */
[----:B------:R-:W-:Y:S02]  /*1c70*/  HADD2.F32 R135, -RZ, R126.H0_H0 ;  /* 0x2000007eff877230 */ /* 0x000fe40000004100 */
[----:B------:R-:W-:Y:S01]  /*1c80*/  @!P3 HADD2.F32 R138, -RZ, R131.H0_H0 ;  /* 0x20000083ff8ab230 */ /* 0x000fe20000004100 */
[--C-:B----4-:R-:W-:Y:S01]  /*1c90*/  @!P3 SHF.R.U64 R131, R128, 0x10, R129.reuse ;  /* 0x000000108083b819 */ /* 0x110fe20000001281 */
[----:B------:R-:W-:Y:S01]  /*1ca0*/  @!P6 HADD2.F32 R140, -RZ, R127.H0_H0 ;  /* 0x2000007fff8ce230 */ /* 0x000fe20000004100 */
[----:B------:R-:W-:Y:S01]  /*1cb0*/  @!P6 SHF.R.U32.HI R127, RZ, 0x10, R129 ;  /* 0x00000010ff7fe819 */ /* 0x000fe20000011681 */
[----:B------:R-:W-:Y:S02]  /*1cc0*/  @!P5 HADD2.F32 R129, -RZ, R129.H0_H0 ;  /* 0x20000081ff81d230 */ /* 0x000fe40000004100 */
[----:B------:R-:W-:Y:S02]  /*1cd0*/  @!P3 HADD2.F32 R131, -RZ, R131.H0_H0 ;  /* 0x20000083ff83b230 */ /* 0x000fe40000004100 */
[----:B------:R-:W-:-:S02]  /*1ce0*/  @!P6 HADD2.F32 R127, -RZ, R127.H0_H0 ;  /* 0x2000007fff7fe230 */ /* 0x000fc40000004100 */
[----:B------:R-:W-:Y:S01]  /*1cf0*/  @!P5 FMUL R141, R139, R129 ;  /* 0x000000818b8dd220 */ /* 0x000fe20000400000 */
[----:B------:R-:W-:Y:S02]  /*1d00*/  HADD2.F32 R128, -RZ, R128.H0_H0 ;  /* 0x20000080ff807230 */ /* 0x000fe40000004100 */
[----:B------:R-:W-:Y:S01]  /*1d10*/  @!P3 FMUL R10, R138, R131 ;  /* 0x000000838a0ab220 */ /* 0x000fe20000400000 */
[----:B------:R-:W-:Y:S02]  /*1d20*/  @!P6 FMUL R142, R140, R127 ;  /* 0x0000007f8c8ee220 */ /* 0x000fe40000400000 */
[----:B------:R-:W-:-:S07]  /*1d30*/  FMUL R131, R135, R128 ;  /* 0x0000008087837220 */ /* 0x000fce0000400000 */
.L_x_1543:
[----:B------:R-:W-:Y:S05]  /*1d40*/  BSYNC.RECONVERGENT B1 ;  /* 0x0000000000017941 */ /* 0x000fea0003800200 */
.L_x_1542:
[----:B------:R-:W-:Y:S01]  /*1d50*/  IADD3 R126, PT, PT, R18, 0x280, RZ ;  /* 0x00000280127e7810 */ /* 0x000fe20007ffe0ff */
[----:B------:R-:W-:Y:S03]  /*1d60*/  BSSY.RECONVERGENT B1, `(.L_x_1544) ;  /* 0x000001b000017945 */ /* 0x000fe60003800200 */
[----:B------:R-:W-:Y:S01]  /*1d70*/  ISETP.GT.AND P3, PT, R126, R2, PT ;  /* 0x000000027e00720c */ /* 0x000fe20003f64270 */
[----:B------:R-:W-:-:S12]  /*1d80*/  @P1 BRA `(.L_x_1545) ;  /* 0x0000000000601947 */ /* 0x000fd80003800000 */
        /* <DEDUP_REMOVED lines=8> */
[----:B--2---:R-:W-:-:S05]  /*1e10*/  @!P1 SHF.R.U64 R67, R128, 0x10, R129 ;  /* 0x0000001080439819 */ /* 0x004fca0000001281 */
[----:B------:R-:W-:-:S06]  /*1e20*/  @!P5 HADD2.F32 R144, -RZ, R129.H0_H0 ;  /* 0x20000081ff90d230 */ /* 0x000fcc0000004100 */
[----:B------:R-:W-:Y:S02]  /*1e30*/  @!P6 SHF.R.U32.HI R129, RZ, 0x10, R129 ;  /* 0x00000010ff81e819 */ /* 0x000fe40000011681 */
[--C-:B----4-:R-:W-:Y:S01]  /*1e40*/  @!P1 SHF.R.U64 R116, R126, 0x10, R127.reuse ;  /* 0x000000107e749819 */ /* 0x110fe2000000127f */
[----:B------:R-:W-:Y:S02]  /*1e50*/  @!P1 HADD2.F32 R143, -RZ, R67.H0_H0 ;  /* 0x20000043ff8f9230 */ /* 0x000fe40000004100 */
[----:B------:R-:W-:Y:S01]  /*1e60*/  @!P5 HADD2.F32 R67, -RZ, R127.H0_H0 ;  /* 0x2000007fff43d230 */ /* 0x000fe20000004100 */
[----:B------:R-:W-:Y:S01]  /*1e70*/  @!P6 SHF.R.U32.HI R127, RZ, 0x10, R127 ;  /* 0x00000010ff7fe819 */ /* 0x000fe2000001167f */
[----:B------:R-:W-:Y:S02]  /*1e80*/  @!P1 HADD2.F32 R116, -RZ, R116.H0_H0 ;  /* 0x20000074ff749230 */ /* 0x000fe40000004100 */
[----:B------:R-:W-:Y:S02]  /*1e90*/  @!P6 HADD2.F32 R145, -RZ, R129.H0_H0 ;  /* 0x20000081ff91e230 */ /* 0x000fe40000004100 */
[----:B------:R-:W-:Y:S01]  /*1ea0*/  @!P5 FMUL R147, R144, R67 ;  /* 0x000000439093d220 */ /* 0x000fe20000400000 */
[----:B------:R-:W-:-:S02]  /*1eb0*/  HADD2.F32 R67, -RZ, R128.H0_H0 ;  /* 0x20000080ff437230 */ /* 0x000fc40000004100 */
[----:B------:R-:W-:Y:S01]  /*1ec0*/  @!P1 FMUL R146, R143, R116 ;  /* 0x000000748f929220 */ /* 0x000fe20000400000 */
[----:B------:R-:W-:Y:S02]  /*1ed0*/  @!P6 HADD2.F32 R127, -RZ, R127.H0_H0 ;  /* 0x2000007fff7fe230 */ /* 0x000fe40000004100 */
[----:B------:R-:W-:-:S03]  /*1ee0*/  HADD2.F32 R126, -RZ, R126.H0_H0 ;  /* 0x2000007eff7e7230 */ /* 0x000fc60000004100 */
[----:B------:R-:W-:Y:S02]  /*1ef0*/  @!P6 FMUL R148, R145, R127 ;  /* 0x0000007f9194e220 */ /* 0x000fe40000400000 */
[----:B------:R-:W-:-:S07]  /*1f00*/  FMUL R116, R67, R126 ;  /* 0x0000007e43747220 */ /* 0x000fce0000400000 */
.L_x_1545:
[----:B------:R-:W-:Y:S05]  /*1f10*/  BSYNC.RECONVERGENT B1 ;  /* 0x0000000000017941 */ /* 0x000fea0003800200 */
.L_x_1544:
        /* <DEDUP_REMOVED lines=28> */
.L_x_1547:
[----:B------:R-:W-:Y:S05]  /*20e0*/  BSYNC.RECONVERGENT B1 ;  /* 0x0000000000017941 */ /* 0x000fea0003800200 */
.L_x_1546:
        /* <DEDUP_REMOVED lines=28> */
.L_x_1549:
[----:B------:R-:W-:Y:S05]  /*22b0*/  BSYNC.RECONVERGENT B1 ;  /* 0x0000000000017941 */ /* 0x000fea0003800200 */
.L_x_1548:
        /* <DEDUP_REMOVED lines=28> */
.L_x_1551:
[----:B------:R-:W-:Y:S05]  /*2480*/  BSYNC.RECONVERGENT B1 ;  /* 0x0000000000017941 */ /* 0x000fea0003800200 */
.L_x_1550:
        /* <DEDUP_REMOVED lines=28> */
.L_x_1553:
[----:B------:R-:W-:Y:S05]  /*2650*/  BSYNC.RECONVERGENT B1 ;  /* 0x0000000000017941 */ /* 0x000fea0003800200 */
.L_x_1552:
        /* <DEDUP_REMOVED lines=28> */
.L_x_1555:
[----:B------:R-:W-:Y:S05]  /*2820*/  BSYNC.RECONVERGENT B1 ;  /* 0x0000000000017941 */ /* 0x000fea0003800200 */
.L_x_1554:
        /* <DEDUP_REMOVED lines=28> */
.L_x_1557:
[----:B------:R-:W-:Y:S05]  /*29f0*/  BSYNC.RECONVERGENT B1 ;  /* 0x0000000000017941 */ /* 0x000fea0003800200 */
.L_x_1556:
        /* <DEDUP_REMOVED lines=28> */
.L_x_1559:
[----:B------:R-:W-:Y:S05]  /*2bc0*/  BSYNC.RECONVERGENT B1 ;  /* 0x0000000000017941 */ /* 0x000fea0003800200 */
.L_x_1558:
        /* <DEDUP_REMOVED lines=28> */
.L_x_1561:
[----:B------:R-:W-:Y:S05]  /*2d90*/  BSYNC.RECONVERGENT B1 ;  /* 0x0000000000017941 */ /* 0x000fea0003800200 */
.L_x_1560:
        /* <DEDUP_REMOVED lines=28> */
.L_x_1563:
[----:B------:R-:W-:Y:S05]  /*2f60*/  BSYNC.RECONVERGENT B1 ;  /* 0x0000000000017941 */ /* 0x000fea0003800200 */
.L_x_1562:
        /* <DEDUP_REMOVED lines=28> */
.L_x_1565:
[----:B------:R-:W-:Y:S05]  /*3130*/  BSYNC.RECONVERGENT B1 ;  /* 0x0000000000017941 */ /* 0x000fea0003800200 */
.L_x_1564:
        /* <DEDUP_REMOVED lines=28> */
.L_x_1567:
[----:B------:R-:W-:Y:S05]  /*3300*/  BSYNC.RECONVERGENT B1 ;  /* 0x0000000000017941 */ /* 0x000fea0003800200 */
.L_x_1566:
        /* <DEDUP_REMOVED lines=28> */
.L_x_1569:
[----:B------:R-:W-:Y:S05]  /*34d0*/  BSYNC.RECONVERGENT B1 ;  /* 0x0000000000017941 */ /* 0x000fea0003800200 */
.L_x_1568:
        /* <DEDUP_REMOVED lines=28> */
.L_x_1571:
[----:B------:R-:W-:Y:S05]  /*36a0*/  BSYNC.RECONVERGENT B1 ;  /* 0x0000000000017941 */ /* 0x000fea0003800200 */
.L_x_1570:
[----:B------:R-:W-:Y:S01]  /*36b0*/  IADD3 R126, PT, PT, R18, 0x980, RZ ;  /* 0x00000980127e7810 */ /* 0x000fe20007ffe0ff */
[----:B------:R-:W-:Y:S03]  /*36c0*/  BSSY.RECONVERGENT B1, `(.L_x_1572) ;  /* 0x0000021000017945 */ /* 0x000fe60003800200 */
[----:B------:R-:W-:Y:S01]  /*36d0*/  ISETP.GT.AND P4, PT, R126, R2, PT ;  /* 0x000000027e00720c */ /* 0x000fe20003f84270 */
[----:B------:R-:W-:-:S12]  /*36e0*/  @P3 BRA `(.L_x_1573) ;  /* 0x0000000000783947 */ /* 0x000fd80003800000 */
[----:B------:R-:W2:Y:S04]  /*36f0*/  LDG.E.64 R128, desc[UR4][R124.64+0xf00] ;  /* 0x000f00047c807981 */ /* 0x000ea8000c1e1b00 */
[----:B------:R-:W4:Y:S04]  /*3700*/  LDG.E.64 R126, desc[UR4][R122.64+0xf00] ;  /* 0x000f00047a7e7981 */ /* 0x000f28000c1e1b00 */
[----:B------:R0:W5:Y:S01]  /*3710*/  LDL R102, [R1+0x10] ;  /* 0x0000100001667983 */ /* 0x0001620000100800 */
[----:B------:R-:W-:-:S04]  /*3720*/  IADD3 R53, PT, PT, R18, 0x781, RZ ;  /* 0x0000078112357810 */ /* 0x000fc80007ffe0ff */
[----:B------:R-:W-:Y:S02]  /*3730*/  ISETP.GT.U32.AND P3, PT, R53, R2, PT ;  /* 0x000000023500720c */ /* 0x000fe40003f64070 */
[----:B------:R-:W-:-:S04]  /*3740*/  IADD3 R53, PT, PT, R18, 0x782, RZ ;  /* 0x0000078212357810 */ /* 0x000fc80007ffe0ff */
[----:B------:R-:W-:Y:S02]  /*3750*/  ISETP.GT.U32.AND P5, PT, R53, R2, PT ;  /* 0x000000023500720c */ /* 0x000fe40003fa4070 */
[----:B------:R-:W-:-:S04]  /*3760*/  IADD3 R53, PT, PT, R18, 0x783, RZ ;  /* 0x0000078312357810 */ /* 0x000fc80007ffe0ff */
[----:B------:R-:W-:Y:S02]  /*3770*/  ISETP.GT.U32.AND P6, PT, R53, R2, PT ;  /* 0x000000023500720c */ /* 0x000fe40003fc4070 */
[----:B--2---:R-:W-:-:S05]  /*3780*/  @!P3 SHF.R.U64 R53, R128, 0x10, R129 ;  /* 0x000000108035b819 */ /* 0x004fca0000001281 */
[----:B------:R-:W-:Y:S02]  /*3790*/  @!P5 HADD2.F32 R216, -RZ, R129.H0_H0 ;  /* 0x20000081ffd8d230 */ /* 0x000fe40000004100 */
[----:B------:R-:W-:Y:S02]  /*37a0*/  @!P3 HADD2.F32 R215, -RZ, R53.H0_H0 ;  /* 0x20000035ffd7b230 */ /* 0x000fe40000004100 */
[----:B----4-:R-:W-:Y:S02]  /*37b0*/  @!P5 HADD2.F32 R53, -RZ, R127.H0_H0 ;  /* 0x2000007fff35d230 */ /* 0x010fe40000004100 */
[----:B------:R-:W-:-:S03]  /*37c0*/  @!P6 SHF.R.U32.HI R129, RZ, 0x10, R129 ;  /* 0x00000010ff81e819 */ /* 0x000fc60000011681 */
[----:B-----5:R-:W-:Y:S02]  /*37d0*/  @!P5 FMUL R102, R216, R53 ;  /* 0x00000035d866d220 */ /* 0x020fe40000400000 */
[----:B------:R-:W-:Y:S02]  /*37e0*/  @!P6 HADD2.F32 R220, -RZ, R129.H0_H0 ;  /* 0x20000081ffdce230 */ /* 0x000fe40000004100 */
[----:B------:R0:W2:Y:S01]  /*37f0*/  LDL R129, [R1+0x14] ;  /* 0x0000140001817983 */ /* 0x0000a20000100800 */
[----:B------:R-:W-:-:S03]  /*3800*/  HADD2.F32 R53, -RZ, R128.H0_H0 ;  /* 0x20000080ff357230 */ /* 0x000fc60000004100 */
[----:B------:R1:W-:Y:S04]  /*3810*/  @!P5 STL [R1+0x10], R102 ;  /* 0x000010660100d387 */ /* 0x0003e80000100800 */
[----:B------:R0:W4:Y:S01]  /*3820*/  LDL R128, [R1+0xc] ;  /* 0x00000c0001807983 */ /* 0x0001220000100800 */
[--C-:B-1----:R-:W-:Y:S02]  /*3830*/  @!P3 SHF.R.U64 R102, R126, 0x10, R127.reuse ;  /* 0x000000107e66b819 */ /* 0x102fe4000000127f */
[----:B------:R-:W-:-:S03]  /*3840*/  @!P6 SHF.R.U32.HI R127, RZ, 0x10, R127 ;  /* 0x00000010ff7fe819 */ /* 0x000fc6000001167f */
[----:B------:R-:W-:Y:S02]  /*3850*/  @!P3 HADD2.F32 R102, -RZ, R102.H0_H0 ;  /* 0x20000066ff66b230 */ /* 0x000fe40000004100 */
[----:B------:R-:W-:Y:S02]  /*3860*/  @!P6 HADD2.F32 R127, -RZ, R127.H0_H0 ;  /* 0x2000007fff7fe230 */ /* 0x000fe40000004100 */
[----:B------:R-:W-:-:S03]  /*3870*/  HADD2.F32 R126, -RZ, R126.H0_H0 ;  /* 0x2000007eff7e7230 */ /* 0x000fc60000004100 */
[----:B--2---:R-:W-:Y:S01]  /*3880*/  @!P6 FMUL R129, R220, R127 ;  /* 0x0000007fdc81e220 */ /* 0x004fe20000400000 */
[----:B----4-:R-:W-:-:S04]  /*3890*/  @!P3 FMUL R128, R215, R102 ;  /* 0x00000066d780b220 */ /* 0x010fc80000400000 */
[----:B------:R0:W-:Y:S04]  /*38a0*/  @!P6 STL [R1+0x14], R129 ;  /* 0x000014810100e387 */ /* 0x0001e80000100800 */
[----:B------:R0:W-:Y:S01]  /*38b0*/  @!P3 STL [R1+0xc], R128 ;  /* 0x00000c800100b387 */ /* 0x0001e20000100800 */
[----:B------:R-:W-:-:S07]  /*38c0*/  FMUL R102, R53, R126 ;  /* 0x0000007e35667220 */ /* 0x000fce0000400000 */
.L_x_1573:
[----:B------:R-:W-:Y:S05]  /*38d0*/  BSYNC.RECONVERGENT B1 ;  /* 0x0000000000017941 */ /* 0x000fea0003800200 */
.L_x_1572:
[----:B------:R-:W-:Y:S01]  /*38e0*/  IADD3 R126, PT, PT, R18, 0xa00, RZ ;  /* 0x00000a00127e7810 */ /* 0x000fe20007ffe0ff */
[----:B------:R-:W-:Y:S03]  /*38f0*/  BSSY.RECONVERGENT B1, `(.L_x_1574) ;  /* 0x0000021000017945 */ /* 0x000fe60003800200 */
[----:B------:R-:W-:Y:S01]  /*3900*/  ISETP.GT.AND P3, PT, R126, R2, PT ;  /* 0x000000027e00720c */ /* 0x000fe20003f64270 */
[----:B------:R-:W-:-:S12]  /*3910*/  @P1 BRA `(.L_x_1575) ;  /* 0x0000000000781947 */ /* 0x000fd80003800000 */
[----:B0-----:R-:W2:Y:S04]  /*3920*/  LDG.E.64 R128, desc[UR4][R124.64+0x1000] ;  /* 0x001000047c807981 */ /* 0x001ea8000c1e1b00 */
        /* <DEDUP_REMOVED lines=19> */
[--C-:B0-----:R-:W-:Y:S02]  /*3a60*/  @!P1 SHF.R.U64 R101, R126, 0x10, R127.reuse ;  /* 0x000000107e659819 */ /* 0x101fe4000000127f */
        /* <DEDUP_REMOVED lines=9> */
.L_x_1575:
[----:B------:R-:W-:Y:S05]  /*3b00*/  BSYNC.RECONVERGENT B1 ;  /* 0x0000000000017941 */ /* 0x000fea0003800200 */
.L_x_1574:
[----:B------:R-:W-:Y:S01]  /*3b10*/  IADD3 R126, PT, PT, R18, 0xa80, RZ ;  /* 0x00000a80127e7810 */ /* 0x000fe20007ffe0ff */
[----:B------:R-:W-:Y:S03]  /*3b20*/  BSSY.RECONVERGENT B1, `(.L_x_1576) ;  /* 0x0000021000017945 */ /* 0x000fe60003800200 */
[----:B------:R-:W-:Y:S01]  /*3b30*/  ISETP.GT.AND P1, PT, R126, R2, PT ;  /* 0x000000027e00720c */ /* 0x000fe20003f24270 */
[----:B------:R-:W-:-:S12]  /*3b40*/  @P0 BRA `(.L_x_1577) ;  /* 0x0000000000780947 */ /* 0x000fd80003800000 */
[----:B01----:R-:W2:Y:S04]  /*3b50*/  LDG.E.64 R128, desc[UR4][R124.64+0x1100] ;  /* 0x001100047c807981 */ /* 0x003ea8000c1e1b00 */
        /* <DEDUP_REMOVED lines=29> */
.L_x_1577:
[----:B------:R-:W-:Y:S05]  /*3d30*/  BSYNC.RECONVERGENT B1 ;  /* 0x0000000000017941 */ /* 0x000fea0003800200 */
.L_x_1576:
        /* <DEDUP_REMOVED lines=34> */
.L_x_1579:
[----:B------:R-:W-:Y:S05]  /*3f60*/  BSYNC.RECONVERGENT B1 ;  /* 0x0000000000017941 */ /* 0x000fea0003800200 */
.L_x_1578:
        /* <DEDUP_REMOVED lines=34> */
.L_x_1581:
[----:B------:R-:W-:Y:S05]  /*4190*/  BSYNC.RECONVERGENT B1 ;  /* 0x0000000000017941 */ /* 0x000fea0003800200 */
.L_x_1580:
        /* <DEDUP_REMOVED lines=34> */
.L_x_1583:
[----:B------:R-:W-:Y:S05]  /*43c0*/  BSYNC.RECONVERGENT B1 ;  /* 0x0000000000017941 */ /* 0x000fea0003800200 */
.L_x_1582:
        /* <DEDUP_REMOVED lines=34> */
.L_x_1585:
[----:B------:R-:W-:Y:S05]  /*45f0*/  BSYNC.RECONVERGENT B1 ;  /* 0x0000000000017941 */ /* 0x000fea0003800200 */
.L_x_1584:
[----:B------:R-:W-:Y:S01]  /*4600*/  IADD3 R126, PT, PT, R18, 0xd00, RZ ;  /* 0x00000d00127e7810 */ /* 0x000fe20007ffe0ff */
[----:B------:R-:W-:Y:S03]  /*4610*/  BSSY.RECONVERGENT B1, `(.L_x_1586) ;  /* 0x0000025000017945 */ /* 0x000fe60003800200 */
[----:B------:R-:W-:Y:S01]  /*4620*/  ISETP.GT.AND P1, PT, R126, R2, PT ;  /* 0x000000027e00720c */ /* 0x000fe20003f24270 */
[----:B------:R-:W-:-:S12]  /*4630*/  @P0 BRA `(.L_x_1587) ;  /* 0x0000000000880947 */ /* 0x000fd80003800000 */
[----:B------:R-:W-:Y:S01]  /*4640*/  IADD3 R46, PT, PT, R18, 0xb01, RZ ;  /* 0x00000b01122e7810 */ /* 0x000fe20007ffe0ff */
[----:B01----:R-:W2:Y:S03]  /*4650*/  LDG.E.64 R128, desc[UR4][R124.64+0x1600] ;  /* 0x001600047c807981 */ /* 0x003ea6000c1e1b00 */
[----:B------:R-:W-:Y:S01]  /*4660*/  ISETP.GT.U32.AND P0, PT, R46, R2, PT ;  /* 0x000000022e00720c */ /* 0x000fe20003f04070 */
[----:B------:R-:W4:Y:S01]  /*4670*/  LDG.E.64 R126, desc[UR4][R122.64+0x1600] ;  /* 0x001600047a7e7981 */ /* 0x000f22000c1e1b00 */
[----:B------:R-:W-:-:S03]  /*4680*/  IADD3 R46, PT, PT, R18, 0xb02, RZ ;  /* 0x00000b02122e7810 */ /* 0x000fc60007ffe0ff */
[----:B------:R0:W5:Y:S01]  /*4690*/  LDL R95, [R1+0xf0] ;  /* 0x0000f000015f7983 */ /* 0x0001620000100800 */
[-C--:B------:R-:W-:Y:S02]  /*46a0*/  ISETP.GT.U32.AND P5, PT, R46, R2.reuse, PT ;  /* 0x000000022e00720c */ /* 0x080fe40003fa4070 */
[----:B------:R-:W-:Y:S02]  /*46b0*/  IADD3 R46, PT, PT, R18, 0xb03, RZ ;  /* 0x00000b03122e7810 */ /* 0x000fe40007ffe0ff */
[----:B------:R0:W3:Y:S02]  /*46c0*/  LDL R18, [R1] ;  /* 0x0000000001127983 */ /* 0x0000e40000100800 */
[----:B------:R-:W-:Y:S02]  /*46d0*/  ISETP.GT.U32.AND P6, PT, R46, R2, PT ;  /* 0x000000022e00720c */ /* 0x000fe40003fc4070 */
[----:B--2---:R-:W-:-:S05]  /*46e0*/  @!P0 SHF.R.U64 R46, R128, 0x10, R129 ;  /* 0x00000010802e8819 */ /* 0x004fca0000001281 */
[----:B------:R-:W-:-:S06]  /*46f0*/  @!P5 HADD2.F32 R252, -RZ, R129.H0_H0 ;  /* 0x20000081fffcd230 */ /* 0x000fcc0000004100 */
[----:B------:R-:W-:Y:S01]  /*4700*/  @!P6 SHF.R.U32.HI R129, RZ, 0x10, R129 ;  /* 0x00000010ff81e819 */ /* 0x000fe20000011681 */
[----:B------:R-:W-:Y:S02]  /*4710*/  @!P0 HADD2.F32 R251, -RZ, R46.H0_H0 ;  /* 0x2000002efffb8230 */ /* 0x000fe40000004100 */
[----:B----4-:R-:W-:Y:S02]  /*4720*/  @!P5 HADD2.F32 R46, -RZ, R127.H0_H0 ;  /* 0x2000007fff2ed230 */ /* 0x010fe40000004100 */
[----:B---3--:R-:W-:-:S03]  /*4730*/  @!P6 HADD2.F32 R18, -RZ, R129.H0_H0 ;  /* 0x20000081ff12e230 */ /* 0x008fc60000004100 */
[----:B-----5:R-:W-:Y:S01]  /*4740*/  @!P5 FMUL R95, R252, R46 ;  /* 0x0000002efc5fd220 */ /* 0x020fe20000400000 */
[----:B------:R0:W2:Y:S01]  /*4750*/  LDL R129, [R1+0xf4] ;  /* 0x0000f40001817983 */ /* 0x0000a20000100800 */
[----:B------:R-:W-:-:S03]  /*4760*/  HADD2.F32 R46, -RZ, R128.H0_H0 ;  /* 0x20000080ff2e7230 */ /* 0x000fc60000004100 */
[----:B------:R-:W-:Y:S04]  /*4770*/  @!P6 STL [R1], R18 ;  /* 0x000000120100e387 */ /* 0x000fe80000100800 */
[----:B------:R1:W-:Y:S04]  /*4780*/  @!P5 STL [R1+0xf0], R95 ;  /* 0x0000f05f0100d387 */ /* 0x0003e80000100800 */
[----:B------:R0:W3:Y:S01]  /*4790*/  LDL R128, [R1+0xec] ;  /* 0x0000ec0001807983 */ /* 0x0000e20000100800 */
[--C-:B-1----:R-:W-:Y:S02]  /*47a0*/  @!P0 SHF.R.U64 R95, R126, 0x10, R127.reuse ;  /* 0x000000107e5f8819 */ /* 0x102fe4000000127f */
[----:B------:R-:W-:-:S05]  /*47b0*/  @!P6 SHF.R.U32.HI R127, RZ, 0x10, R127 ;  /* 0x00000010ff7fe819 */ /* 0x000fca000001167f */
[----:B------:R-:W-:Y:S02]  /*47c0*/  @!P6 HADD2.F32 R127, -RZ, R127.H0_H0 ;  /* 0x2000007fff7fe230 */ /* 0x000fe40000004100 */
[----:B------:R-:W-:Y:S02]  /*47d0*/  @!P0 HADD2.F32 R95, -RZ, R95.H0_H0 ;  /* 0x2000005fff5f8230 */ /* 0x000fe40000004100 */
[----:B------:R-:W-:Y:S02]  /*47e0*/  HADD2.F32 R126, -RZ, R126.H0_H0 ;  /* 0x2000007eff7e7230 */ /* 0x000fe40000004100 */
[----:B--2---:R-:W-:Y:S02]  /*47f0*/  @!P6 FMUL R129, R18, R127 ;  /* 0x0000007f1281e220 */ /* 0x004fe40000400000 */
[----:B------:R-:W1:Y:S01]  /*4800*/  S2R R18, SR_TID.X ;  /* 0x0000000000127919 */ /* 0x000e620000002100 */
[----:B---3--:R-:W-:-:S05]  /*4810*/  @!P0 FMUL R128, R251, R95 ;  /* 0x0000005ffb808220 */ /* 0x008fca0000400000 */
[----:B------:R0:W-:Y:S04]  /*4820*/  @!P0 STL [R1+0xec], R128 ;  /* 0x0000ec8001008387 */ /* 0x0001e80000100800 */
[----:B------:R0:W-:Y:S01]  /*4830*/  @!P6 STL [R1+0xf4], R129 ;  /* 0x0000f4810100e387 */ /* 0x0001e20000100800 */
[----:B------:R-:W-:Y:S01]  /*4840*/  FMUL R95, R46, R126 ;  /* 0x0000007e2e5f7220 */ /* 0x000fe20000400000 */
[----:B01----:R-:W-:-:S07]  /*4850*/  SHF.L.U32 R18, R18, 0x2, RZ ;  /* 0x0000000212127819 */ /* 0x003fce00000006ff */
.L_x_1587:
[----:B------:R-:W-:Y:S05]  /*4860*/  BSYNC.RECONVERGENT B1 ;  /* 0x0000000000017941 */ /* 0x000fea0003800200 */
.L_x_1586:
[----:B------:R-:W-:Y:S01]  /*4870*/  IADD3 R126, PT, PT, R18, 0xd80, RZ ;  /* 0x00000d80127e7810 */ /* 0x000fe20007ffe0ff */
[----:B------:R-:W-:Y:S03]  /*4880*/  BSSY.RECONVERGENT B1, `(.L_x_1588) ;  /* 0x000002d000017945 */ /* 0x000fe60003800200 */
[----:B------:R-:W-:Y:S01]  /*4890*/  ISETP.GT.AND P0, PT, R126, R2, PT ;  /* 0x000000027e00720c */ /* 0x000fe20003f04270 */
[----:B------:R-:W-:-:S12]  /*48a0*/  @P2 BRA `(.L_x_1589) ;  /* 0x0000000000a82947 */ /* 0x000fd80003800000 */
[C---:B------:R-:W-:Y:S01]  /*48b0*/  IADD3 R45, PT, PT, R18.reuse, 0xb81, RZ ;  /* 0x00000b81122d7810 */ /* 0x040fe20007ffe0ff */
        /* <DEDUP_REMOVED lines=14> */
[----:B---3--:R-:W-:-:S10]  /*49a0*/  @!P5 HADD2.F32 R3, -RZ, R129.H0_H0 ;  /* 0x20000081ff03d230 */ /* 0x008fd40000004100 */
[----:B------:R-:W-:Y:S01]  /*49b0*/  @!P6 SHF.R.U32.HI R129, RZ, 0x10, R129 ;  /* 0x00000010ff81e819 */ /* 0x000fe20000011681 */
[----:B------:R1:W-:Y:S04]  /*49c0*/  @!P5 STL [R1+0x8], R3 ;  /* 0x000008030100d387 */ /* 0x0003e80000100800 */
[----:B----4-:R-:W-:Y:S02]  /*49d0*/  @!P6 HADD2.F32 R18, -RZ, R129.H0_H0 ;  /* 0x20000081ff12e230 */ /* 0x010fe40000004100 */
[----:B------:R0:W2:Y:S01]  /*49e0*/  LDL R129, [R1+0x114] ;  /* 0x0001140001817983 */ /* 0x0000a20000100800 */
[----:B------:R-:W-:Y:S02]  /*49f0*/  @!P2 HADD2.F32 R0, -RZ, R45.H0_H0 ;  /* 0x2000002dff00a230 */ /* 0x000fe40000004100 */
[----:B------:R-:W-:-:S03]  /*4a00*/  @!P5 HADD2.F32 R45, -RZ, R127.H0_H0 ;  /* 0x2000007fff2dd230 */ /* 0x000fc60000004100 */
[----:B------:R-:W-:Y:S02]  /*4a10*/  @!P2 STL [R1+0x4], R0 ;  /* 0x000004000100a387 */ /* 0x000fe40000100800 */
[----:B------:R-:W-:Y:S02]  /*4a20*/  @!P5 FMUL R94, R3, R45 ;  /* 0x0000002d035ed220 */ /* 0x000fe40000400000 */
[----:B-1----:R0:W5:Y:S01]  /*4a30*/  LDL.LU R3, [R1+0x440] ;  /* 0x0004400001037983 */ /* 0x0021620000300800 */
[----:B------:R-:W-:-:S03]  /*4a40*/  HADD2.F32 R45, -RZ, R128.H0_H0 ;  /* 0x20000080ff2d7230 */ /* 0x000fc60000004100 */
[----:B------:R-:W-:Y:S04]  /*4a50*/  @!P6 STL [R1+0x18], R18 ;  /* 0x000018120100e387 */ /* 0x000fe80000100800 */
        /* <DEDUP_REMOVED lines=15> */
.L_x_1589:
[----:B------:R-:W-:Y:S05]  /*4b50*/  BSYNC.RECONVERGENT B1 ;  /* 0x0000000000017941 */ /* 0x000fea0003800200 */
.L_x_1588:
        /* <DEDUP_REMOVED lines=46> */
.L_x_1591:
[----:B------:R-:W-:Y:S05]  /*4e40*/  BSYNC.RECONVERGENT B1 ;  /* 0x0000000000017941 */ /* 0x000fea0003800200 */
.L_x_1590:
        /* <DEDUP_REMOVED lines=46> */
.L_x_1593:
[----:B------:R-:W-:Y:S05]  /*5130*/  BSYNC.RECONVERGENT B1 ;  /* 0x0000000000017941 */ /* 0x000fea0003800200 */
.L_x_1592:
        /* <DEDUP_REMOVED lines=46> */
.L_x_1595:
[----:B------:R-:W-:Y:S05]  /*5420*/  BSYNC.RECONVERGENT B1 ;  /* 0x0000000000017941 */ /* 0x000fea0003800200 */
.L_x_1594:
        /* <DEDUP_REMOVED lines=46> */
.L_x_1597:
[----:B------:R-:W-:Y:S05]  /*5710*/  BSYNC.RECONVERGENT B1 ;  /* 0x0000000000017941 */ /* 0x000fea0003800200 */
.L_x_1596:
        /* <DEDUP_REMOVED lines=46> */
.L_x_1599:
[----:B------:R-:W-:Y:S05]  /*5a00*/  BSYNC.RECONVERGENT B1 ;  /* 0x0000000000017941 */ /* 0x000fea0003800200 */
.L_x_1598:
        /* <DEDUP_REMOVED lines=46> */
.L_x_1601:
[----:B------:R-:W-:Y:S05]  /*5cf0*/  BSYNC.RECONVERGENT B1 ;  /* 0x0000000000017941 */ /* 0x000fea0003800200 */
.L_x_1600:
        /* <DEDUP_REMOVED lines=46> */
.L_x_1603:
[----:B------:R-:W-:Y:S05]  /*5fe0*/  BSYNC.RECONVERGENT B1 ;  /* 0x0000000000017941 */ /* 0x000fea0003800200 */
.L_x_1602:
        /* <DEDUP_REMOVED lines=46> */
.L_x_1605:
[----:B------:R-:W-:Y:S05]  /*62d0*/  BSYNC.RECONVERGENT B1 ;  /* 0x0000000000017941 */ /* 0x000fea0003800200 */
.L_x_1604:
[----:B------:R-:W-:Y:S01]  /*62e0*/  IADD3 R126, PT, PT, R18, 0x1200, RZ ;  /* 0x00001200127e7810 */ /* 0x000fe20007ffe0ff */
[----:B------:R-:W-:Y:S03]  /*62f0*/  BSSY.RECONVERGENT B1, `(.L_x_1606) ;  /* 0x000002d000017945 */ /* 0x000fe60003800200 */
        /* <DEDUP_REMOVED lines=44> */
.L_x_1607:
[----:B------:R-:W-:Y:S05]  /*65c0*/  BSYNC.RECONVERGENT B1 ;  /* 0x0000000000017941 */ /* 0x000fea0003800200 */
.L_x_1606:
        /* <DEDUP_REMOVED lines=46> */
.L_x_1609:
[----:B------:R-:W-:Y:S05]  /*68b0*/  BSYNC.RECONVERGENT B1 ;  /* 0x0000000000017941 */ /* 0x000fea0003800200 */
.L_x_1608:
        /* <DEDUP_REMOVED lines=46> */
.L_x_1611:
[----:B------:R-:W-:Y:S05]  /*6ba0*/  BSYNC.RECONVERGENT B1 ;  /* 0x0000000000017941 */ /* 0x000fea0003800200 */
.L_x_1610:
        /* <DEDUP_REMOVED lines=46> */
.L_x_1613:
[----:B------:R-:W-:Y:S05]  /*6e90*/  BSYNC.RECONVERGENT B1 ;  /* 0x0000000000017941 */ /* 0x000fea0003800200 */
.L_x_1612:
        /* <DEDUP_REMOVED lines=46> */
.L_x_1615:
[----:B------:R-:W-:Y:S05]  /*7180*/  BSYNC.RECONVERGENT B1 ;  /* 0x0000000000017941 */ /* 0x000fea0003800200 */
.L_x_1614:
        /* <DEDUP_REMOVED lines=46> */
.L_x_1617:
[----:B------:R-:W-:Y:S05]  /*7470*/  BSYNC.RECONVERGENT B1 ;  /* 0x0000000000017941 */ /* 0x000fea0003800200 */
.L_x_1616:
        /* <DEDUP_REMOVED lines=46> */
.L_x_1619:
[----:B------:R-:W-:Y:S05]  /*7760*/  BSYNC.RECONVERGENT B1 ;  /* 0x0000000000017941 */ /* 0x000fea0003800200 */
.L_x_1618:
        /* <DEDUP_REMOVED lines=46> */
.L_x_1621:
[----:B------:R-:W-:Y:S05]  /*7a50*/  BSYNC.RECONVERGENT B1 ;  /* 0x0000000000017941 */ /* 0x000fea0003800200 */
.L_x_1620:
        /* <DEDUP_REMOVED lines=46> */
.L_x_1623:
[----:B------:R-:W-:Y:S05]  /*7d40*/  BSYNC.RECONVERGENT B1 ;  /* 0x0000000000017941 */ /* 0x000fea0003800200 */
.L_x_1622:
        /* <DEDUP_REMOVED lines=46> */
.L_x_1625:
[----:B------:R-:W-:Y:S05]  /*8030*/  BSYNC.RECONVERGENT B1 ;  /* 0x0000000000017941 */ /* 0x000fea0003800200 */
.L_x_1624:
        /* <DEDUP_REMOVED lines=46> */
.L_x_1627:
[----:B------:R-:W-:Y:S05]  /*8320*/  BSYNC.RECONVERGENT B1 ;  /* 0x0000000000017941 */ /* 0x000fea0003800200 */
.L_x_1626:
        /* <DEDUP_REMOVED lines=46> */
.L_x_1629:
[----:B------:R-:W-:Y:S05]  /*8610*/  BSYNC.RECONVERGENT B1 ;  /* 0x0000000000017941 */ /* 0x000fea0003800200 */
.L_x_1628:
        /* <DEDUP_REMOVED lines=46> */
.L_x_1631:
[----:B------:R-:W-:Y:S05]  /*8900*/  BSYNC.RECONVERGENT B1 ;  /* 0x0000000000017941 */ /* 0x000fea0003800200 */
.L_x_1630:
        /* <DEDUP_REMOVED lines=46> */
.L_x_1633:
[----:B------:R-:W-:Y:S05]  /*8bf0*/  BSYNC.RECONVERGENT B1 ;  /* 0x0000000000017941 */ /* 0x000fea0003800200 */
.L_x_1632:
        /* <DEDUP_REMOVED lines=46> */
.L_x_1635:
[----:B------:R-:W-:Y:S05]  /*8ee0*/  BSYNC.RECONVERGENT B1 ;  /* 0x0000000000017941 */ /* 0x000fea0003800200 */
.L_x_1634:
        /* <DEDUP_REMOVED lines=46> */
.L_x_1637:
[----:B------:R-:W-:Y:S05]  /*91d0*/  BSYNC.RECONVERGENT B1 ;  /* 0x0000000000017941 */ /* 0x000fea0003800200 */
.L_x_1636:
        /* <DEDUP_REMOVED lines=46> */
.L_x_1639:
[----:B------:R-:W-:Y:S05]  /*94c0*/  BSYNC.RECONVERGENT B1 ;  /* 0x0000000000017941 */ /* 0x000fea0003800200 */
.L_x_1638:
        /* <DEDUP_REMOVED lines=46> */
.L_x_1641:
[----:B------:R-:W-:Y:S05]  /*97b0*/  BSYNC.RECONVERGENT B1 ;  /* 0x0000000000017941 */ /* 0x000fea0003800200 */
.L_x_1640:
        /* <DEDUP_REMOVED lines=28> */
[----:B-1----:R0:W5:Y:S04]  /*9980*/  LDL.LU R3, [R1+0x440] ;  /* 0x0004400001037983 */ /* 0x0021680000300800 */
[----:B------:R-:W-:Y:S04]  /*9990*/  @!P6 STL [R1+0x21c], R18 ;  /* 0x00021c120100e387 */ /* 0x000fe80000100800 */
[----:B------:R1:W-:Y:S02]  /*99a0*/  @!P5 STL [R1+0x398], R17 ;  /* 0x000398110100d387 */ /* 0x0003e40000100800 */
[----:B-1----:R-:W-:-:S02]  /*99b0*/  HADD2.F32 R17, -RZ, R128.H0_H0 ;  /* 0x20000080ff117230 */ /* 0x002fc40000004100 */
[----:B------:R0:W3:Y:S01]  /*99c0*/  LDL R128, [R1+0x394] ;  /* 0x0003940001807983 */ /* 0x0000e20000100800 */
[--C-:B------:R-:W-:Y:S02]  /*99d0*/  @!P3 SHF.R.U64 R9, R126, 0x10, R127.reuse ;  /* 0x000000107e09b819 */ /* 0x100fe4000000127f */
        /* <DEDUP_REMOVED lines=12> */
.L_x_1643:
[----:B------:R-:W-:Y:S05]  /*9aa0*/  BSYNC.RECONVERGENT B1 ;  /* 0x0000000000017941 */ /* 0x000fea0003800200 */
.L_x_1642:
        /* <DEDUP_REMOVED lines=46> */
.L_x_1645:
[----:B------:R-:W-:Y:S05]  /*9d90*/  BSYNC.RECONVERGENT B1 ;  /* 0x0000000000017941 */ /* 0x000fea0003800200 */
.L_x_1644:
        /* <DEDUP_REMOVED lines=46> */
.L_x_1647:
[----:B------:R-:W-:Y:S05]  /*a080*/  BSYNC.RECONVERGENT B1 ;  /* 0x0000000000017941 */ /* 0x000fea0003800200 */
.L_x_1646:
        /* <DEDUP_REMOVED lines=46> */
.L_x_1649:
[----:B------:R-:W-:Y:S05]  /*a370*/  BSYNC.RECONVERGENT B1 ;  /* 0x0000000000017941 */ /* 0x000fea0003800200 */
.L_x_1648:
        /* <DEDUP_REMOVED lines=46> */
.L_x_1651:
[----:B------:R-:W-:Y:S05]  /*a660*/  BSYNC.RECONVERGENT B1 ;  /* 0x0000000000017941 */ /* 0x000fea0003800200 */
.L_x_1650:
        /* <DEDUP_REMOVED lines=46> */
.L_x_1653:
[----:B------:R-:W-:Y:S05]  /*a950*/  BSYNC.RECONVERGENT B1 ;  /* 0x0000000000017941 */ /* 0x000fea0003800200 */
.L_x_1652:
[----:B------:R-:W-:Y:S01]  /*a960*/  IADD3 R126, PT, PT, R18, 0x1e00, RZ ;  /* 0x00001e00127e7810 */ /* 0x000fe20007ffe0ff */
[----:B------:R-:W-:Y:S03]  /*a970*/  BSSY.RECONVERGENT B1, `(.L_x_1654) ;  /* 0x000002d000017945 */ /* 0x000fe60003800200 */
        /* <DEDUP_REMOVED lines=44> */
.L_x_1655:
[----:B------:R-:W-:Y:S05]  /*ac40*/  BSYNC.RECONVERGENT B1 ;  /* 0x0000000000017941 */ /* 0x000fea0003800200 */
.L_x_1654:
[----:B------:R-:W-:Y:S01]  /*ac50*/  IADD3 R126, PT, PT, R18, 0x1e80, RZ ;  /* 0x00001e80127e7810 */ /* 0x000fe20007ffe0ff */
[----:B------:R-:W-:Y:S03]  /*ac60*/  BSSY.RECONVERGENT B1, `(.L_x_1656) ;  /* 0x000002d000017945 */ /* 0x000fe60003800200 */
[----:B------:R-:W-:Y:S01]  /*ac70*/  ISETP.GT.AND P1, PT, R126, R2, PT ;  /* 0x000000027e00720c */ /* 0x000fe20003f24270 */
[----:B------:R-:W-:-:S12]  /*ac80*/  @P0 BRA `(.L_x_1657) ;  /* 0x0000000000a80947 */ /* 0x000fd80003800000 */
[----:B-----5:R2:W-:Y:S04]  /*ac90*/  STL [R1+0x440], R3 ;  /* 0x0004400301007387 */ /* 0x0205e80000100800 */
[----:B------:R-:W4:Y:S04]  /*aca0*/  LDG.E.64 R126, desc[UR4][R124.64+0x3900] ;  /* 0x003900047c7e7981 */ /* 0x000f28000c1e1b00 */
[----:B------:R0:W3:Y:S04]  /*acb0*/  LDL R134, [R1+0x3ec] ;  /* 0x0003ec0001867983 */ /* 0x0000e80000100800 */
[----:B--2---:R2:W2:Y:S04]  /*acc0*/  LDL R3, [R1+0x29c] ;  /* 0x00029c0001037983 */ /* 0x0044a80000100800 */
[----:B------:R0:W-:Y:S01]  /*acd0*/  STL [R1+0x43c], R0 ;  /* 0x00043c0001007387 */ /* 0x0001e20000100800 */
[----:B------:R-:W-:-:S03]  /*ace0*/  IADD3 R130, PT, PT, R18, 0x1c81, RZ ;  /* 0x00001c8112827810 */ /* 0x000fc60007ffe0ff */
[----:B01----:R-:W3:Y:S04]  /*acf0*/  LDG.E.64 R128, desc[UR4][R122.64+0x3900] ;  /* 0x003900047a807981 */ /* 0x003ee8000c1e1b00 */
[----:B------:R0:W3:Y:S01]  /*ad00*/  LDL R0, [R1+0x28c] ;  /* 0x00028c0001007983 */ /* 0x0000e20000100800 */
[----:B------:R-:W-:Y:S02]  /*ad10*/  ISETP.GT.U32.AND P0, PT, R130, R2, PT ;  /* 0x000000028200720c */ /* 0x000fe40003f04070 */
[----:B------:R-:W-:-:S04]  /*ad20*/  IADD3 R130, PT, PT, R18, 0x1c82, RZ ;  /* 0x00001c8212827810 */ /* 0x000fc80007ffe0ff */
[-C--:B------:R-:W-:Y:S02]  /*ad30*/  ISETP.GT.U32.AND P5, PT, R130, R2.reuse, PT ;  /* 0x000000028200720c */ /* 0x080fe40003fa4070 */
[----:B------:R-:W-:Y:S02]  /*ad40*/  IADD3 R130, PT, PT, R18, 0x1c83, RZ ;  /* 0x00001c8312827810 */ /* 0x000fe40007ffe0ff */
[----:B------:R0:W3:Y:S02]  /*ad50*/  LDL R18, [R1+0x2a0] ;  /* 0x0002a00001127983 */ /* 0x0000e40000100800 */
[----:B------:R-:W-:Y:S02]  /*ad60*/  ISETP.GT.U32.AND P6, PT, R130, R2, PT ;  /* 0x000000028200720c */ /* 0x000fe40003fc4070 */
[----:B----4-:R-:W-:-:S05]  /*ad70*/  @!P0 SHF.R.U64 R130, R126, 0x10, R127 ;  /* 0x000000107e828819 */ /* 0x010fca000000127f */
[----:B--2---:R-:W-:-:S05]  /*ad80*/  @!P5 HADD2.F32 R3, -RZ, R127.H0_H0 ;  /* 0x2000007fff03d230 */ /* 0x004fca0000004100 */
[----:B------:R1:W-:Y:S01]  /*ad90*/  @!P5 STL [R1+0x29c], R3 ;  /* 0x00029c030100d387 */ /* 0x0003e20000100800 */
[----:B---3--:R-:W-:-:S03]  /*ada0*/  @!P0 HADD2.F32 R0, -RZ, R130.H0_H0 ;  /* 0x20000082ff008230 */ /* 0x008fc60000004100 */
[----:B------:R0:W2:Y:S01]  /*adb0*/  LDL R130, [R1+0x3f0] ;  /* 0x0003f00001827983 */ /* 0x0000a20000100800 */
[----:B------:R-:W-:-:S05]  /*adc0*/  @!P6 SHF.R.U32.HI R127, RZ, 0x10, R127 ;  /* 0x00000010ff7fe819 */ /* 0x000fca000001167f */
[----:B------:R-:W-:Y:S02]  /*add0*/  @!P6 HADD2.F32 R18, -RZ, R127.H0_H0 ;  /* 0x2000007fff12e230 */ /* 0x000fe40000004100 */
[----:B------:R-:W-:Y:S01]  /*ade0*/  @!P5 HADD2.F32 R127, -RZ, R129.H0_H0 ;  /* 0x20000081ff7fd230 */ /* 0x000fe20000004100 */
[----:B------:R-:W-:Y:S04]  /*adf0*/  @!P0 STL [R1+0x28c], R0 ;  /* 0x00028c0001008387 */ /* 0x000fe80000100800 */
        /* <DEDUP_REMOVED lines=19> */
.L_x_1657:
[----:B------:R-:W-:Y:S05]  /*af30*/  BSYNC.RECONVERGENT B1 ;  /* 0x0000000000017941 */ /* 0x000fea0003800200 */
.L_x_1656:
[----:B------:R-:W-:Y:S01]  /*af40*/  IADD3 R126, PT, PT, R18, 0x1f00, RZ ;  /* 0x00001f00127e7810 */ /* 0x000fe20007ffe0ff */
[----:B------:R-:W-:Y:S03]  /*af50*/  BSSY.RECONVERGENT B1, `(.L_x_1658) ;  /* 0x000002d000017945 */ /* 0x000fe60003800200 */
[----:B------:R-:W-:Y:S01]  /*af60*/  ISETP.GT.AND P0, PT, R126, R2, PT ;  /* 0x000000027e00720c */ /* 0x000fe20003f04270 */
[----:B------:R-:W-:-:S12]  /*af70*/  @P2 BRA `(.L_x_1659) ;  /* 0x0000000000a82947 */ /* 0x000fd80003800000 */
[C---:B------:R-:W-:Y:S01]  /*af80*/  IADD3 R121, PT, PT, R18.reuse, 0x1d01, RZ ;  /* 0x00001d0112797810 */ /* 0x040fe20007ffe0ff */
[----:B------:R-:W2:Y:S03]  /*af90*/  LDG.E.64 R126, desc[UR4][R124.64+0x3a00] ;  /* 0x003a00047c7e7981 */ /* 0x000ea6000c1e1b00 */
[----:B------:R-:W-:Y:S01]  /*afa0*/  ISETP.GT.U32.AND P2, PT, R121, R2, PT ;  /* 0x000000027900720c */ /* 0x000fe20003f44070 */
[----:B-----5:R4:W-:Y:S01]  /*afb0*/  STL [R1+0x440], R3 ;  /* 0x0004400301007387 */ /* 0x0209e20000100800 */
[----:B------:R-:W-:-:S03]  /*afc0*/  IADD3 R121, PT, PT, R18, 0x1d02, RZ ;  /* 0x00001d0212797810 */ /* 0x000fc60007ffe0ff */
[----:B------:R2:W3:Y:S01]  /*afd0*/  LDL R136, [R1+0x3f8] ;  /* 0x0003f80001887983 */ /* 0x0004e20000100800 */
[----:B------:R-:W-:-:S03]  /*afe0*/  ISETP.GT.U32.AND P5, PT, R121, R2, PT ;  /* 0x000000027900720c */ /* 0x000fc60003fa4070 */
[----:B01----:R-:W3:Y:S04]  /*aff0*/  LDG.E.64 R128, desc[UR4][R122.64+0x3a00] ;  /* 0x003a00047a807981 */ /* 0x003ee8000c1e1b00 */
[----:B----4-:R4:W4:Y:S04]  /*b000*/  LDL R3, [R1+0x2a8] ;  /* 0x0002a80001037983 */ /* 0x0109280000100800 */
[----:B------:R0:W-:Y:S01]  /*b010*/  STL [R1+0x43c], R0 ;  /* 0x00043c0001007387 */ /* 0x0001e20000100800 */
[----:B------:R-:W-:-:S03]  /*b020*/  IADD3 R121, PT, PT, R18, 0x1d03, RZ ;  /* 0x00001d0312797810 */ /* 0x000fc60007ffe0ff */
[----:B------:R1:W3:Y:S04]  /*b030*/  LDL R18, [R1+0x2ac] ;  /* 0x0002ac0001127983 */ /* 0x0002e80000100800 */
[----:B0-----:R1:W3:Y:S01]  /*b040*/  LDL R0, [R1+0x2a4] ;  /* 0x0002a40001007983 */ /* 0x0012e20000100800 */
[----:B------:R-:W-:Y:S02]  /*b050*/  ISETP.GT.U32.AND P6, PT, R121, R2, PT ;  /* 0x000000027900720c */ /* 0x000fe40003fc4070 */
[----:B--2---:R-:W-:Y:S01]  /*b060*/  @!P2 SHF.R.U64 R121, R126, 0x10, R127 ;  /* 0x000000107e79a819 */ /* 0x004fe2000000127f */
[----:B----4-:R-:W-:-:S10]  /*b070*/  @!P5 HADD2.F32 R3, -RZ, R127.H0_H0 ;  /* 0x2000007fff03d230 */ /* 0x010fd40000004100 */
[----:B------:R-:W-:Y:S01]  /*b080*/  @!P6 SHF.R.U32.HI R127, RZ, 0x10, R127 ;  /* 0x00000010ff7fe819 */ /* 0x000fe2000001167f */
[----:B------:R0:W-:Y:S04]  /*b090*/  @!P5 STL [R1+0x2a8], R3 ;  /* 0x0002a8030100d387 */ /* 0x0001e80000100800 */
[----:B---3--:R-:W-:Y:S02]  /*b0a0*/  @!P6 HADD2.F32 R18, -RZ, R127.H0_H0 ;  /* 0x2000007fff12e230 */ /* 0x008fe40000004100 */
[----:B------:R1:W2:Y:S01]  /*b0b0*/  LDL R127, [R1+0x3fc] ;  /* 0x0003fc00017f7983 */ /* 0x0002a20000100800 */
[----:B------:R-:W-:Y:S02]  /*b0c0*/  @!P2 HADD2.F32 R0, -RZ, R121.H0_H0 ;  /* 0x20000079ff00a230 */ /* 0x000fe40000004100 */
[----:B------:R-:W-:-:S03]  /*b0d0*/  @!P5 HADD2.F32 R121, -RZ, R129.H0_H0 ;  /* 0x20000081ff79d230 */ /* 0x000fc60000004100 */
[----:B------:R-:W-:Y:S02]  /*b0e0*/  @!P2 STL [R1+0x2a4], R0 ;  /* 0x0002a4000100a387 */ /* 0x000fe40000100800 */
[----:B------:R-:W-:Y:S02]  /*b0f0*/  @!P5 FMUL R136, R3, R121 ;  /* 0x000000790388d220 */ /* 0x000fe40000400000 */
[----:B0-----:R1:W5:Y:S04]  /*b100*/  LDL.LU R3, [R1+0x440] ;  /* 0x0004400001037983 */ /* 0x0013680000300800 */
[----:B------:R-:W-:Y:S04]  /*b110*/  @!P6 STL [R1+0x2ac], R18 ;  /* 0x0002ac120100e387 */ /* 0x000fe80000100800 */
[----:B------:R0:W-:Y:S02]  /*b120*/  @!P5 STL [R1+0x3f8], R136 ;  /* 0x0003f8880100d387 */ /* 0x0001e40000100800 */
[----:B0-----:R-:W-:-:S02]  /*b130*/  HADD2.F32 R136, -RZ, R126.H0_H0 ;  /* 0x2000007eff887230 */ /* 0x001fc40000004100 */
[----:B------:R1:W3:Y:S01]  /*b140*/  LDL R126, [R1+0x3f4] ;  /* 0x0003f400017e7983 */ /* 0x0002e20000100800 */
[--C-:B------:R-:W-:Y:S02]  /*b150*/  @!P2 SHF.R.U64 R121, R128, 0x10, R129.reuse ;  /* 0x000000108079a819 */ /* 0x100fe40000001281 */
[----:B------:R-:W-:-:S05]  /*b160*/  @!P6 SHF.R.U32.HI R129, RZ, 0x10, R129 ;  /* 0x00000010ff81e819 */ /* 0x000fca0000011681 */
[----:B------:R-:W-:Y:S02]  /*b170*/  @!P6 HADD2.F32 R129, -RZ, R129.H0_H0 ;  /* 0x20000081ff81e230 */ /* 0x000fe40000004100 */
[----:B------:R-:W-:Y:S02]  /*b180*/  @!P2 HADD2.F32 R121, -RZ, R121.H0_H0 ;  /* 0x20000079ff79a230 */ /* 0x000fe40000004100 */
[----:B------:R-:W-:Y:S02]  /*b190*/  HADD2.F32 R128, -RZ, R128.H0_H0 ;  /* 0x20000080ff807230 */ /* 0x000fe40000004100 */
        /* <DEDUP_REMOVED lines=8> */
.L_x_1659:
[----:B------:R-:W-:Y:S05]  /*b220*/  BSYNC.RECONVERGENT B1 ;  /* 0x0000000000017941 */ /* 0x000fea0003800200 */
.L_x_1658:
[----:B-1----:R-:W-:Y:S01]  /*b230*/  IADD3 R126, PT, PT, R18, 0x1f80, RZ ;  /* 0x00001f80127e7810 */ /* 0x002fe20007ffe0ff */
[----:B------:R-:W-:Y:S03]  /*b240*/  BSSY.RECONVERGENT B1, `(.L_x_1660) ;  /* 0x000002d000017945 */ /* 0x000fe60003800200 */
        /* <DEDUP_REMOVED lines=12> */
[----:B------:R-:W-:-:S03]  /*b310*/  IADD3 R120, PT, PT, R18, 0x1d83, RZ ;  /* 0x00001d8312787810 */ /* 0x000fc60007ffe0ff */
[----:B------:R1:W4:Y:S04]  /*b320*/  LDL R18, [R1+0x2c4] ;  /* 0x0002c40001127983 */ /* 0x0003280000100800 */
[----:B0-----:R1:W4:Y:S01]  /*b330*/  LDL R0, [R1+0x2bc] ;  /* 0x0002bc0001007983 */ /* 0x0013220000100800 */
        /* <DEDUP_REMOVED lines=29> */
.L_x_1661:
[----:B------:R-:W-:Y:S05]  /*b510*/  BSYNC.RECONVERGENT B1 ;  /* 0x0000000000017941 */ /* 0x000fea0003800200 */
.L_x_1660:
        /* <DEDUP_REMOVED lines=44> */
.L_x_1663:
[----:B------:R-:W-:Y:S05]  /*b7e0*/  BSYNC.RECONVERGENT B1 ;  /* 0x0000000000017941 */ /* 0x000fea0003800200 */
.L_x_1662:
        /* <DEDUP_REMOVED lines=44> */
.L_x_1665:
[----:B------:R-:W-:Y:S05]  /*bab0*/  BSYNC.RECONVERGENT B1 ;  /* 0x0000000000017941 */ /* 0x000fea0003800200 */
.L_x_1664:
        /* <DEDUP_REMOVED lines=44> */
.L_x_1667:
[----:B------:R-:W-:Y:S05]  /*bd80*/  BSYNC.RECONVERGENT B1 ;  /* 0x0000000000017941 */ /* 0x000fea0003800200 */
.L_x_1666:
[----:B------:R-:W-:Y:S05]  /*bd90*/  @P2 BRA `(.L_x_1541) ;  /* 0x0000000000982947 */ /* 0x000fea0003800000 */
[----:B01----:R-:W-:Y:S01]  /*bda0*/  IADD3 R126, PT, PT, R18, 0x1f83, RZ ;  /* 0x00001f83127e7810 */ /* 0x003fe20007ffe0ff */
[----:B------:R-:W2:Y:S03]  /*bdb0*/  LDG.E.64 R124, desc[UR4][R124.64+0x3f00] ;  /* 0x003f00047c7c7981 */ /* 0x000ea6000c1e1b00 */
[----:B------:R-:W-:Y:S01]  /*bdc0*/  ISETP.GT.U32.AND P2, PT, R126, R2, PT ;  /* 0x000000027e00720c */ /* 0x000fe20003f44070 */
[----:B------:R4:W3:Y:S01]  /*bdd0*/  LDL R133, [R1+0x304] ;  /* 0x0003040001857983 */ /* 0x0008e20000100800 */
[----:B------:R-:W-:-:S03]  /*bde0*/  IADD3 R126, PT, PT, R18, 0x1f81, RZ ;  /* 0x00001f81127e7810 */ /* 0x000fc60007ffe0ff */
[----:B------:R-:W4:Y:S01]  /*bdf0*/  LDG.E.64 R122, desc[UR4][R122.64+0x3f00] ;  /* 0x003f00047a7a7981 */ /* 0x000f22000c1e1b00 */
[-C--:B------:R-:W-:Y:S02]  /*be00*/  ISETP.GT.U32.AND P0, PT, R126, R2.reuse, PT ;  /* 0x000000027e00720c */ /* 0x080fe40003f04070 */
[----:B------:R-:W-:Y:S01]  /*be10*/  IADD3 R126, PT, PT, R18, 0x1f82, RZ ;  /* 0x00001f82127e7810 */ /* 0x000fe20007ffe0ff */
[----:B------:R0:W4:Y:S04]  /*be20*/  LDL R132, [R1+0x434] ;  /* 0x0004340001847983 */ /* 0x0001280000100800 */
[----:B------:R0:W4:Y:S04]  /*be30*/  LDL R18, [R1+0x308] ;  /* 0x0003080001127983 */ /* 0x0001280000100800 */
[----:B------:R0:W4:Y:S04]  /*be40*/  LDL R128, [R1+0x30c] ;  /* 0x00030c0001807983 */ /* 0x0001280000100800 */
[----:B------:R0:W4:Y:S04]  /*be50*/  LDL R127, [R1+0x438] ;  /* 0x00043800017f7983 */ /* 0x0001280000100800 */
[----:B------:R0:W4:Y:S01]  /*be60*/  LDL R129, [R1+0x430] ;  /* 0x0004300001817983 */ /* 0x0001220000100800 */
[----:B------:R-:W-:-:S02]  /*be70*/  ISETP.GT.U32.AND P1, PT, R126, R2, PT ;  /* 0x000000027e00720c */ /* 0x000fc40003f24070 */
[----:B--2---:R-:W-:-:S05]  /*be80*/  @!P0 SHF.R.U64 R2, R124, 0x10, R125 ;  /* 0x000000107c028819 */ /* 0x004fca000000127d */
[----:B---3--:R-:W-:-:S06]  /*be90*/  @!P0 HADD2.F32 R133, -RZ, R2.H0_H0 ;  /* 0x20000002ff858230 */ /* 0x008fcc0000004100 */
[----:B----4-:R-:W-:Y:S01]  /*bea0*/  @!P1 HADD2.F32 R2, -RZ, R123.H0_H0 ;  /* 0x2000007bff029230 */ /* 0x010fe20000004100 */
[----:B------:R-:W-:Y:S01]  /*beb0*/  @!P2 SHF.R.U32.HI R126, RZ, 0x10, R125 ;  /* 0x00000010ff7ea819 */ /* 0x000fe2000001167d */
[----:B------:R-:W-:-:S05]  /*bec0*/  @!P1 HADD2.F32 R18, -RZ, R125.H0_H0 ;  /* 0x2000007dff129230 */ /* 0x000fca0000004100 */
[----:B------:R-:W-:Y:S01]  /*bed0*/  @!P1 FMUL R132, R18, R2 ;  /* 0x0000000212849220 */ /* 0x000fe20000400000 */
[--C-:B------:R-:W-:Y:S02]  /*bee0*/  @!P0 SHF.R.U64 R2, R122, 0x10, R123.reuse ;  /* 0x000000107a028819 */ /* 0x100fe4000000127b */
[----:B------:R-:W-:Y:S01]  /*bef0*/  @!P2 SHF.R.U32.HI R123, RZ, 0x10, R123 ;  /* 0x00000010ff7ba819 */ /* 0x000fe2000001167b */
[----:B------:R1:W-:Y:S01]  /*bf00*/  @!P1 STL [R1+0x308], R18 ;  /* 0x0003081201009387 */ /* 0x0003e20000100800 */
[----:B------:R-:W-:Y:S02]  /*bf10*/  @!P2 HADD2.F32 R128, -RZ, R126.H0_H0 ;  /* 0x2000007eff80a230 */ /* 0x000fe40000004100 */
[----:B------:R-:W-:Y:S02]  /*bf20*/  @!P0 HADD2.F32 R2, -RZ, R2.H0_H0 ;  /* 0x20000002ff028230 */ /* 0x000fe40000004100 */
[----:B------:R-:W-:Y:S01]  /*bf30*/  @!P2 HADD2.F32 R123, -RZ, R123.H0_H0 ;  /* 0x2000007bff7ba230 */ /* 0x000fe20000004100 */
[----:B-1----:R-:W1:Y:S04]  /*bf40*/  S2R R18, SR_TID.X ;  /* 0x0000000000127919 */ /* 0x002e680000002100 */
[----:B------:R-:W-:Y:S01]  /*bf50*/  @!P2 FMUL R127, R128, R123 ;  /* 0x0000007b807fa220 */ /* 0x000fe20000400000 */
[----:B------:R-:W-:Y:S01]  /*bf60*/  @!P0 FMUL R129, R133, R2 ;  /* 0x0000000285818220 */ /* 0x000fe20000400000 */
[----:B------:R-:W-:Y:S04]  /*bf70*/  @!P0 STL [R1+0x304], R133 ;  /* 0x0003048501008387 */ /* 0x000fe80000100800 */
[----:B------:R-:W-:Y:S04]  /*bf80*/  @!P2 STL [R1+0x30c], R128 ;  /* 0x00030c800100a387 */ /* 0x000fe80000100800 */
[----:B------:R2:W-:Y:S04]  /*bf90*/  @!P1 STL [R1+0x434], R132 ;  /* 0x0004348401009387 */ /* 0x0005e80000100800 */
[----:B------:R0:W-:Y:S04]  /*bfa0*/  @!P2 STL [R1+0x438], R127 ;  /* 0x0004387f0100a387 */ /* 0x0001e80000100800 */
[----:B------:R0:W-:Y:S01]  /*bfb0*/  @!P0 STL [R1+0x430], R129 ;  /* 0x0004308101008387 */ /* 0x0001e20000100800 */
[----:B------:R-:W-:-:S02]  /*bfc0*/  HADD2.F32 R122, -RZ, R122.H0_H0 ;  /* 0x2000007aff7a7230 */ /* 0x000fc40000004100 */
[----:B--2---:R-:W-:-:S05]  /*bfd0*/  HADD2.F32 R132, -RZ, R124.H0_H0 ;  /* 0x2000007cff847230 */ /* 0x004fca0000004100 */
[----:B------:R-:W-:Y:S01]  /*bfe0*/  FMUL R133, R132, R122 ;  /* 0x0000007a84857220 */ /* 0x000fe20000400000 */
[----:B01----:R-:W-:-:S07]  /*bff0*/  SHF.L.U32 R18, R18, 0x2, RZ ;  /* 0x0000000212127819 */ /* 0x003fce00000006ff */
.L_x_1541:
[----:B------:R-:W-:Y:S05]  /*c000*/  BSYNC.RECONVERGENT B0 ;  /* 0x0000000000007941 */ /* 0x000fea0003800200 */
.L_x_1540:
        /* <DEDUP_REMOVED lines=481> */
.L_x_1669:
[----:B------:R-:W-:Y:S05]  /*de20*/  BSYNC.RECONVERGENT B0 ;  /* 0x0000000000007941 */ /* 0x000fea0003800200 */
.L_x_1668:
        /* <DEDUP_REMOVED lines=22> */
.L_x_1671:
[----:B------:R-:W-:Y:S05]  /*df90*/  BSYNC.RECONVERGENT B0 ;  /* 0x0000000000007941 */ /* 0x000fea0003800200 */
.L_x_1670:
        /* <DEDUP_REMOVED lines=22> */
.L_x_1673:
[----:B------:R-:W-:Y:S05]  /*e100*/  BSYNC.RECONVERGENT B0 ;  /* 0x0000000000007941 */ /* 0x000fea0003800200 */
.L_x_1672:
[----:B------:R-:W-:Y:S01]  /*e110*/  IADD3 R2, PT, PT, R18, 0x180, RZ ;  /* 0x0000018012027810 */ /* 0x000fe20007ffe0ff */
[----:B------:R-:W-:Y:S03]  /*e120*/  BSSY.RECONVERGENT B0, `(.L_x_1674) ;  /* 0x0000015000007945 */ /* 0x000fe60003800200 */
        /* <DEDUP_REMOVED lines=11> */
[----:B------:R-:W-:Y:S08]  /*e1e0*/  F2F.F16.F32 R10, R10 ;  /* 0x0000000a000a7304 */ /* 0x000ff00000200800 */
[----:B------:R-:W2:Y:S08]  /*e1f0*/  F2F.F16.F32 R67, R67 ;  /* 0x0000004300437304 */ /* 0x000eb00000200800 */
[----:B------:R-:W3:Y:S01]  /*e200*/  F2F.F16.F32 R66, R66 ;  /* 0x0000004200427304 */ /* 0x000ee20000200800 */
[----:B--2---:R-:W-:-:S07]  /*e210*/  PRMT R10, R10, 0x5410, R67 ;  /* 0x000054100a0a7816 */ /* 0x004fce0000000043 */
[----:B------:R-:W2:Y:S01]  /*e220*/  F2F.F16.F32 R2, R2 ;  /* 0x0000000200027304 */ /* 0x000ea20000200800 */
[----:B---3--:R-:W-:-:S05]  /*e230*/  IMAD.WIDE.U32 R66, R66, 0x10000, RZ ;  /* 0x0001000042427825 */ /* 0x008fca00078e00ff */
[----:B------:R-:W-:Y:S02]  /*e240*/  LOP3.LUT R67, R10, R67, RZ, 0xfc, !PT ;  /* 0x000000430a437212 */ /* 0x000fe400078efcff */
[----:B--2---:R-:W-:-:S05]  /*e250*/  LOP3.LUT R66, R66, R2, RZ, 0xfc, !PT ;  /* 0x0000000242427212 */ /* 0x004fca00078efcff */
[----:B------:R3:W-:Y:S02]  /*e260*/  STG.E.64 desc[UR4][R122.64+0x300], R66 ;  /* 0x000300427a007986 */ /* 0x0007e4000c101b04 */
.L_x_1675:
[----:B------:R-:W-:Y:S05]  /*e270*/  BSYNC.RECONVERGENT B0 ;  /* 0x0000000000007941 */ /* 0x000fea0003800200 */
.L_x_1674:
[----:B------:R-:W-:Y:S01]  /*e280*/  IADD3 R10, PT, PT, R18, 0x200, RZ ;  /* 0x00000200120a7810 */ /* 0x000fe20007ffe0ff */
[----:B------:R-:W-:Y:S01]  /*e290*/  BSSY.RECONVERGENT B0, `(.L_x_1676) ;  /* 0x0000029000007945 */ /* 0x000fe20003800200 */
[----:B------:R-:W-:Y:S02]  /*e2a0*/  LOP3.LUT R2, R2, 0xfffffff7, RZ, 0xc0, !PT ;  /* 0xfffffff702027812 */ /* 0x000fe400078ec0ff */
[----:B------:R-:W-:Y:S02]  /*e2b0*/  ISETP.GE.AND P2, PT, R10, R3, PT ;  /* 0x000000030a00720c */ /* 0x000fe40003f46270 */
[C---:B------:R-:W-:Y:S02]  /*e2c0*/  IADD3 R114, PT, PT, R18.reuse, 0x580, RZ ;  /* 0x0000058012727810 */ /* 0x040fe40007ffe0ff */
[C---:B------:R-:W-:Y:S02]  /*e2d0*/  IADD3 R65, PT, PT, R18.reuse, 0x280, RZ ;  /* 0x0000028012417810 */ /* 0x040fe40007ffe0ff */
[----:B------:R-:W-:-:S02]  /*e2e0*/  IADD3 R10, PT, PT, R18, 0x300, RZ ;  /* 0x00000300120a7810 */ /* 0x000fc40007ffe0ff */
[-C--:B------:R-:W-:Y:S02]  /*e2f0*/  ISETP.GE.AND P3, PT, R65, R3.reuse, PT ;  /* 0x000000034100720c */ /* 0x080fe40003f66270 */
[-C--:B------:R-:W-:Y:S02]  /*e300*/  ISETP.GE.AND P4, PT, R10, R3.reuse, PT ;  /* 0x000000030a00720c */ /* 0x080fe40003f86270 */
[----:B------:R-:W-:Y:S02]  /*e310*/  IADD3 R65, PT, PT, R18, 0x380, RZ ;  /* 0x0000038012417810 */ /* 0x000fe40007ffe0ff */
[----:B------:R-:W-:Y:S02]  /*e320*/  @P2 LOP3.LUT R2, R2, 0x8, RZ, 0xfc, !PT ;  /* 0x0000000802022812 */ /* 0x000fe400078efcff */
[----:B------:R-:W-:Y:S02]  /*e330*/  ISETP.GE.AND P2, PT, R114, R3, PT ;  /* 0x000000037200720c */ /* 0x000fe40003f46270 */
[----:B------:R-:W-:-:S02]  /*e340*/  LOP3.LUT R2, R2, 0xfffffffd, RZ, 0xc0, !PT ;  /* 0xfffffffd02027812 */ /* 0x000fc400078ec0ff */
[----:B------:R-:W-:Y:S02]  /*e350*/  IADD3 R10, PT, PT, R18, 0x400, RZ ;  /* 0x00000400120a7810 */ /* 0x000fe40007ffe0ff */
[-C--:B------:R-:W-:Y:S02]  /*e360*/  ISETP.GE.AND P5, PT, R65, R3.reuse, PT ;  /* 0x000000034100720c */ /* 0x080fe40003fa6270 */
[----:B------:R-:W-:Y:S02]  /*e370*/  ISETP.GE.AND P0, PT, R10, R3, PT ;  /* 0x000000030a00720c */ /* 0x000fe40003f06270 */
[C---:B------:R-:W-:Y:S02]  /*e380*/  IADD3 R65, PT, PT, R18.reuse, 0x480, RZ ;  /* 0x0000048012417810 */ /* 0x040fe40007ffe0ff */
[----:B------:R-:W-:Y:S02]  /*e390*/  IADD3 R10, PT, PT, R18, 0x500, RZ ;  /* 0x00000500120a7810 */ /* 0x000fe40007ffe0ff */
[----:B------:R-:W-:-:S02]  /*e3a0*/  @P2 LOP3.LUT R2, R2, 0x2, RZ, 0xfc, !PT ;  /* 0x0000000202022812 */ /* 0x000fc400078efcff */
[-C--:B------:R-:W-:Y:S02]  /*e3b0*/  ISETP.GE.AND P1, PT, R65, R3.reuse, PT ;  /* 0x000000034100720c */ /* 0x080fe40003f26270 */
[----:B------:R-:W-:Y:S02]  /*e3c0*/  LOP3.LUT P2, RZ, R2, 0x8, RZ, 0xc0, !PT ;  /* 0x0000000802ff7812 */ /* 0x000fe4000784c0ff */
[----:B------:R-:W-:Y:S02]  /*e3d0*/  ISETP.GE.AND P6, PT, R10, R3, PT ;  /* 0x000000030a00720c */ /* 0x000fe40003fc6270 */
[----:B------:R-:W-:-:S09]  /*e3e0*/  IADD3 R115, PT, PT, R18, 0x600, RZ ;  /* 0x0000060012737810 */ /* 0x000fd20007ffe0ff */
        /* <DEDUP_REMOVED lines=19> */
.L_x_1677:
[----:B------:R-:W-:Y:S05]  /*e520*/  BSYNC.RECONVERGENT B0 ;  /* 0x0000000000007941 */ /* 0x000fea0003800200 */
.L_x_1676:
        /* <DEDUP_REMOVED lines=22> */
.L_x_1679:
[----:B------:R-:W-:Y:S05]  /*e690*/  BSYNC.RECONVERGENT B0 ;  /* 0x0000000000007941 */ /* 0x000fea0003800200 */
.L_x_1678:
        /* <DEDUP_REMOVED lines=22> */
.L_x_1681:
[----:B------:R-:W-:Y:S05]  /*e800*/  BSYNC.RECONVERGENT B0 ;  /* 0x0000000000007941 */ /* 0x000fea0003800200 */
.L_x_1680:
[----:B------:R-:W-:Y:S01]  /*e810*/  BSSY.RECONVERGENT B0, `(.L_x_1682) ;  /* 0x0000016000007945 */ /* 0x000fe20003800200 */
[----:B--2-4-:R-:W-:Y:S02]  /*e820*/  IADD3 R65, PT, PT, R18, 0x780, RZ ;  /* 0x0000078012417810 */ /* 0x014fe40007ffe0ff */
        /* <DEDUP_REMOVED lines=20> */
.L_x_1683:
[----:B------:R-:W-:Y:S05]  /*e970*/  BSYNC.RECONVERGENT B0 ;  /* 0x0000000000007941 */ /* 0x000fea0003800200 */
.L_x_1682:
        /* <DEDUP_REMOVED lines=22> */
.L_x_1685:
[----:B------:R-:W-:Y:S05]  /*eae0*/  BSYNC.RECONVERGENT B0 ;  /* 0x0000000000007941 */ /* 0x000fea0003800200 */
.L_x_1684:
        /* <DEDUP_REMOVED lines=22> */
.L_x_1687:
[----:B------:R-:W-:Y:S05]  /*ec50*/  BSYNC.RECONVERGENT B0 ;  /* 0x0000000000007941 */ /* 0x000fea0003800200 */
.L_x_1686:
        /* <DEDUP_REMOVED lines=22> */
.L_x_1689:
[----:B------:R-:W-:Y:S05]  /*edc0*/  BSYNC.RECONVERGENT B0 ;  /* 0x0000000000007941 */ /* 0x000fea0003800200 */
.L_x_1688:
        /* <DEDUP_REMOVED lines=28> */
.L_x_1691:
[----:B------:R-:W-:Y:S05]  /*ef90*/  BSYNC.RECONVERGENT B0 ;  /* 0x0000000000007941 */ /* 0x000fea0003800200 */
.L_x_1690:
        /* <DEDUP_REMOVED lines=24> */
.L_x_1693:
[----:B------:R-:W-:Y:S05]  /*f120*/  BSYNC.RECONVERGENT B0 ;  /* 0x0000000000007941 */ /* 0x000fea0003800200 */
.L_x_1692:
        /* <DEDUP_REMOVED lines=22> */
.L_x_1695:
[----:B------:R-:W-:Y:S05]  /*f290*/  BSYNC.RECONVERGENT B0 ;  /* 0x0000000000007941 */ /* 0x000fea0003800200 */
.L_x_1694:
        /* <DEDUP_REMOVED lines=22> */
.L_x_1697:
[----:B------:R-:W-:Y:S05]  /*f400*/  BSYNC.RECONVERGENT B0 ;  /* 0x0000000000007941 */ /* 0x000fea0003800200 */
.L_x_1696:
        /* <DEDUP_REMOVED lines=15> */
[----:B------:R-:W-:Y:S01]  /*f500*/  F2F.F16.F32 R54, R54 ;  /* 0x0000003600367304 */ /* 0x000fe20000200800 */
[----:B------:R-:W-:-:S07]  /*f510*/  FMUL R56, R220, UR6 ;  /* 0x00000006dc387c20 */ /* 0x000fce0008400000 */
[----:B------:R-:W-:Y:S08]  /*f520*/  F2F.F16.F32 R55, R55 ;  /* 0x0000003700377304 */ /* 0x000ff00000200800 */
[----:B------:R-:W2:Y:S08]  /*f530*/  F2F.F16.F32 R56, R56 ;  /* 0x0000003800387304 */ /* 0x000eb00000200800 */
[----:B------:R-:W3:Y:S01]  /*f540*/  F2F.F16.F32 R10, R10 ;  /* 0x0000000a000a7304 */ /* 0x000ee20000200800 */
[----:B--2---:R-:W-:Y:S01]  /*f550*/  PRMT R56, R55, 0x5410, R56 ;  /* 0x0000541037387816 */ /* 0x004fe20000000038 */
[----:B------:R-:W-:-:S05]  /*f560*/  IMAD.WIDE.U32 R54, R54, 0x10000, RZ ;  /* 0x0001000036367825 */ /* 0x000fca00078e00ff */
[----:B------:R-:W-:Y:S02]  /*f570*/  LOP3.LUT R55, R56, R55, RZ, 0xfc, !PT ;  /* 0x0000003738377212 */ /* 0x000fe400078efcff */
[----:B---3--:R-:W-:-:S05]  /*f580*/  LOP3.LUT R54, R54, R10, RZ, 0xfc, !PT ;  /* 0x0000000a36367212 */ /* 0x008fca00078efcff */
[----:B------:R2:W-:Y:S02]  /*f590*/  STG.E.64 desc[UR4][R122.64+0xf00], R54 ;  /* 0x000f00367a007986 */ /* 0x0005e4000c101b04 */
.L_x_1699:
[----:B------:R-:W-:Y:S05]  /*f5a0*/  BSYNC.RECONVERGENT B0 ;  /* 0x0000000000007941 */ /* 0x000fea0003800200 */
.L_x_1698:
[----:B------:R-:W-:Y:S01]  /*f5b0*/  BSSY.RECONVERGENT B0, `(.L_x_1700) ;  /* 0x0000019000007945 */ /* 0x000fe20003800200 */
[----:B------:R-:W-:Y:S02]  /*f5c0*/  IADD3 R56, PT, PT, R18, 0xc00, RZ ;  /* 0x00000c0012387810 */ /* 0x000fe40007ffe0ff */
[----:B------:R-:W-:Y:S01]  /*f5d0*/  ISETP.GE.AND P5, PT, R57, R3, PT ;  /* 0x000000033900720c */ /* 0x000fe20003fa6270 */
[----:B------:R-:W-:-:S12]  /*f5e0*/  @P0 BRA `(.L_x_1701) ;  /* 0x0000000000540947 */ /* 0x000fd80003800000 */
        /* <DEDUP_REMOVED lines=11> */
[----:B------:R-:W2:Y:S01]  /*f6a0*/  F2F.F16.F32 R53, R53 ;  /* 0x0000003500357304 */ /* 0x000ea20000200800 */
[----:B------:R-:W-:-:S07]  /*f6b0*/  FMUL R55, R223, UR6 ;  /* 0x00000006df377c20 */ /* 0x000fce0008400000 */
        /* <DEDUP_REMOVED lines=8> */
.L_x_1701:
[----:B------:R-:W-:Y:S05]  /*f740*/  BSYNC.RECONVERGENT B0 ;  /* 0x0000000000007941 */ /* 0x000fea0003800200 */
.L_x_1700:
        /* <DEDUP_REMOVED lines=25> */
.L_x_1703:
[----:B------:R-:W-:Y:S05]  /*f8e0*/  BSYNC.RECONVERGENT B0 ;  /* 0x0000000000007941 */ /* 0x000fea0003800200 */
.L_x_1702:
        /* <DEDUP_REMOVED lines=26> */
.L_x_1705:
[----:B------:R-:W-:Y:S05]  /*fa90*/  BSYNC.RECONVERGENT B0 ;  /* 0x0000000000007941 */ /* 0x000fea0003800200 */
.L_x_1704:
        /* <DEDUP_REMOVED lines=31> */
.L_x_1707:
[----:B------:R-:W-:Y:S05]  /*fc90*/  BSYNC.RECONVERGENT B0 ;  /* 0x0000000000007941 */ /* 0x000fea0003800200 */
.L_x_1706:
        /* <DEDUP_REMOVED lines=27> */
.L_x_1709:
[----:B------:R-:W-:Y:S05]  /*fe50*/  BSYNC.RECONVERGENT B0 ;  /* 0x0000000000007941 */ /* 0x000fea0003800200 */
.L_x_1708:
        /* <DEDUP_REMOVED lines=25> */
.L_x_1711:
[----:B------:R-:W-:Y:S05]  /*fff0*/  BSYNC.RECONVERGENT B0 ;  /* 0x0000000000007941 */ /* 0x000fea0003800200 */
.L_x_1710:
[----:B------:R-:W-:Y:S01]  /*10000*/  BSSY.RECONVERGENT B0, `(.L_x_1712) ;  /* 0x000001a000007945 */ /* 0x000fe20003800200 */
[----:B------:R-:W-:Y:S02]  /*10010*/  IADD3 R50, PT, PT, R18, 0xf00, RZ ;  /* 0x00000f0012327810 */ /* 0x000fe40007ffe0ff */
[----:B------:R-:W-:Y:S01]  /*10020*/  ISETP.GE.AND P3, PT, R51, R3, PT ;  /* 0x000000033300720c */ /* 0x000fe20003f66270 */
[----:B------:R-:W-:-:S12]  /*10030*/  @P4 BRA `(.L_x_1713) ;  /* 0x0000000000584947 */ /* 0x000fd80003800000 */
        /* <DEDUP_REMOVED lines=9> */
[----:B------:R-:W2:Y:S01]  /*100d0*/  F2F.F16.F32 R47, R47 ;  /* 0x0000002f002f7304 */ /* 0x000ea20000200800 */
[----:B-----5:R-:W-:Y:S01]  /*100e0*/  FFMA R10, -R127, R10, R48 ;  /* 0x0000000a7f0a7223 */ /* 0x020fe20000000130 */
[----:B------:R-:W-:-:S03]  /*100f0*/  FMUL R48, R252, UR6 ;  /* 0x00000006fc307c20 */ /* 0x000fc60008400000 */
[----:B------:R-:W-:-:S03]  /*10100*/  FMUL R10, R10, UR6 ;  /* 0x000000060a0a7c20 */ /* 0x000fc60008400000 */
[----:B------:R-:W-:Y:S08]  /*10110*/  F2F.F16.F32 R48, R48 ;  /* 0x0000003000307304 */ /* 0x000ff00000200800 */
[----:B------:R3:W4:Y:S02]  /*10120*/  F2F.F16.F32 R49, R10 ;  /* 0x0000000a00317304 */ /* 0x0007240000200800 */
[----:B---3--:R-:W-:Y:S01]  /*10130*/  FMUL R10, R46, UR6 ;  /* 0x000000062e0a7c20 */ /* 0x008fe20008400000 */
[----:B--2---:R-:W-:-:S05]  /*10140*/  IMAD.WIDE.U32 R46, R47, 0x10000, RZ ;  /* 0x000100002f2e7825 */ /* 0x004fca00078e00ff */
[----:B------:R-:W2:Y:S01]  /*10150*/  F2F.F16.F32 R10, R10 ;  /* 0x0000000a000a7304 */ /* 0x000ea20000200800 */
[----:B----4-:R-:W-:-:S04]  /*10160*/  PRMT R48, R48, 0x5410, R49 ;  /* 0x0000541030307816 */ /* 0x010fc80000000031 */
[----:B------:R-:W-:Y:S02]  /*10170*/  LOP3.LUT R47, R48, R47, RZ, 0xfc, !PT ;  /* 0x0000002f302f7212 */ /* 0x000fe400078efcff */
[----:B--2---:R-:W-:-:S05]  /*10180*/  LOP3.LUT R46, R46, R10, RZ, 0xfc, !PT ;  /* 0x0000000a2e2e7212 */ /* 0x004fca00078efcff */
[----:B------:R3:W-:Y:S02]  /*10190*/  STG.E.64 desc[UR4][R122.64+0x1600], R46 ;  /* 0x0016002e7a007986 */ /* 0x0007e4000c101b04 */
.L_x_1713:
[----:B------:R-:W-:Y:S05]  /*101a0*/  BSYNC.RECONVERGENT B0 ;  /* 0x0000000000007941 */ /* 0x000fea0003800200 */
.L_x_1712:
        /* <DEDUP_REMOVED lines=15> */
[----:B------:R5:W-:Y:S01]  /*102a0*/  F2F.F16.F32 R47, R10 ;  /* 0x0000000a002f7304 */ /* 0x000be20000200800 */
[----:B------:R-:W-:-:S07]  /*102b0*/  FMUL R46, R46, UR6 ;  /* 0x000000062e2e7c20 */ /* 0x000fce0008400000 */
[----:B------:R-:W-:Y:S01]  /*102c0*/  F2F.F16.F32 R46, R46 ;  /* 0x0000002e002e7304 */ /* 0x000fe20000200800 */
[----:B-----5:R-:W-:-:S04]  /*102d0*/  FFMA R10, -R127, R48, R51 ;  /* 0x000000307f0a7223 */ /* 0x020fc80000000133 */
[----:B------:R-:W-:-:S04]  /*102e0*/  FMUL R10, R10, UR6 ;  /* 0x000000060a0a7c20 */ /* 0x000fc80008400000 */
[----:B------:R2:W3:Y:S02]  /*102f0*/  F2F.F16.F32 R48, R10 ;  /* 0x0000000a00307304 */ /* 0x0004e40000200800 */
[----:B--2---:R-:W-:-:S06]  /*10300*/  FMUL R10, R45, UR6 ;  /* 0x000000062d0a7c20 */ /* 0x004fcc0008400000 */
[----:B------:R-:W2:Y:S01]  /*10310*/  F2F.F16.F32 R10, R10 ;  /* 0x0000000a000a7304 */ /* 0x000ea20000200800 */
[----:B---3--:R-:W-:Y:S01]  /*10320*/  PRMT R48, R46, 0x5410, R48 ;  /* 0x000054102e307816 */ /* 0x008fe20000000030 */
[----:B------:R-:W-:-:S05]  /*10330*/  IMAD.WIDE.U32 R46, R47, 0x10000, RZ ;  /* 0x000100002f2e7825 */ /* 0x000fca00078e00ff */
[----:B------:R-:W-:Y:S02]  /*10340*/  LOP3.LUT R47, R48, R47, RZ, 0xfc, !PT ;  /* 0x0000002f302f7212 */ /* 0x000fe400078efcff */
[----:B--2---:R-:W-:-:S05]  /*10350*/  LOP3.LUT R46, R46, R10, RZ, 0xfc, !PT ;  /* 0x0000000a2e2e7212 */ /* 0x004fca00078efcff */
[----:B------:R2:W-:Y:S02]  /*10360*/  STG.E.64 desc[UR4][R122.64+0x1700], R46 ;  /* 0x0017002e7a007986 */ /* 0x0005e4000c101b04 */
.L_x_1715:
[----:B------:R-:W-:Y:S05]  /*10370*/  BSYNC.RECONVERGENT B0 ;  /* 0x0000000000007941 */ /* 0x000fea0003800200 */
.L_x_1714:
        /* <DEDUP_REMOVED lines=16> */
[----:B------:R-:W-:Y:S01]  /*10480*/  F2F.F16.F32 R10, R10 ;  /* 0x0000000a000a7304 */ /* 0x000fe20000200800 */
[----:B------:R-:W-:Y:S01]  /*10490*/  FMUL R45, R45, UR6 ;  /* 0x000000062d2d7c20 */ /* 0x000fe20008400000 */
[----:B--2---:R-:W-:-:S06]  /*104a0*/  FFMA R46, -R127, R46, R47 ;  /* 0x0000002e7f2e7223 */ /* 0x004fcc000000012f */
[----:B------:R-:W-:Y:S01]  /*104b0*/  F2F.F16.F32 R45, R45 ;  /* 0x0000002d002d7304 */ /* 0x000fe20000200800 */
[----:B------:R-:W-:-:S07]  /*104c0*/  FMUL R46, R46, UR6 ;  /* 0x000000062e2e7c20 */ /* 0x000fce0008400000 */
[----:B------:R-:W2:Y:S08]  /*104d0*/  F2F.F16.F32 R47, R46 ;  /* 0x0000002e002f7304 */ /* 0x000eb00000200800 */
[----:B------:R3:W4:Y:S01]  /*104e0*/  F2F.F16.F32 R46, R44 ;  /* 0x0000002c002e7304 */ /* 0x0007220000200800 */
[----:B--2---:R-:W-:Y:S01]  /*104f0*/  PRMT R47, R45, 0x5410, R47 ;  /* 0x000054102d2f7816 */ /* 0x004fe2000000002f */
[----:B---3--:R-:W-:-:S05]  /*10500*/  IMAD.WIDE.U32 R44, R10, 0x10000, RZ ;  /* 0x000100000a2c7825 */ /* 0x008fca00078e00ff */
[----:B------:R-:W-:Y:S02]  /*10510*/  LOP3.LUT R45, R47, R45, RZ, 0xfc, !PT ;  /* 0x0000002d2f2d7212 */ /* 0x000fe400078efcff */
[----:B----4-:R-:W-:-:S05]  /*10520*/  LOP3.LUT R44, R44, R46, RZ, 0xfc, !PT ;  /* 0x0000002e2c2c7212 */ /* 0x010fca00078efcff */
[----:B------:R4:W-:Y:S02]  /*10530*/  STG.E.64 desc[UR4][R122.64+0x1800], R44 ;  /* 0x0018002c7a007986 */ /* 0x0009e4000c101b04 */
.L_x_1717:
[----:B------:R-:W-:Y:S05]  /*10540*/  BSYNC.RECONVERGENT B0 ;  /* 0x0000000000007941 */ /* 0x000fea0003800200 */
.L_x_1716:
        /* <DEDUP_REMOVED lines=28> */
.L_x_1719:
[----:B------:R-:W-:Y:S05]  /*10710*/  BSYNC.RECONVERGENT B0 ;  /* 0x0000000000007941 */ /* 0x000fea0003800200 */
.L_x_1718:
[-C--:B------:R-:W-:Y:S01]  /*10720*/  ISETP.GE.AND P6, PT, R54, R3.reuse, PT ;  /* 0x000000033600720c */ /* 0x080fe20003fc6270 */
[----:B------:R-:W-:Y:S01]  /*10730*/  BSSY.RECONVERGENT B0, `(.L_x_1720) ;  /* 0x000001c000007945 */ /* 0x000fe20003800200 */
[----:B------:R-:W-:Y:S02]  /*10740*/  IADD3 R46, PT, PT, R18, 0x1100, RZ ;  /* 0x00001100122e7810 */ /* 0x000fe40007ffe0ff */
[----:B------:R-:W-:-:S09]  /*10750*/  ISETP.GE.AND P1, PT, R47, R3, PT ;  /* 0x000000032f00720c */ /* 0x000fd20003f26270 */
        /* <DEDUP_REMOVED lines=25> */
.L_x_1721:
[----:B------:R-:W-:Y:S05]  /*108f0*/  BSYNC.RECONVERGENT B0 ;  /* 0x0000000000007941 */ /* 0x000fea0003800200 */
.L_x_1720:
        /* <DEDUP_REMOVED lines=34> */
.L_x_1723:
[----:B------:R-:W-:Y:S05]  /*10b20*/  BSYNC.RECONVERGENT B0 ;  /* 0x0000000000007941 */ /* 0x000fea0003800200 */
.L_x_1722:
        /* <DEDUP_REMOVED lines=15> */
[----:B------:R5:W2:Y:S01]  /*10c20*/  F2F.F16.F32 R41, R2 ;  /* 0x0000000200297304 */ /* 0x000aa20000200800 */
[----:B------:R-:W-:-:S07]  /*10c30*/  FMUL R10, R10, UR6 ;  /* 0x000000060a0a7c20 */ /* 0x000fce0008400000 */
[----:B------:R-:W-:Y:S01]  /*10c40*/  F2F.F16.F32 R10, R10 ;  /* 0x0000000a000a7304 */ /* 0x000fe20000200800 */
[----:B-----5:R-:W-:-:S04]  /*10c50*/  FFMA R2, -R127, R42, R44 ;  /* 0x0000002a7f027223 */ /* 0x020fc8000000012c */
[----:B------:R-:W-:-:S04]  /*10c60*/  FMUL R2, R2, UR6 ;  /* 0x0000000602027c20 */ /* 0x000fc80008400000 */
        /* <DEDUP_REMOVED lines=8> */
.L_x_1725:
[----:B------:R-:W-:Y:S05]  /*10cf0*/  BSYNC.RECONVERGENT B0 ;  /* 0x0000000000007941 */ /* 0x000fea0003800200 */
.L_x_1724:
        /* <DEDUP_REMOVED lines=28> */
.L_x_1727:
[----:B------:R-:W-:Y:S05]  /*10ec0*/  BSYNC.RECONVERGENT B0 ;  /* 0x0000000000007941 */ /* 0x000fea0003800200 */
.L_x_1726:
        /* <DEDUP_REMOVED lines=28> */
.L_x_1729:
[----:B------:R-:W-:Y:S05]  /*11090*/  BSYNC.RECONVERGENT B0 ;  /* 0x0000000000007941 */ /* 0x000fea0003800200 */
.L_x_1728:
        /* <DEDUP_REMOVED lines=28> */
.L_x_1731:
[----:B------:R-:W-:Y:S05]  /*11260*/  BSYNC.RECONVERGENT B0 ;  /* 0x0000000000007941 */ /* 0x000fea0003800200 */
.L_x_1730:
        /* <DEDUP_REMOVED lines=28> */
.L_x_1733:
[----:B------:R-:W-:Y:S05]  /*11430*/  BSYNC.RECONVERGENT B0 ;  /* 0x0000000000007941 */ /* 0x000fea0003800200 */
.L_x_1732:
        /* <DEDUP_REMOVED lines=16> */
[----:B------:R5:W-:Y:S01]  /*11540*/  F2F.F16.F32 R36, R2 ;  /* 0x0000000200247304 */ /* 0x000be20000200800 */
[----:B------:R-:W-:-:S07]  /*11550*/  FMUL R39, R10, UR6 ;  /* 0x000000060a277c20 */ /* 0x000fce0008400000 */
[----:B------:R-:W-:Y:S01]  /*11560*/  F2F.F16.F32 R10, R39 ;  /* 0x00000027000a7304 */ /* 0x000fe20000200800 */
[----:B-----5:R-:W-:-:S04]  /*11570*/  FFMA R2, -R127, R37, R40 ;  /* 0x000000257f027223 */ /* 0x020fc80000000128 */
[----:B------:R-:W-:-:S03]  /*11580*/  FMUL R40, R2, UR6 ;  /* 0x0000000602287c20 */ /* 0x000fc60008400000 */
[----:B------:R-:W-:Y:S08]  /*11590*/  F2F.F16.F32 R2, R35 ;  /* 0x0000002300027304 */ /* 0x000ff00000200800 */
[----:B------:R-:W2:Y:S02]  /*115a0*/  F2F.F16.F32 R37, R40 ;  /* 0x0000002800257304 */ /* 0x000ea40000200800 */
[----:B--2---:R-:W-:Y:S01]  /*115b0*/  PRMT R10, R10, 0x5410, R37 ;  /* 0x000054100a0a7816 */ /* 0x004fe20000000025 */
[----:B------:R-:W-:-:S05]  /*115c0*/  IMAD.WIDE.U32 R36, R36, 0x10000, RZ ;  /* 0x0001000024247825 */ /* 0x000fca00078e00ff */
[----:B------:R-:W-:Y:S02]  /*115d0*/  LOP3.LUT R37, R10, R37, RZ, 0xfc, !PT ;  /* 0x000000250a257212 */ /* 0x000fe400078efcff */
[----:B------:R-:W-:-:S05]  /*115e0*/  LOP3.LUT R36, R36, R2, RZ, 0xfc, !PT ;  /* 0x0000000224247212 */ /* 0x000fca00078efcff */
[----:B------:R3:W-:Y:S02]  /*115f0*/  STG.E.64 desc[UR4][R122.64+0x2100], R36 ;  /* 0x002100247a007986 */ /* 0x0007e4000c101b04 */
.L_x_1735:
[----:B------:R-:W-:Y:S05]  /*11600*/  BSYNC.RECONVERGENT B0 ;  /* 0x0000000000007941 */ /* 0x000fea0003800200 */
.L_x_1734:
        /* <DEDUP_REMOVED lines=17> */
[----:B------:R-:W2:Y:S01]  /*11720*/  F2F.F16.F32 R35, R36 ;  /* 0x0000002400237304 */ /* 0x000ea20000200800 */
[----:B-----5:R-:W-:-:S04]  /*11730*/  FFMA R2, -R127, R39, R40 ;  /* 0x000000277f027223 */ /* 0x020fc80000000128 */
[----:B------:R-:W-:-:S03]  /*11740*/  FMUL R39, R2, UR6 ;  /* 0x0000000602277c20 */ /* 0x000fc60008400000 */
[----:B------:R-:W-:Y:S01]  /*11750*/  F2F.F16.F32 R38, R38 ;  /* 0x0000002600267304 */ /* 0x000fe20000200800 */
[----:B------:R-:W-:Y:S01]  /*11760*/  FMUL R2, R34, UR6 ;  /* 0x0000000622027c20 */ /* 0x000fe20008400000 */
[----:B--2---:R-:W-:-:S06]  /*11770*/  IMAD.WIDE.U32 R34, R35, 0x10000, RZ ;  /* 0x0001000023227825 */ /* 0x004fcc00078e00ff */
[----:B------:R-:W2:Y:S08]  /*11780*/  F2F.F16.F32 R39, R39 ;  /* 0x0000002700277304 */ /* 0x000eb00000200800 */
[----:B------:R-:W3:Y:S01]  /*11790*/  F2F.F16.F32 R37, R2 ;  /* 0x0000000200257304 */ /* 0x000ee20000200800 */
[----:B--2---:R-:W-:-:S04]  /*117a0*/  PRMT R41, R38, 0x5410, R39 ;  /* 0x0000541026297816 */ /* 0x004fc80000000027 */
[----:B------:R-:W-:Y:S02]  /*117b0*/  LOP3.LUT R35, R41, R35, RZ, 0xfc, !PT ;  /* 0x0000002329237212 */ /* 0x000fe400078efcff */
[----:B---3--:R-:W-:-:S05]  /*117c0*/  LOP3.LUT R34, R34, R37, RZ, 0xfc, !PT ;  /* 0x0000002522227212 */ /* 0x008fca00078efcff */
[----:B------:R4:W-:Y:S02]  /*117d0*/  STG.E.64 desc[UR4][R122.64+0x2200], R34 ;  /* 0x002200227a007986 */ /* 0x0009e4000c101b04 */
.L_x_1737:
[----:B------:R-:W-:Y:S05]  /*117e0*/  BSYNC.RECONVERGENT B0 ;  /* 0x0000000000007941 */ /* 0x000fea0003800200 */
.L_x_1736:
[-C--:B------:R-:W-:Y:S01]  /*117f0*/  ISETP.GE.AND P6, PT, R45, R3.reuse, PT ;  /* 0x000000032d00720c */ /* 0x080fe20003fc6270 */
[----:B------:R-:W-:Y:S01]  /*11800*/  BSSY.RECONVERGENT B0, `(.L_x_1738) ;  /* 0x000001e000007945 */ /* 0x000fe20003800200 */
[----:B----4-:R-:W-:Y:S02]  /*11810*/  P2R R34, PR, RZ, 0x1 ;  /* 0x00000001ff227803 */ /* 0x010fe40000000000 */
[----:B------:R-:W-:Y:S02]  /*11820*/  ISETP.GE.AND P0, PT, R10, R3, PT ;  /* 0x000000030a00720c */ /* 0x000fe40003f06270 */
[----:B------:R-:W-:Y:S02]  /*11830*/  IADD3 R2, PT, PT, R18, 0x1580, RZ ;  /* 0x0000158012027810 */ /* 0x000fe40007ffe0ff */
[----:B------:R-:W-:-:S05]  /*11840*/  ISETP.NE.AND P0, PT, R34, RZ, PT ;  /* 0x000000ff2200720c */ /* 0x000fca0003f05270 */
[----:B------:R-:W-:Y:S08]  /*11850*/  @P6 BRA `(.L_x_1739) ;  /* 0x0000000000606947 */ /* 0x000ff00003800000 */
        /* <DEDUP_REMOVED lines=9> */
[----:B------:R-:W-:Y:S01]  /*118f0*/  F2F.F16.F32 R33, R33 ;  /* 0x0000002100217304 */ /* 0x000fe20000200800 */
[C---:B----4-:R-:W-:Y:S01]  /*11900*/  FFMA R34, -R127.reuse, R40, R41 ;  /* 0x000000287f227223 */ /* 0x050fe20000000129 */
[----:B--2---:R-:W-:-:S03]  /*11910*/  FFMA R35, -R127, R36, R39 ;  /* 0x000000247f237223 */ /* 0x004fc60000000127 */
[----:B------:R-:W-:-:S04]  /*11920*/  FMUL R36, R34, UR6 ;  /* 0x0000000622247c20 */ /* 0x000fc80008400000 */
[----:B------:R-:W2:Y:S01]  /*11930*/  F2F.F16.F32 R34, R36 ;  /* 0x0000002400227304 */ /* 0x000ea20000200800 */
[----:B---3--:R-:W-:Y:S01]  /*11940*/  FFMA R38, -R127, R37, R38 ;  /* 0x000000257f267223 */ /* 0x008fe20000000126 */
[----:B------:R-:W-:-:S03]  /*11950*/  FMUL R37, R35, UR6 ;  /* 0x0000000623257c20 */ /* 0x000fc60008400000 */
[----:B------:R-:W-:-:S03]  /*11960*/  FMUL R38, R38, UR6 ;  /* 0x0000000626267c20 */ /* 0x000fc60008400000 */
[----:B------:R-:W-:Y:S01]  /*11970*/  F2F.F16.F32 R37, R37 ;  /* 0x0000002500257304 */ /* 0x000fe20000200800 */
[----:B--2---:R-:W-:-:S07]  /*11980*/  IMAD.WIDE.U32 R34, R34, 0x10000, RZ ;  /* 0x0001000022227825 */ /* 0x004fce00078e00ff */
[----:B------:R-:W2:Y:S01]  /*11990*/  F2F.F16.F32 R38, R38 ;  /* 0x0000002600267304 */ /* 0x000ea20000200800 */
[----:B------:R-:W-:Y:S02]  /*119a0*/  LOP3.LUT R34, R34, R33, RZ, 0xfc, !PT ;  /* 0x0000002122227212 */ /* 0x000fe400078efcff */
[----:B--2---:R-:W-:-:S04]  /*119b0*/  PRMT R39, R37, 0x5410, R38 ;  /* 0x0000541025277816 */ /* 0x004fc80000000026 */
[----:B------:R-:W-:-:S05]  /*119c0*/  LOP3.LUT R35, R39, R35, RZ, 0xfc, !PT ;  /* 0x0000002327237212 */ /* 0x000fca00078efcff */
[----:B------:R4:W-:Y:S02]  /*119d0*/  STG.E.64 desc[UR4][R122.64+0x2300], R34 ;  /* 0x002300227a007986 */ /* 0x0009e4000c101b04 */
.L_x_1739:
[----:B------:R-:W-:Y:S05]  /*119e0*/  BSYNC.RECONVERGENT B0 ;  /* 0x0000000000007941 */ /* 0x000fea0003800200 */
.L_x_1738:
        /* <DEDUP_REMOVED lines=15> */
[----:B------:R-:W0:Y:S01]  /*11ae0*/  F2F.F16.F32 R33, R36 ;  /* 0x0000002400217304 */ /* 0x000e220000200800 */
[----:B------:R-:W-:Y:S01]  /*11af0*/  FMUL R37, R34, UR6 ;  /* 0x0000000622257c20 */ /* 0x000fe20008400000 */
[----:B---3--:R-:W-:-:S06]  /*11b00*/  FFMA R34, -R127, R35, R38 ;  /* 0x000000237f227223 */ /* 0x008fcc0000000126 */
[----:B------:R-:W-:Y:S01]  /*11b10*/  F2F.F16.F32 R37, R37 ;  /* 0x0000002500257304 */ /* 0x000fe20000200800 */
[----:B------:R-:W-:Y:S01]  /*11b20*/  FMUL R38, R34, UR6 ;  /* 0x0000000622267c20 */ /* 0x000fe20008400000 */
        /* <DEDUP_REMOVED lines=8> */
.L_x_1741:
[----:B------:R-:W-:Y:S05]  /*11bb0*/  BSYNC.RECONVERGENT B0 ;  /* 0x0000000000007941 */ /* 0x000fea0003800200 */
.L_x_1740:
        /* <DEDUP_REMOVED lines=13> */
[----:B------:R-:W-:Y:S01]  /*11c90*/  F2F.F16.F32 R31, R31 ;  /* 0x0000001f001f7304 */ /* 0x000fe20000200800 */
[----:B----4-:R-:W-:-:S04]  /*11ca0*/  FFMA R32, -R127, R32, R34 ;  /* 0x000000207f207223 */ /* 0x010fc80000000122 */
[----:B------:R-:W-:Y:S01]  /*11cb0*/  FMUL R34, R32, UR6 ;  /* 0x0000000620227c20 */ /* 0x000fe20008400000 */
[----:B------:R-:W-:-:S03]  /*11cc0*/  FFMA R33, -R127, R33, R35 ;  /* 0x000000217f217223 */ /* 0x000fc60000000123 */
[----:B------:R-:W0:Y:S01]  /*11cd0*/  F2F.F16.F32 R32, R34 ;  /* 0x0000002200207304 */ /* 0x000e220000200800 */
[----:B------:R-:W-:Y:S01]  /*11ce0*/  FMUL R35, R33, UR6 ;  /* 0x0000000621237c20 */ /* 0x000fe20008400000 */
[----:B--2---:R-:W-:-:S06]  /*11cf0*/  FFMA R33, -R127, R36, R37 ;  /* 0x000000247f217223 */ /* 0x004fcc0000000125 */
[----:B------:R-:W-:Y:S01]  /*11d00*/  F2F.F16.F32 R35, R35 ;  /* 0x0000002300237304 */ /* 0x000fe20000200800 */
[----:B------:R-:W-:Y:S01]  /*11d10*/  FMUL R36, R33, UR6 ;  /* 0x0000000621247c20 */ /* 0x000fe20008400000 */
[----:B0-----:R-:W-:-:S06]  /*11d20*/  IMAD.WIDE.U32 R32, R32, 0x10000, RZ ;  /* 0x0001000020207825 */ /* 0x001fcc00078e00ff */
[----:B------:R-:W0:Y:S01]  /*11d30*/  F2F.F16.F32 R36, R36 ;  /* 0x0000002400247304 */ /* 0x000e220000200800 */
[----:B------:R-:W-:Y:S02]  /*11d40*/  LOP3.LUT R32, R32, R31, RZ, 0xfc, !PT ;  /* 0x0000001f20207212 */ /* 0x000fe400078efcff */
[----:B0-----:R-:W-:-:S04]  /*11d50*/  PRMT R37, R35, 0x5410, R36 ;  /* 0x0000541023257816 */ /* 0x001fc80000000024 */
[----:B------:R-:W-:-:S05]  /*11d60*/  LOP3.LUT R33, R37, R33, RZ, 0xfc, !PT ;  /* 0x0000002125217212 */ /* 0x000fca00078efcff */
[----:B------:R0:W-:Y:S02]  /*11d70*/  STG.E.64 desc[UR4][R122.64+0x2500], R32 ;  /* 0x002500207a007986 */ /* 0x0001e4000c101b04 */
.L_x_1743:
[----:B------:R-:W-:Y:S05]  /*11d80*/  BSYNC.RECONVERGENT B0 ;  /* 0x0000000000007941 */ /* 0x000fea0003800200 */
.L_x_1742:
[----:B------:R-:W-:Y:S01]  /*11d90*/  BSSY.RECONVERGENT B0, `(.L_x_1744) ;  /* 0x000001c000007945 */ /* 0x000fe20003800200 */
[----:B------:R-:W-:Y:S02]  /*11da0*/  IADD3 R40, PT, PT, R18, 0x1700, RZ ;  /* 0x0000170012287810 */ /* 0x000fe40007ffe0ff */
[----:B------:R-:W-:Y:S01]  /*11db0*/  ISETP.GE.AND P3, PT, R38, R3, PT ;  /* 0x000000032600720c */ /* 0x000fe20003f66270 */
[----:B------:R-:W-:-:S12]  /*11dc0*/  @P4 BRA `(.L_x_1745) ;  /* 0x0000000000604947 */ /* 0x000fd80003800000 */
        /* <DEDUP_REMOVED lines=11> */
[----:B------:R-:W0:Y:S01]  /*11e80*/  F2F.F16.F32 R31, R34 ;  /* 0x00000022001f7304 */ /* 0x000e220000200800 */
[----:B------:R-:W-:Y:S01]  /*11e90*/  FMUL R35, R32, UR6 ;  /* 0x0000000620237c20 */ /* 0x000fe20008400000 */
[----:B--2---:R-:W-:-:S06]  /*11ea0*/  FFMA R32, -R127, R33, R36 ;  /* 0x000000217f207223 */ /* 0x004fcc0000000124 */
        /* <DEDUP_REMOVED lines=10> */
.L_x_1745:
[----:B------:R-:W-:Y:S05]  /*11f50*/  BSYNC.RECONVERGENT B0 ;  /* 0x0000000000007941 */ /* 0x000fea0003800200 */
.L_x_1744:
        /* <DEDUP_REMOVED lines=13> */
[----:B------:R-:W-:Y:S01]  /*12030*/  F2F.F16.F32 R29, R29 ;  /* 0x0000001d001d7304 */ /* 0x000fe20000200800 */
[----:B--2---:R-:W-:-:S04]  /*12040*/  FFMA R30, -R127, R30, R32 ;  /* 0x0000001e7f1e7223 */ /* 0x004fc80000000120 */
[----:B------:R-:W-:Y:S01]  /*12050*/  FMUL R32, R30, UR6 ;  /* 0x000000061e207c20 */ /* 0x000fe20008400000 */
[----:B---3--:R-:W-:-:S03]  /*12060*/  FFMA R31, -R127, R31, R33 ;  /* 0x0000001f7f1f7223 */ /* 0x008fc60000000121 */
[----:B------:R-:W0:Y:S01]  /*12070*/  F2F.F16.F32 R30, R32 ;  /* 0x00000020001e7304 */ /* 0x000e220000200800 */
[----:B------:R-:W-:Y:S01]  /*12080*/  FMUL R33, R31, UR6 ;  /* 0x000000061f217c20 */ /* 0x000fe20008400000 */
[----:B----4-:R-:W-:-:S06]  /*12090*/  FFMA R31, -R127, R34, R35 ;  /* 0x000000227f1f7223 */ /* 0x010fcc0000000123 */
        /* <DEDUP_REMOVED lines=8> */
.L_x_1747:
[----:B------:R-:W-:Y:S05]  /*12120*/  BSYNC.RECONVERGENT B0 ;  /* 0x0000000000007941 */ /* 0x000fea0003800200 */
.L_x_1746:
        /* <DEDUP_REMOVED lines=28> */
.L_x_1749:
[----:B------:R-:W-:Y:S05]  /*122f0*/  BSYNC.RECONVERGENT B0 ;  /* 0x0000000000007941 */ /* 0x000fea0003800200 */
.L_x_1748:
[----:B------:R-:W-:Y:S01]  /*12300*/  BSSY.RECONVERGENT B0, `(.L_x_1750) ;  /* 0x000001c000007945 */ /* 0x000fe20003800200 */
[----:B----4-:R-:W-:Y:S02]  /*12310*/  IADD3 R34, PT, PT, R18, 0x1880, RZ ;  /* 0x0000188012227810 */ /* 0x010fe40007ffe0ff */
[----:B------:R-:W-:Y:S01]  /*12320*/  ISETP.GE.AND P0, PT, R38, R3, PT ;  /* 0x000000032600720c */ /* 0x000fe20003f06270 */
[----:B------:R-:W-:-:S12]  /*12330*/  @P1 BRA `(.L_x_1751) ;  /* 0x0000000000601947 */ /* 0x000fd80003800000 */
        /* <DEDUP_REMOVED lines=24> */
.L_x_1751:
[----:B------:R-:W-:Y:S05]  /*124c0*/  BSYNC.RECONVERGENT B0 ;  /* 0x0000000000007941 */ /* 0x000fea0003800200 */
.L_x_1750:
        /* <DEDUP_REMOVED lines=29> */
.L_x_1753:
[----:B------:R-:W-:Y:S05]  /*126a0*/  BSYNC.RECONVERGENT B0 ;  /* 0x0000000000007941 */ /* 0x000fea0003800200 */
.L_x_1752:
        /* <DEDUP_REMOVED lines=16> */
[----:B------:R-:W-:Y:S01]  /*127b0*/  F2F.F16.F32 R25, R25 ;  /* 0x0000001900197304 */ /* 0x000fe20000200800 */
[----:B-----5:R-:W-:-:S04]  /*127c0*/  FFMA R26, -R127, R28, R33 ;  /* 0x0000001c7f1a7223 */ /* 0x020fc80000000121 */
[----:B------:R-:W-:Y:S01]  /*127d0*/  FMUL R28, R26, UR6 ;  /* 0x000000061a1c7c20 */ /* 0x000fe20008400000 */
[----:B---3--:R-:W-:-:S03]  /*127e0*/  FFMA R27, -R127, R29, R32 ;  /* 0x0000001d7f1b7223 */ /* 0x008fc60000000120 */
        /* <DEDUP_REMOVED lines=11> */
.L_x_1755:
[----:B------:R-:W-:Y:S05]  /*128a0*/  BSYNC.RECONVERGENT B0 ;  /* 0x0000000000007941 */ /* 0x000fea0003800200 */
.L_x_1754:
[----:B------:R-:W-:Y:S01]  /*128b0*/  BSSY.RECONVERGENT B0, `(.L_x_1756) ;  /* 0x000001c000007945 */ /* 0x000fe20003800200 */
[----:B------:R-:W-:Y:S02]  /*128c0*/  IADD3 R32, PT, PT, R18, 0x1a00, RZ ;  /* 0x00001a0012207810 */ /* 0x000fe40007ffe0ff */
[----:B------:R-:W-:Y:S01]  /*128d0*/  ISETP.GE.AND P6, PT, R2, R3, PT ;  /* 0x000000030200720c */ /* 0x000fe20003fc6270 */
[----:B------:R-:W-:-:S12]  /*128e0*/  @P2 BRA `(.L_x_1757) ;  /* 0x0000000000602947 */ /* 0x000fd80003800000 */
        /* <DEDUP_REMOVED lines=11> */
[----:B------:R-:W0:Y:S01]  /*129a0*/  F2F.F16.F32 R25, R28 ;  /* 0x0000001c00197304 */ /* 0x000e220000200800 */
[----:B------:R-:W-:Y:S01]  /*129b0*/  FMUL R29, R26, UR6 ;  /* 0x000000061a1d7c20 */ /* 0x000fe20008400000 */
[----:B----4-:R-:W-:-:S06]  /*129c0*/  FFMA R26, -R127, R27, R30 ;  /* 0x0000001b7f1a7223 */ /* 0x010fcc000000011e */
        /* <DEDUP_REMOVED lines=10> */
.L_x_1757:
[----:B------:R-:W-:Y:S05]  /*12a70*/  BSYNC.RECONVERGENT B0 ;  /* 0x0000000000007941 */ /* 0x000fea0003800200 */
.L_x_1756:
        /* <DEDUP_REMOVED lines=13> */
[----:B------:R-:W-:Y:S01]  /*12b50*/  F2F.F16.F32 R23, R23 ;  /* 0x0000001700177304 */ /* 0x000fe20000200800 */
[----:B--2---:R-:W-:-:S04]  /*12b60*/  FFMA R24, -R127, R24, R26 ;  /* 0x000000187f187223 */ /* 0x004fc8000000011a */
[----:B------:R-:W-:Y:S01]  /*12b70*/  FMUL R26, R24, UR6 ;  /* 0x00000006181a7c20 */ /* 0x000fe20008400000 */
[----:B-----5:R-:W-:-:S03]  /*12b80*/  FFMA R25, -R127, R25, R27 ;  /* 0x000000197f197223 */ /* 0x020fc6000000011b */
[----:B------:R-:W0:Y:S01]  /*12b90*/  F2F.F16.F32 R24, R26 ;  /* 0x0000001a00187304 */ /* 0x000e220000200800 */
[----:B------:R-:W-:Y:S01]  /*12ba0*/  FMUL R27, R25, UR6 ;  /* 0x00000006191b7c20 */ /* 0x000fe20008400000 */
[----:B---3--:R-:W-:-:S06]  /*12bb0*/  FFMA R25, -R127, R28, R29 ;  /* 0x0000001c7f197223 */ /* 0x008fcc000000011d */
        /* <DEDUP_REMOVED lines=8> */
.L_x_1759:
[----:B------:R-:W-:Y:S05]  /*12c40*/  BSYNC.RECONVERGENT B0 ;  /* 0x0000000000007941 */ /* 0x000fea0003800200 */
.L_x_1758:
        /* <DEDUP_REMOVED lines=28> */
.L_x_1761:
[----:B------:R-:W-:Y:S05]  /*12e10*/  BSYNC.RECONVERGENT B0 ;  /* 0x0000000000007941 */ /* 0x000fea0003800200 */
.L_x_1760:
[----:B------:R-:W-:Y:S01]  /*12e20*/  BSSY.RECONVERGENT B0, `(.L_x_1762) ;  /* 0x000001c000007945 */ /* 0x000fe20003800200 */
[----:B---34-:R-:W-:Y:S02]  /*12e30*/  IADD3 R28, PT, PT, R18, 0x1b80, RZ ;  /* 0x00001b80121c7810 */ /* 0x018fe40007ffe0ff */
[----:B------:R-:W-:Y:S01]  /*12e40*/  ISETP.GE.AND P4, PT, R32, R3, PT ;  /* 0x000000032000720c */ /* 0x000fe20003f86270 */
[----:B------:R-:W-:-:S12]  /*12e50*/  @P5 BRA `(.L_x_1763) ;  /* 0x0000000000605947 */ /* 0x000fd80003800000 */
        /* <DEDUP_REMOVED lines=24> */
.L_x_1763:
[----:B------:R-:W-:Y:S05]  /*12fe0*/  BSYNC.RECONVERGENT B0 ;  /* 0x0000000000007941 */ /* 0x000fea0003800200 */
.L_x_1762:
        /* <DEDUP_REMOVED lines=28> */
.L_x_1765:
[----:B------:R-:W-:Y:S05]  /*131b0*/  BSYNC.RECONVERGENT B0 ;  /* 0x0000000000007941 */ /* 0x000fea0003800200 */
.L_x_1764:
        /* <DEDUP_REMOVED lines=13> */
[----:B------:R-:W-:Y:S01]  /*13290*/  F2F.F16.F32 R19, R19 ;  /* 0x0000001300137304 */ /* 0x000fe20000200800 */
[----:B---3--:R-:W-:-:S04]  /*132a0*/  FFMA R20, -R127, R20, R22 ;  /* 0x000000147f147223 */ /* 0x008fc80000000116 */
[----:B------:R-:W-:Y:S01]  /*132b0*/  FMUL R22, R20, UR6 ;  /* 0x0000000614167c20 */ /* 0x000fe20008400000 */
[----:B----4-:R-:W-:-:S03]  /*132c0*/  FFMA R21, -R127, R21, R23 ;  /* 0x000000157f157223 */ /* 0x010fc60000000117 */
        /* <DEDUP_REMOVED lines=11> */
.L_x_1767:
[----:B------:R-:W-:Y:S05]  /*13380*/  BSYNC.RECONVERGENT B0 ;  /* 0x0000000000007941 */ /* 0x000fea0003800200 */
.L_x_1766:
[-C--:B------:R-:W-:Y:S01]  /*13390*/  ISETP.GE.AND P0, PT, R10, R3.reuse, PT ;  /* 0x000000030a00720c */ /* 0x080fe20003f06270 */
[----:B------:R-:W-:Y:S01]  /*133a0*/  BSSY.RECONVERGENT B0, `(.L_x_1768) ;  /* 0x000001d000007945 */ /* 0x000fe20003800200 */
[----:B------:R-:W-:Y:S02]  /*133b0*/  ISETP.GE.AND P1, PT, R26, R3, PT ;  /* 0x000000031a00720c */ /* 0x000fe40003f26270 */
[----:B--2---:R-:W-:Y:S02]  /*133c0*/  IADD3 R24, PT, PT, R18, 0x1d00, RZ ;  /* 0x00001d0012187810 */ /* 0x004fe40007ffe0ff */
        /* <DEDUP_REMOVED lines=11> */
[----:B------:R-:W-:Y:S01]  /*13480*/  F2F.F16.F32 R9, R9 ;  /* 0x0000000900097304 */ /* 0x000fe20000200800 */
[----:B--2---:R-:W-:-:S04]  /*13490*/  FFMA R10, -R127, R25, R27 ;  /* 0x000000197f0a7223 */ /* 0x004fc8000000011b */
[----:B------:R-:W-:Y:S01]  /*134a0*/  FMUL R10, R10, UR6 ;  /* 0x000000060a0a7c20 */ /* 0x000fe20008400000 */
[----:B-----5:R-:W-:-:S05]  /*134b0*/  FFMA R19, -R127, R19, R22 ;  /* 0x000000137f137223 */ /* 0x020fca0000000116 */
        /* <DEDUP_REMOVED lines=11> */
.L_x_1769:
[----:B------:R-:W-:Y:S05]  /*13570*/  BSYNC.RECONVERGENT B0 ;  /* 0x0000000000007941 */ /* 0x000fea0003800200 */
.L_x_1768:
        /* <DEDUP_REMOVED lines=29> */
.L_x_1771:
[----:B------:R-:W-:Y:S05]  /*13750*/  BSYNC.RECONVERGENT B0 ;  /* 0x0000000000007941 */ /* 0x000fea0003800200 */
.L_x_1770:
        /* <DEDUP_REMOVED lines=13> */
[----:B------:R-:W-:Y:S01]  /*13830*/  F2F.F16.F32 R7, R7 ;  /* 0x0000000700077304 */ /* 0x000fe20000200800 */
[----:B--2---:R-:W-:-:S04]  /*13840*/  FFMA R2, -R127, R2, R17 ;  /* 0x000000027f027223 */ /* 0x004fc80000000111 */
[----:B------:R-:W-:Y:S01]  /*13850*/  FMUL R2, R2, UR6 ;  /* 0x0000000602027c20 */ /* 0x000fe20008400000 */
[----:B----4-:R-:W-:-:S05]  /*13860*/  FFMA R8, -R127, R8, R10 ;  /* 0x000000087f087223 */ /* 0x010fca000000010a */
        /* <DEDUP_REMOVED lines=11> */
.L_x_1773:
[----:B------:R-:W-:Y:S05]  /*13920*/  BSYNC.RECONVERGENT B0 ;  /* 0x0000000000007941 */ /* 0x000fea0003800200 */
.L_x_1772:
[----:B------:R-:W-:Y:S01]  /*13930*/  BSSY.RECONVERGENT B0, `(.L_x_1774) ;  /* 0x000001c000007945 */ /* 0x000fe20003800200 */
[----:B------:R-:W-:Y:S02]  /*13940*/  IADD3 R16, PT, PT, R18, 0x1e80, RZ ;  /* 0x00001e8012107810 */ /* 0x000fe40007ffe0ff */
[----:B------:R-:W-:Y:S01]  /*13950*/  ISETP.GE.AND P2, PT, R20, R3, PT ;  /* 0x000000031400720c */ /* 0x000fe20003f46270 */
[----:B------:R-:W-:-:S12]  /*13960*/  @P3 BRA `(.L_x_1775) ;  /* 0x0000000000603947 */ /* 0x000fd80003800000 */
        /* <DEDUP_REMOVED lines=24> */
.L_x_1775:
[----:B------:R-:W-:Y:S05]  /*13af0*/  BSYNC.RECONVERGENT B0 ;  /* 0x0000000000007941 */ /* 0x000fea0003800200 */
.L_x_1774:
        /* <DEDUP_REMOVED lines=13> */
[----:B------:R-:W-:Y:S01]  /*13bd0*/  F2F.F16.F32 R5, R5 ;  /* 0x0000000500057304 */ /* 0x000fe20000200800 */
[----:B----4-:R-:W-:-:S04]  /*13be0*/  FFMA R2, -R127, R2, R14 ;  /* 0x000000027f027223 */ /* 0x010fc8000000010e */
[----:B------:R-:W-:Y:S01]  /*13bf0*/  FMUL R2, R2, UR6 ;  /* 0x0000000602027c20 */ /* 0x000fe20008400000 */
[----:B---3--:R-:W-:-:S05]  /*13c00*/  FFMA R6, -R127, R6, R8 ;  /* 0x000000067f067223 */ /* 0x008fca0000000108 */
        /* <DEDUP_REMOVED lines=11> */
.L_x_1777:
[----:B------:R-:W-:Y:S05]  /*13cc0*/  BSYNC.RECONVERGENT B0 ;  /* 0x0000000000007941 */ /* 0x000fea0003800200 */
.L_x_1776:
        /* <DEDUP_REMOVED lines=15> */
[----:B------:R-:W0:Y:S01]  /*13dc0*/  F2F.F16.F32 R5, R6 ;  /* 0x0000000600057304 */ /* 0x000e220000200800 */
[----:B------:R-:W-:Y:S01]  /*13dd0*/  FMUL R8, R2, UR6 ;  /* 0x0000000602087c20 */ /* 0x000fe20008400000 */
[----:B-----5:R-:W-:-:S06]  /*13de0*/  FFMA R2, -R127, R7, R9 ;  /* 0x000000077f027223 */ /* 0x020fcc0000000109 */
        /* <DEDUP_REMOVED lines=10> */
.L_x_1779:
[----:B------:R-:W-:Y:S05]  /*13e90*/  BSYNC.RECONVERGENT B0 ;  /* 0x0000000000007941 */ /* 0x000fea0003800200 */
.L_x_1778:
        /* <DEDUP_REMOVED lines=21> */
[----:B------:R-:W0:Y:S08]  /*13ff0*/  F2F.F16.F32 R7, R7 ;  /* 0x0000000700077304 */ /* 0x000e300000200800 */
[----:B------:R-:W2:Y:S01]  /*14000*/  F2F.F16.F32 R5, R0 ;  /* 0x0000000000057304 */ /* 0x000ea20000200800 */
[----:B0-----:R-:W-:-:S04]  /*14010*/  PRMT R9, R6, 0x5410, R7 ;  /* 0x0000541006097816 */ /* 0x001fc80000000007 */
[----:B------:R-:W-:Y:S02]  /*14020*/  LOP3.LUT R3, R9, R3, RZ, 0xfc, !PT ;  /* 0x0000000309037212 */ /* 0x000fe400078efcff */
[----:B--2---:R-:W-:-:S05]  /*14030*/  LOP3.LUT R2, R2, R5, RZ, 0xfc, !PT ;  /* 0x0000000502027212 */ /* 0x004fca00078efcff */
[----:B------:R0:W-:Y:S02]  /*14040*/  STG.E.64 desc[UR4][R122.64+0x3800], R2 ;  /* 0x003800027a007986 */ /* 0x0001e4000c101b04 */
.L_x_1781:
[----:B------:R-:W-:Y:S05]  /*14050*/  BSYNC.RECONVERGENT B0 ;  /* 0x0000000000007941 */ /* 0x000fea0003800200 */
.L_x_1780:
        /* <DEDUP_REMOVED lines=15> */
[----:B------:R-:W0:Y:S01]  /*14150*/  F2F.F16.F32 R0, R0 ;  /* 0x0000000000007304 */ /* 0x000e220000200800 */
[----:B------:R-:W-:Y:S01]  /*14160*/  FMUL R4, R2, UR6 ;  /* 0x0000000602047c20 */ /* 0x000fe20008400000 */
[----:B---3--:R-:W-:-:S06]  /*14170*/  FFMA R2, -R127, R3, R5 ;  /* 0x000000037f027223 */ /* 0x008fcc0000000105 */
        /* <DEDUP_REMOVED lines=9> */
.L_x_1783:
[----:B------:R-:W-:Y:S05]  /*14210*/  BSYNC.RECONVERGENT B0 ;  /* 0x0000000000007941 */ /* 0x000fea0003800200 */
.L_x_1782:
        /* <DEDUP_REMOVED lines=11> */
[----:B------:R-:W-:Y:S01]  /*142d0*/  F2F.F16.F32 R121, R121 ;  /* 0x0000007900797304 */ /* 0x000fe20000200800 */
        /* <DEDUP_REMOVED lines=14> */
.L_x_1785:
[----:B------:R-:W-:Y:S05]  /*143c0*/  BSYNC.RECONVERGENT B0 ;  /* 0x0000000000007941 */ /* 0x000fea0003800200 */
.L_x_1784:
        /* <DEDUP_REMOVED lines=26> */
.L_x_1787:
[----:B------:R-:W-:Y:S05]  /*14570*/  BSYNC.RECONVERGENT B0 ;  /* 0x0000000000007941 */ /* 0x000fea0003800200 */
.L_x_1786:
        /* <DEDUP_REMOVED lines=26> */
.L_x_1789:
[----:B------:R-:W-:Y:S05]  /*14720*/  BSYNC.RECONVERGENT B0 ;  /* 0x0000000000007941 */ /* 0x000fea0003800200 */
.L_x_1788:
        /* <DEDUP_REMOVED lines=26> */
.L_x_1791:
[----:B------:R-:W-:Y:S05]  /*148d0*/  BSYNC.RECONVERGENT B0 ;  /* 0x0000000000007941 */ /* 0x000fea0003800200 */
.L_x_1790:
        /* <DEDUP_REMOVED lines=26> */
.L_x_1793:
[----:B------:R-:W-:Y:S05]  /*14a80*/  BSYNC.RECONVERGENT B0 ;  /* 0x0000000000007941 */ /* 0x000fea0003800200 */
.L_x_1792:
        /* <DEDUP_REMOVED lines=11> */
[----:B------:R-:W0:Y:S01]  /*14b40*/  F2F.F16.F32 R0, R0 ;  /* 0x0000000000007304 */ /* 0x000e220000200800 */
[----:B------:R-:W-:Y:S01]  /*14b50*/  FMUL R5, R2, UR6 ;  /* 0x0000000602057c20 */ /* 0x000fe20008400000 */
[----:B------:R-:W-:-:S06]  /*14b60*/  FMUL R127, R127, UR6 ;  /* 0x000000067f7f7c20 */ /* 0x000fcc0008400000 */
[----:B------:R-:W-:Y:S01]  /*14b70*/  F2F.F16.F32 R4, R4 ;  /* 0x0000000400047304 */ /* 0x000fe20000200800 */
[----:B0-----:R-:W-:-:S07]  /*14b80*/  IMAD.WIDE.U32 R2, R0, 0x10000, RZ ;  /* 0x0001000000027825 */ /* 0x001fce00078e00ff */
[----:B------:R-:W4:Y:S08]  /*14b90*/  F2F.F16.F32 R5, R5 ;  /* 0x0000000500057304 */ /* 0x000f300000200800 */
[----:B------:R-:W0:Y:S01]  /*14ba0*/  F2F.F16.F32 R127, R127 ;  /* 0x0000007f007f7304 */ /* 0x000e220000200800 */
[----:B----4-:R-:W-:-:S04]  /*14bb0*/  PRMT R7, R4, 0x5410, R5 ;  /* 0x0000541004077816 */ /* 0x010fc80000000005 */
[----:B------:R-:W-:Y:S02]  /*14bc0*/  LOP3.LUT R3, R7, R3, RZ, 0xfc, !PT ;  /* 0x0000000307037212 */ /* 0x000fe400078efcff */
[----:B0-----:R-:W-:-:S05]  /*14bd0*/  LOP3.LUT R2, R2, R127, RZ, 0xfc, !PT ;  /* 0x0000007f02027212 */ /* 0x001fca00078efcff */
[----:B------:R-:W-:Y:S01]  /*14be0*/  STG.E.64 desc[UR4][R122.64+0x3f00], R2 ;  /* 0x003f00027a007986 */ /* 0x000fe2000c101b04 */
[----:B------:R-:W-:Y:S05]  /*14bf0*/  EXIT ;  /* 0x000000000000794d */ /* 0x000fea0003800000 */
.L_x_1794:
        /* <DEDUP_REMOVED lines=16> */
.L_x_12148:


//--------------------- .text._ZN18transformer_engine50scaled_aligned_causal_masked_softmax_warp_backwardI6__halfS1_fLi12EEEvPT0_PKT_S6_T1_iii --------------------------
	.section	.text._ZN18transformer_engine50scaled_aligned_causal_masked_softmax_warp_backwardI6__halfS1_fLi12EEEvPT0_PKT_S6_T1_iii,"ax",@progbits
	.align	128
        .global         _ZN18transformer_engine50scaled_aligned_causal_masked_softmax_warp_backwardI6__halfS1_fLi12EEEvPT0_PKT_S6_T1_iii
        .type           _ZN18transformer_engine50scaled_aligned_causal_masked_softmax_warp_backwardI6__halfS1_fLi12EEEvPT0_PKT_S6_T1_iii,@function
        .size           _ZN18transformer_engine50scaled_aligned_causal_masked_softmax_warp_backwardI6__halfS1_fLi12EEEvPT0_PKT_S6_T1_iii,(.L_x_12149 - _ZN18transformer_engine50scaled_aligned_causal_masked_softmax_warp_backwardI6__halfS1_fLi12EEEvPT0_PKT_S6_T1_iii)
        .other          _ZN18transformer_engine50scaled_aligned_causal_masked_softmax_warp_backwardI6__halfS1_fLi12EEEvPT0_PKT_S6_T1_iii,@"STO_CUDA_ENTRY STV_DEFAULT"
_ZN18transformer_engine50scaled_aligned_causal_masked_softmax_warp_backwardI6__halfS1_fLi12EEEvPT0_PKT_S6_T1_iii:
.text._ZN18transformer_engine50scaled_aligned_causal_masked_softmax_warp_backwardI6__halfS1_fLi12EEEvPT0_PKT_S6_T1_iii:
[----:B------:R-:W0:Y:S08]  /*0000*/  LDC R1, c[0x0][0x37c] ;  /* 0x0000df00ff017b82 */ /* 0x000e300000000800 */
[----:B------:R-:W1:Y:S01]  /*0010*/  LDC.64 R2, c[0x0][0x3a0] ;  /* 0x0000e800ff027b82 */ /* 0x000e620000000a00 */
[----:B------:R-:W2:Y:S01]  /*0020*/  S2R R8, SR_TID.Y ;  /* 0x0000000000087919 */ /* 0x000ea20000002200 */
[----:B0-----:R-:W-:Y:S01]  /*0030*/  IADD3 R1, PT, PT, R1, -0x58, RZ ;  /* 0xffffffa801017810 */ /* 0x001fe20007ffe0ff */
[----:B------:R-:W0:Y:S01]  /*0040*/  LDCU UR5, c[0x0][0x39c] ;  /* 0x00007380ff0577ac */ /* 0x000e220008000800 */
[----:B------:R-:W-:Y:S01]  /*0050*/  BSSY.RECONVERGENT B0, `(.L_x_1795) ;  /* 0x000046f000007945 */ /* 0x000fe20003800200 */
[----:B------:R-:W3:Y:S01]  /*0060*/  S2R R48, SR_TID.X ;  /* 0x0000000000307919 */ /* 0x000ee20000002100 */
[----:B------:R-:W-:Y:S01]  /*0070*/  HFMA2 R252, -RZ, RZ, 0, 0 ;  /* 0x00000000fffc7431 */ /* 0x000fe200000001ff */
[----:B------:R-:W4:Y:S01]  /*0080*/  LDCU.64 UR6, c[0x0][0x358] ;  /* 0x00006b00ff0677ac */ /* 0x000f220008000a00 */
[----:B------:R-:W2:Y:S01]  /*0090*/  S2UR UR4, SR_CTAID.X ;  /* 0x00000000000479c3 */ /* 0x000ea20000002500 */
[----:B------:R0:W-:Y:S01]  /*00a0*/  STL [R1+0x38], RZ ;  /* 0x000038ff01007387 */ /* 0x0001e20000100800 */
[----:B------:R-:W-:-:S02]  /*00b0*/  CS2R R132, SRZ ;  /* 0x0000000000847805 */ /* 0x000fc4000001ff00 */
[----:B------:R-:W-:Y:S02]  /*00c0*/  CS2R R130, SRZ ;  /* 0x0000000000827805 */ /* 0x000fe4000001ff00 */
[----:B------:R-:W-:Y:S01]  /*00d0*/  CS2R R120, SRZ ;  /* 0x0000000000787805 */ /* 0x000fe2000001ff00 */
        /* <DEDUP_REMOVED lines=47> */
[----:B--2---:R-:W-:Y:S02]  /*03d0*/  IADD3 R4, PT, PT, R0, 0xffffffe, RZ ;  /* 0x0ffffffe00047810 */ /* 0x004fe40007ffe0ff */
[----:B------:R-:W-:Y:S02]  /*03e0*/  CS2R R206, SRZ ;  /* 0x0000000000ce7805 */ /* 0x000fe4000001ff00 */
[----:B------:R-:W-:Y:S01]  /*03f0*/  IABS R0, R122 ;  /* 0x0000007a00007213 */ /* 0x000fe20000000000 */
[----:B------:R1:W-:Y:S01]  /*0400*/  STL [R1+0x4], RZ ;  /* 0x000004ff01007387 */ /* 0x0003e20000100800 */
[----:B------:R2:W5:Y:S01]  /*0410*/  F2I.FTZ.U32.TRUNC.NTZ R5, R4 ;  /* 0x0000000400057305 */ /* 0x000562000021f000 */
[----:B------:R-:W-:-:S02]  /*0420*/  CS2R R204, SRZ ;  /* 0x0000000000cc7805 */ /* 0x000fc4000001ff00 */
[----:B------:R-:W-:Y:S01]  /*0430*/  CS2R R104, SRZ ;  /* 0x0000000000687805 */ /* 0x000fe2000001ff00 */
[----:B------:R1:W-:Y:S01]  /*0440*/  STL [R1], RZ ;  /* 0x000000ff01007387 */ /* 0x0003e20000100800 */
[----:B------:R-:W-:Y:S02]  /*0450*/  CS2R R202, SRZ ;  /* 0x0000000000ca7805 */ /* 0x000fe4000001ff00 */
[----:B------:R-:W-:Y:S02]  /*0460*/  CS2R R200, SRZ ;  /* 0x0000000000c87805 */ /* 0x000fe4000001ff00 */
[----:B------:R-:W-:Y:S02]  /*0470*/  CS2R R198, SRZ ;  /* 0x0000000000c67805 */ /* 0x000fe4000001ff00 */
[----:B------:R-:W-:Y:S02]  /*0480*/  CS2R R102, SRZ ;  /* 0x0000000000667805 */ /* 0x000fe4000001ff00 */
[----:B------:R-:W-:Y:S01]  /*0490*/  CS2R R196, SRZ ;  /* 0x0000000000c47805 */ /* 0x000fe2000001ff00 */
[----:B--2---:R-:W-:Y:S01]  /*04a0*/  HFMA2 R4, -RZ, RZ, 0, 0 ;  /* 0x00000000ff047431 */ /* 0x004fe200000001ff */
        /* <DEDUP_REMOVED lines=48> */
[----:B------:R-:W-:Y:S02]  /*07b0*/  @!P0 IADD3 R0, PT, PT, R0, -R7, RZ ;  /* 0x8000000700008210 */ /* 0x000fe40007ffe0ff */
[----:B------:R-:W-:Y:S02]  /*07c0*/  CS2R R82, SRZ ;  /* 0x0000000000527805 */ /* 0x000fe4000001ff00 */
[----:B------:R-:W-:Y:S02]  /*07d0*/  ISETP.NE.AND P0, PT, R2, RZ, PT ;  /* 0x000000ff0200720c */ /* 0x000fe40003f05270 */
[----:B------:R-:W-:Y:S02]  /*07e0*/  CS2R R8, SRZ ;  /* 0x0000000000087805 */ /* 0x000fe4000001ff00 */
[----:B------:R-:W-:Y:S02]  /*07f0*/  ISETP.GT.U32.AND P1, PT, R7, R0, PT ;  /* 0x000000000700720c */ /* 0x000fe40003f24070 */
        /* <DEDUP_REMOVED lines=12> */
[----:B------:R-:W-:-:S02]  /*08c0*/  @!P1 IADD3 R0, PT, PT, R0, -R7, RZ ;  /* 0x8000000700009210 */ /* 0x000fc40007ffe0ff */
[----:B------:R-:W-:Y:S02]  /*08d0*/  CS2R R6, SRZ ;  /* 0x0000000000067805 */ /* 0x000fe4000001ff00 */
[----:B------:R-:W-:Y:S02]  /*08e0*/  CS2R R28, SRZ ;  /* 0x00000000001c7805 */ /* 0x000fe4000001ff00 */
[----:B------:R-:W-:Y:S02]  /*08f0*/  CS2R R74, SRZ ;  /* 0x00000000004a7805 */ /* 0x000fe4000001ff00 */
[----:B------:R-:W-:Y:S02]  /*0900*/  @!P2 IADD3 R0, PT, PT, -R0, RZ, RZ ;  /* 0x000000ff0000a210 */ /* 0x000fe40007ffe1ff */
[----:B------:R-:W-:Y:S02]  /*0910*/  CS2R R30, SRZ ;  /* 0x00000000001e7805 */ /* 0x000fe4000001ff00 */
[----:B------:R-:W-:-:S02]  /*0920*/  @!P0 LOP3.LUT R0, RZ, R2, RZ, 0x33, !PT ;  /* 0x00000002ff008212 */ /* 0x000fc400078e33ff */
[----:B------:R-:W-:Y:S02]  /*0930*/  CS2R R32, SRZ ;  /* 0x0000000000207805 */ /* 0x000fe4000001ff00 */
[----:B0-----:R-:W-:Y:S02]  /*0940*/  ISETP.GE.AND P0, PT, R122, UR5, PT ;  /* 0x000000057a007c0c */ /* 0x001fe4000bf06270 */
[----:B------:R-:W-:Y:S02]  /*0950*/  CS2R R34, SRZ ;  /* 0x0000000000227805 */ /* 0x000fe4000001ff00 */
[----:B------:R-:W-:Y:S02]  /*0960*/  IADD3 R2, PT, PT, R0, R3, -R2 ;  /* 0x0000000300027210 */ /* 0x000fe40007ffe802 */
[----:B------:R-:W-:Y:S02]  /*0970*/  CS2R R72, SRZ ;  /* 0x0000000000487805 */ /* 0x000fe4000001ff00 */
[----:B------:R-:W-:-:S02]  /*0980*/  MOV R0, RZ ;  /* 0x000000ff00007202 */ /* 0x000fc40000000f00 */
        /* <DEDUP_REMOVED lines=8> */
[----:B---3--:R-:W-:Y:S02]  /*0a10*/  SHF.L.U32 R48, R48, 0x2, RZ ;  /* 0x0000000230307819 */ /* 0x008fe400000006ff */
        /* <DEDUP_REMOVED lines=18> */
[----:B------:R-:W-:Y:S02]  /*0b40*/  ISETP.GT.AND P1, PT, R126, R2, PT ;  /* 0x000000027e00720c */ /* 0x000fe40003f24270 */
[----:B------:R-:W-:Y:S01]  /*0b50*/  IADD3 R126, PT, PT, R48, 0x100, RZ ;  /* 0x00000100307e7810 */ /* 0x000fe20007ffe0ff */
[----:B-1----:R-:W-:-:S03]  /*0b60*/  IMAD.WIDE R124, R124, 0x2, R128 ;  /* 0x000000027c7c7825 */ /* 0x002fc600078e0280 */
[----:B------:R-:W-:Y:S02]  /*0b70*/  ISETP.GT.AND P4, PT, R126, R2, PT ;  /* 0x000000027e00720c */ /* 0x000fe40003f84270 */
[----:B------:R-:W-:-:S04]  /*0b80*/  IADD3 R126, PT, PT, R48, 0x180, RZ ;  /* 0x00000180307e7810 */ /* 0x000fc80007ffe0ff */
[----:B------:R-:W-:Y:S02]  /*0b90*/  ISETP.GT.AND P3, PT, R126, R2, PT ;  /* 0x000000027e00720c */ /* 0x000fe40003f64270 */
[----:B------:R-:W-:-:S04]  /*0ba0*/  IADD3 R126, PT, PT, R48, 0x200, RZ ;  /* 0x00000200307e7810 */ /* 0x000fc80007ffe0ff */
[----:B------:R-:W-:Y:S01]  /*0bb0*/  ISETP.GT.AND P2, PT, R126, R2, PT ;  /* 0x000000027e00720c */ /* 0x000fe20003f44270 */
[----:B------:R-:W-:-:S12]  /*0bc0*/  @P0 BRA `(.L_x_1798) ;  /* 0x00000000005c0947 */ /* 0x000fd80003800000 */
[----:B------:R-:W2:Y:S01]  /*0bd0*/  LDG.E.64 R128, desc[UR6][R124.64] ;  /* 0x000000067c807981 */ /* 0x000ea2000c1e1b00 */
[----:B------:R-:W-:-:S03]  /*0be0*/  IADD3 R64, PT, PT, R48, 0x2, RZ ;  /* 0x0000000230407810 */ /* 0x000fc60007ffe0ff */
[----:B------:R-:W3:Y:S01]  /*0bf0*/  LDG.E.64 R126, desc[UR6][R122.64] ;  /* 0x000000067a7e7981 */ /* 0x000ee2000c1e1b00 */
[-C--:B------:R-:W-:Y:S02]  /*0c00*/  ISETP.GE.U32.AND P0, PT, R48, R2.reuse, PT ;  /* 0x000000023000720c */ /* 0x080fe40003f06070 */
[----:B------:R-:W-:Y:S02]  /*0c10*/  ISETP.GT.U32.AND P5, PT, R64, R2, PT ;  /* 0x000000024000720c */ /* 0x000fe40003fa4070 */
[----:B------:R-:W-:-:S04]  /*0c20*/  IADD3 R64, PT, PT, R48, 0x3, RZ ;  /* 0x0000000330407810 */ /* 0x000fc80007ffe0ff */
[----:B------:R-:W-:-:S05]  /*0c30*/  ISETP.GT.U32.AND P6, PT, R64, R2, PT ;  /* 0x000000024000720c */ /* 0x000fca0003fc4070 */
[----:B--2---:R-:W-:-:S05]  /*0c40*/  @!P0 SHF.R.U64 R64, R128, 0x10, R129 ;  /* 0x0000001080408819 */ /* 0x004fca0000001281 */
[----:B------:R-:W-:Y:S01]  /*0c50*/  @!P0 HADD2.F32 R63, -RZ, R64.H0_H0 ;  /* 0x20000040ff3f8230 */ /* 0x000fe20000004100 */
[----:B---3--:R-:W-:-:S05]  /*0c60*/  @!P0 SHF.R.U64 R64, R126, 0x10, R127 ;  /* 0x000000107e408819 */ /* 0x008fca000000127f */
[----:B------:R-:W-:Y:S02]  /*0c70*/  @!P0 HADD2.F32 R64, -RZ, R64.H0_H0 ;  /* 0x20000040ff408230 */ /* 0x000fe40000004100 */
[----:B------:R-:W-:Y:S01]  /*0c80*/  @!P5 HADD2.F32 R62, -RZ, R129.H0_H0 ;  /* 0x20000081ff3ed230 */ /* 0x000fe20000004100 */
[----:B------:R-:W-:Y:S02]  /*0c90*/  @!P6 SHF.R.U32.HI R129, RZ, 0x10, R129 ;  /* 0x00000010ff81e819 */ /* 0x000fe40000011681 */
[----:B------:R-:W-:Y:S01]  /*0ca0*/  @!P0 FMUL R4, R63, R64 ;  /* 0x000000403f048220 */ /* 0x000fe20000400000 */
[----:B------:R-:W-:Y:S01]  /*0cb0*/  @!P5 HADD2.F32 R64, -RZ, R127.H0_H0 ;  /* 0x2000007fff40d230 */ /* 0x000fe20000004100 */
[----:B------:R-:W-:Y:S01]  /*0cc0*/  @!P6 SHF.R.U32.HI R127, RZ, 0x10, R127 ;  /* 0x00000010ff7fe819 */ /* 0x000fe2000001167f */
[----:B------:R-:W-:Y:S02]  /*0cd0*/  @!P6 HADD2.F32 R61, -RZ, R129.H0_H0 ;  /* 0x20000081ff3de230 */ /* 0x000fe40000004100 */
[----:B------:R-:W-:-:S02]  /*0ce0*/  HADD2.F32 R94, -RZ, R126.H0_H0 ;  /* 0x2000007eff5e7230 */ /* 0x000fc40000004100 */
[----:B------:R-:W-:Y:S01]  /*0cf0*/  @!P5 FMUL R139, R62, R64 ;  /* 0x000000403e8bd220 */ /* 0x000fe20000400000 */
[----:B------:R-:W-:Y:S02]  /*0d00*/  HADD2.F32 R64, -RZ, R128.H0_H0 ;  /* 0x20000080ff407230 */ /* 0x000fe40000004100 */
[----:B------:R-:W-:-:S03]  /*0d10*/  @!P6 HADD2.F32 R127, -RZ, R127.H0_H0 ;  /* 0x2000007fff7fe230 */ /* 0x000fc60000004100 */
[----:B------:R-:W-:Y:S02]  /*0d20*/  FMUL R94, R64, R94 ;  /* 0x0000005e405e7220 */ /* 0x000fe40000400000 */
[----:B------:R-:W-:-:S07]  /*0d30*/  @!P6 FMUL R140, R61, R127 ;  /* 0x0000007f3d8ce220 */ /* 0x000fce0000400000 */
.L_x_1798:
[----:B------:R-:W-:Y:S05]  /*0d40*/  BSYNC.RECONVERGENT B1 ;  /* 0x0000000000017941 */ /* 0x000fea0003800200 */
.L_x_1797:
[----:B------:R-:W-:Y:S01]  /*0d50*/  IADD3 R126, PT, PT, R48, 0x280, RZ ;  /* 0x00000280307e7810 */ /* 0x000fe20007ffe0ff */
[----:B------:R-:W-:Y:S03]  /*0d60*/  BSSY.RECONVERGENT B1, `(.L_x_1799) ;  /* 0x000001b000017945 */ /* 0x000fe60003800200 */
[----:B------:R-:W-:Y:S01]  /*0d70*/  ISETP.GT.AND P0, PT, R126, R2, PT ;  /* 0x000000027e00720c */ /* 0x000fe20003f04270 */
[----:B------:R-:W-:-:S12]  /*0d80*/  @P1 BRA `(.L_x_1800) ;  /* 0x0000000000601947 */ /* 0x000fd80003800000 */
[----:B------:R-:W2:Y:S01]  /*0d90*/  LDG.E.64 R128, desc[UR6][R124.64+0x100] ;  /* 0x000100067c807981 */ /* 0x000ea2000c1e1b00 */
[----:B------:R-:W-:-:S03]  /*0da0*/  IADD3 R65, PT, PT, R48, 0x81, RZ ;  /* 0x0000008130417810 */ /* 0x000fc60007ffe0ff */
[----:B------:R-:W3:Y:S01]  /*0db0*/  LDG.E.64 R126, desc[UR6][R122.64+0x100] ;  /* 0x000100067a7e7981 */ /* 0x000ee2000c1e1b00 */
[----:B------:R-:W-:Y:S02]  /*0dc0*/  ISETP.GT.U32.AND P1, PT, R65, R2, PT ;  /* 0x000000024100720c */ /* 0x000fe40003f24070 */
[----:B------:R-:W-:-:S04]  /*0dd0*/  IADD3 R65, PT, PT, R48, 0x82, RZ ;  /* 0x0000008230417810 */ /* 0x000fc80007ffe0ff */
[----:B------:R-:W-:Y:S02]  /*0de0*/  ISETP.GT.U32.AND P5, PT, R65, R2, PT ;  /* 0x000000024100720c */ /* 0x000fe40003fa4070 */
[----:B------:R-:W-:-:S04]  /*0df0*/  IADD3 R65, PT, PT, R48, 0x83, RZ ;  /* 0x0000008330417810 */ /* 0x000fc80007ffe0ff */
[----:B------:R-:W-:Y:S02]  /*0e00*/  ISETP.GT.U32.AND P6, PT, R65, R2, PT ;  /* 0x000000024100720c */ /* 0x000fe40003fc4070 */
        /* <DEDUP_REMOVED lines=16> */
.L_x_1800:
[----:B------:R-:W-:Y:S05]  /*0f10*/  BSYNC.RECONVERGENT B1 ;  /* 0x0000000000017941 */ /* 0x000fea0003800200 */
.L_x_1799:
        /* <DEDUP_REMOVED lines=28> */
.L_x_1802:
[----:B------:R-:W-:Y:S05]  /*10e0*/  BSYNC.RECONVERGENT B1 ;  /* 0x0000000000017941 */ /* 0x000fea0003800200 */
.L_x_1801:
        /* <DEDUP_REMOVED lines=28> */
.L_x_1804:
[----:B------:R-:W-:Y:S05]  /*12b0*/  BSYNC.RECONVERGENT B1 ;  /* 0x0000000000017941 */ /* 0x000fea0003800200 */
.L_x_1803:
        /* <DEDUP_REMOVED lines=28> */
.L_x_1806:
[----:B------:R-:W-:Y:S05]  /*1480*/  BSYNC.RECONVERGENT B1 ;  /* 0x0000000000017941 */ /* 0x000fea0003800200 */
.L_x_1805:
        /* <DEDUP_REMOVED lines=28> */
.L_x_1808:
[----:B------:R-:W-:Y:S05]  /*1650*/  BSYNC.RECONVERGENT B1 ;  /* 0x0000000000017941 */ /* 0x000fea0003800200 */
.L_x_1807:
        /* <DEDUP_REMOVED lines=28> */
.L_x_1810:
[----:B------:R-:W-:Y:S05]  /*1820*/  BSYNC.RECONVERGENT B1 ;  /* 0x0000000000017941 */ /* 0x000fea0003800200 */
.L_x_1809:
        /* <DEDUP_REMOVED lines=28> */
.L_x_1812:
[----:B------:R-:W-:Y:S05]  /*19f0*/  BSYNC.RECONVERGENT B1 ;  /* 0x0000000000017941 */ /* 0x000fea0003800200 */
.L_x_1811:
        /* <DEDUP_REMOVED lines=28> */
.L_x_1814:
[----:B------:R-:W-:Y:S05]  /*1bc0*/  BSYNC.RECONVERGENT B1 ;  /* 0x0000000000017941 */ /* 0x000fea0003800200 */
.L_x_1813:
        /* <DEDUP_REMOVED lines=28> */
.L_x_1816:
[----:B------:R-:W-:Y:S05]  /*1d90*/  BSYNC.RECONVERGENT B1 ;  /* 0x0000000000017941 */ /* 0x000fea0003800200 */
.L_x_1815:
        /* <DEDUP_REMOVED lines=28> */
.L_x_1818:
[----:B------:R-:W-:Y:S05]  /*1f60*/  BSYNC.RECONVERGENT B1 ;  /* 0x0000000000017941 */ /* 0x000fea0003800200 */
.L_x_1817:
        /* <DEDUP_REMOVED lines=28> */
.L_x_1820:
[----:B------:R-:W-:Y:S05]  /*2130*/  BSYNC.RECONVERGENT B1 ;  /* 0x0000000000017941 */ /* 0x000fea0003800200 */
.L_x_1819:
        /* <DEDUP_REMOVED lines=28> */
.L_x_1822:
[----:B------:R-:W-:Y:S05]  /*2300*/  BSYNC.RECONVERGENT B1 ;  /* 0x0000000000017941 */ /* 0x000fea0003800200 */
.L_x_1821:
        /* <DEDUP_REMOVED lines=28> */
.L_x_1824:
[----:B------:R-:W-:Y:S05]  /*24d0*/  BSYNC.RECONVERGENT B1 ;  /* 0x0000000000017941 */ /* 0x000fea0003800200 */
.L_x_1823:
        /* <DEDUP_REMOVED lines=28> */
.L_x_1826:
[----:B------:R-:W-:Y:S05]  /*26a0*/  BSYNC.RECONVERGENT B1 ;  /* 0x0000000000017941 */ /* 0x000fea0003800200 */
.L_x_1825:
        /* <DEDUP_REMOVED lines=28> */
.L_x_1828:
[----:B------:R-:W-:Y:S05]  /*2870*/  BSYNC.RECONVERGENT B1 ;  /* 0x0000000000017941 */ /* 0x000fea0003800200 */
.L_x_1827:
        /* <DEDUP_REMOVED lines=28> */
.L_x_1830:
[----:B------:R-:W-:Y:S05]  /*2a40*/  BSYNC.RECONVERGENT B1 ;  /* 0x0000000000017941 */ /* 0x000fea0003800200 */
.L_x_1829:
        /* <DEDUP_REMOVED lines=28> */
.L_x_1832:
[----:B------:R-:W-:Y:S05]  /*2c10*/  BSYNC.RECONVERGENT B1 ;  /* 0x0000000000017941 */ /* 0x000fea0003800200 */
.L_x_1831:
        /* <DEDUP_REMOVED lines=28> */
.L_x_1834:
[----:B------:R-:W-:Y:S05]  /*2de0*/  BSYNC.RECONVERGENT B1 ;  /* 0x0000000000017941 */ /* 0x000fea0003800200 */
.L_x_1833:
        /* <DEDUP_REMOVED lines=28> */
.L_x_1836:
[----:B------:R-:W-:Y:S05]  /*2fb0*/  BSYNC.RECONVERGENT B1 ;  /* 0x0000000000017941 */ /* 0x000fea0003800200 */
.L_x_1835:
        /* <DEDUP_REMOVED lines=28> */
.L_x_1838:
[----:B------:R-:W-:Y:S05]  /*3180*/  BSYNC.RECONVERGENT B1 ;  /* 0x0000000000017941 */ /* 0x000fea0003800200 */
.L_x_1837:
        /* <DEDUP_REMOVED lines=28> */
.L_x_1840:
[----:B------:R-:W-:Y:S05]  /*3350*/  BSYNC.RECONVERGENT B1 ;  /* 0x0000000000017941 */ /* 0x000fea0003800200 */
.L_x_1839:
        /* <DEDUP_REMOVED lines=28> */
.L_x_1842:
[----:B------:R-:W-:Y:S05]  /*3520*/  BSYNC.RECONVERGENT B1 ;  /* 0x0000000000017941 */ /* 0x000fea0003800200 */
.L_x_1841:
        /* <DEDUP_REMOVED lines=28> */
.L_x_1844:
[----:B------:R-:W-:Y:S05]  /*36f0*/  BSYNC.RECONVERGENT B1 ;  /* 0x0000000000017941 */ /* 0x000fea0003800200 */
.L_x_1843:
        /* <DEDUP_REMOVED lines=28> */
.L_x_1846:
[----:B------:R-:W-:Y:S05]  /*38c0*/  BSYNC.RECONVERGENT B1 ;  /* 0x0000000000017941 */ /* 0x000fea0003800200 */
.L_x_1845:
        /* <DEDUP_REMOVED lines=28> */
.L_x_1848:
[----:B------:R-:W-:Y:S05]  /*3a90*/  BSYNC.RECONVERGENT B1 ;  /* 0x0000000000017941 */ /* 0x000fea0003800200 */
.L_x_1847:
        /* <DEDUP_REMOVED lines=28> */
.L_x_1850:
[----:B------:R-:W-:Y:S05]  /*3c60*/  BSYNC.RECONVERGENT B1 ;  /* 0x0000000000017941 */ /* 0x000fea0003800200 */
.L_x_1849:
[----:B------:R-:W-:Y:S01]  /*3c70*/  IADD3 R126, PT, PT, R48, 0xf80, RZ ;  /* 0x00000f80307e7810 */ /* 0x000fe20007ffe0ff */
[----:B------:R-:W-:Y:S03]  /*3c80*/  BSSY.RECONVERGENT B1, `(.L_x_1851) ;  /* 0x0000023000017945 */ /* 0x000fe60003800200 */
[----:B------:R-:W-:Y:S01]  /*3c90*/  ISETP.GT.AND P1, PT, R126, R2, PT ;  /* 0x000000027e00720c */ /* 0x000fe20003f24270 */
[----:B------:R-:W-:-:S12]  /*3ca0*/  @P4 BRA `(.L_x_1852) ;  /* 0x0000000000804947 */ /* 0x000fd80003800000 */
[----:B------:R-:W2:Y:S01]  /*3cb0*/  LDG.E.64 R128, desc[UR6][R124.64+0x1b00] ;  /* 0x001b00067c807981 */ /* 0x000ea2000c1e1b00 */
[----:B------:R-:W-:-:S03]  /*3cc0*/  IADD3 R91, PT, PT, R48, 0xd81, RZ ;  /* 0x00000d81305b7810 */ /* 0x000fc60007ffe0ff */
[----:B------:R-:W3:Y:S01]  /*3cd0*/  LDG.E.64 R126, desc[UR6][R122.64+0x1b00] ;  /* 0x001b00067a7e7981 */ /* 0x000ee2000c1e1b00 */
[-C--:B------:R-:W-:Y:S02]  /*3ce0*/  ISETP.GT.U32.AND P4, PT, R91, R2.reuse, PT ;  /* 0x000000025b00720c */ /* 0x080fe40003f84070 */
[C---:B------:R-:W-:Y:S01]  /*3cf0*/  IADD3 R91, PT, PT, R48.reuse, 0xd82, RZ ;  /* 0x00000d82305b7810 */ /* 0x040fe20007ffe0ff */
[----:B------:R0:W4:Y:S03]  /*3d00*/  LDL R121, [R1+0x4] ;  /* 0x0000040001797983 */ /* 0x0001260000100800 */
[-C--:B------:R-:W-:Y:S02]  /*3d10*/  ISETP.GT.U32.AND P5, PT, R91, R2.reuse, PT ;  /* 0x000000025b00720c */ /* 0x080fe40003fa4070 */
[----:B------:R-:W-:Y:S02]  /*3d20*/  IADD3 R91, PT, PT, R48, 0xd83, RZ ;  /* 0x00000d83305b7810 */ /* 0x000fe40007ffe0ff */
[----:B------:R0:W5:Y:S02]  /*3d30*/  LDL R48, [R1] ;  /* 0x0000000001307983 */ /* 0x0001640000100800 */
[----:B------:R-:W-:-:S02]  /*3d40*/  ISETP.GT.U32.AND P6, PT, R91, R2, PT ;  /* 0x000000025b00720c */ /* 0x000fc40003fc4070 */
[----:B--2---:R-:W-:-:S05]  /*3d50*/  @!P4 SHF.R.U64 R91, R128, 0x10, R129 ;  /* 0x00000010805bc819 */ /* 0x004fca0000001281 */
[----:B------:R-:W-:-:S06]  /*3d60*/  @!P5 HADD2.F32 R173, -RZ, R129.H0_H0 ;  /* 0x20000081ffadd230 */ /* 0x000fcc0000004100 */
[----:B------:R-:W-:-:S05]  /*3d70*/  @!P6 SHF.R.U32.HI R129, RZ, 0x10, R129 ;  /* 0x00000010ff81e819 */ /* 0x000fca0000011681 */
[----:B------:R-:W-:Y:S02]  /*3d80*/  @!P6 HADD2.F32 R174, -RZ, R129.H0_H0 ;  /* 0x20000081ffaee230 */ /* 0x000fe40000004100 */
[----:B------:R0:W2:Y:S01]  /*3d90*/  LDL R129, [R1+0x8] ;  /* 0x0000080001817983 */ /* 0x0000a20000100800 */
[----:B------:R-:W-:Y:S01]  /*3da0*/  @!P4 HADD2.F32 R169, -RZ, R91.H0_H0 ;  /* 0x2000005bffa9c230 */ /* 0x000fe20000004100 */
[----:B---3--:R-:W-:-:S05]  /*3db0*/  @!P4 SHF.R.U64 R91, R126, 0x10, R127 ;  /* 0x000000107e5bc819 */ /* 0x008fca000000127f */
[----:B------:R-:W-:-:S05]  /*3dc0*/  @!P4 HADD2.F32 R91, -RZ, R91.H0_H0 ;  /* 0x2000005bff5bc230 */ /* 0x000fca0000004100 */
[----:B-----5:R-:W-:Y:S01]  /*3dd0*/  @!P4 FMUL R48, R169, R91 ;  /* 0x0000005ba930c220 */ /* 0x020fe20000400000 */
[----:B------:R-:W-:Y:S01]  /*3de0*/  @!P5 HADD2.F32 R91, -RZ, R127.H0_H0 ;  /* 0x2000007fff5bd230 */ /* 0x000fe20000004100 */
[----:B------:R-:W-:-:S03]  /*3df0*/  @!P6 SHF.R.U32.HI R127, RZ, 0x10, R127 ;  /* 0x00000010ff7fe819 */ /* 0x000fc6000001167f */
[----:B------:R1:W-:Y:S02]  /*3e00*/  @!P4 STL [R1], R48 ;  /* 0x000000300100c387 */ /* 0x0003e40000100800 */
[----:B------:R-:W-:Y:S02]  /*3e10*/  @!P6 HADD2.F32 R127, -RZ, R127.H0_H0 ;  /* 0x2000007fff7fe230 */ /* 0x000fe40000004100 */
[----:B----4-:R-:W-:Y:S01]  /*3e20*/  @!P5 FMUL R121, R173, R91 ;  /* 0x0000005bad79d220 */ /* 0x010fe20000400000 */
[----:B-1----:R-:W1:Y:S04]  /*3e30*/  S2R R48, SR_TID.X ;  /* 0x0000000000307919 */ /* 0x002e680000002100 */
[----:B------:R3:W-:Y:S01]  /*3e40*/  @!P5 STL [R1+0x4], R121 ;  /* 0x000004790100d387 */ /* 0x0007e20000100800 */
[----:B------:R-:W-:-:S02]  /*3e50*/  HADD2.F32 R91, -RZ, R128.H0_H0 ;  /* 0x20000080ff5b7230 */ /* 0x000fc40000004100 */
[----:B---3--:R-:W-:-:S05]  /*3e60*/  HADD2.F32 R121, -RZ, R126.H0_H0 ;  /* 0x2000007eff797230 */ /* 0x008fca0000004100 */
[----:B------:R-:W-:Y:S01]  /*3e70*/  FMUL R121, R91, R121 ;  /* 0x000000795b797220 */ /* 0x000fe20000400000 */
[----:B-1----:R-:W-:Y:S01]  /*3e80*/  SHF.L.U32 R48, R48, 0x2, RZ ;  /* 0x0000000230307819 */ /* 0x002fe200000006ff */
[----:B--2---:R-:W-:-:S05]  /*3e90*/  @!P6 FMUL R129, R174, R127 ;  /* 0x0000007fae81e220 */ /* 0x004fca0000400000 */
[----:B------:R0:W-:Y:S02]  /*3ea0*/  @!P6 STL [R1+0x8], R129 ;  /* 0x000008810100e387 */ /* 0x0001e40000100800 */
.L_x_1852:
[----:B------:R-:W-:Y:S05]  /*3eb0*/  BSYNC.RECONVERGENT B1 ;  /* 0x0000000000017941 */ /* 0x000fea0003800200 */
.L_x_1851:
[----:B------:R-:W-:Y:S04]  /*3ec0*/  BSSY.RECONVERGENT B1, `(.L_x_1853) ;  /* 0x0000022000017945 */ /* 0x000fe80003800200 */
[----:B------:R-:W-:Y:S05]  /*3ed0*/  @P3 BRA `(.L_x_1854) ;  /* 0x0000000000803947 */ /* 0x000fea0003800000 */
[----:B0-----:R-:W2:Y:S01]  /*3ee0*/  LDG.E.64 R128, desc[UR6][R124.64+0x1c00] ;  /* 0x001c00067c807981 */ /* 0x001ea2000c1e1b00 */
[----:B------:R-:W-:-:S03]  /*3ef0*/  IADD3 R92, PT, PT, R48, 0xe01, RZ ;  /* 0x00000e01305c7810 */ /* 0x000fc60007ffe0ff */
[----:B------:R-:W3:Y:S01]  /*3f00*/  LDG.E.64 R126, desc[UR6][R122.64+0x1c00] ;  /* 0x001c00067a7e7981 */ /* 0x000ee2000c1e1b00 */
[-C--:B------:R-:W-:Y:S02]  /*3f10*/  ISETP.GT.U32.AND P3, PT, R92, R2.reuse, PT ;  /* 0x000000025c00720c */ /* 0x080fe40003f64070 */
[----:B------:R-:W-:Y:S01]  /*3f20*/  IADD3 R92, PT, PT, R48, 0xe02, RZ ;  /* 0x00000e02305c7810 */ /* 0x000fe20007ffe0ff */
[----:B------:R1:W4:Y:S03]  /*3f30*/  LDL R130, [R1+0x14] ;  /* 0x0000140001827983 */ /* 0x0003260000100800 */
[-C--:B------:R-:W-:Y:S02]  /*3f40*/  ISETP.GT.U32.AND P4, PT, R92, R2.reuse, PT ;  /* 0x000000025c00720c */ /* 0x080fe40003f84070 */
[----:B------:R-:W-:Y:S02]  /*3f50*/  IADD3 R92, PT, PT, R48, 0xe03, RZ ;  /* 0x00000e03305c7810 */ /* 0x000fe40007ffe0ff */
[----:B------:R1:W5:Y:S02]  /*3f60*/  LDL R48, [R1+0xc] ;  /* 0x00000c0001307983 */ /* 0x0003640000100800 */
        /* <DEDUP_REMOVED lines=9> */
[----:B-----5:R-:W-:-:S05]  /*4000*/  @!P3 FMUL R48, R175, R92 ;  /* 0x0000005caf30b220 */ /* 0x020fca0000400000 */
[----:B------:R0:W-:Y:S02]  /*4010*/  @!P3 STL [R1+0xc], R48 ;  /* 0x00000c300100b387 */ /* 0x0001e40000100800 */
[----:B0-----:R-:W0:Y:S01]  /*4020*/  S2R R48, SR_TID.X ;  /* 0x0000000000307919 */ /* 0x001e220000002100 */
[----:B------:R-:W-:Y:S01]  /*4030*/  @!P4 HADD2.F32 R92, -RZ, R127.H0_H0 ;  /* 0x2000007fff5cc230 */ /* 0x000fe20000004100 */
[----:B------:R-:W-:-:S05]  /*4040*/  @!P5 SHF.R.U32.HI R127, RZ, 0x10, R127 ;  /* 0x00000010ff7fd819 */ /* 0x000fca000001167f */
[----:B------:R-:W-:Y:S02]  /*4050*/  @!P5 HADD2.F32 R127, -RZ, R127.H0_H0 ;  /* 0x2000007fff7fd230 */ /* 0x000fe40000004100 */
[----:B------:R-:W-:-:S03]  /*4060*/  HADD2.F32 R126, -RZ, R126.H0_H0 ;  /* 0x2000007eff7e7230 */ /* 0x000fc60000004100 */
[----:B----4-:R-:W-:Y:S01]  /*4070*/  @!P5 FMUL R130, R177, R127 ;  /* 0x0000007fb182d220 */ /* 0x010fe20000400000 */
[----:B0-----:R-:W-:Y:S01]  /*4080*/  SHF.L.U32 R48, R48, 0x2, RZ ;  /* 0x0000000230307819 */ /* 0x001fe200000006ff */
[----:B--2---:R-:W-:Y:S01]  /*4090*/  @!P4 FMUL R129, R176, R92 ;  /* 0x0000005cb081c220 */ /* 0x004fe20000400000 */
[----:B------:R-:W-:-:S04]  /*40a0*/  HADD2.F32 R92, -RZ, R128.H0_H0 ;  /* 0x20000080ff5c7230 */ /* 0x000fc80000004100 */
[----:B------:R-:W-:Y:S04]  /*40b0*/  @!P4 STL [R1+0x10], R129 ;  /* 0x000010810100c387 */ /* 0x000fe80000100800 */
[----:B------:R0:W-:Y:S02]  /*40c0*/  @!P5 STL [R1+0x14], R130 ;  /* 0x000014820100d387 */ /* 0x0001e40000100800 */
[----:B01----:R-:W-:-:S07]  /*40d0*/  FMUL R130, R92, R126 ;  /* 0x0000007e5c827220 */ /* 0x003fce0000400000 */
.L_x_1854:
[----:B------:R-:W-:Y:S05]  /*40e0*/  BSYNC.RECONVERGENT B1 ;  /* 0x0000000000017941 */ /* 0x000fea0003800200 */
.L_x_1853:
[----:B------:R-:W-:Y:S04]  /*40f0*/  BSSY.RECONVERGENT B1, `(.L_x_1855) ;  /* 0x0000022000017945 */ /* 0x000fe80003800200 */
[----:B------:R-:W-:Y:S05]  /*4100*/  @P2 BRA `(.L_x_1856) ;  /* 0x0000000000802947 */ /* 0x000fea0003800000 */
[----:B0-----:R-:W2:Y:S01]  /*4110*/  LDG.E.64 R128, desc[UR6][R124.64+0x1d00] ;  /* 0x001d00067c807981 */ /* 0x001ea2000c1e1b00 */
[----:B------:R-:W-:-:S03]  /*4120*/  IADD3 R93, PT, PT, R48, 0xe81, RZ ;  /* 0x00000e81305d7810 */ /* 0x000fc60007ffe0ff */
[----:B------:R-:W3:Y:S01]  /*4130*/  LDG.E.64 R126, desc[UR6][R122.64+0x1d00] ;  /* 0x001d00067a7e7981 */ /* 0x000ee2000c1e1b00 */
[-C--:B------:R-:W-:Y:S02]  /*4140*/  ISETP.GT.U32.AND P2, PT, R93, R2.reuse, PT ;  /* 0x000000025d00720c */ /* 0x080fe40003f44070 */
[C---:B------:R-:W-:Y:S01]  /*4150*/  IADD3 R93, PT, PT, R48.reuse, 0xe82, RZ ;  /* 0x00000e82305d7810 */ /* 0x040fe20007ffe0ff */
        /* <DEDUP_REMOVED lines=27> */
.L_x_1856:
[----:B------:R-:W-:Y:S05]  /*4310*/  BSYNC.RECONVERGENT B1 ;  /* 0x0000000000017941 */ /* 0x000fea0003800200 */
.L_x_1855:
[----:B------:R-:W-:Y:S04]  /*4320*/  BSSY.RECONVERGENT B1, `(.L_x_1857) ;  /* 0x0000022000017945 */ /* 0x000fe80003800200 */
[----:B------:R-:W-:Y:S05]  /*4330*/  @P0 BRA `(.L_x_1858) ;  /* 0x0000000000800947 */ /* 0x000fea0003800000 */
[----:B------:R-:W-:Y:S01]  /*4340*/  IADD3 R126, PT, PT, R48, 0xf01, RZ ;  /* 0x00000f01307e7810 */ /* 0x000fe20007ffe0ff */
[----:B------:R1:W2:Y:S03]  /*4350*/  LDL R131, [R1+0x28] ;  /* 0x0000280001837983 */ /* 0x0002a60000100800 */
[----:B------:R-:W-:Y:S01]  /*4360*/  ISETP.GT.U32.AND P0, PT, R126, R2, PT ;  /* 0x000000027e00720c */ /* 0x000fe20003f04070 */
[----:B------:R1:W3:Y:S01]  /*4370*/  LDL R133, [R1+0x2c] ;  /* 0x00002c0001857983 */ /* 0x0002e20000100800 */
[----:B------:R-:W-:-:S04]  /*4380*/  IADD3 R126, PT, PT, R48, 0xf02, RZ ;  /* 0x00000f02307e7810 */ /* 0x000fc80007ffe0ff */
[-C--:B------:R-:W-:Y:S02]  /*4390*/  ISETP.GT.U32.AND P2, PT, R126, R2.reuse, PT ;  /* 0x000000027e00720c */ /* 0x080fe40003f44070 */
[----:B------:R-:W-:Y:S02]  /*43a0*/  IADD3 R126, PT, PT, R48, 0xf03, RZ ;  /* 0x00000f03307e7810 */ /* 0x000fe40007ffe0ff */
[----:B------:R1:W4:Y:S02]  /*43b0*/  LDL R48, [R1+0x24] ;  /* 0x0000240001307983 */ /* 0x0003240000100800 */
[----:B------:R-:W-:Y:S02]  /*43c0*/  ISETP.GT.U32.AND P3, PT, R126, R2, PT ;  /* 0x000000027e00720c */ /* 0x000fe40003f64070 */
[----:B------:R-:W5:Y:S02]  /*43d0*/  LDG.E.64 R126, desc[UR6][R124.64+0x1e00] ;  /* 0x001e00067c7e7981 */ /* 0x000f64000c1e1b00 */
[----:B-----5:R-:W-:-:S03]  /*43e0*/  @!P0 SHF.R.U64 R128, R126, 0x10, R127 ;  /* 0x000000107e808819 */ /* 0x020fc6000000127f */
[----:B------:R-:W-:-:S06]  /*43f0*/  @!P2 HADD2.F32 R185, -RZ, R127.H0_H0 ;  /* 0x2000007fffb9a230 */ /* 0x000fcc0000004100 */
[----:B------:R-:W-:Y:S01]  /*4400*/  @!P3 SHF.R.U32.HI R127, RZ, 0x10, R127 ;  /* 0x00000010ff7fb819 */ /* 0x000fe2000001167f */
[----:B------:R-:W-:Y:S02]  /*4410*/  @!P0 HADD2.F32 R184, -RZ, R128.H0_H0 ;  /* 0x20000080ffb88230 */ /* 0x000fe40000004100 */
[----:B0-----:R-:W5:Y:S02]  /*4420*/  LDG.E.64 R128, desc[UR6][R122.64+0x1e00] ;  /* 0x001e00067a807981 */ /* 0x001f64000c1e1b00 */
[----:B------:R-:W-:Y:S01]  /*4430*/  @!P3 HADD2.F32 R189, -RZ, R127.H0_H0 ;  /* 0x2000007fffbdb230 */ /* 0x000fe20000004100 */
[----:B-----5:R-:W-:-:S05]  /*4440*/  @!P0 SHF.R.U64 R127, R128, 0x10, R129 ;  /* 0x00000010807f8819 */ /* 0x020fca0000001281 */
[----:B------:R-:W-:-:S05]  /*4450*/  @!P0 HADD2.F32 R127, -RZ, R127.H0_H0 ;  /* 0x2000007fff7f8230 */ /* 0x000fca0000004100 */
[----:B----4-:R-:W-:-:S05]  /*4460*/  @!P0 FMUL R48, R184, R127 ;  /* 0x0000007fb8308220 */ /* 0x010fca0000400000 */
[----:B------:R0:W-:Y:S02]  /*4470*/  @!P0 STL [R1+0x24], R48 ;  /* 0x0000243001008387 */ /* 0x0001e40000100800 */
[----:B0-----:R-:W0:Y:S01]  /*4480*/  S2R R48, SR_TID.X ;  /* 0x0000000000307919 */ /* 0x001e220000002100 */
[----:B------:R-:W-:Y:S01]  /*4490*/  @!P2 HADD2.F32 R127, -RZ, R129.H0_H0 ;  /* 0x20000081ff7fa230 */ /* 0x000fe20000004100 */
[----:B------:R-:W-:-:S04]  /*44a0*/  @!P3 SHF.R.U32.HI R129, RZ, 0x10, R129 ;  /* 0x00000010ff81b819 */ /* 0x000fc80000011681 */
[----:B--2---:R-:W-:Y:S01]  /*44b0*/  @!P2 FMUL R131, R185, R127 ;  /* 0x0000007fb983a220 */ /* 0x004fe20000400000 */
[----:B------:R-:W-:Y:S02]  /*44c0*/  @!P3 HADD2.F32 R129, -RZ, R129.H0_H0 ;  /* 0x20000081ff81b230 */ /* 0x000fe40000004100 */
[----:B------:R-:W-:Y:S02]  /*44d0*/  HADD2.F32 R128, -RZ, R128.H0_H0 ;  /* 0x20000080ff807230 */ /* 0x000fe40000004100 */
[----:B------:R2:W-:Y:S01]  /*44e0*/  @!P2 STL [R1+0x28], R131 ;  /* 0x000028830100a387 */ /* 0x0005e20000100800 */
[----:B---3--:R-:W-:-:S05]  /*44f0*/  @!P3 FMUL R133, R189, R129 ;  /* 0x00000081bd85b220 */ /* 0x008fca0000400000 */
[----:B------:R3:W-:Y:S01]  /*4500*/  @!P3 STL [R1+0x2c], R133 ;  /* 0x00002c850100b387 */ /* 0x0007e20000100800 */
[----:B--2---:R-:W-:-:S05]  /*4510*/  HADD2.F32 R131, -RZ, R126.H0_H0 ;  /* 0x2000007eff837230 */ /* 0x004fca0000004100 */
[----:B---3--:R-:W-:Y:S01]  /*4520*/  FMUL R133, R131, R128 ;  /* 0x0000008083857220 */ /* 0x008fe20000400000 */
[----:B01----:R-:W-:-:S07]  /*4530*/  SHF.L.U32 R48, R48, 0x2, RZ ;  /* 0x0000000230307819 */ /* 0x003fce00000006ff */
.L_x_1858:
[----:B------:R-:W-:Y:S05]  /*4540*/  BSYNC.RECONVERGENT B1 ;  /* 0x0000000000017941 */ /* 0x000fea0003800200 */
.L_x_1857:
[----:B------:R-:W-:Y:S05]  /*4550*/  @P1 BRA `(.L_x_1796) ;  /* 0x0000000000781947 */ /* 0x000fea0003800000 */
[----:B------:R-:W2:Y:S04]  /*4560*/  LDG.E.64 R124, desc[UR6][R124.64+0x1f00] ;  /* 0x001f00067c7c7981 */ /* 0x000ea8000c1e1b00 */
[----:B------:R-:W3:Y:S04]  /*4570*/  LDG.E.64 R122, desc[UR6][R122.64+0x1f00] ;  /* 0x001f00067a7a7981 */ /* 0x000ee8000c1e1b00 */
[----:B------:R1:W4:Y:S04]  /*4580*/  LDL R128, [R1+0x30] ;  /* 0x0000300001807983 */ /* 0x0003280000100800 */
[----:B------:R1:W5:Y:S04]  /*4590*/  LDL R127, [R1+0x34] ;  /* 0x00003400017f7983 */ /* 0x0003680000100800 */
[----:B------:R1:W5:Y:S01]  /*45a0*/  LDL R126, [R1+0x38] ;  /* 0x00003800017e7983 */ /* 0x0003620000100800 */
[----:B------:R-:W-:-:S04]  /*45b0*/  IADD3 R0, PT, PT, R48, 0xf83, RZ ;  /* 0x00000f8330007810 */ /* 0x000fc80007ffe0ff */
[----:B------:R-:W-:Y:S02]  /*45c0*/  ISETP.GT.U32.AND P2, PT, R0, R2, PT ;  /* 0x000000020000720c */ /* 0x000fe40003f44070 */
[----:B------:R-:W-:-:S04]  /*45d0*/  IADD3 R0, PT, PT, R48, 0xf81, RZ ;  /* 0x00000f8130007810 */ /* 0x000fc80007ffe0ff */
[----:B------:R-:W-:-:S13]  /*45e0*/  ISETP.GT.U32.AND P0, PT, R0, R2, PT ;  /* 0x000000020000720c */ /* 0x000fda0003f04070 */
[----:B--2---:R-:W-:-:S05]  /*45f0*/  @!P0 SHF.R.U64 R0, R124, 0x10, R125 ;  /* 0x000000107c008819 */ /* 0x004fca000000127d */
[----:B------:R-:W-:Y:S01]  /*4600*/  @!P0 HADD2.F32 R190, -RZ, R0.H0_H0 ;  /* 0x20000000ffbe8230 */ /* 0x000fe20000004100 */
[----:B------:R-:W-:-:S04]  /*4610*/  IADD3 R0, PT, PT, R48, 0xf82, RZ ;  /* 0x00000f8230007810 */ /* 0x000fc80007ffe0ff */
[----:B------:R-:W-:Y:S02]  /*4620*/  ISETP.GT.U32.AND P1, PT, R0, R2, PT ;  /* 0x000000020000720c */ /* 0x000fe40003f24070 */
[----:B---3--:R-:W-:-:S05]  /*4630*/  @!P0 SHF.R.U64 R0, R122, 0x10, R123 ;  /* 0x000000107a008819 */ /* 0x008fca000000127b */
[----:B------:R-:W-:-:S05]  /*4640*/  @!P0 HADD2.F32 R0, -RZ, R0.H0_H0 ;  /* 0x20000000ff008230 */ /* 0x000fca0000004100 */
[----:B----4-:R-:W-:Y:S01]  /*4650*/  @!P0 FMUL R128, R190, R0 ;  /* 0x00000000be808220 */ /* 0x010fe20000400000 */
[----:B------:R-:W-:Y:S01]  /*4660*/  @!P1 HADD2.F32 R191, -RZ, R125.H0_H0 ;  /* 0x2000007dffbf9230 */ /* 0x000fe20000004100 */
[----:B------:R-:W-:Y:S01]  /*4670*/  @!P2 SHF.R.U32.HI R125, RZ, 0x10, R125 ;  /* 0x00000010ff7da819 */ /* 0x000fe2000001167d */
[----:B------:R-:W-:Y:S01]  /*4680*/  @!P1 HADD2.F32 R0, -RZ, R123.H0_H0 ;  /* 0x2000007bff009230 */ /* 0x000fe20000004100 */
[----:B------:R-:W-:-:S03]  /*4690*/  @!P2 SHF.R.U32.HI R123, RZ, 0x10, R123 ;  /* 0x00000010ff7ba819 */ /* 0x000fc6000001167b */
[----:B------:R-:W-:Y:S02]  /*46a0*/  @!P2 HADD2.F32 R192, -RZ, R125.H0_H0 ;  /* 0x2000007dffc0a230 */ /* 0x000fe40000004100 */
[----:B------:R-:W-:Y:S02]  /*46b0*/  @!P2 HADD2.F32 R123, -RZ, R123.H0_H0 ;  /* 0x2000007bff7ba230 */ /* 0x000fe40000004100 */
[----:B-----5:R-:W-:Y:S01]  /*46c0*/  @!P1 FMUL R127, R191, R0 ;  /* 0x00000000bf7f9220 */ /* 0x020fe20000400000 */
[----:B------:R1:W-:Y:S02]  /*46d0*/  @!P0 STL [R1+0x30], R128 ;  /* 0x0000308001008387 */ /* 0x0003e40000100800 */
[----:B------:R-:W-:Y:S02]  /*46e0*/  @!P2 FMUL R126, R192, R123 ;  /* 0x0000007bc07ea220 */ /* 0x000fe40000400000 */
[----:B------:R1:W-:Y:S04]  /*46f0*/  @!P1 STL [R1+0x34], R127 ;  /* 0x0000347f01009387 */ /* 0x0003e80000100800 */
[----:B------:R1:W-:Y:S01]  /*4700*/  @!P2 STL [R1+0x38], R126 ;  /* 0x0000387e0100a387 */ /* 0x0003e20000100800 */
[----:B------:R-:W-:-:S02]  /*4710*/  HADD2.F32 R0, -RZ, R122.H0_H0 ;  /* 0x2000007aff007230 */ /* 0x000fc40000004100 */
[----:B------:R-:W-:-:S05]  /*4720*/  HADD2.F32 R5, -RZ, R124.H0_H0 ;  /* 0x2000007cff057230 */ /* 0x000fca0000004100 */
[----:B------:R-:W-:-:S07]  /*4730*/  FMUL R0, R5, R0 ;  /* 0x0000000005007220 */ /* 0x000fce0000400000 */
.L_x_1796:
[----:B------:R-:W-:Y:S05]  /*4740*/  BSYNC.RECONVERGENT B0 ;  /* 0x0000000000007941 */ /* 0x000fea0003800200 */
.L_x_1795:
[----:B------:R-:W2:Y:S01]  /*4750*/  S2R R123, SR_TID.Y ;  /* 0x00000000007b7919 */ /* 0x000ea20000002200 */
[----:B------:R-:W2:Y:S01]  /*4760*/  LDC R2, c[0x0][0x364] ;  /* 0x0000d900ff027b82 */ /* 0x000ea20000000800 */
[----:B------:R3:W-:Y:S04]  /*4770*/  STL [R1+0x54], R10 ;  /* 0x0000540a01007387 */ /* 0x0007e80000100800 */
[----:B---3--:R-:W3:Y:S04]  /*4780*/  LDL R10, [R1] ;  /* 0x00000000010a7983 */ /* 0x008ee80000100800 */
[----:B------:R4:W-:Y:S04]  /*4790*/  STL [R1+0x50], R9 ;  /* 0x0000500901007387 */ /* 0x0009e80000100800 */
[----:B----4-:R-:W4:Y:S01]  /*47a0*/  LDL R9, [R1+0x4] ;  /* 0x0000040001097983 */ /* 0x010f220000100800 */
[----:B--2---:R-:W-:-:S03]  /*47b0*/  IMAD R2, R2, UR4, R123 ;  /* 0x0000000402027c24 */ /* 0x004fc6000f8e027b */
[----:B------:R2:W-:Y:S02]  /*47c0*/  STL [R1+0x4c], R8 ;  /* 0x00004c0801007387 */ /* 0x0005e40000100800 */
[----:B------:R-:W-:Y:S01]  /*47d0*/  ISETP.GE.AND P0, PT, R2, UR5, PT ;  /* 0x0000000502007c0c */ /* 0x000fe2000bf06270 */
[----:B------:R-:W-:-:S04]  /*47e0*/  FADD R2, R94, R4 ;  /* 0x000000045e027221 */ /* 0x000fc80000000000 */
[----:B------:R-:W-:Y:S01]  /*47f0*/  FADD R2, R2, R139 ;  /* 0x0000008b02027221 */ /* 0x000fe20000000000 */
[----:B--2---:R-:W2:Y:S03]  /*4800*/  LDL R8, [R1+0x8] ;  /* 0x0000080001087983 */ /* 0x004ea60000100800 */
[----:B------:R-:W-:Y:S01]  /*4810*/  FADD R2, R2, R140 ;  /* 0x0000008c02027221 */ /* 0x000fe20000000000 */
[----:B------:R0:W-:Y:S03]  /*4820*/  STL [R1+0x48], R7 ;  /* 0x0000480701007387 */ /* 0x0001e60000100800 */
[----:B------:R-:W-:-:S04]  /*4830*/  FADD R2, R2, R95 ;  /* 0x0000005f02027221 */ /* 0x000fc80000000000 */
[----:B------:R-:W-:Y:S01]  /*4840*/  FADD R2, R2, R146 ;  /* 0x0000009202027221 */ /* 0x000fe20000000000 */
[----:B0-----:R-:W2:Y:S03]  /*4850*/  LDL R7, [R1+0xc] ;  /* 0x00000c0001077983 */ /* 0x001ea60000100800 */
[----:B------:R-:W-:Y:S01]  /*4860*/  FADD R2, R2, R147 ;  /* 0x0000009302027221 */ /* 0x000fe20000000000 */
[----:B------:R0:W-:Y:S03]  /*4870*/  STL [R1+0x44], R6 ;  /* 0x0000440601007387 */ /* 0x0001e60000100800 */
[----:B------:R-:W-:-:S04]  /*4880*/  FADD R2, R2, R148 ;  /* 0x0000009402027221 */ /* 0x000fc80000000000 */
[----:B------:R-:W-:-:S04]  /*4890*/  FADD R2, R2, R96 ;  /* 0x0000006002027221 */ /* 0x000fc80000000000 */
[----:B------:R-:W-:Y:S01]  /*48a0*/  FADD R2, R2, R154 ;  /* 0x0000009a02027221 */ /* 0x000fe20000000000 */
[----:B0-----:R-:W2:Y:S03]  /*48b0*/  LDL R6, [R1+0x10] ;  /* 0x0000100001067983 */ /* 0x001ea60000100800 */
[----:B------:R-:W-:Y:S01]  /*48c0*/  FADD R2, R2, R155 ;  /* 0x0000009b02027221 */ /* 0x000fe20000000000 */
[----:B------:R0:W-:Y:S03]  /*48d0*/  STL [R1+0x40], R5 ;  /* 0x0000400501007387 */ /* 0x0001e60000100800 */
[----:B------:R-:W-:-:S04]  /*48e0*/  FADD R2, R2, R156 ;  /* 0x0000009c02027221 */ /* 0x000fc80000000000 */
[----:B------:R-:W-:Y:S01]  /*48f0*/  FADD R2, R2, R97 ;  /* 0x0000006102027221 */ /* 0x000fe20000000000 */
[----:B0-----:R-:W2:Y:S03]  /*4900*/  LDL R5, [R1+0x14] ;  /* 0x0000140001057983 */ /* 0x001ea60000100800 */
[----:B------:R-:W-:Y:S01]  /*4910*/  FADD R2, R2, R162 ;  /* 0x000000a202027221 */ /* 0x000fe20000000000 */
[----:B------:R0:W-:Y:S03]  /*4920*/  STL [R1+0x3c], R3 ;  /* 0x00003c0301007387 */ /* 0x0001e60000100800 */
[----:B------:R-:W-:Y:S01]  /*4930*/  FADD R2, R2, R163 ;  /* 0x000000a302027221 */ /* 0x000fe20000000000 */
[----:B------:R-:W2:Y:S03]  /*4940*/  LDL R48, [R1+0x1c] ;  /* 0x00001c0001307983 */ /* 0x000ea60000100800 */
[----:B------:R-:W-:Y:S01]  /*4950*/  FADD R2, R2, R164 ;  /* 0x000000a402027221 */ /* 0x000fe20000000000 */
[----:B------:R-:W2:Y:S03]  /*4960*/  LDL R125, [R1+0x20] ;  /* 0x00002000017d7983 */ /* 0x000ea60000100800 */
[----:B------:R-:W-:Y:S01]  /*4970*/  FADD R2, R2, R98 ;  /* 0x0000006202027221 */ /* 0x000fe20000000000 */
[----:B0-----:R-:W2:Y:S03]  /*4980*/  LDL R3, [R1+0x18] ;  /* 0x0000180001037983 */ /* 0x001ea60000100800 */
[----:B------:R-:W-:Y:S01]  /*4990*/  FADD R2, R2, R170 ;  /* 0x000000aa02027221 */ /* 0x000fe20000000000 */
[----:B------:R-:W2:Y:S03]  /*49a0*/  LDL R122, [R1+0x24] ;  /* 0x00002400017a7983 */ /* 0x000ea60000100800 */
[----:B------:R-:W-:Y:S01]  /*49b0*/  FADD R2, R2, R171 ;  /* 0x000000ab02027221 */ /* 0x000fe20000000000 */
[----:B------:R-:W2:Y:S03]  /*49c0*/  LDL R129, [R1+0x28] ;  /* 0x0000280001817983 */ /* 0x000ea60000100800 */
[----:B------:R-:W-:Y:S01]  /*49d0*/  FADD R2, R2, R172 ;  /* 0x000000ac02027221 */ /* 0x000fe20000000000 */
[----:B-1----:R-:W2:Y:S03]  /*49e0*/  LDL R128, [R1+0x2c] ;  /* 0x00002c0001807983 */ /* 0x002ea60000100800 */
[----:B------:R-:W-:Y:S01]  /*49f0*/  FADD R2, R2, R99 ;  /* 0x0000006302027221 */ /* 0x000fe20000000000 */
[----:B------:R-:W2:Y:S03]  /*4a00*/  LDL R127, [R1+0x30] ;  /* 0x00003000017f7983 */ /* 0x000ea60000100800 */
[----:B------:R-:W-:Y:S01]  /*4a10*/  FADD R2, R2, R178 ;  /* 0x000000b202027221 */ /* 0x000fe20000000000 */
[----:B------:R-:W2:Y:S03]  /*4a20*/  LDL R126, [R1+0x34] ;  /* 0x00003400017e7983 */ /* 0x000ea60000100800 */
[----:B------:R-:W-:Y:S01]  /*4a30*/  FADD R2, R2, R179 ;  /* 0x000000b302027221 */ /* 0x000fe20000000000 */
[----:B------:R-:W2:Y:S03]  /*4a40*/  LDL R124, [R1+0x38] ;  /* 0x00003800017c7983 */ /* 0x000ea60000100800 */
        /* <DEDUP_REMOVED lines=86> */
[----:B---3--:R-:W-:Y:S02]  /*4fb0*/  FADD R2, R2, R10 ;  /* 0x0000000a02027221 */ /* 0x008fe40000000000 */
[----:B------:R0:W5:Y:S02]  /*4fc0*/  LDL.LU R10, [R1+0x54] ;  /* 0x00005400010a7983 */ /* 0x0001640000300800 */
[----:B----4-:R-:W-:Y:S02]  /*4fd0*/  FADD R2, R2, R9 ;  /* 0x0000000902027221 */ /* 0x010fe40000000000 */
[----:B------:R0:W5:Y:S02]  /*4fe0*/  LDL.LU R9, [R1+0x50] ;  /* 0x0000500001097983 */ /* 0x0001640000300800 */
[----:B--2---:R-:W-:Y:S02]  /*4ff0*/  FADD R2, R2, R8 ;  /* 0x0000000802027221 */ /* 0x004fe40000000000 */
        /* <DEDUP_REMOVED lines=60> */
.L_x_1860:
[----:B------:R-:W-:Y:S05]  /*53c0*/  BSYNC.RECONVERGENT B0 ;  /* 0x0000000000007941 */ /* 0x000fea0003800200 */
.L_x_1859:
        /* <DEDUP_REMOVED lines=13> */
[----:B------:R-:W1:Y:S08]  /*54a0*/  F2F.F16.F32 R59, R60 ;  /* 0x0000003c003b7304 */ /* 0x000e700000200800 */
[----:B------:R-:W-:Y:S01]  /*54b0*/  F2F.F16.F32 R2, R2 ;  /* 0x0000000200027304 */ /* 0x000fe20000200800 */
[----:B-1----:R-:W-:-:S07]  /*54c0*/  IMAD.WIDE.U32 R58, R59, 0x10000, RZ ;  /* 0x000100003b3a7825 */ /* 0x002fce00078e00ff */
[----:B0-----:R-:W0:Y:S08]  /*54d0*/  F2F.F16.F32 R63, R4 ;  /* 0x00000004003f7304 */ /* 0x001e300000200800 */
[----:B------:R-:W1:Y:S01]  /*54e0*/  F2F.F16.F32 R61, R61 ;  /* 0x0000003d003d7304 */ /* 0x000e620000200800 */
[----:B0-----:R-:W-:-:S04]  /*54f0*/  PRMT R63, R2, 0x5410, R63 ;  /* 0x00005410023f7816 */ /* 0x001fc8000000003f */
[----:B------:R-:W-:Y:S02]  /*5500*/  LOP3.LUT R59, R63, R59, RZ, 0xfc, !PT ;  /* 0x0000003b3f3b7212 */ /* 0x000fe400078efcff */
[----:B-1----:R-:W-:-:S05]  /*5510*/  LOP3.LUT R58, R58, R61, RZ, 0xfc, !PT ;  /* 0x0000003d3a3a7212 */ /* 0x002fca00078efcff */
[----:B------:R1:W-:Y:S02]  /*5520*/  STG.E.64 desc[UR6][R122.64+0x100], R58 ;  /* 0x0001003a7a007986 */ /* 0x0003e4000c101b06 */
.L_x_1862:
[----:B------:R-:W-:Y:S05]  /*5530*/  BSYNC.RECONVERGENT B0 ;  /* 0x0000000000007941 */ /* 0x000fea0003800200 */
.L_x_1861:
        /* <DEDUP_REMOVED lines=13> */
[----:B------:R-:W-:Y:S08]  /*5610*/  F2F.F16.F32 R4, R4 ;  /* 0x0000000400047304 */ /* 0x000ff00000200800 */
[----:B------:R-:W1:Y:S08]  /*5620*/  F2F.F16.F32 R57, R58 ;  /* 0x0000003a00397304 */ /* 0x000e700000200800 */
[----:B------:R-:W2:Y:S01]  /*5630*/  F2F.F16.F32 R2, R2 ;  /* 0x0000000200027304 */ /* 0x000ea20000200800 */
[----:B-1----:R-:W-:-:S07]  /*5640*/  PRMT R59, R4, 0x5410, R57 ;  /* 0x00005410043b7816 */ /* 0x002fce0000000039 */
[----:B------:R-:W1:Y:S01]  /*5650*/  F2F.F16.F32 R55, R66 ;  /* 0x0000004200377304 */ /* 0x000e620000200800 */
[----:B--2---:R-:W-:-:S05]  /*5660*/  IMAD.WIDE.U32 R56, R2, 0x10000, RZ ;  /* 0x0001000002387825 */ /* 0x004fca00078e00ff */
[----:B------:R-:W-:Y:S02]  /*5670*/  LOP3.LUT R57, R59, R57, RZ, 0xfc, !PT ;  /* 0x000000393b397212 */ /* 0x000fe400078efcff */
[----:B-1----:R-:W-:-:S05]  /*5680*/  LOP3.LUT R56, R56, R55, RZ, 0xfc, !PT ;  /* 0x0000003738387212 */ /* 0x002fca00078efcff */
[----:B------:R2:W-:Y:S02]  /*5690*/  STG.E.64 desc[UR6][R122.64+0x200], R56 ;  /* 0x000200387a007986 */ /* 0x0005e4000c101b06 */
.L_x_1864:
[----:B------:R-:W-:Y:S05]  /*56a0*/  BSYNC.RECONVERGENT B0 ;  /* 0x0000000000007941 */ /* 0x000fea0003800200 */
.L_x_1863:
[C---:B------:R-:W-:Y:S01]  /*56b0*/  IADD3 R2, PT, PT, R48.reuse, 0x180, RZ ;  /* 0x0000018030027810 */ /* 0x040fe20007ffe0ff */
[----:B------:R-:W-:Y:S01]  /*56c0*/  BSSY.RECONVERGENT B0, `(.L_x_1865) ;  /* 0x0000026000007945 */ /* 0x000fe20003800200 */
[----:B------:R-:W-:Y:S02]  /*56d0*/  IADD3 R4, PT, PT, R48, 0x200, RZ ;  /* 0x0000020030047810 */ /* 0x000fe40007ffe0ff */
[-C--:B------:R-:W-:Y:S02]  /*56e0*/  ISETP.GE.AND P1, PT, R2, R3.reuse, PT ;  /* 0x000000030200720c */ /* 0x080fe40003f26270 */
[----:B------:R-:W-:Y:S02]  /*56f0*/  IADD3 R2, PT, PT, R48, 0x300, RZ ;  /* 0x0000030030027810 */ /* 0x000fe40007ffe0ff */
[----:B------:R-:W-:Y:S02]  /*5700*/  P2R R55, PR, RZ, 0x2 ;  /* 0x00000002ff377803 */ /* 0x000fe40000000000 */
[----:B------:R-:W-:-:S02]  /*5710*/  ISETP.GE.AND P4, PT, R2, R3, PT ;  /* 0x000000030200720c */ /* 0x000fc40003f86270 */
[C---:B------:R-:W-:Y:S02]  /*5720*/  IADD3 R2, PT, PT, R48.reuse, 0x500, RZ ;  /* 0x0000050030027810 */ /* 0x040fe40007ffe0ff */
[----:B--2---:R-:W-:Y:S02]  /*5730*/  IADD3 R56, PT, PT, R48, 0x280, RZ ;  /* 0x0000028030387810 */ /* 0x004fe40007ffe0ff */
[-C--:B------:R-:W-:Y:S02]  /*5740*/  ISETP.GE.AND P1, PT, R2, R3.reuse, PT ;  /* 0x000000030200720c */ /* 0x080fe40003f26270 */
[----:B------:R-:W-:Y:S02]  /*5750*/  ISETP.NE.AND P1, PT, R55, RZ, PT ;  /* 0x000000ff3700720c */ /* 0x000fe40003f25270 */
[-C--:B------:R-:W-:Y:S02]  /*5760*/  ISETP.GE.AND P2, PT, R4, R3.reuse, PT ;  /* 0x000000030400720c */ /* 0x080fe40003f46270 */
[----:B------:R-:W-:-:S02]  /*5770*/  ISETP.GE.AND P3, PT, R56, R3, PT ;  /* 0x000000033800720c */ /* 0x000fc40003f66270 */
[C---:B------:R-:W-:Y:S02]  /*5780*/  IADD3 R4, PT, PT, R48.reuse, 0x380, RZ ;  /* 0x0000038030047810 */ /* 0x040fe40007ffe0ff */
[C---:B------:R-:W-:Y:S02]  /*5790*/  IADD3 R56, PT, PT, R48.reuse, 0x400, RZ ;  /* 0x0000040030387810 */ /* 0x040fe40007ffe0ff */
[----:B-1----:R-:W-:Y:S02]  /*57a0*/  IADD3 R58, PT, PT, R48, 0x480, RZ ;  /* 0x00000480303a7810 */ /* 0x002fe40007ffe0ff */
[-C--:B------:R-:W-:Y:S02]  /*57b0*/  ISETP.GE.AND P5, PT, R4, R3.reuse, PT ;  /* 0x000000030400720c */ /* 0x080fe40003fa6270 */
[-C--:B------:R-:W-:Y:S02]  /*57c0*/  ISETP.GE.AND P6, PT, R56, R3.reuse, PT ;  /* 0x000000033800720c */ /* 0x080fe40003fc6270 */
[----:B------:R-:W-:-:S02]  /*57d0*/  ISETP.GE.AND P0, PT, R58, R3, PT ;  /* 0x000000033a00720c */ /* 0x000fc40003f06270 */
[----:B------:R-:W-:Y:S01]  /*57e0*/  IADD3 R4, PT, PT, R48, 0x580, RZ ;  /* 0x0000058030047810 */ /* 0x000fe20007ffe0ff */
[----:B------:R-:W-:Y:S10]  /*57f0*/  @P1 BRA `(.L_x_1866) ;  /* 0x0000000000481947 */ /* 0x000ff40003800000 */
        /* <DEDUP_REMOVED lines=18> */
.L_x_1866:
[----:B------:R-:W-:Y:S05]  /*5920*/  BSYNC.RECONVERGENT B0 ;  /* 0x0000000000007941 */ /* 0x000fea0003800200 */
.L_x_1865:
        /* <DEDUP_REMOVED lines=13> */
[----:B------:R-:W1:Y:S08]  /*5a00*/  F2F.F16.F32 R4, R4 ;  /* 0x0000000400047304 */ /* 0x000e700000200800 */
[----:B------:R-:W-:Y:S01]  /*5a10*/  F2F.F16.F32 R52, R52 ;  /* 0x0000003400347304 */ /* 0x000fe20000200800 */
[----:B-1----:R-:W-:-:S07]  /*5a20*/  IMAD.WIDE.U32 R50, R4, 0x10000, RZ ;  /* 0x0001000004327825 */ /* 0x002fce00078e00ff */
[----:B------:R-:W1:Y:S08]  /*5a30*/  F2F.F16.F32 R53, R53 ;  /* 0x0000003500357304 */ /* 0x000e700000200800 */
[----:B------:R-:W2:Y:S01]  /*5a40*/  F2F.F16.F32 R49, R68 ;  /* 0x0000004400317304 */ /* 0x000ea20000200800 */
[----:B-1----:R-:W-:-:S04]  /*5a50*/  PRMT R55, R52, 0x5410, R53 ;  /* 0x0000541034377816 */ /* 0x002fc80000000035 */
[----:B------:R-:W-:Y:S02]  /*5a60*/  LOP3.LUT R51, R55, R51, RZ, 0xfc, !PT ;  /* 0x0000003337337212 */ /* 0x000fe400078efcff */
[----:B--2---:R-:W-:-:S05]  /*5a70*/  LOP3.LUT R50, R50, R49, RZ, 0xfc, !PT ;  /* 0x0000003132327212 */ /* 0x004fca00078efcff */
[----:B------:R2:W-:Y:S02]  /*5a80*/  STG.E.64 desc[UR6][R122.64+0x400], R50 ;  /* 0x000400327a007986 */ /* 0x0005e4000c101b06 */
.L_x_1868:
[----:B------:R-:W-:Y:S05]  /*5a90*/  BSYNC.RECONVERGENT B0 ;  /* 0x0000000000007941 */ /* 0x000fea0003800200 */
.L_x_1867:
        /* <DEDUP_REMOVED lines=13> */
[----:B------:R-:W1:Y:S08]  /*5b70*/  F2F.F16.F32 R4, R4 ;  /* 0x0000000400047304 */ /* 0x000e700000200800 */
[----:B------:R-:W-:Y:S01]  /*5b80*/  F2F.F16.F32 R49, R49 ;  /* 0x0000003100317304 */ /* 0x000fe20000200800 */
[----:B-1----:R-:W-:-:S07]  /*5b90*/  IMAD.WIDE.U32 R46, R4, 0x10000, RZ ;  /* 0x00010000042e7825 */ /* 0x002fce00078e00ff */
[----:B--2---:R-:W1:Y:S08]  /*5ba0*/  F2F.F16.F32 R50, R45 ;  /* 0x0000002d00327304 */ /* 0x004e700000200800 */
[----:B------:R-:W2:Y:S01]  /*5bb0*/  F2F.F16.F32 R69, R69 ;  /* 0x0000004500457304 */ /* 0x000ea20000200800 */
[----:B-1----:R-:W-:-:S04]  /*5bc0*/  PRMT R51, R49, 0x5410, R50 ;  /* 0x0000541031337816 */ /* 0x002fc80000000032 */
[----:B------:R-:W-:Y:S02]  /*5bd0*/  LOP3.LUT R47, R51, R47, RZ, 0xfc, !PT ;  /* 0x0000002f332f7212 */ /* 0x000fe400078efcff */
[----:B--2---:R-:W-:-:S05]  /*5be0*/  LOP3.LUT R46, R46, R69, RZ, 0xfc, !PT ;  /* 0x000000452e2e7212 */ /* 0x004fca00078efcff */
[----:B------:R1:W-:Y:S02]  /*5bf0*/  STG.E.64 desc[UR6][R122.64+0x500], R46 ;  /* 0x0005002e7a007986 */ /* 0x0003e4000c101b06 */
.L_x_1870:
[----:B------:R-:W-:Y:S05]  /*5c00*/  BSYNC.RECONVERGENT B0 ;  /* 0x0000000000007941 */ /* 0x000fea0003800200 */
.L_x_1869:
        /* <DEDUP_REMOVED lines=16> */
[----:B------:R-:W1:Y:S08]  /*5d10*/  F2F.F16.F32 R4, R4 ;  /* 0x0000000400047304 */ /* 0x000e700000200800 */
[----:B------:R-:W3:Y:S01]  /*5d20*/  F2F.F16.F32 R45, R70 ;  /* 0x00000046002d7304 */ /* 0x000ee20000200800 */
[----:B-1----:R-:W-:-:S04]  /*5d30*/  PRMT R47, R187, 0x5410, R4 ;  /* 0x00005410bb2f7816 */ /* 0x002fc80000000004 */
[----:B------:R-:W-:Y:S02]  /*5d40*/  LOP3.LUT R43, R47, R43, RZ, 0xfc, !PT ;  /* 0x0000002b2f2b7212 */ /* 0x000fe400078efcff */
[----:B---3--:R-:W-:-:S05]  /*5d50*/  LOP3.LUT R42, R42, R45, RZ, 0xfc, !PT ;  /* 0x0000002d2a2a7212 */ /* 0x008fca00078efcff */
[----:B------:R1:W-:Y:S02]  /*5d60*/  STG.E.64 desc[UR6][R122.64+0x600], R42 ;  /* 0x0006002a7a007986 */ /* 0x0003e4000c101b06 */
.L_x_1872:
[----:B------:R-:W-:Y:S05]  /*5d70*/  BSYNC.RECONVERGENT B0 ;  /* 0x0000000000007941 */ /* 0x000fea0003800200 */
.L_x_1871:
        /* <DEDUP_REMOVED lines=22> */
.L_x_1874:
[----:B------:R-:W-:Y:S05]  /*5ee0*/  BSYNC.RECONVERGENT B0 ;  /* 0x0000000000007941 */ /* 0x000fea0003800200 */
.L_x_1873:
        /* <DEDUP_REMOVED lines=13> */
[----:B------:R-:W3:Y:S08]  /*5fc0*/  F2F.F16.F32 R37, R38 ;  /* 0x0000002600257304 */ /* 0x000ef00000200800 */
[----:B------:R-:W-:Y:S01]  /*5fd0*/  F2F.F16.F32 R197, R197 ;  /* 0x000000c500c57304 */ /* 0x000fe20000200800 */
[----:B---3--:R-:W-:-:S07]  /*5fe0*/  IMAD.WIDE.U32 R36, R37, 0x10000, RZ ;  /* 0x0001000025247825 */ /* 0x008fce00078e00ff */
[----:B------:R-:W3:Y:S08]  /*5ff0*/  F2F.F16.F32 R40, R40 ;  /* 0x0000002800287304 */ /* 0x000ef00000200800 */
[----:B------:R-:W4:Y:S01]  /*6000*/  F2F.F16.F32 R39, R72 ;  /* 0x0000004800277304 */ /* 0x000f220000200800 */
[----:B---3--:R-:W-:-:S04]  /*6010*/  PRMT R41, R197, 0x5410, R40 ;  /* 0x00005410c5297816 */ /* 0x008fc80000000028 */
[----:B------:R-:W-:Y:S02]  /*6020*/  LOP3.LUT R37, R41, R37, RZ, 0xfc, !PT ;  /* 0x0000002529257212 */ /* 0x000fe400078efcff */
[----:B----4-:R-:W-:-:S05]  /*6030*/  LOP3.LUT R36, R36, R39, RZ, 0xfc, !PT ;  /* 0x0000002724247212 */ /* 0x010fca00078efcff */
[----:B------:R4:W-:Y:S02]  /*6040*/  STG.E.64 desc[UR6][R122.64+0x800], R36 ;  /* 0x000800247a007986 */ /* 0x0009e4000c101b06 */
.L_x_1876:
[----:B------:R-:W-:Y:S05]  /*6050*/  BSYNC.RECONVERGENT B0 ;  /* 0x0000000000007941 */ /* 0x000fea0003800200 */
.L_x_1875:
        /* <DEDUP_REMOVED lines=22> */
.L_x_1878:
[----:B------:R-:W-:Y:S05]  /*61c0*/  BSYNC.RECONVERGENT B0 ;  /* 0x0000000000007941 */ /* 0x000fea0003800200 */
.L_x_1877:
        /* <DEDUP_REMOVED lines=23> */
.L_x_1880:
[----:B------:R-:W-:Y:S05]  /*6340*/  BSYNC.RECONVERGENT B0 ;  /* 0x0000000000007941 */ /* 0x000fea0003800200 */
.L_x_1879:
        /* <DEDUP_REMOVED lines=22> */
.L_x_1882:
[----:B------:R-:W-:Y:S05]  /*64b0*/  BSYNC.RECONVERGENT B0 ;  /* 0x0000000000007941 */ /* 0x000fea0003800200 */
.L_x_1881:
        /* <DEDUP_REMOVED lines=22> */
.L_x_1884:
[----:B------:R-:W-:Y:S05]  /*6620*/  BSYNC.RECONVERGENT B0 ;  /* 0x0000000000007941 */ /* 0x000fea0003800200 */
.L_x_1883:
        /* <DEDUP_REMOVED lines=22> */
.L_x_1886:
[----:B------:R-:W-:Y:S05]  /*6790*/  BSYNC.RECONVERGENT B0 ;  /* 0x0000000000007941 */ /* 0x000fea0003800200 */
.L_x_1885:
        /* <DEDUP_REMOVED lines=22> */
.L_x_1888:
[----:B------:R-:W-:Y:S05]  /*6900*/  BSYNC.RECONVERGENT B0 ;  /* 0x0000000000007941 */ /* 0x000fea0003800200 */
.L_x_1887:
        /* <DEDUP_REMOVED lines=22> */
.L_x_1890:
[----:B------:R-:W-:Y:S05]  /*6a70*/  BSYNC.RECONVERGENT B0 ;  /* 0x0000000000007941 */ /* 0x000fea0003800200 */
.L_x_1889:
        /* <DEDUP_REMOVED lines=23> */
.L_x_1892:
[----:B------:R-:W-:Y:S05]  /*6bf0*/  BSYNC.RECONVERGENT B0 ;  /* 0x0000000000007941 */ /* 0x000fea0003800200 */
.L_x_1891:
        /* <DEDUP_REMOVED lines=22> */
.L_x_1894:
[----:B------:R-:W-:Y:S05]  /*6d60*/  BSYNC.RECONVERGENT B0 ;  /* 0x0000000000007941 */ /* 0x000fea0003800200 */
.L_x_1893:
[-C--:B------:R-:W-:Y:S01]  /*6d70*/  ISETP.GE.AND P0, PT, R2, R3.reuse, PT ;  /* 0x000000030200720c */ /* 0x080fe20003f06270 */
[----:B------:R-:W-:Y:S01]  /*6d80*/  BSSY.RECONVERGENT B0, `(.L_x_1895) ;  /* 0x0000019000007945 */ /* 0x000fe20003800200 */
[----:B------:R-:W-:Y:S02]  /*6d90*/  P2R R9, PR, RZ, 0x2 ;  /* 0x00000002ff097803 */ /* 0x000fe40000000000 */
[----:B------:R-:W-:Y:S02]  /*6da0*/  ISETP.GE.AND P1, PT, R14, R3, PT ;  /* 0x000000030e00720c */ /* 0x000fe40003f26270 */
[----:B------:R-:W-:Y:S02]  /*6db0*/  IADD3 R4, PT, PT, R48, 0xd00, RZ ;  /* 0x00000d0030047810 */ /* 0x000fe40007ffe0ff */
        /* <DEDUP_REMOVED lines=21> */
.L_x_1896:
[----:B------:R-:W-:Y:S05]  /*6f10*/  BSYNC.RECONVERGENT B0 ;  /* 0x0000000000007941 */ /* 0x000fea0003800200 */
.L_x_1895:
        /* <DEDUP_REMOVED lines=13> */
[----:B----4-:R-:W4:Y:S08]  /*6ff0*/  F2F.F16.F32 R6, R134 ;  /* 0x0000008600067304 */ /* 0x010f300000200800 */
        /* <DEDUP_REMOVED lines=8> */
.L_x_1898:
[----:B------:R-:W-:Y:S05]  /*7080*/  BSYNC.RECONVERGENT B0 ;  /* 0x0000000000007941 */ /* 0x000fea0003800200 */
.L_x_1897:
        /* <DEDUP_REMOVED lines=22> */
.L_x_1900:
[----:B------:R-:W-:Y:S05]  /*71f0*/  BSYNC.RECONVERGENT B0 ;  /* 0x0000000000007941 */ /* 0x000fea0003800200 */
.L_x_1899:
        /* <DEDUP_REMOVED lines=22> */
.L_x_1902:
[----:B------:R-:W-:Y:S05]  /*7360*/  BSYNC.RECONVERGENT B0 ;  /* 0x0000000000007941 */ /* 0x000fea0003800200 */
.L_x_1901:
        /* <DEDUP_REMOVED lines=22> */
.L_x_1904:
[----:B------:R-:W-:Y:S05]  /*74d0*/  BSYNC.RECONVERGENT B0 ;  /* 0x0000000000007941 */ /* 0x000fea0003800200 */
.L_x_1903:
        /* <DEDUP_REMOVED lines=22> */
.L_x_1906:
[----:B------:R-:W-:Y:S05]  /*7640*/  BSYNC.RECONVERGENT B0 ;  /* 0x0000000000007941 */ /* 0x000fea0003800200 */
.L_x_1905:
        /* <DEDUP_REMOVED lines=16> */
[----:B----4-:R-:W4:Y:S01]  /*7750*/  F2F.F16.F32 R7, R88 ;  /* 0x0000005800077304 */ /* 0x010f220000200800 */
[----:B-----5:R-:W-:-:S04]  /*7760*/  PRMT R9, R158, 0x5410, R159 ;  /* 0x000054109e097816 */ /* 0x020fc8000000009f */
[----:B------:R-:W-:Y:S02]  /*7770*/  LOP3.LUT R3, R9, R3, RZ, 0xfc, !PT ;  /* 0x0000000309037212 */ /* 0x000fe400078efcff */
[----:B----4-:R-:W-:-:S05]  /*7780*/  LOP3.LUT R2, R2, R7, RZ, 0xfc, !PT ;  /* 0x0000000702027212 */ /* 0x010fca00078efcff */
[----:B------:R4:W-:Y:S02]  /*7790*/  STG.E.64 desc[UR6][R122.64+0x1800], R2 ;  /* 0x001800027a007986 */ /* 0x0009e4000c101b06 */
.L_x_1908:
[----:B------:R-:W-:Y:S05]  /*77a0*/  BSYNC.RECONVERGENT B0 ;  /* 0x0000000000007941 */ /* 0x000fea0003800200 */
.L_x_1907:
        /* <DEDUP_REMOVED lines=21> */
.L_x_1910:
[----:B------:R-:W-:Y:S05]  /*7900*/  BSYNC.RECONVERGENT B0 ;  /* 0x0000000000007941 */ /* 0x000fea0003800200 */
.L_x_1909:
        /* <DEDUP_REMOVED lines=20> */
.L_x_1912:
[----:B------:R-:W-:Y:S05]  /*7a50*/  BSYNC.RECONVERGENT B0 ;  /* 0x0000000000007941 */ /* 0x000fea0003800200 */
.L_x_1911:
        /* <DEDUP_REMOVED lines=8> */
[----:B------:R-:W-:Y:S01]  /*7ae0*/  F2F.F16.F32 R91, R91 ;  /* 0x0000005b005b7304 */ /* 0x000fe20000200800 */
[C---:B-----5:R-:W-:Y:S01]  /*7af0*/  FFMA R169, -R125.reuse, R169, R4 ;  /* 0x000000a97da97223 */ /* 0x060fe20000000104 */
[----:B----4-:R-:W-:-:S03]  /*7b00*/  FFMA R173, -R125, R173, R2 ;  /* 0x000000ad7dad7223 */ /* 0x010fc60000000102 */
[----:B------:R-:W-:Y:S01]  /*7b10*/  FMUL R169, R169, UR4 ;  /* 0x00000004a9a97c20 */ /* 0x000fe20008400000 */
[----:B--2---:R-:W-:Y:S01]  /*7b20*/  FFMA R174, -R125, R174, R3 ;  /* 0x000000ae7dae7223 */ /* 0x004fe20000000103 */
[----:B------:R-:W-:Y:S02]  /*7b30*/  FMUL R173, R173, UR4 ;  /* 0x00000004adad7c20 */ /* 0x000fe40008400000 */
[----:B------:R-:W0:Y:S01]  /*7b40*/  F2F.F16.F32 R2, R169 ;  /* 0x000000a900027304 */ /* 0x000e220000200800 */
[----:B------:R-:W-:-:S07]  /*7b50*/  FMUL R174, R174, UR4 ;  /* 0x00000004aeae7c20 */ /* 0x000fce0008400000 */
[----:B------:R-:W-:Y:S01]  /*7b60*/  F2F.F16.F32 R173, R173 ;  /* 0x000000ad00ad7304 */ /* 0x000fe20000200800 */
[----:B0-----:R-:W-:-:S07]  /*7b70*/  IMAD.WIDE.U32 R2, R2, 0x10000, RZ ;  /* 0x0001000002027825 */ /* 0x001fce00078e00ff */
[----:B------:R-:W0:Y:S01]  /*7b80*/  F2F.F16.F32 R174, R174 ;  /* 0x000000ae00ae7304 */ /* 0x000e220000200800 */
[----:B------:R-:W-:Y:S02]  /*7b90*/  LOP3.LUT R2, R2, R91, RZ, 0xfc, !PT ;  /* 0x0000005b02027212 */ /* 0x000fe400078efcff */
[----:B0-----:R-:W-:-:S04]  /*7ba0*/  PRMT R7, R173, 0x5410, R174 ;  /* 0x00005410ad077816 */ /* 0x001fc800000000ae */
[----:B------:R-:W-:-:S05]  /*7bb0*/  LOP3.LUT R3, R7, R3, RZ, 0xfc, !PT ;  /* 0x0000000307037212 */ /* 0x000fca00078efcff */
[----:B------:R0:W-:Y:S02]  /*7bc0*/  STG.E.64 desc[UR6][R122.64+0x1b00], R2 ;  /* 0x001b00027a007986 */ /* 0x0001e4000c101b06 */
.L_x_1914:
[----:B------:R-:W-:Y:S05]  /*7bd0*/  BSYNC.RECONVERGENT B0 ;  /* 0x0000000000007941 */ /* 0x000fea0003800200 */
.L_x_1913:
        /* <DEDUP_REMOVED lines=23> */
.L_x_1916:
[----:B------:R-:W-:Y:S05]  /*7d50*/  BSYNC.RECONVERGENT B0 ;  /* 0x0000000000007941 */ /* 0x000fea0003800200 */
.L_x_1915:
        /* <DEDUP_REMOVED lines=23> */
.L_x_1918:
[----:B------:R-:W-:Y:S05]  /*7ed0*/  BSYNC.RECONVERGENT B0 ;  /* 0x0000000000007941 */ /* 0x000fea0003800200 */
.L_x_1917:
        /* <DEDUP_REMOVED lines=10> */
[----:B------:R-:W-:Y:S08]  /*7f80*/  F2F.F16.F32 R4, R189 ;  /* 0x000000bd00047304 */ /* 0x000ff00000200800 */
[----:B------:R-:W0:Y:S08]  /*7f90*/  F2F.F16.F32 R185, R185 ;  /* 0x000000b900b97304 */ /* 0x000e300000200800 */
[----:B------:R-:W-:Y:S01]  /*7fa0*/  F2F.F16.F32 R131, R131 ;  /* 0x0000008300837304 */ /* 0x000fe20000200800 */
[----:B0-----:R-:W-:Y:S01]  /*7fb0*/  PRMT R7, R185, 0x5410, R4 ;  /* 0x00005410b9077816 */ /* 0x001fe20000000004 */
[----:B----4-:R-:W-:-:S04]  /*7fc0*/  FFMA R184, -R125, R184, R2 ;  /* 0x000000b87db87223 */ /* 0x010fc80000000102 */
[----:B------:R-:W-:-:S04]  /*7fd0*/  FMUL R184, R184, UR4 ;  /* 0x00000004b8b87c20 */ /* 0x000fc80008400000 */
[----:B------:R-:W0:Y:S02]  /*7fe0*/  F2F.F16.F32 R2, R184 ;  /* 0x000000b800027304 */ /* 0x000e240000200800 */
[----:B0-----:R-:W-:-:S05]  /*7ff0*/  IMAD.WIDE.U32 R2, R2, 0x10000, RZ ;  /* 0x0001000002027825 */ /* 0x001fca00078e00ff */
[----:B------:R-:W-:Y:S02]  /*8000*/  LOP3.LUT R3, R7, R3, RZ, 0xfc, !PT ;  /* 0x0000000307037212 */ /* 0x000fe400078efcff */
[----:B------:R-:W-:-:S05]  /*8010*/  LOP3.LUT R2, R2, R131, RZ, 0xfc, !PT ;  /* 0x0000008302027212 */ /* 0x000fca00078efcff */
[----:B------:R0:W-:Y:S02]  /*8020*/  STG.E.64 desc[UR6][R122.64+0x1e00], R2 ;  /* 0x001e00027a007986 */ /* 0x0001e4000c101b06 */
.L_x_1920:
[----:B------:R-:W-:Y:S05]  /*8030*/  BSYNC.RECONVERGENT B0 ;  /* 0x0000000000007941 */ /* 0x000fea0003800200 */
.L_x_1919:
        /* <DEDUP_REMOVED lines=10> */
[----:B0---4-:R-:W0:Y:S08]  /*80e0*/  F2F.F16.F32 R2, R190 ;  /* 0x000000be00027304 */ /* 0x011e300000200800 */
[----:B------:R-:W-:Y:S01]  /*80f0*/  F2F.F16.F32 R191, R191 ;  /* 0x000000bf00bf7304 */ /* 0x000fe20000200800 */
[----:B0-----:R-:W-:-:S07]  /*8100*/  IMAD.WIDE.U32 R2, R2, 0x10000, RZ ;  /* 0x0001000002027825 */ /* 0x001fce00078e00ff */
[----:B------:R-:W0:Y:S08]  /*8110*/  F2F.F16.F32 R192, R192 ;  /* 0x000000c000c07304 */ /* 0x000e300000200800 */
[----:B------:R-:W4:Y:S01]  /*8120*/  F2F.F16.F32 R5, R0 ;  /* 0x0000000000057304 */ /* 0x000f220000200800 */
[----:B0-----:R-:W-:-:S04]  /*8130*/  PRMT R7, R191, 0x5410, R192 ;  /* 0x00005410bf077816 */ /* 0x001fc800000000c0 */
[----:B------:R-:W-:Y:S02]  /*8140*/  LOP3.LUT R3, R7, R3, RZ, 0xfc, !PT ;  /* 0x0000000307037212 */ /* 0x000fe400078efcff */
[----:B----4-:R-:W-:-:S05]  /*8150*/  LOP3.LUT R2, R2, R5, RZ, 0xfc, !PT ;  /* 0x0000000502027212 */ /* 0x010fca00078efcff */
[----:B------:R-:W-:Y:S01]  /*8160*/  STG.E.64 desc[UR6][R122.64+0x1f00], R2 ;  /* 0x001f00027a007986 */ /* 0x000fe2000c101b06 */
[----:B------:R-:W-:Y:S05]  /*8170*/  EXIT ;  /* 0x000000000000794d */ /* 0x000fea0003800000 */
.L_x_1921:
        /* <DEDUP_REMOVED lines=16> */
.L_x_12149:


//--------------------- .text._ZN18transformer_engine50scaled_aligned_causal_masked_softmax_warp_backwardI6__halfS1_fLi11EEEvPT0_PKT_S6_T1_iii --------------------------
	.section	.text._ZN18transformer_engine50scaled_aligned_causal_masked_softmax_warp_backwardI6__halfS1_fLi11EEEvPT0_PKT_S6_T1_iii,"ax",@progbits
	.align	128
        .global         _ZN18transformer_engine50scaled_aligned_causal_masked_softmax_warp_backwardI6__halfS1_fLi11EEEvPT0_PKT_S6_T1_iii
        .type           _ZN18transformer_engine50scaled_aligned_causal_masked_softmax_warp_backwardI6__halfS1_fLi11EEEvPT0_PKT_S6_T1_iii,@function
        .size           _ZN18transformer_engine50scaled_aligned_causal_masked_softmax_warp_backwardI6__halfS1_fLi11EEEvPT0_PKT_S6_T1_iii,(.L_x_12150 - _ZN18transformer_engine50scaled_aligned_causal_masked_softmax_warp_backwardI6__halfS1_fLi11EEEvPT0_PKT_S6_T1_iii)
        .other          _ZN18transformer_engine50scaled_aligned_causal_masked_softmax_warp_backwardI6__halfS1_fLi11EEEvPT0_PKT_S6_T1_iii,@"STO_CUDA_ENTRY STV_DEFAULT"
_ZN18transformer_engine50scaled_aligned_causal_masked_softmax_warp_backwardI6__halfS1_fLi11EEEvPT0_PKT_S6_T1_iii:
.text._ZN18transformer_engine50scaled_aligned_causal_masked_softmax_warp_backwardI6__halfS1_fLi11EEEvPT0_PKT_S6_T1_iii:
[----:B------:R-:W-:Y:S08]  /*0000*/  LDC R1, c[0x0][0x37c] ;  /* 0x0000df00ff017b82 */ /* 0x000ff00000000800 */
[----:B------:R-:W0:Y:S01]  /*0010*/  LDC.64 R2, c[0x0][0x3a0] ;  /* 0x0000e800ff027b82 */ /* 0x000e220000000a00 */
[----:B------:R-:W1:Y:S01]  /*0020*/  S2R R0, SR_TID.Y ;  /* 0x0000000000007919 */ /* 0x000e620000002200 */
[----:B------:R-:W2:Y:S01]  /*0030*/  LDCU UR5, c[0x0][0x39c] ;  /* 0x00007380ff0577ac */ /* 0x000ea20008000800 */
[----:B------:R-:W-:Y:S01]  /*0040*/  BSSY.RECONVERGENT B0, `(.L_x_1922) ;  /* 0x0000233000007945 */ /* 0x000fe20003800200 */
[----:B------:R-:W-:Y:S01]  /*0050*/  HFMA2 R105, -RZ, RZ, 0, 0 ;  /* 0x00000000ff697431 */ /* 0x000fe200000001ff */
[----:B------:R-:W3:Y:S01]  /*0060*/  S2R R104, SR_TID.X ;  /* 0x0000000000687919 */ /* 0x000ee20000002100 */
[----:B------:R-:W4:Y:S01]  /*0070*/  LDCU.64 UR6, c[0x0][0x358] ;  /* 0x00006b00ff0677ac */ /* 0x000f220008000a00 */
[----:B------:R-:W-:Y:S01]  /*0080*/  HFMA2 R101, -RZ, RZ, 0, 0 ;  /* 0x00000000ff657431 */ /* 0x000fe200000001ff */
[----:B------:R-:W1:Y:S01]  /*0090*/  S2UR UR4, SR_CTAID.X ;  /* 0x00000000000479c3 */ /* 0x000e620000002500 */
[----:B------:R-:W-:-:S02]  /*00a0*/  CS2R R98, SRZ ;  /* 0x0000000000627805 */ /* 0x000fc4000001ff00 */
[----:B------:R-:W-:Y:S02]  /*00b0*/  CS2R R96, SRZ ;  /* 0x0000000000607805 */ /* 0x000fe4000001ff00 */
[----:B------:R-:W-:Y:S02]  /*00c0*/  CS2R R134, SRZ ;  /* 0x0000000000867805 */ /* 0x000fe4000001ff00 */
[----:B------:R-:W-:Y:S02]  /*00d0*/  CS2R R94, SRZ ;  /* 0x00000000005e7805 */ /* 0x000fe4000001ff00 */
[----:B------:R-:W-:Y:S02]  /*00e0*/  MOV R136, RZ ;  /* 0x000000ff00887202 */ /* 0x000fe40000000f00 */
        /* <DEDUP_REMOVED lines=61> */
[----:B------:R-:W-:Y:S02]  /*04c0*/  CS2R R108, SRZ ;  /* 0x00000000006c7805 */ /* 0x000fe4000001ff00 */
[----:B------:R-:W-:-:S02]  /*04d0*/  CS2R R10, SRZ ;  /* 0x00000000000a7805 */ /* 0x000fc4000001ff00 */
[----:B------:R-:W-:Y:S02]  /*04e0*/  CS2R R106, SRZ ;  /* 0x00000000006a7805 */ /* 0x000fe4000001ff00 */
[----:B------:R-:W-:Y:S02]  /*04f0*/  CS2R R102, SRZ ;  /* 0x0000000000667805 */ /* 0x000fe4000001ff00 */
[----:B-1----:R-:W-:Y:S02]  /*0500*/  IADD3 R8, PT, PT, RZ, -R5, RZ ;  /* 0x80000005ff087210 */ /* 0x002fe40007ffe0ff */
[----:B---3--:R-:W-:-:S03]  /*0510*/  SHF.L.U32 R104, R104, 0x2, RZ ;  /* 0x0000000268687819 */ /* 0x008fc600000006ff */
[----:B------:R-:W-:-:S04]  /*0520*/  IMAD R7, R8, R9, RZ ;  /* 0x0000000908077224 */ /* 0x000fc800078e02ff */
[----:B------:R-:W-:-:S06]  /*0530*/  IMAD.HI.U32 R5, R5, R7, R4 ;  /* 0x0000000705057227 */ /* 0x000fcc00078e0004 */
[----:B------:R-:W-:-:S05]  /*0540*/  IMAD.HI.U32 R5, R5, R6, RZ ;  /* 0x0000000605057227 */ /* 0x000fca00078e00ff */
[----:B------:R-:W-:-:S05]  /*0550*/  IADD3 R5, PT, PT, -R5, RZ, RZ ;  /* 0x000000ff05057210 */ /* 0x000fca0007ffe1ff */
[C---:B------:R-:W-:Y:S01]  /*0560*/  IMAD R4, R9.reuse, R5, R6 ;  /* 0x0000000509047224 */ /* 0x040fe200078e0206 */
[----:B------:R-:W-:Y:S02]  /*0570*/  CS2R R6, SRZ ;  /* 0x0000000000067805 */ /* 0x000fe4000001ff00 */
[----:B------:R-:W-:Y:S02]  /*0580*/  MOV R5, RZ ;  /* 0x000000ff00057202 */ /* 0x000fe40000000f00 */
[----:B------:R-:W-:-:S13]  /*0590*/  ISETP.GT.U32.AND P0, PT, R9, R4, PT ;  /* 0x000000040900720c */ /* 0x000fda0003f04070 */
[----:B------:R-:W-:Y:S02]  /*05a0*/  @!P0 IADD3 R4, PT, PT, R4, -R9, RZ ;  /* 0x8000000904048210 */ /* 0x000fe40007ffe0ff */
[----:B------:R-:W-:Y:S02]  /*05b0*/  ISETP.NE.AND P0, PT, R2, RZ, PT ;  /* 0x000000ff0200720c */ /* 0x000fe40003f05270 */
[----:B------:R-:W-:-:S13]  /*05c0*/  ISETP.GT.U32.AND P1, PT, R9, R4, PT ;  /* 0x000000040900720c */ /* 0x000fda0003f24070 */
[----:B------:R-:W-:Y:S02]  /*05d0*/  @!P1 IADD3 R4, PT, PT, R4, -R9, RZ ;  /* 0x8000000904049210 */ /* 0x000fe40007ffe0ff */
[----:B------:R-:W-:Y:S02]  /*05e0*/  CS2R R8, SRZ ;  /* 0x0000000000087805 */ /* 0x000fe4000001ff00 */
[----:B------:R-:W-:Y:S02]  /*05f0*/  @!P2 IADD3 R4, PT, PT, -R4, RZ, RZ ;  /* 0x000000ff0404a210 */ /* 0x000fe40007ffe1ff */
[----:B------:R-:W-:Y:S02]  /*0600*/  @!P0 LOP3.LUT R4, RZ, R2, RZ, 0x33, !PT ;  /* 0x00000002ff048212 */ /* 0x000fe400078e33ff */
[----:B--2---:R-:W-:Y:S02]  /*0610*/  ISETP.GE.AND P0, PT, R82, UR5, PT ;  /* 0x0000000552007c0c */ /* 0x004fe4000bf06270 */
[----:B------:R-:W-:Y:S01]  /*0620*/  IADD3 R100, PT, PT, R4, R3, -R2 ;  /* 0x0000000304647210 */ /* 0x000fe20007ffe802 */
[----:B------:R-:W-:Y:S01]  /*0630*/  HFMA2 R4, -RZ, RZ, 0, 0 ;  /* 0x00000000ff047431 */ /* 0x000fe200000001ff */
[----:B------:R-:W-:-:S09]  /*0640*/  MOV R2, RZ ;  /* 0x000000ff00027202 */ /* 0x000fd20000000f00 */
[----:B----4-:R-:W-:Y:S05]  /*0650*/  @P0 BRA `(.L_x_1923) ;  /* 0x0000001c00440947 */ /* 0x010fea0003800000 */
[----:B------:R-:W0:Y:S01]  /*0660*/  LDC.64 R138, c[0x0][0x388] ;  /* 0x0000e200ff8a7b82 */ /* 0x000e220000000a00 */
[CC--:B------:R-:W-:Y:S01]  /*0670*/  ISETP.GT.AND P4, PT, R104.reuse, R100.reuse, PT ;  /* 0x000000646800720c */ /* 0x0c0fe20003f84270 */
[----:B------:R-:W-:Y:S01]  /*0680*/  BSSY.RECONVERGENT B1, `(.L_x_1924) ;  /* 0x0000026000017945 */ /* 0x000fe20003800200 */
[C---:B------:R-:W-:Y:S02]  /*0690*/  IADD3 R83, PT, PT, R104.reuse, 0x80, RZ ;  /* 0x0000008068537810 */ /* 0x040fe40007ffe0ff */
[C---:B------:R-:W-:Y:S02]  /*06a0*/  IADD3 R85, PT, PT, R104.reuse, 0x100, RZ ;  /* 0x0000010068557810 */ /* 0x040fe40007ffe0ff */
[----:B------:R-:W-:Y:S01]  /*06b0*/  ISETP.GT.AND P3, PT, R83, R100, PT ;  /* 0x000000645300720c */ /* 0x000fe20003f64270 */
[----:B------:R-:W1:Y:S01]  /*06c0*/  LDC.64 R140, c[0x0][0x390] ;  /* 0x0000e400ff8c7b82 */ /* 0x000e620000000a00 */
[C---:B------:R-:W-:Y:S02]  /*06d0*/  IADD3 R83, PT, PT, R104.reuse, 0x200, RZ ;  /* 0x0000020068537810 */ /* 0x040fe40007ffe0ff */
[----:B------:R-:W-:-:S02]  /*06e0*/  IADD3 R137, PT, PT, R104, 0x180, RZ ;  /* 0x0000018068897810 */ /* 0x000fc40007ffe0ff */
[-C--:B------:R-:W-:Y:S01]  /*06f0*/  ISETP.GT.AND P2, PT, R83, R100.reuse, PT ;  /* 0x000000645300720c */ /* 0x080fe20003f44270 */
[----:B------:R-:W-:Y:S01]  /*0700*/  IMAD R83, R82, R3, R104 ;  /* 0x0000000352537224 */ /* 0x000fe200078e0268 */
        /* <DEDUP_REMOVED lines=8> */
[CC--:B------:R-:W-:Y:S02]  /*0790*/  ISETP.GE.U32.AND P4, PT, R104.reuse, R100.reuse, PT ;  /* 0x000000646800720c */ /* 0x0c0fe40003f86070 */
[C---:B------:R-:W-:Y:S02]  /*07a0*/  IADD3 R137, PT, PT, R104.reuse, 0x3, RZ ;  /* 0x0000000368897810 */ /* 0x040fe40007ffe0ff */
[----:B------:R-:W-:Y:S02]  /*07b0*/  IADD3 R107, PT, PT, R104, 0x2, RZ ;  /* 0x00000002686b7810 */ /* 0x000fe40007ffe0ff */
[----:B------:R-:W-:-:S02]  /*07c0*/  ISETP.GT.U32.AND P6, PT, R137, R100, PT ;  /* 0x000000648900720c */ /* 0x000fc40003fc4070 */
[----:B------:R-:W-:-:S05]  /*07d0*/  ISETP.GT.U32.AND P5, PT, R107, R100, PT ;  /* 0x000000646b00720c */ /* 0x000fca0003fa4070 */
[----:B--2---:R-:W-:-:S08]  /*07e0*/  @!P4 SHF.R.U64 R122, R82, 0x10, R83 ;  /* 0x00000010527ac819 */ /* 0x004fd00000001253 */
[----:B------:R-:W-:Y:S01]  /*07f0*/  @!P5 HADD2.F32 R102, -RZ, R83.H0_H0 ;  /* 0x20000053ff66d230 */ /* 0x000fe20000004100 */
[----:B------:R-:W-:Y:S02]  /*0800*/  @!P6 SHF.R.U32.HI R107, RZ, 0x10, R83 ;  /* 0x00000010ff6be819 */ /* 0x000fe40000011653 */
[--C-:B---3--:R-:W-:Y:S01]  /*0810*/  @!P4 SHF.R.U64 R83, R84, 0x10, R85.reuse ;  /* 0x000000105453c819 */ /* 0x108fe20000001255 */
[----:B------:R-:W-:Y:S01]  /*0820*/  @!P4 HADD2.F32 R103, -RZ, R122.H0_H0 ;  /* 0x2000007aff67c230 */ /* 0x000fe20000004100 */
[----:B------:R-:W-:Y:S01]  /*0830*/  @!P6 SHF.R.U32.HI R122, RZ, 0x10, R85 ;  /* 0x00000010ff7ae819 */ /* 0x000fe20000011655 */
[----:B------:R-:W-:Y:S02]  /*0840*/  @!P6 HADD2.F32 R101, -RZ, R107.H0_H0 ;  /* 0x2000006bff65e230 */ /* 0x000fe40000004100 */
[----:B------:R-:W-:Y:S02]  /*0850*/  HADD2.F32 R107, -RZ, R82.H0_H0 ;  /* 0x20000052ff6b7230 */ /* 0x000fe40000004100 */
[----:B------:R-:W-:-:S02]  /*0860*/  @!P6 HADD2.F32 R122, -RZ, R122.H0_H0 ;  /* 0x2000007aff7ae230 */ /* 0x000fc40000004100 */
[----:B------:R-:W-:Y:S02]  /*0870*/  @!P4 HADD2.F32 R82, -RZ, R83.H0_H0 ;  /* 0x20000053ff52c230 */ /* 0x000fe40000004100 */
[----:B------:R-:W-:Y:S02]  /*0880*/  @!P5 HADD2.F32 R85, -RZ, R85.H0_H0 ;  /* 0x20000055ff55d230 */ /* 0x000fe40000004100 */
[----:B------:R-:W-:Y:S01]  /*0890*/  @!P6 FMUL R50, R101, R122 ;  /* 0x0000007a6532e220 */ /* 0x000fe20000400000 */
[----:B------:R-:W-:Y:S02]  /*08a0*/  HADD2.F32 R84, -RZ, R84.H0_H0 ;  /* 0x20000054ff547230 */ /* 0x000fe40000004100 */
[----:B------:R-:W-:Y:S01]  /*08b0*/  @!P4 FMUL R48, R103, R82 ;  /* 0x000000526730c220 */ /* 0x000fe20000400000 */
[----:B------:R-:W-:Y:S02]  /*08c0*/  @!P5 FMUL R49, R102, R85 ;  /* 0x000000556631d220 */ /* 0x000fe40000400000 */
[----:B------:R-:W-:-:S07]  /*08d0*/  FMUL R122, R107, R84 ;  /* 0x000000546b7a7220 */ /* 0x000fce0000400000 */
.L_x_1925:
[----:B------:R-:W-:Y:S05]  /*08e0*/  BSYNC.RECONVERGENT B1 ;  /* 0x0000000000017941 */ /* 0x000fea0003800200 */
.L_x_1924:
[----:B------:R-:W-:Y:S01]  /*08f0*/  BSSY.RECONVERGENT B1, `(.L_x_1926) ;  /* 0x000001c000017945 */ /* 0x000fe20003800200 */
[----:B------:R-:W-:Y:S02]  /*0900*/  ISETP.GT.AND P4, PT, R143, R100, PT ;  /* 0x000000648f00720c */ /* 0x000fe40003f84270 */
[----:B------:R-:W-:Y:S01]  /*0910*/  IADD3 R143, PT, PT, R104, 0x300, RZ ;  /* 0x00000300688f7810 */ /* 0x000fe20007ffe0ff */
[----:B------:R-:W-:Y:S10]  /*0920*/  @P3 BRA `(.L_x_1927) ;  /* 0x0000000000603947 */ /* 0x000ff40003800000 */
[----:B------:R-:W2:Y:S04]  /*0930*/  LDG.E.64 R82, desc[UR6][R140.64+0x100] ;  /* 0x000100068c527981 */ /* 0x000ea8000c1e1b00 */
[----:B------:R-:W3:Y:S01]  /*0940*/  LDG.E.64 R84, desc[UR6][R138.64+0x100] ;  /* 0x000100068a547981 */ /* 0x000ee2000c1e1b00 */
[C---:B------:R-:W-:Y:S02]  /*0950*/  IADD3 R121, PT, PT, R104.reuse, 0x81, RZ ;  /* 0x0000008168797810 */ /* 0x040fe40007ffe0ff */
[C---:B------:R-:W-:Y:S02]  /*0960*/  IADD3 R137, PT, PT, R104.reuse, 0x83, RZ ;  /* 0x0000008368897810 */ /* 0x040fe40007ffe0ff */
[----:B------:R-:W-:Y:S02]  /*0970*/  ISETP.GT.U32.AND P3, PT, R121, R100, PT ;  /* 0x000000647900720c */ /* 0x000fe40003f64070 */
[----:B------:R-:W-:-:S02]  /*0980*/  IADD3 R121, PT, PT, R104, 0x82, RZ ;  /* 0x0000008268797810 */ /* 0x000fc40007ffe0ff */
[-C--:B------:R-:W-:Y:S02]  /*0990*/  ISETP.GT.U32.AND P6, PT, R137, R100.reuse, PT ;  /* 0x000000648900720c */ /* 0x080fe40003fc4070 */
[----:B------:R-:W-:-:S07]  /*09a0*/  ISETP.GT.U32.AND P5, PT, R121, R100, PT ;  /* 0x000000647900720c */ /* 0x000fce0003fa4070 */
[----:B--2---:R-:W-:-:S06]  /*09b0*/  @!P3 SHF.R.U64 R121, R82, 0x10, R83 ;  /* 0x000000105279b819 */ /* 0x004fcc0000001253 */
        /* <DEDUP_REMOVED lines=15> */
.L_x_1927:
[----:B------:R-:W-:Y:S05]  /*0ab0*/  BSYNC.RECONVERGENT B1 ;  /* 0x0000000000017941 */ /* 0x000fea0003800200 */
.L_x_1926:
        /* <DEDUP_REMOVED lines=28> */
.L_x_1929:
[----:B------:R-:W-:Y:S05]  /*0c80*/  BSYNC.RECONVERGENT B1 ;  /* 0x0000000000017941 */ /* 0x000fea0003800200 */
.L_x_1928:
        /* <DEDUP_REMOVED lines=11> */
[----:B------:R-:W-:-:S11]  /*0d40*/  ISETP.GT.U32.AND P5, PT, R123, R100, PT ;  /* 0x000000647b00720c */ /* 0x000fd60003fa4070 */
[--C-:B--2---:R-:W-:Y:S02]  /*0d50*/  @!P6 SHF.R.U32.HI R108, RZ, 0x10, R83.reuse ;  /* 0x00000010ff6ce819 */ /* 0x104fe40000011653 */
[----:B------:R-:W-:Y:S01]  /*0d60*/  @!P5 HADD2.F32 R10, -RZ, R83.H0_H0 ;  /* 0x20000053ff0ad230 */ /* 0x000fe20000004100 */
[----:B------:R-:W-:Y:S02]  /*0d70*/  @!P0 SHF.R.U64 R123, R82, 0x10, R83 ;  /* 0x00000010527b8819 */ /* 0x000fe40000001253 */
[--C-:B---3--:R-:W-:Y:S01]  /*0d80*/  @!P0 SHF.R.U64 R83, R84, 0x10, R85.reuse ;  /* 0x0000001054538819 */ /* 0x108fe20000001255 */
[----:B------:R-:W-:Y:S01]  /*0d90*/  @!P6 HADD2.F32 R11, -RZ, R108.H0_H0 ;  /* 0x2000006cff0be230 */ /* 0x000fe20000004100 */
[----:B------:R-:W-:Y:S01]  /*0da0*/  @!P6 SHF.R.U32.HI R142, RZ, 0x10, R85 ;  /* 0x00000010ff8ee819 */ /* 0x000fe20000011655 */
[----:B------:R-:W-:Y:S02]  /*0db0*/  @!P0 HADD2.F32 R9, -RZ, R123.H0_H0 ;  /* 0x2000007bff098230 */ /* 0x000fe40000004100 */
[----:B------:R-:W-:-:S02]  /*0dc0*/  HADD2.F32 R108, -RZ, R82.H0_H0 ;  /* 0x20000052ff6c7230 */ /* 0x000fc40000004100 */
[----:B------:R-:W-:Y:S02]  /*0dd0*/  @!P5 HADD2.F32 R85, -RZ, R85.H0_H0 ;  /* 0x20000055ff55d230 */ /* 0x000fe40000004100 */
[----:B------:R-:W-:Y:S02]  /*0de0*/  @!P0 HADD2.F32 R82, -RZ, R83.H0_H0 ;  /* 0x20000053ff528230 */ /* 0x000fe40000004100 */
[----:B------:R-:W-:Y:S02]  /*0df0*/  @!P6 HADD2.F32 R142, -RZ, R142.H0_H0 ;  /* 0x2000008eff8ee230 */ /* 0x000fe40000004100 */
[----:B------:R-:W-:Y:S01]  /*0e00*/  @!P5 FMUL R59, R10, R85 ;  /* 0x000000550a3bd220 */ /* 0x000fe20000400000 */
[----:B------:R-:W-:Y:S02]  /*0e10*/  HADD2.F32 R123, -RZ, R84.H0_H0 ;  /* 0x20000054ff7b7230 */ /* 0x000fe40000004100 */
[----:B------:R-:W-:Y:S01]  /*0e20*/  @!P0 FMUL R56, R9, R82 ;  /* 0x0000005209388220 */ /* 0x000fe20000400000 */
[----:B------:R-:W-:-:S02]  /*0e30*/  @!P6 FMUL R58, R11, R142 ;  /* 0x0000008e0b3ae220 */ /* 0x000fc40000400000 */
[----:B------:R-:W-:-:S07]  /*0e40*/  FMUL R123, R108, R123 ;  /* 0x0000007b6c7b7220 */ /* 0x000fce0000400000 */
.L_x_1931:
[----:B------:R-:W-:Y:S05]  /*0e50*/  BSYNC.RECONVERGENT B1 ;  /* 0x0000000000017941 */ /* 0x000fea0003800200 */
.L_x_1930:
        /* <DEDUP_REMOVED lines=28> */
.L_x_1933:
[----:B------:R-:W-:Y:S05]  /*1020*/  BSYNC.RECONVERGENT B1 ;  /* 0x0000000000017941 */ /* 0x000fea0003800200 */
.L_x_1932:
        /* <DEDUP_REMOVED lines=28> */
.L_x_1935:
[----:B------:R-:W-:Y:S05]  /*11f0*/  BSYNC.RECONVERGENT B1 ;  /* 0x0000000000017941 */ /* 0x000fea0003800200 */
.L_x_1934:
        /* <DEDUP_REMOVED lines=28> */
.L_x_1937:
[----:B------:R-:W-:Y:S05]  /*13c0*/  BSYNC.RECONVERGENT B1 ;  /* 0x0000000000017941 */ /* 0x000fea0003800200 */
.L_x_1936:
        /* <DEDUP_REMOVED lines=28> */
.L_x_1939:
[----:B------:R-:W-:Y:S05]  /*1590*/  BSYNC.RECONVERGENT B1 ;  /* 0x0000000000017941 */ /* 0x000fea0003800200 */
.L_x_1938:
        /* <DEDUP_REMOVED lines=28> */
.L_x_1941:
[----:B------:R-:W-:Y:S05]  /*1760*/  BSYNC.RECONVERGENT B1 ;  /* 0x0000000000017941 */ /* 0x000fea0003800200 */
.L_x_1940:
        /* <DEDUP_REMOVED lines=28> */
.L_x_1943:
[----:B------:R-:W-:Y:S05]  /*1930*/  BSYNC.RECONVERGENT B1 ;  /* 0x0000000000017941 */ /* 0x000fea0003800200 */
.L_x_1942:
        /* <DEDUP_REMOVED lines=28> */
.L_x_1945:
[----:B------:R-:W-:Y:S05]  /*1b00*/  BSYNC.RECONVERGENT B1 ;  /* 0x0000000000017941 */ /* 0x000fea0003800200 */
.L_x_1944:
[----:B------:R-:W-:Y:S01]  /*1b10*/  BSSY.RECONVERGENT B1, `(.L_x_1946) ;  /* 0x000001b000017945 */ /* 0x000fe20003800200 */
[----:B------:R-:W-:-:S03]  /*1b20*/  ISETP.GT.AND P4, PT, R143, R100, PT ;  /* 0x000000648f00720c */ /* 0x000fc60003f84270 */
        /* <DEDUP_REMOVED lines=25> */
.L_x_1947:
[----:B------:R-:W-:Y:S05]  /*1cc0*/  BSYNC.RECONVERGENT B1 ;  /* 0x0000000000017941 */ /* 0x000fea0003800200 */
.L_x_1946:
[----:B------:R-:W-:Y:S04]  /*1cd0*/  BSSY.RECONVERGENT B1, `(.L_x_1948) ;  /* 0x000001a000017945 */ /* 0x000fe80003800200 */
[----:B------:R-:W-:Y:S05]  /*1ce0*/  @P1 BRA `(.L_x_1949) ;  /* 0x0000000000601947 */ /* 0x000fea0003800000 */
        /* <DEDUP_REMOVED lines=24> */
.L_x_1949:
[----:B------:R-:W-:Y:S05]  /*1e70*/  BSYNC.RECONVERGENT B1 ;  /* 0x0000000000017941 */ /* 0x000fea0003800200 */
.L_x_1948:
        /* <DEDUP_REMOVED lines=26> */
.L_x_1951:
[----:B------:R-:W-:Y:S05]  /*2020*/  BSYNC.RECONVERGENT B1 ;  /* 0x0000000000017941 */ /* 0x000fea0003800200 */
.L_x_1950:
        /* <DEDUP_REMOVED lines=26> */
.L_x_1953:
[----:B------:R-:W-:Y:S05]  /*21d0*/  BSYNC.RECONVERGENT B1 ;  /* 0x0000000000017941 */ /* 0x000fea0003800200 */
.L_x_1952:
        /* <DEDUP_REMOVED lines=25> */
.L_x_1923:
[----:B------:R-:W-:Y:S05]  /*2370*/  BSYNC.RECONVERGENT B0 ;  /* 0x0000000000007941 */ /* 0x000fea0003800200 */
.L_x_1922:
        /* <DEDUP_REMOVED lines=77> */
[CC--:B------:R-:W-:Y:S01]  /*2850*/  ISETP.GE.AND P6, PT, R104.reuse, R3.reuse, PT ;  /* 0x000000036800720c */ /* 0x0c0fe20003fc6270 */
[----:B-1----:R-:W-:Y:S01]  /*2860*/  FADD R84, R137, R138 ;  /* 0x0000008a89547221 */ /* 0x002fe20000000000 */
[C---:B------:R-:W-:Y:S01]  /*2870*/  IADD3 R100, PT, PT, R104.reuse, 0x80, RZ ;  /* 0x0000008068647810 */ /* 0x040fe20007ffe0ff */
[----:B------:R-:W-:Y:S01]  /*2880*/  BSSY.RECONVERGENT B0, `(.L_x_1954) ;  /* 0x0000029000007945 */ /* 0x000fe20003800200 */
[----:B------:R-:W-:Y:S02]  /*2890*/  IADD3 R138, PT, PT, R104, 0x100, RZ ;  /* 0x00000100688a7810 */ /* 0x000fe40007ffe0ff */
[----:B------:R-:W-:Y:S01]  /*28a0*/  ISETP.GE.AND P5, PT, R100, R3, PT ;  /* 0x000000036400720c */ /* 0x000fe20003fa6270 */
[----:B------:R-:W1:Y:S01]  /*28b0*/  LDC.64 R82, c[0x0][0x380] ;  /* 0x0000e000ff527b82 */ /* 0x000e620000000a00 */
[----:B------:R-:W-:Y:S02]  /*28c0*/  IADD3 R140, PT, PT, R104, 0x180, RZ ;  /* 0x00000180688c7810 */ /* 0x000fe40007ffe0ff */
[----:B0-----:R-:W-:-:S02]  /*28d0*/  P2R R137, PR, RZ, 0x20 ;  /* 0x00000020ff897803 */ /* 0x001fc40000000000 */
[-C--:B------:R-:W-:Y:S02]  /*28e0*/  ISETP.GE.AND P0, PT, R138, R3.reuse, PT ;  /* 0x000000038a00720c */ /* 0x080fe40003f06270 */
[-C--:B------:R-:W-:Y:S02]  /*28f0*/  ISETP.GE.AND P1, PT, R140, R3.reuse, PT ;  /* 0x000000038c00720c */ /* 0x080fe40003f26270 */
[C---:B------:R-:W-:Y:S02]  /*2900*/  IADD3 R138, PT, PT, R104.reuse, 0x280, RZ ;  /* 0x00000280688a7810 */ /* 0x040fe40007ffe0ff */
[C---:B------:R-:W-:Y:S02]  /*2910*/  IADD3 R100, PT, PT, R104.reuse, 0x200, RZ ;  /* 0x0000020068647810 */ /* 0x040fe40007ffe0ff */
[----:B------:R-:W-:Y:S02]  /*2920*/  IADD3 R140, PT, PT, R104, 0x300, RZ ;  /* 0x00000300688c7810 */ /* 0x000fe40007ffe0ff */
[-C--:B------:R-:W-:Y:S01]  /*2930*/  ISETP.GE.AND P3, PT, R138, R3.reuse, PT ;  /* 0x000000038a00720c */ /* 0x080fe20003f66270 */
[----:B--2---:R-:W-:Y:S01]  /*2940*/  IMAD R0, R85, UR4, R0 ;  /* 0x0000000455007c24 */ /* 0x004fe2000f8e0200 */
[----:B------:R-:W-:-:S02]  /*2950*/  ISETP.GE.AND P2, PT, R100, R3, PT ;  /* 0x000000036400720c */ /* 0x000fc40003f46270 */
[-C--:B------:R-:W-:Y:S01]  /*2960*/  ISETP.GE.AND P4, PT, R140, R3.reuse, PT ;  /* 0x000000038c00720c */ /* 0x080fe20003f86270 */
[-C--:B------:R-:W-:Y:S01]  /*2970*/  IMAD R85, R0, R3.reuse, R104 ;  /* 0x0000000300557224 */ /* 0x080fe200078e0268 */
[C---:B------:R-:W-:Y:S02]  /*2980*/  IADD3 R0, PT, PT, R104.reuse, 0x380, RZ ;  /* 0x0000038068007810 */ /* 0x040fe40007ffe0ff */
[----:B------:R-:W-:Y:S01]  /*2990*/  IADD3 R138, PT, PT, R104, 0x400, RZ ;  /* 0x00000400688a7810 */ /* 0x000fe20007ffe0ff */
[----:B-1----:R-:W-:Y:S01]  /*29a0*/  IMAD.WIDE R82, R85, 0x2, R82 ;  /* 0x0000000255527825 */ /* 0x002fe200078e0252 */
        /* <DEDUP_REMOVED lines=22> */
.L_x_1955:
[----:B------:R-:W-:Y:S05]  /*2b10*/  BSYNC.RECONVERGENT B0 ;  /* 0x0000000000007941 */ /* 0x000fea0003800200 */
.L_x_1954:
        /* <DEDUP_REMOVED lines=22> */
.L_x_1957:
[----:B------:R-:W-:Y:S05]  /*2c80*/  BSYNC.RECONVERGENT B0 ;  /* 0x0000000000007941 */ /* 0x000fea0003800200 */
.L_x_1956:
[----:B------:R-:W-:Y:S01]  /*2c90*/  ISETP.GE.AND P5, PT, R100, R3, PT ;  /* 0x000000036400720c */ /* 0x000fe20003fa6270 */
[----:B------:R-:W-:Y:S01]  /*2ca0*/  BSSY.RECONVERGENT B0, `(.L_x_1958) ;  /* 0x0000016000007945 */ /* 0x000fe20003800200 */
[----:B------:R-:W-:Y:S02]  /*2cb0*/  IADD3 R2, PT, PT, R104, 0x500, RZ ;  /* 0x0000050068027810 */ /* 0x000fe40007ffe0ff */
        /* <DEDUP_REMOVED lines=11> */
[----:B-1----:R-:W0:Y:S08]  /*2d70*/  F2F.F16.F32 R4, R6 ;  /* 0x0000000600047304 */ /* 0x002e300000200800 */
        /* <DEDUP_REMOVED lines=8> */
.L_x_1959:
[----:B------:R-:W-:Y:S05]  /*2e00*/  BSYNC.RECONVERGENT B0 ;  /* 0x0000000000007941 */ /* 0x000fea0003800200 */
.L_x_1958:
        /* <DEDUP_REMOVED lines=13> */
[----:B01----:R-:W0:Y:S08]  /*2ee0*/  F2F.F16.F32 R4, R9 ;  /* 0x0000000900047304 */ /* 0x003e300000200800 */
        /* <DEDUP_REMOVED lines=8> */
.L_x_1961:
[----:B------:R-:W-:Y:S05]  /*2f70*/  BSYNC.RECONVERGENT B0 ;  /* 0x0000000000007941 */ /* 0x000fea0003800200 */
.L_x_1960:
        /* <DEDUP_REMOVED lines=13> */
[----:B012---:R-:W0:Y:S08]  /*3050*/  F2F.F16.F32 R4, R12 ;  /* 0x0000000c00047304 */ /* 0x007e300000200800 */
        /* <DEDUP_REMOVED lines=8> */
.L_x_1963:
[----:B------:R-:W-:Y:S05]  /*30e0*/  BSYNC.RECONVERGENT B0 ;  /* 0x0000000000007941 */ /* 0x000fea0003800200 */
.L_x_1962:
        /* <DEDUP_REMOVED lines=13> */
[----:B0123--:R-:W0:Y:S08]  /*31c0*/  F2F.F16.F32 R4, R15 ;  /* 0x0000000f00047304 */ /* 0x00fe300000200800 */
        /* <DEDUP_REMOVED lines=8> */
.L_x_1965:
[----:B------:R-:W-:Y:S05]  /*3250*/  BSYNC.RECONVERGENT B0 ;  /* 0x0000000000007941 */ /* 0x000fea0003800200 */
.L_x_1964:
        /* <DEDUP_REMOVED lines=13> */
[----:B01234-:R-:W0:Y:S08]  /*3330*/  F2F.F16.F32 R4, R18 ;  /* 0x0000001200047304 */ /* 0x01fe300000200800 */
        /* <DEDUP_REMOVED lines=8> */
.L_x_1967:
[----:B------:R-:W-:Y:S05]  /*33c0*/  BSYNC.RECONVERGENT B0 ;  /* 0x0000000000007941 */ /* 0x000fea0003800200 */
.L_x_1966:
        /* <DEDUP_REMOVED lines=23> */
.L_x_1969:
[----:B------:R-:W-:Y:S05]  /*3540*/  BSYNC.RECONVERGENT B0 ;  /* 0x0000000000007941 */ /* 0x000fea0003800200 */
.L_x_1968:
        /* <DEDUP_REMOVED lines=15> */
[----:B------:R-:W0:Y:S08]  /*3640*/  F2F.F16.F32 R26, R26 ;  /* 0x0000001a001a7304 */ /* 0x000e300000200800 */
[----:B------:R-:W5:Y:S01]  /*3650*/  F2F.F16.F32 R113, R113 ;  /* 0x0000007100717304 */ /* 0x000f620000200800 */
[----:B01234-:R-:W-:-:S04]  /*3660*/  PRMT R5, R25, 0x5410, R26 ;  /* 0x0000541019057816 */ /* 0x01ffc8000000001a */
[----:B------:R-:W-:Y:S02]  /*3670*/  LOP3.LUT R3, R5, R3, RZ, 0xfc, !PT ;  /* 0x0000000305037212 */ /* 0x000fe400078efcff */
[----:B-----5:R-:W-:-:S05]  /*3680*/  LOP3.LUT R2, R2, R113, RZ, 0xfc, !PT ;  /* 0x0000007102027212 */ /* 0x020fca00078efcff */
[----:B------:R0:W-:Y:S02]  /*3690*/  STG.E.64 desc[UR6][R82.64+0x800], R2 ;  /* 0x0008000252007986 */ /* 0x0001e4000c101b06 */
.L_x_1971:
[----:B------:R-:W-:Y:S05]  /*36a0*/  BSYNC.RECONVERGENT B0 ;  /* 0x0000000000007941 */ /* 0x000fea0003800200 */
.L_x_1970:
        /* <DEDUP_REMOVED lines=12> */
[----:B0-----:R-:W0:Y:S08]  /*3770*/  F2F.F16.F32 R2, R27 ;  /* 0x0000001b00027304 */ /* 0x001e300000200800 */
[----:B------:R-:W-:Y:S01]  /*3780*/  F2F.F16.F32 R28, R28 ;  /* 0x0000001c001c7304 */ /* 0x000fe20000200800 */
[----:B0-----:R-:W-:-:S07]  /*3790*/  IMAD.WIDE.U32 R2, R2, 0x10000, RZ ;  /* 0x0001000002027825 */ /* 0x001fce00078e00ff */
[----:B------:R-:W0:Y:S08]  /*37a0*/  F2F.F16.F32 R29, R29 ;  /* 0x0000001d001d7304 */ /* 0x000e300000200800 */
[----:B-1234-:R-:W1:Y:S01]  /*37b0*/  F2F.F16.F32 R5, R114 ;  /* 0x0000007200057304 */ /* 0x01ee620000200800 */
[----:B0-----:R-:W-:-:S04]  /*37c0*/  PRMT R7, R28, 0x5410, R29 ;  /* 0x000054101c077816 */ /* 0x001fc8000000001d */
[----:B------:R-:W-:Y:S02]  /*37d0*/  LOP3.LUT R3, R7, R3, RZ, 0xfc, !PT ;  /* 0x0000000307037212 */ /* 0x000fe400078efcff */
[----:B-1----:R-:W-:-:S05]  /*37e0*/  LOP3.LUT R2, R2, R5, RZ, 0xfc, !PT ;  /* 0x0000000502027212 */ /* 0x002fca00078efcff */
[----:B------:R0:W-:Y:S02]  /*37f0*/  STG.E.64 desc[UR6][R82.64+0x900], R2 ;  /* 0x0009000252007986 */ /* 0x0001e4000c101b06 */
.L_x_1973:
[----:B------:R-:W-:Y:S05]  /*3800*/  BSYNC.RECONVERGENT B0 ;  /* 0x0000000000007941 */ /* 0x000fea0003800200 */
.L_x_1972:
        /* <DEDUP_REMOVED lines=14> */
[----:B------:R-:W1:Y:S08]  /*38f0*/  F2F.F16.F32 R32, R32 ;  /* 0x0000002000207304 */ /* 0x000e700000200800 */
[----:B------:R-:W0:Y:S01]  /*3900*/  F2F.F16.F32 R115, R115 ;  /* 0x0000007300737304 */ /* 0x000e220000200800 */
[----:B-1234-:R-:W-:-:S04]  /*3910*/  PRMT R5, R31, 0x5410, R32 ;  /* 0x000054101f057816 */ /* 0x01efc80000000020 */
[----:B------:R-:W-:Y:S02]  /*3920*/  LOP3.LUT R3, R5, R3, RZ, 0xfc, !PT ;  /* 0x0000000305037212 */ /* 0x000fe400078efcff */
[----:B0-----:R-:W-:-:S05]  /*3930*/  LOP3.LUT R2, R2, R115, RZ, 0xfc, !PT ;  /* 0x0000007302027212 */ /* 0x001fca00078efcff */
[----:B------:R0:W-:Y:S02]  /*3940*/  STG.E.64 desc[UR6][R82.64+0xa00], R2 ;  /* 0x000a000252007986 */ /* 0x0001e4000c101b06 */
.L_x_1975:
[----:B------:R-:W-:Y:S05]  /*3950*/  BSYNC.RECONVERGENT B0 ;  /* 0x0000000000007941 */ /* 0x000fea0003800200 */
.L_x_1974:
        /* <DEDUP_REMOVED lines=20> */
.L_x_1977:
[----:B------:R-:W-:Y:S05]  /*3aa0*/  BSYNC.RECONVERGENT B0 ;  /* 0x0000000000007941 */ /* 0x000fea0003800200 */
.L_x_1976:
        /* <DEDUP_REMOVED lines=20> */
.L_x_1979:
[----:B------:R-:W-:Y:S05]  /*3bf0*/  BSYNC.RECONVERGENT B0 ;  /* 0x0000000000007941 */ /* 0x000fea0003800200 */
.L_x_1978:
        /* <DEDUP_REMOVED lines=20> */
.L_x_1981:
[----:B------:R-:W-:Y:S05]  /*3d40*/  BSYNC.RECONVERGENT B0 ;  /* 0x0000000000007941 */ /* 0x000fea0003800200 */
.L_x_1980:
        /* <DEDUP_REMOVED lines=20> */
.L_x_1983:
[----:B------:R-:W-:Y:S05]  /*3e90*/  BSYNC.RECONVERGENT B0 ;  /* 0x0000000000007941 */ /* 0x000fea0003800200 */
.L_x_1982:
        /* <DEDUP_REMOVED lines=18> */
[----:B------:R-:W-:Y:S01]  /*3fc0*/  STG.E.64 desc[UR6][R82.64+0xf00], R2 ;  /* 0x000f000252007986 */ /* 0x000fe2000c101b06 */
[----:B------:R-:W-:Y:S05]  /*3fd0*/  EXIT ;  /* 0x000000000000794d */ /* 0x000fea0003800000 */
.L_x_1984:
        /* <DEDUP_REMOVED lines=10> */
.L_x_12150:


//--------------------- .text._ZN18transformer_engine50scaled_aligned_causal_masked_softmax_warp_backwardI6__halfS1_fLi10EEEvPT0_PKT_S6_T1_iii --------------------------
	.section	.text._ZN18transformer_engine50scaled_aligned_causal_masked_softmax_warp_backwardI6__halfS1_fLi10EEEvPT0_PKT_S6_T1_iii,"ax",@progbits
	.align	128
        .global         _ZN18transformer_engine50scaled_aligned_causal_masked_softmax_warp_backwardI6__halfS1_fLi10EEEvPT0_PKT_S6_T1_iii
        .type           _ZN18transformer_engine50scaled_aligned_causal_masked_softmax_warp_backwardI6__halfS1_fLi10EEEvPT0_PKT_S6_T1_iii,@function
        .size           _ZN18transformer_engine50scaled_aligned_causal_masked_softmax_warp_backwardI6__halfS1_fLi10EEEvPT0_PKT_S6_T1_iii,(.L_x_12151 - _ZN18transformer_engine50scaled_aligned_causal_masked_softmax_warp_backwardI6__halfS1_fLi10EEEvPT0_PKT_S6_T1_iii)
        .other          _ZN18transformer_engine50scaled_aligned_causal_masked_softmax_warp_backwardI6__halfS1_fLi10EEEvPT0_PKT_S6_T1_iii,@"STO_CUDA_ENTRY STV_DEFAULT"
_ZN18transformer_engine50scaled_aligned_causal_masked_softmax_warp_backwardI6__halfS1_fLi10EEEvPT0_PKT_S6_T1_iii:
.text._ZN18transformer_engine50scaled_aligned_causal_masked_softmax_warp_backwardI6__halfS1_fLi10EEEvPT0_PKT_S6_T1_iii:
        /* <DEDUP_REMOVED lines=8> */
[----:B------:R-:W-:Y:S01]  /*0080*/  CS2R R22, SRZ ;  /* 0x0000000000167805 */ /* 0x000fe2000001ff00 */
[----:B------:R-:W1:Y:S01]  /*0090*/  S2UR UR4, SR_CTAID.X ;  /* 0x00000000000479c3 */ /* 0x000e620000002500 */
[----:B------:R-:W-:-:S02]  /*00a0*/  CS2R R20, SRZ ;  /* 0x0000000000147805 */ /* 0x000fc4000001ff00 */
[----:B------:R-:W-:Y:S02]  /*00b0*/  CS2R R70, SRZ ;  /* 0x0000000000467805 */ /* 0x000fe4000001ff00 */
[----:B------:R-:W-:Y:S02]  /*00c0*/  CS2R R18, SRZ ;  /* 0x0000000000127805 */ /* 0x000fe4000001ff00 */
[----:B------:R-:W-:Y:S02]  /*00d0*/  MOV R72, RZ ;  /* 0x000000ff00487202 */ /* 0x000fe40000000f00 */
        /* <DEDUP_REMOVED lines=8> */
[----:B------:R-:W-:Y:S02]  /*0160*/  MOV R25, RZ ;  /* 0x000000ff00197202 */ /* 0x000fe40000000f00 */
        /* <DEDUP_REMOVED lines=19> */
[----:B---3--:R-:W-:Y:S01]  /*02a0*/  SHF.L.U32 R56, R56, 0x2, RZ ;  /* 0x0000000238387819 */ /* 0x008fe200000006ff */
[----:B0-----:R-:W0:Y:S03]  /*02b0*/  MUFU.RCP R6, R6 ;  /* 0x0000000600067308 */ /* 0x001e260000001000 */
[----:B------:R-:W-:-:S02]  /*02c0*/  ISETP.GE.AND P2, PT, R46, RZ, PT ;  /* 0x000000ff2e00720c */ /* 0x000fc40003f46270 */
[----:B0-----:R-:W-:Y:S02]  /*02d0*/  IADD3 R4, PT, PT, R6, 0xffffffe, RZ ;  /* 0x0ffffffe06047810 */ /* 0x001fe40007ffe0ff */
[----:B------:R-:W-:Y:S02]  /*02e0*/  IABS R6, R46 ;  /* 0x0000002e00067213 */ /* 0x000fe40000000000 */
[----:B------:R0:W1:Y:S02]  /*02f0*/  F2I.FTZ.U32.TRUNC.NTZ R5, R4 ;  /* 0x0000000400057305 */ /* 0x000064000021f000 */
[----:B0-----:R-:W-:Y:S01]  /*0300*/  HFMA2 R4, -RZ, RZ, 0, 0 ;  /* 0x00000000ff047431 */ /* 0x001fe200000001ff */
[----:B-1----:R-:W-:-:S05]  /*0310*/  IADD3 R8, PT, PT, RZ, -R5, RZ ;  /* 0x80000005ff087210 */ /* 0x002fca0007ffe0ff */
[----:B------:R-:W-:-:S04]  /*0320*/  IMAD R7, R8, R9, RZ ;  /* 0x0000000908077224 */ /* 0x000fc800078e02ff */
[----:B------:R-:W-:-:S06]  /*0330*/  IMAD.HI.U32 R5, R5, R7, R4 ;  /* 0x0000000705057227 */ /* 0x000fcc00078e0004 */
[----:B------:R-:W-:-:S05]  /*0340*/  IMAD.HI.U32 R5, R5, R6, RZ ;  /* 0x0000000605057227 */ /* 0x000fca00078e00ff */
[----:B------:R-:W-:-:S05]  /*0350*/  IADD3 R5, PT, PT, -R5, RZ, RZ ;  /* 0x000000ff05057210 */ /* 0x000fca0007ffe1ff */
[C---:B------:R-:W-:Y:S02]  /*0360*/  IMAD R4, R9.reuse, R5, R6 ;  /* 0x0000000509047224 */ /* 0x040fe400078e0206 */
[----:B------:R-:W-:Y:S01]  /*0370*/  HFMA2 R5, -RZ, RZ, 0, 0 ;  /* 0x00000000ff057431 */ /* 0x000fe200000001ff */
[----:B------:R-:W-:Y:S02]  /*0380*/  CS2R R6, SRZ ;  /* 0x0000000000067805 */ /* 0x000fe4000001ff00 */
        /* <DEDUP_REMOVED lines=14> */
[-C--:B------:R-:W-:Y:S01]  /*0470*/  ISETP.GT.AND P4, PT, R56, R24.reuse, PT ;  /* 0x000000183800720c */ /* 0x080fe20003f84270 */
[----:B------:R-:W-:Y:S01]  /*0480*/  IMAD R81, R46, R3, R56 ;  /* 0x000000032e517224 */ /* 0x000fe200078e0238 */
[C---:B------:R-:W-:Y:S01]  /*0490*/  IADD3 R47, PT, PT, R56.reuse, 0x80, RZ ;  /* 0x00000080382f7810 */ /* 0x040fe20007ffe0ff */
[----:B------:R-:W-:Y:S01]  /*04a0*/  BSSY.RECONVERGENT B1, `(.L_x_1987) ;  /* 0x0000024000017945 */ /* 0x000fe20003800200 */
[C---:B------:R-:W-:Y:S02]  /*04b0*/  IADD3 R49, PT, PT, R56.reuse, 0x100, RZ ;  /* 0x0000010038317810 */ /* 0x040fe40007ffe0ff */
[----:B------:R-:W-:Y:S01]  /*04c0*/  ISETP.GT.AND P3, PT, R47, R24, PT ;  /* 0x000000182f00720c */ /* 0x000fe20003f64270 */
[----:B------:R-:W1:Y:S01]  /*04d0*/  LDC.64 R76, c[0x0][0x390] ;  /* 0x0000e400ff4c7b82 */ /* 0x000e620000000a00 */
[C---:B------:R-:W-:Y:S02]  /*04e0*/  IADD3 R73, PT, PT, R56.reuse, 0x180, RZ ;  /* 0x0000018038497810 */ /* 0x040fe40007ffe0ff */
[----:B------:R-:W-:-:S02]  /*04f0*/  IADD3 R47, PT, PT, R56, 0x200, RZ ;  /* 0x00000200382f7810 */ /* 0x000fc40007ffe0ff */
[-C--:B------:R-:W-:Y:S02]  /*0500*/  ISETP.GT.AND P2, PT, R49, R24.reuse, PT ;  /* 0x000000183100720c */ /* 0x080fe40003f44270 */
        /* <DEDUP_REMOVED lines=8> */
[C---:B------:R-:W-:Y:S02]  /*0590*/  IADD3 R73, PT, PT, R56.reuse, 0x3, RZ ;  /* 0x0000000338497810 */ /* 0x040fe40007ffe0ff */
[CC--:B------:R-:W-:Y:S02]  /*05a0*/  ISETP.GE.U32.AND P4, PT, R56.reuse, R24.reuse, PT ;  /* 0x000000183800720c */ /* 0x0c0fe40003f86070 */
[----:B------:R-:W-:Y:S02]  /*05b0*/  IADD3 R67, PT, PT, R56, 0x2, RZ ;  /* 0x0000000238437810 */ /* 0x000fe40007ffe0ff */
[----:B------:R-:W-:-:S02]  /*05c0*/  ISETP.GT.U32.AND P6, PT, R73, R24, PT ;  /* 0x000000184900720c */ /* 0x000fc40003fc4070 */
        /* <DEDUP_REMOVED lines=17> */
.L_x_1988:
[----:B------:R-:W-:Y:S05]  /*06e0*/  BSYNC.RECONVERGENT B1 ;  /* 0x0000000000017941 */ /* 0x000fea0003800200 */
.L_x_1987:
        /* <DEDUP_REMOVED lines=28> */
.L_x_1990:
[----:B------:R-:W-:Y:S05]  /*08b0*/  BSYNC.RECONVERGENT B1 ;  /* 0x0000000000017941 */ /* 0x000fea0003800200 */
.L_x_1989:
        /* <DEDUP_REMOVED lines=28> */
.L_x_1992:
[----:B------:R-:W-:Y:S05]  /*0a80*/  BSYNC.RECONVERGENT B1 ;  /* 0x0000000000017941 */ /* 0x000fea0003800200 */
.L_x_1991:
        /* <DEDUP_REMOVED lines=27> */
.L_x_1994:
[----:B------:R-:W-:Y:S05]  /*0c40*/  BSYNC.RECONVERGENT B1 ;  /* 0x0000000000017941 */ /* 0x000fea0003800200 */
.L_x_1993:
        /* <DEDUP_REMOVED lines=26> */
.L_x_1996:
[----:B------:R-:W-:Y:S05]  /*0df0*/  BSYNC.RECONVERGENT B1 ;  /* 0x0000000000017941 */ /* 0x000fea0003800200 */
.L_x_1995:
        /* <DEDUP_REMOVED lines=26> */
.L_x_1998:
[----:B------:R-:W-:Y:S05]  /*0fa0*/  BSYNC.RECONVERGENT B1 ;  /* 0x0000000000017941 */ /* 0x000fea0003800200 */
.L_x_1997:
        /* <DEDUP_REMOVED lines=26> */
.L_x_2000:
[----:B------:R-:W-:Y:S05]  /*1150*/  BSYNC.RECONVERGENT B1 ;  /* 0x0000000000017941 */ /* 0x000fea0003800200 */
.L_x_1999:
        /* <DEDUP_REMOVED lines=8> */
[C---:B------:R-:W-:Y:S02]  /*11e0*/  IADD3 R71, PT, PT, R56.reuse, 0x381, RZ ;  /* 0x0000038138477810 */ /* 0x040fe40007ffe0ff */
[----:B------:R-:W-:Y:S02]  /*11f0*/  IADD3 R73, PT, PT, R56, 0x383, RZ ;  /* 0x0000038338497810 */ /* 0x000fe40007ffe0ff */
[----:B------:R-:W-:-:S02]  /*1200*/  ISETP.GT.U32.AND P0, PT, R71, R24, PT ;  /* 0x000000184700720c */ /* 0x000fc40003f04070 */
[----:B------:R-:W-:Y:S02]  /*1210*/  IADD3 R71, PT, PT, R56, 0x382, RZ ;  /* 0x0000038238477810 */ /* 0x000fe40007ffe0ff */
        /* <DEDUP_REMOVED lines=9> */
[----:B------:R-:W-:Y:S02]  /*12b0*/  @!P1 HADD2.F32 R24, -RZ, R49.H0_H0 ;  /* 0x20000031ff189230 */ /* 0x000fe40000004100 */
[----:B------:R-:W-:-:S02]  /*12c0*/  @!P2 HADD2.F32 R49, -RZ, R68.H0_H0 ;  /* 0x20000044ff31a230 */ /* 0x000fc40000004100 */
[----:B------:R-:W-:Y:S02]  /*12d0*/  HADD2.F32 R71, -RZ, R48.H0_H0 ;  /* 0x20000030ff477230 */ /* 0x000fe40000004100 */
[----:B------:R-:W-:Y:S01]  /*12e0*/  @!P1 FMUL R22, R29, R24 ;  /* 0x000000181d169220 */ /* 0x000fe20000400000 */
[----:B------:R-:W-:Y:S02]  /*12f0*/  @!P0 HADD2.F32 R47, -RZ, R47.H0_H0 ;  /* 0x2000002fff2f8230 */ /* 0x000fe40000004100 */
[----:B------:R-:W-:Y:S01]  /*1300*/  @!P2 FMUL R23, R28, R49 ;  /* 0x000000311c17a220 */ /* 0x000fe20000400000 */
[----:B------:R-:W-:Y:S02]  /*1310*/  HADD2.F32 R68, -RZ, R46.H0_H0 ;  /* 0x2000002eff447230 */ /* 0x000fe40000004100 */
[----:B------:R-:W-:-:S03]  /*1320*/  @!P0 FMUL R21, R30, R47 ;  /* 0x0000002f1e158220 */ /* 0x000fc60000400000 */
[----:B------:R-:W-:-:S07]  /*1330*/  FMUL R71, R68, R71 ;  /* 0x0000004744477220 */ /* 0x000fce0000400000 */
.L_x_1986:
[----:B------:R-:W-:Y:S05]  /*1340*/  BSYNC.RECONVERGENT B0 ;  /* 0x0000000000007941 */ /* 0x000fea0003800200 */
.L_x_1985:
        /* <DEDUP_REMOVED lines=47> */
[C---:B------:R-:W-:Y:S01]  /*1640*/  IADD3 R24, PT, PT, R56.reuse, 0x80, RZ ;  /* 0x0000008038187810 */ /* 0x040fe20007ffe0ff */
[----:B------:R-:W-:Y:S01]  /*1650*/  BSSY.RECONVERGENT B0, `(.L_x_2001) ;  /* 0x0000026000007945 */ /* 0x000fe20003800200 */
[----:B0-----:R-:W-:Y:S02]  /*1660*/  IADD3 R74, PT, PT, R56, 0x100, RZ ;  /* 0x00000100384a7810 */ /* 0x001fe40007ffe0ff */
[-C--:B------:R-:W-:Y:S01]  /*1670*/  ISETP.GE.AND P2, PT, R24, R3.reuse, PT ;  /* 0x000000031800720c */ /* 0x080fe20003f46270 */
[----:B------:R-:W0:Y:S01]  /*1680*/  LDC.64 R46, c[0x0][0x380] ;  /* 0x0000e000ff2e7b82 */ /* 0x000e220000000a00 */
[----:B------:R-:W-:Y:S02]  /*1690*/  ISETP.GE.AND P0, PT, R74, R3, PT ;  /* 0x000000034a00720c */ /* 0x000fe40003f06270 */
[----:B------:R-:W-:-:S02]  /*16a0*/  IADD3 R76, PT, PT, R56, 0x180, RZ ;  /* 0x00000180384c7810 */ /* 0x000fc40007ffe0ff */
[C---:B------:R-:W-:Y:S02]  /*16b0*/  IADD3 R78, PT, PT, R56.reuse, 0x200, RZ ;  /* 0x00000200384e7810 */ /* 0x040fe40007ffe0ff */
[C---:B------:R-:W-:Y:S02]  /*16c0*/  IADD3 R24, PT, PT, R56.reuse, 0x280, RZ ;  /* 0x0000028038187810 */ /* 0x040fe40007ffe0ff */
[----:B------:R-:W-:Y:S02]  /*16d0*/  IADD3 R74, PT, PT, R56, 0x300, RZ ;  /* 0x00000300384a7810 */ /* 0x000fe40007ffe0ff */
[----:B------:R-:W-:Y:S02]  /*16e0*/  P2R R73, PR, RZ, 0x4 ;  /* 0x00000004ff497803 */ /* 0x000fe40000000000 */
[-C--:B------:R-:W-:Y:S02]  /*16f0*/  ISETP.GE.AND P1, PT, R76, R3.reuse, PT ;  /* 0x000000034c00720c */ /* 0x080fe40003f26270 */
[-C--:B------:R-:W-:Y:S01]  /*1700*/  ISETP.GE.AND P2, PT, R78, R3.reuse, PT ;  /* 0x000000034e00720c */ /* 0x080fe20003f46270 */
[----:B--2---:R-:W-:Y:S01]  /*1710*/  IMAD R0, R49, UR4, R0 ;  /* 0x0000000431007c24 */ /* 0x004fe2000f8e0200 */
[----:B------:R-:W-:-:S02]  /*1720*/  ISETP.GE.AND P3, PT, R24, R3, PT ;  /* 0x000000031800720c */ /* 0x000fc40003f66270 */
[-C--:B------:R-:W-:Y:S01]  /*1730*/  ISETP.GE.AND P4, PT, R74, R3.reuse, PT ;  /* 0x000000034a00720c */ /* 0x080fe20003f86270 */
        /* <DEDUP_REMOVED lines=23> */
.L_x_2002:
[----:B------:R-:W-:Y:S05]  /*18b0*/  BSYNC.RECONVERGENT B0 ;  /* 0x0000000000007941 */ /* 0x000fea0003800200 */
.L_x_2001:
        /* <DEDUP_REMOVED lines=15> */
[----:B------:R-:W0:Y:S08]  /*19b0*/  F2F.F16.F32 R5, R5 ;  /* 0x0000000500057304 */ /* 0x000e300000200800 */
[----:B------:R-:W1:Y:S01]  /*19c0*/  F2F.F16.F32 R61, R61 ;  /* 0x0000003d003d7304 */ /* 0x000e620000200800 */
[----:B0-----:R-:W-:-:S04]  /*19d0*/  PRMT R25, R4, 0x5410, R5 ;  /* 0x0000541004197816 */ /* 0x001fc80000000005 */
[----:B------:R-:W-:Y:S02]  /*19e0*/  LOP3.LUT R3, R25, R3, RZ, 0xfc, !PT ;  /* 0x0000000319037212 */ /* 0x000fe400078efcff */
[----:B-1----:R-:W-:-:S05]  /*19f0*/  LOP3.LUT R2, R2, R61, RZ, 0xfc, !PT ;  /* 0x0000003d02027212 */ /* 0x002fca00078efcff */
[----:B------:R1:W-:Y:S02]  /*1a00*/  STG.E.64 desc[UR6][R46.64+0x100], R2 ;  /* 0x000100022e007986 */ /* 0x0003e4000c101b06 */
.L_x_2004:
[----:B------:R-:W-:Y:S05]  /*1a10*/  BSYNC.RECONVERGENT B0 ;  /* 0x0000000000007941 */ /* 0x000fea0003800200 */
.L_x_2003:
        /* <DEDUP_REMOVED lines=11> */
[----:B-1----:R-:W1:Y:S08]  /*1ad0*/  F2F.F16.F32 R2, R6 ;  /* 0x0000000600027304 */ /* 0x002e700000200800 */
        /* <DEDUP_REMOVED lines=8> */
.L_x_2006:
[----:B------:R-:W-:Y:S05]  /*1b60*/  BSYNC.RECONVERGENT B0 ;  /* 0x0000000000007941 */ /* 0x000fea0003800200 */
.L_x_2005:
        /* <DEDUP_REMOVED lines=11> */
[----:B-12---:R-:W1:Y:S08]  /*1c20*/  F2F.F16.F32 R2, R9 ;  /* 0x0000000900027304 */ /* 0x006e700000200800 */
        /* <DEDUP_REMOVED lines=8> */
.L_x_2008:
[----:B------:R-:W-:Y:S05]  /*1cb0*/  BSYNC.RECONVERGENT B0 ;  /* 0x0000000000007941 */ /* 0x000fea0003800200 */
.L_x_2007:
        /* <DEDUP_REMOVED lines=11> */
[----:B-123--:R-:W1:Y:S08]  /*1d70*/  F2F.F16.F32 R2, R12 ;  /* 0x0000000c00027304 */ /* 0x00ee700000200800 */
        /* <DEDUP_REMOVED lines=8> */
.L_x_2010:
[----:B------:R-:W-:Y:S05]  /*1e00*/  BSYNC.RECONVERGENT B0 ;  /* 0x0000000000007941 */ /* 0x000fea0003800200 */
.L_x_2009:
        /* <DEDUP_REMOVED lines=11> */
[----:B-1234-:R-:W1:Y:S08]  /*1ec0*/  F2F.F16.F32 R2, R15 ;  /* 0x0000000f00027304 */ /* 0x01ee700000200800 */
        /* <DEDUP_REMOVED lines=8> */
.L_x_2012:
[----:B------:R-:W-:Y:S05]  /*1f50*/  BSYNC.RECONVERGENT B0 ;  /* 0x0000000000007941 */ /* 0x000fea0003800200 */
.L_x_2011:
        /* <DEDUP_REMOVED lines=20> */
.L_x_2014:
[----:B------:R-:W-:Y:S05]  /*20a0*/  BSYNC.RECONVERGENT B0 ;  /* 0x0000000000007941 */ /* 0x000fea0003800200 */
.L_x_2013:
        /* <DEDUP_REMOVED lines=18> */
[----:B------:R-:W-:Y:S01]  /*21d0*/  STG.E.64 desc[UR6][R46.64+0x700], R2 ;  /* 0x000700022e007986 */ /* 0x000fe2000c101b06 */
[----:B------:R-:W-:Y:S05]  /*21e0*/  EXIT ;  /* 0x000000000000794d */ /* 0x000fea0003800000 */
.L_x_2015:
        /* <DEDUP_REMOVED lines=9> */
.L_x_12151:


//--------------------- .text._ZN18transformer_engine50scaled_aligned_causal_masked_softmax_warp_backwardI6__halfS1_fLi9EEEvPT0_PKT_S6_T1_iii --------------------------
	.section	.text._ZN18transformer_engine50scaled_aligned_causal_masked_softmax_warp_backwardI6__halfS1_fLi9EEEvPT0_PKT_S6_T1_iii,"ax",@progbits
	.align	128
        .global         _ZN18transformer_engine50scaled_aligned_causal_masked_softmax_warp_backwardI6__halfS1_fLi9EEEvPT0_PKT_S6_T1_iii
        .type           _ZN18transformer_engine50scaled_aligned_causal_masked_softmax_warp_backwardI6__halfS1_fLi9EEEvPT0_PKT_S6_T1_iii,@function
        .size           _ZN18transformer_engine50scaled_aligned_causal_masked_softmax_warp_backwardI6__halfS1_fLi9EEEvPT0_PKT_S6_T1_iii,(.L_x_12152 - _ZN18transformer_engine50scaled_aligned_causal_masked_softmax_warp_backwardI6__halfS1_fLi9EEEvPT0_PKT_S6_T1_iii)
        .other          _ZN18transformer_engine50scaled_aligned_causal_masked_softmax_warp_backwardI6__halfS1_fLi9EEEvPT0_PKT_S6_T1_iii,@"STO_CUDA_ENTRY STV_DEFAULT"
_ZN18transformer_engine50scaled_aligned_causal_masked_softmax_warp_backwardI6__halfS1_fLi9EEEvPT0_PKT_S6_T1_iii:
.text._ZN18transformer_engine50scaled_aligned_causal_masked_softmax_warp_backwardI6__halfS1_fLi9EEEvPT0_PKT_S6_T1_iii:
        /* <DEDUP_REMOVED lines=22> */
[----:B0-----:R-:W-:-:S04]  /*0160*/  IABS R9, R2 ;  /* 0x0000000200097213 */ /* 0x001fc80000000000 */
[----:B------:R-:W0:Y:S01]  /*0170*/  I2F.RP R0, R9 ;  /* 0x0000000900007306 */ /* 0x000e220000209400 */
[----:B---3--:R-:W-:Y:S01]  /*0180*/  SHF.L.U32 R30, R30, 0x2, RZ ;  /* 0x000000021e1e7819 */ /* 0x008fe200000006ff */
[----:B-1----:R-:W-:-:S06]  /*0190*/  IMAD R24, R24, UR4, R7 ;  /* 0x0000000418187c24 */ /* 0x002fcc000f8e0207 */
[----:B0-----:R-:W0:Y:S01]  /*01a0*/  MUFU.RCP R0, R0 ;  /* 0x0000000000007308 */ /* 0x001e220000001000 */
[----:B------:R-:W-:Y:S02]  /*01b0*/  ISETP.GE.AND P2, PT, R24, RZ, PT ;  /* 0x000000ff1800720c */ /* 0x000fe40003f46270 */
[----:B0-----:R-:W-:Y:S02]  /*01c0*/  IADD3 R4, PT, PT, R0, 0xffffffe, RZ ;  /* 0x0ffffffe00047810 */ /* 0x001fe40007ffe0ff */
[----:B------:R-:W-:-:S03]  /*01d0*/  IABS R0, R24 ;  /* 0x0000001800007213 */ /* 0x000fc60000000000 */
[----:B------:R0:W1:Y:S02]  /*01e0*/  F2I.FTZ.U32.TRUNC.NTZ R5, R4 ;  /* 0x0000000400057305 */ /* 0x000064000021f000 */
[----:B0-----:R-:W-:Y:S01]  /*01f0*/  HFMA2 R4, -RZ, RZ, 0, 0 ;  /* 0x00000000ff047431 */ /* 0x001fe200000001ff */
[----:B-1----:R-:W-:-:S05]  /*0200*/  IADD3 R6, PT, PT, RZ, -R5, RZ ;  /* 0x80000005ff067210 */ /* 0x002fca0007ffe0ff */
[----:B------:R-:W-:-:S04]  /*0210*/  IMAD R7, R6, R9, RZ ;  /* 0x0000000906077224 */ /* 0x000fc800078e02ff */
[----:B------:R-:W-:Y:S01]  /*0220*/  IMAD.HI.U32 R5, R5, R7, R4 ;  /* 0x0000000705057227 */ /* 0x000fe200078e0004 */
[----:B------:R-:W-:Y:S02]  /*0230*/  CS2R R6, SRZ ;  /* 0x0000000000067805 */ /* 0x000fe4000001ff00 */
[----:B------:R-:W-:-:S03]  /*0240*/  MOV R4, RZ ;  /* 0x000000ff00047202 */ /* 0x000fc60000000f00 */
[----:B------:R-:W-:-:S05]  /*0250*/  IMAD.HI.U32 R5, R5, R0, RZ ;  /* 0x0000000005057227 */ /* 0x000fca00078e00ff */
[----:B------:R-:W-:-:S05]  /*0260*/  IADD3 R5, PT, PT, -R5, RZ, RZ ;  /* 0x000000ff05057210 */ /* 0x000fca0007ffe1ff */
[----:B------:R-:W-:Y:S02]  /*0270*/  IMAD R0, R9, R5, R0 ;  /* 0x0000000509007224 */ /* 0x000fe400078e0200 */
[----:B------:R-:W-:-:S03]  /*0280*/  HFMA2 R5, -RZ, RZ, 0, 0 ;  /* 0x00000000ff057431 */ /* 0x000fc600000001ff */
        /* <DEDUP_REMOVED lines=14> */
[C---:B------:R-:W-:Y:S01]  /*0370*/  IADD3 R25, PT, PT, R30.reuse, 0x80, RZ ;  /* 0x000000801e197810 */ /* 0x040fe20007ffe0ff */
[----:B------:R-:W-:Y:S01]  /*0380*/  BSSY.RECONVERGENT B1, `(.L_x_2018) ;  /* 0x0000023000017945 */ /* 0x000fe20003800200 */
[CC--:B------:R-:W-:Y:S02]  /*0390*/  ISETP.GT.AND P4, PT, R30.reuse, R20.reuse, PT ;  /* 0x000000141e00720c */ /* 0x0c0fe40003f84270 */
[-C--:B------:R-:W-:Y:S02]  /*03a0*/  ISETP.GT.AND P1, PT, R25, R20.reuse, PT ;  /* 0x000000141900720c */ /* 0x080fe40003f24270 */
[----:B------:R-:W-:Y:S01]  /*03b0*/  IADD3 R25, PT, PT, R30, 0x100, RZ ;  /* 0x000001001e197810 */ /* 0x000fe20007ffe0ff */
        /* <DEDUP_REMOVED lines=10> */
[C---:B------:R-:W-:Y:S02]  /*0460*/  IADD3 R37, PT, PT, R30.reuse, 0x2, RZ ;  /* 0x000000021e257810 */ /* 0x040fe40007ffe0ff */
[CC--:B------:R-:W-:Y:S02]  /*0470*/  ISETP.GE.U32.AND P4, PT, R30.reuse, R20.reuse, PT ;  /* 0x000000141e00720c */ /* 0x0c0fe40003f86070 */
[----:B------:R-:W-:Y:S02]  /*0480*/  ISETP.GT.U32.AND P5, PT, R37, R20, PT ;  /* 0x000000142500720c */ /* 0x000fe40003fa4070 */
[----:B------:R-:W-:-:S04]  /*0490*/  IADD3 R37, PT, PT, R30, 0x3, RZ ;  /* 0x000000031e257810 */ /* 0x000fc80007ffe0ff */
[----:B------:R-:W-:-:S05]  /*04a0*/  ISETP.GT.U32.AND P6, PT, R37, R20, PT ;  /* 0x000000142500720c */ /* 0x000fca0003fc4070 */
[----:B--2---:R-:W-:Y:S02]  /*04b0*/  @!P4 SHF.R.U64 R32, R24, 0x10, R25 ;  /* 0x000000101820c819 */ /* 0x004fe40000001219 */
[----:B------:R-:W-:Y:S01]  /*04c0*/  @!P5 HADD2.F32 R31, -RZ, R25.H0_H0 ;  /* 0x20000019ff1fd230 */ /* 0x000fe20000004100 */
[----:B---3--:R-:W-:Y:S02]  /*04d0*/  @!P4 SHF.R.U64 R37, R26, 0x10, R27 ;  /* 0x000000101a25c819 */ /* 0x008fe4000000121b */
[----:B------:R-:W-:-:S03]  /*04e0*/  @!P4 HADD2.F32 R28, -RZ, R32.H0_H0 ;  /* 0x20000020ff1cc230 */ /* 0x000fc60000004100 */
[----:B------:R-:W-:Y:S01]  /*04f0*/  @!P6 SHF.R.U32.HI R32, RZ, 0x10, R25 ;  /* 0x00000010ff20e819 */ /* 0x000fe20000011619 */
[----:B------:R-:W-:-:S04]  /*0500*/  @!P4 HADD2.F32 R25, -RZ, R37.H0_H0 ;  /* 0x20000025ff19c230 */ /* 0x000fc80000004100 */
[----:B------:R-:W-:Y:S02]  /*0510*/  @!P6 HADD2.F32 R22, -RZ, R32.H0_H0 ;  /* 0x20000020ff16e230 */ /* 0x000fe40000004100 */
[----:B------:R-:W-:Y:S02]  /*0520*/  HADD2.F32 R32, -RZ, R24.H0_H0 ;  /* 0x20000018ff207230 */ /* 0x000fe40000004100 */
[----:B------:R-:W-:Y:S01]  /*0530*/  @!P4 FMUL R11, R28, R25 ;  /* 0x000000191c0bc220 */ /* 0x000fe20000400000 */
[----:B------:R-:W-:Y:S01]  /*0540*/  @!P6 SHF.R.U32.HI R25, RZ, 0x10, R27 ;  /* 0x00000010ff19e819 */ /* 0x000fe2000001161b */
[----:B------:R-:W-:Y:S02]  /*0550*/  @!P5 HADD2.F32 R24, -RZ, R27.H0_H0 ;  /* 0x2000001bff18d230 */ /* 0x000fe40000004100 */
[----:B------:R-:W-:Y:S02]  /*0560*/  HADD2.F32 R37, -RZ, R26.H0_H0 ;  /* 0x2000001aff257230 */ /* 0x000fe40000004100 */
[----:B------:R-:W-:-:S02]  /*0570*/  @!P6 HADD2.F32 R25, -RZ, R25.H0_H0 ;  /* 0x20000019ff19e230 */ /* 0x000fc40000004100 */
[----:B------:R-:W-:Y:S01]  /*0580*/  @!P5 FMUL R12, R31, R24 ;  /* 0x000000181f0cd220 */ /* 0x000fe20000400000 */
[----:B------:R-:W-:Y:S02]  /*0590*/  FMUL R37, R32, R37 ;  /* 0x0000002520257220 */ /* 0x000fe40000400000 */
[----:B------:R-:W-:-:S07]  /*05a0*/  @!P6 FMUL R13, R22, R25 ;  /* 0x00000019160de220 */ /* 0x000fce0000400000 */
.L_x_2019:
[----:B------:R-:W-:Y:S05]  /*05b0*/  BSYNC.RECONVERGENT B1 ;  /* 0x0000000000017941 */ /* 0x000fea0003800200 */
.L_x_2018:
[----:B------:R-:W-:Y:S04]  /*05c0*/  BSSY.RECONVERGENT B1, `(.L_x_2020) ;  /* 0x000001a000017945 */ /* 0x000fe80003800200 */
[----:B------:R-:W-:Y:S05]  /*05d0*/  @P1 BRA `(.L_x_2021) ;  /* 0x0000000000601947 */ /* 0x000fea0003800000 */
[----:B------:R-:W2:Y:S04]  /*05e0*/  LDG.E.64 R24, desc[UR6][R42.64+0x100] ;  /* 0x000100062a187981 */ /* 0x000ea8000c1e1b00 */
[----:B------:R-:W3:Y:S01]  /*05f0*/  LDG.E.64 R26, desc[UR6][R40.64+0x100] ;  /* 0x00010006281a7981 */ /* 0x000ee2000c1e1b00 */
[----:B------:R-:W-:-:S04]  /*0600*/  IADD3 R35, PT, PT, R30, 0x81, RZ ;  /* 0x000000811e237810 */ /* 0x000fc80007ffe0ff */
[----:B------:R-:W-:Y:S02]  /*0610*/  ISETP.GT.U32.AND P1, PT, R35, R20, PT ;  /* 0x000000142300720c */ /* 0x000fe40003f24070 */
[----:B------:R-:W-:-:S04]  /*0620*/  IADD3 R35, PT, PT, R30, 0x82, RZ ;  /* 0x000000821e237810 */ /* 0x000fc80007ffe0ff */
[----:B------:R-:W-:Y:S02]  /*0630*/  ISETP.GT.U32.AND P4, PT, R35, R20, PT ;  /* 0x000000142300720c */ /* 0x000fe40003f84070 */
[----:B------:R-:W-:-:S04]  /*0640*/  IADD3 R35, PT, PT, R30, 0x83, RZ ;  /* 0x000000831e237810 */ /* 0x000fc80007ffe0ff */
[----:B------:R-:W-:-:S07]  /*0650*/  ISETP.GT.U32.AND P5, PT, R35, R20, PT ;  /* 0x000000142300720c */ /* 0x000fce0003fa4070 */
[----:B--2---:R-:W-:Y:S01]  /*0660*/  @!P4 HADD2.F32 R2, -RZ, R25.H0_H0 ;  /* 0x20000019ff02c230 */ /* 0x004fe20000004100 */
[----:B------:R-:W-:-:S05]  /*0670*/  @!P1 SHF.R.U64 R34, R24, 0x10, R25 ;  /* 0x0000001018229819 */ /* 0x000fca0000001219 */
[----:B------:R-:W-:Y:S01]  /*0680*/  @!P5 SHF.R.U32.HI R25, RZ, 0x10, R25 ;  /* 0x00000010ff19d819 */ /* 0x000fe20000011619 */
[----:B---3--:R-:W-:Y:S02]  /*0690*/  HADD2.F32 R35, -RZ, R26.H0_H0 ;  /* 0x2000001aff237230 */ /* 0x008fe40000004100 */
[----:B------:R-:W-:Y:S02]  /*06a0*/  @!P1 HADD2.F32 R0, -RZ, R34.H0_H0 ;  /* 0x20000022ff009230 */ /* 0x000fe40000004100 */
[----:B------:R-:W-:Y:S02]  /*06b0*/  @!P5 HADD2.F32 R4, -RZ, R25.H0_H0 ;  /* 0x20000019ff04d230 */ /* 0x000fe40000004100 */
[----:B------:R-:W-:Y:S02]  /*06c0*/  @!P4 HADD2.F32 R25, -RZ, R27.H0_H0 ;  /* 0x2000001bff19c230 */ /* 0x000fe40000004100 */
[----:B------:R-:W-:-:S03]  /*06d0*/  HADD2.F32 R34, -RZ, R24.H0_H0 ;  /* 0x20000018ff227230 */ /* 0x000fc60000004100 */
[----:B------:R-:W-:Y:S01]  /*06e0*/  @!P4 FMUL R17, R2, R25 ;  /* 0x000000190211c220 */ /* 0x000fe20000400000 */
[--C-:B------:R-:W-:Y:S01]  /*06f0*/  @!P1 SHF.R.U64 R25, R26, 0x10, R27.reuse ;  /* 0x000000101a199819 */ /* 0x100fe2000000121b */
[----:B------:R-:W-:Y:S01]  /*0700*/  FMUL R35, R34, R35 ;  /* 0x0000002322237220 */ /* 0x000fe20000400000 */
[----:B------:R-:W-:-:S03]  /*0710*/  @!P5 SHF.R.U32.HI R27, RZ, 0x10, R27 ;  /* 0x00000010ff1bd819 */ /* 0x000fc6000001161b */
[----:B------:R-:W-:Y:S02]  /*0720*/  @!P1 HADD2.F32 R25, -RZ, R25.H0_H0 ;  /* 0x20000019ff199230 */ /* 0x000fe40000004100 */
[----:B------:R-:W-:-:S03]  /*0730*/  @!P5 HADD2.F32 R27, -RZ, R27.H0_H0 ;  /* 0x2000001bff1bd230 */ /* 0x000fc60000004100 */
[----:B------:R-:W-:Y:S02]  /*0740*/  @!P1 FMUL R15, R0, R25 ;  /* 0x00000019000f9220 */ /* 0x000fe40000400000 */
[----:B------:R-:W-:-:S07]  /*0750*/  @!P5 FMUL R19, R4, R27 ;  /* 0x0000001b0413d220 */ /* 0x000fce0000400000 */
.L_x_2021:
[----:B------:R-:W-:Y:S05]  /*0760*/  BSYNC.RECONVERGENT B1 ;  /* 0x0000000000017941 */ /* 0x000fea0003800200 */
.L_x_2020:
        /* <DEDUP_REMOVED lines=12> */
[----:B------:R-:W-:Y:S02]  /*0830*/  @!P4 SHF.R.U32.HI R25, RZ, 0x10, R25 ;  /* 0x00000010ff19c819 */ /* 0x000fe40000011619 */
[----:B---3--:R-:W-:Y:S01]  /*0840*/  @!P4 SHF.R.U32.HI R38, RZ, 0x10, R27 ;  /* 0x00000010ff26c819 */ /* 0x008fe2000001161b */
[----:B------:R-:W-:Y:S02]  /*0850*/  @!P1 HADD2.F32 R5, -RZ, R33.H0_H0 ;  /* 0x20000021ff059230 */ /* 0x000fe40000004100 */
[----:B------:R-:W-:Y:S02]  /*0860*/  @!P4 HADD2.F32 R7, -RZ, R25.H0_H0 ;  /* 0x20000019ff07c230 */ /* 0x000fe40000004100 */
[----:B------:R-:W-:Y:S02]  /*0870*/  @!P2 HADD2.F32 R25, -RZ, R27.H0_H0 ;  /* 0x2000001bff19a230 */ /* 0x000fe40000004100 */
[----:B------:R-:W-:Y:S02]  /*0880*/  HADD2.F32 R33, -RZ, R24.H0_H0 ;  /* 0x20000018ff217230 */ /* 0x000fe40000004100 */
[----:B------:R-:W-:-:S02]  /*0890*/  @!P4 HADD2.F32 R38, -RZ, R38.H0_H0 ;  /* 0x20000026ff26c230 */ /* 0x000fc40000004100 */
[----:B------:R-:W-:Y:S01]  /*08a0*/  @!P2 FMUL R21, R6, R25 ;  /* 0x000000190615a220 */ /* 0x000fe20000400000 */
[----:B------:R-:W-:Y:S01]  /*08b0*/  @!P1 SHF.R.U64 R25, R26, 0x10, R27 ;  /* 0x000000101a199819 */ /* 0x000fe2000000121b */
[----:B------:R-:W-:Y:S02]  /*08c0*/  HADD2.F32 R26, -RZ, R26.H0_H0 ;  /* 0x2000001aff1a7230 */ /* 0x000fe40000004100 */
[----:B------:R-:W-:Y:S02]  /*08d0*/  @!P4 FMUL R16, R7, R38 ;  /* 0x000000260710c220 */ /* 0x000fe40000400000 */
[----:B------:R-:W-:Y:S02]  /*08e0*/  @!P1 HADD2.F32 R24, -RZ, R25.H0_H0 ;  /* 0x20000019ff189230 */ /* 0x000fe40000004100 */
[----:B------:R-:W-:-:S03]  /*08f0*/  FMUL R38, R33, R26 ;  /* 0x0000001a21267220 */ /* 0x000fc60000400000 */
[----:B------:R-:W-:-:S07]  /*0900*/  @!P1 FMUL R14, R5, R24 ;  /* 0x00000018050e9220 */ /* 0x000fce0000400000 */
.L_x_2023:
[----:B------:R-:W-:Y:S05]  /*0910*/  BSYNC.RECONVERGENT B1 ;  /* 0x0000000000017941 */ /* 0x000fea0003800200 */
.L_x_2022:
        /* <DEDUP_REMOVED lines=25> */
.L_x_2017:
[----:B------:R-:W-:Y:S05]  /*0ab0*/  BSYNC.RECONVERGENT B0 ;  /* 0x0000000000007941 */ /* 0x000fea0003800200 */
.L_x_2016:
        /* <DEDUP_REMOVED lines=27> */
[CC--:B------:R-:W-:Y:S01]  /*0c70*/  ISETP.GE.AND P0, PT, R30.reuse, R3.reuse, PT ;  /* 0x000000031e00720c */ /* 0x0c0fe20003f06270 */
[----:B------:R-:W-:Y:S01]  /*0c80*/  BSSY.RECONVERGENT B0, `(.L_x_2024) ;  /* 0x000001f000007945 */ /* 0x000fe20003800200 */
[C---:B------:R-:W-:Y:S02]  /*0c90*/  IADD3 R40, PT, PT, R30.reuse, 0x80, RZ ;  /* 0x000000801e287810 */ /* 0x040fe40007ffe0ff */
[----:B------:R-:W-:Y:S02]  /*0ca0*/  IADD3 R42, PT, PT, R30, 0x100, RZ ;  /* 0x000001001e2a7810 */ /* 0x000fe40007ffe0ff */
[----:B------:R-:W-:Y:S01]  /*0cb0*/  ISETP.GE.AND P1, PT, R40, R3, PT ;  /* 0x000000032800720c */ /* 0x000fe20003f26270 */
        /* <DEDUP_REMOVED lines=27> */
.L_x_2025:
[----:B------:R-:W-:Y:S05]  /*0e70*/  BSYNC.RECONVERGENT B0 ;  /* 0x0000000000007941 */ /* 0x000fea0003800200 */
.L_x_2024:
        /* <DEDUP_REMOVED lines=20> */
.L_x_2027:
[----:B------:R-:W-:Y:S05]  /*0fc0*/  BSYNC.RECONVERGENT B0 ;  /* 0x0000000000007941 */ /* 0x000fea0003800200 */
.L_x_2026:
        /* <DEDUP_REMOVED lines=11> */
[----:B--2---:R-:W2:Y:S08]  /*1080*/  F2F.F16.F32 R2, R5 ;  /* 0x0000000500027304 */ /* 0x004eb00000200800 */
        /* <DEDUP_REMOVED lines=8> */
.L_x_2029:
[----:B------:R-:W-:Y:S05]  /*1110*/  BSYNC.RECONVERGENT B0 ;  /* 0x0000000000007941 */ /* 0x000fea0003800200 */
.L_x_2028:
        /* <DEDUP_REMOVED lines=10> */
[----:B--23--:R-:W2:Y:S08]  /*11c0*/  F2F.F16.F32 R2, R8 ;  /* 0x0000000800027304 */ /* 0x00ceb00000200800 */
[----:B------:R-:W-:Y:S01]  /*11d0*/  F2F.F16.F32 R9, R9 ;  /* 0x0000000900097304 */ /* 0x000fe20000200800 */
[----:B--2---:R-:W-:-:S07]  /*11e0*/  IMAD.WIDE.U32 R2, R2, 0x10000, RZ ;  /* 0x0001000002027825 */ /* 0x004fce00078e00ff */
[----:B------:R-:W2:Y:S08]  /*11f0*/  F2F.F16.F32 R10, R10 ;  /* 0x0000000a000a7304 */ /* 0x000eb00000200800 */
[----:B------:R-:W3:Y:S01]  /*1200*/  F2F.F16.F32 R5, R20 ;  /* 0x0000001400057304 */ /* 0x000ee20000200800 */
[----:B--2---:R-:W-:-:S04]  /*1210*/  PRMT R7, R9, 0x5410, R10 ;  /* 0x0000541009077816 */ /* 0x004fc8000000000a */
[----:B------:R-:W-:Y:S02]  /*1220*/  LOP3.LUT R3, R7, R3, RZ, 0xfc, !PT ;  /* 0x0000000307037212 */ /* 0x000fe400078efcff */
[----:B---3--:R-:W-:-:S05]  /*1230*/  LOP3.LUT R2, R2, R5, RZ, 0xfc, !PT ;  /* 0x0000000502027212 */ /* 0x008fca00078efcff */
[----:B------:R-:W-:Y:S01]  /*1240*/  STG.E.64 desc[UR6][R24.64+0x300], R2 ;  /* 0x0003000218007986 */ /* 0x000fe2000c101b06 */
[----:B------:R-:W-:Y:S05]  /*1250*/  EXIT ;  /* 0x000000000000794d */ /* 0x000fea0003800000 */
.L_x_2030:
        /* <DEDUP_REMOVED lines=10> */
.L_x_12152:


//--------------------- .text._ZN18transformer_engine50scaled_aligned_causal_masked_softmax_warp_backwardI6__halfS1_fLi8EEEvPT0_PKT_S6_T1_iii --------------------------
	.section	.text._ZN18transformer_engine50scaled_aligned_causal_masked_softmax_warp_backwardI6__halfS1_fLi8EEEvPT0_PKT_S6_T1_iii,"ax",@progbits
	.align	128
        .global         _ZN18transformer_engine50scaled_aligned_causal_masked_softmax_warp_backwardI6__halfS1_fLi8EEEvPT0_PKT_S6_T1_iii
        .type           _ZN18transformer_engine50scaled_aligned_causal_masked_softmax_warp_backwardI6__halfS1_fLi8EEEvPT0_PKT_S6_T1_iii,@function
        .size           _ZN18transformer_engine50scaled_aligned_causal_masked_softmax_warp_backwardI6__halfS1_fLi8EEEvPT0_PKT_S6_T1_iii,(.L_x_12153 - _ZN18transformer_engine50scaled_aligned_causal_masked_softmax_warp_backwardI6__halfS1_fLi8EEEvPT0_PKT_S6_T1_iii)
        .other          _ZN18transformer_engine50scaled_aligned_causal_masked_softmax_warp_backwardI6__halfS1_fLi8EEEvPT0_PKT_S6_T1_iii,@"STO_CUDA_ENTRY STV_DEFAULT"
_ZN18transformer_engine50scaled_aligned_causal_masked_softmax_warp_backwardI6__halfS1_fLi8EEEvPT0_PKT_S6_T1_iii:
.text._ZN18transformer_engine50scaled_aligned_causal_masked_softmax_warp_backwardI6__halfS1_fLi8EEEvPT0_PKT_S6_T1_iii:
        /* <DEDUP_REMOVED lines=11> */
[----:B------:R-:W-:Y:S02]  /*00b0*/  CS2R R20, SRZ ;  /* 0x0000000000147805 */ /* 0x000fe4000001ff00 */
[----:B------:R-:W-:-:S03]  /*00c0*/  MOV R27, RZ ;  /* 0x000000ff001b7202 */ /* 0x000fc60000000f00 */
        /* <DEDUP_REMOVED lines=11> */
[----:B0-----:R-:W-:Y:S01]  /*0180*/  HFMA2 R4, -RZ, RZ, 0, 0 ;  /* 0x00000000ff047431 */ /* 0x001fe200000001ff */
[----:B---3--:R-:W-:-:S05]  /*0190*/  IADD3 R6, PT, PT, RZ, -R5, RZ ;  /* 0x80000005ff067210 */ /* 0x008fca0007ffe0ff */
[----:B------:R-:W-:-:S04]  /*01a0*/  IMAD R7, R6, R9, RZ ;  /* 0x0000000906077224 */ /* 0x000fc800078e02ff */
[----:B------:R-:W-:Y:S01]  /*01b0*/  IMAD.HI.U32 R5, R5, R7, R4 ;  /* 0x0000000705057227 */ /* 0x000fe200078e0004 */
[----:B------:R-:W-:Y:S02]  /*01c0*/  MOV R4, RZ ;  /* 0x000000ff00047202 */ /* 0x000fe40000000f00 */
[----:B------:R-:W-:-:S03]  /*01d0*/  CS2R R6, SRZ ;  /* 0x0000000000067805 */ /* 0x000fc6000001ff00 */
[----:B------:R-:W-:-:S05]  /*01e0*/  IMAD.HI.U32 R5, R5, R0, RZ ;  /* 0x0000000005057227 */ /* 0x000fca00078e00ff */
[----:B------:R-:W-:-:S05]  /*01f0*/  IADD3 R5, PT, PT, -R5, RZ, RZ ;  /* 0x000000ff05057210 */ /* 0x000fca0007ffe1ff */
[----:B------:R-:W-:-:S05]  /*0200*/  IMAD R0, R9, R5, R0 ;  /* 0x0000000509007224 */ /* 0x000fca00078e0200 */
        /* <DEDUP_REMOVED lines=8> */
[C---:B--2---:R-:W-:Y:S01]  /*0290*/  ISETP.GE.AND P0, PT, R22.reuse, UR6, PT ;  /* 0x0000000616007c0c */ /* 0x044fe2000bf06270 */
[-C--:B------:R-:W-:Y:S01]  /*02a0*/  IMAD R22, R22, R3.reuse, R10 ;  /* 0x0000000316167224 */ /* 0x080fe200078e020a */
[----:B------:R-:W-:Y:S01]  /*02b0*/  IADD3 R5, PT, PT, R0, R3, -R2 ;  /* 0x0000000300057210 */ /* 0x000fe20007ffe802 */
[----:B------:R-:W-:Y:S01]  /*02c0*/  HFMA2 R2, -RZ, RZ, 0, 0 ;  /* 0x00000000ff027431 */ /* 0x000fe200000001ff */
        /* <DEDUP_REMOVED lines=11> */
[----:B------:R-:W2:Y:S01]  /*0380*/  LDG.E.64 R16, desc[UR4][R14.64] ;  /* 0x000000040e107981 */ /* 0x000ea2000c1e1b00 */
[C---:B------:R-:W-:Y:S02]  /*0390*/  IADD3 R18, PT, PT, R10.reuse, 0x2, RZ ;  /* 0x000000020a127810 */ /* 0x040fe40007ffe0ff */
[----:B------:R-:W-:Y:S02]  /*03a0*/  IADD3 R26, PT, PT, R10, 0x3, RZ ;  /* 0x000000030a1a7810 */ /* 0x000fe40007ffe0ff */
[-C--:B------:R-:W-:Y:S02]  /*03b0*/  ISETP.GT.U32.AND P3, PT, R18, R5.reuse, PT ;  /* 0x000000051200720c */ /* 0x080fe40003f64070 */
[----:B------:R-:W3:Y:S01]  /*03c0*/  LDG.E.64 R18, desc[UR4][R12.64] ;  /* 0x000000040c127981 */ /* 0x000ee2000c1e1b00 */
[-C--:B------:R-:W-:Y:S02]  /*03d0*/  ISETP.GE.U32.AND P2, PT, R10, R5.reuse, PT ;  /* 0x000000050a00720c */ /* 0x080fe40003f46070 */
[----:B------:R-:W-:-:S11]  /*03e0*/  ISETP.GT.U32.AND P4, PT, R26, R5, PT ;  /* 0x000000051a00720c */ /* 0x000fd60003f84070 */
[----:B--2---:R-:W-:-:S05]  /*03f0*/  @!P2 SHF.R.U64 R26, R16, 0x10, R17 ;  /* 0x00000010101aa819 */ /* 0x004fca0000001211 */
[----:B------:R-:W-:Y:S01]  /*0400*/  @!P2 HADD2.F32 R25, -RZ, R26.H0_H0 ;  /* 0x2000001aff19a230 */ /* 0x000fe20000004100 */
[----:B---3--:R-:W-:Y:S01]  /*0410*/  @!P2 SHF.R.U64 R26, R18, 0x10, R19 ;  /* 0x00000010121aa819 */ /* 0x008fe20000001213 */
[----:B------:R-:W-:-:S04]  /*0420*/  @!P3 HADD2.F32 R20, -RZ, R17.H0_H0 ;  /* 0x20000011ff14b230 */ /* 0x000fc80000004100 */
[----:B------:R-:W-:Y:S01]  /*0430*/  @!P2 HADD2.F32 R26, -RZ, R26.H0_H0 ;  /* 0x2000001aff1aa230 */ /* 0x000fe20000004100 */
[----:B------:R-:W-:-:S04]  /*0440*/  @!P4 SHF.R.U32.HI R17, RZ, 0x10, R17 ;  /* 0x00000010ff11c819 */ /* 0x000fc80000011611 */
[----:B------:R-:W-:Y:S01]  /*0450*/  @!P2 FMUL R8, R25, R26 ;  /* 0x0000001a1908a220 */ /* 0x000fe20000400000 */
[----:B------:R-:W-:Y:S01]  /*0460*/  @!P4 SHF.R.U32.HI R26, RZ, 0x10, R19 ;  /* 0x00000010ff1ac819 */ /* 0x000fe20000011613 */
[----:B------:R-:W-:Y:S02]  /*0470*/  @!P4 HADD2.F32 R23, -RZ, R17.H0_H0 ;  /* 0x20000011ff17c230 */ /* 0x000fe40000004100 */
[----:B------:R-:W-:Y:S02]  /*0480*/  HADD2.F32 R16, -RZ, R16.H0_H0 ;  /* 0x20000010ff107230 */ /* 0x000fe40000004100 */
[----:B------:R-:W-:Y:S02]  /*0490*/  @!P3 HADD2.F32 R19, -RZ, R19.H0_H0 ;  /* 0x20000013ff13b230 */ /* 0x000fe40000004100 */
[----:B------:R-:W-:Y:S02]  /*04a0*/  @!P4 HADD2.F32 R26, -RZ, R26.H0_H0 ;  /* 0x2000001aff1ac230 */ /* 0x000fe40000004100 */
[----:B------:R-:W-:-:S02]  /*04b0*/  HADD2.F32 R17, -RZ, R18.H0_H0 ;  /* 0x20000012ff117230 */ /* 0x000fc40000004100 */
[----:B------:R-:W-:Y:S01]  /*04c0*/  @!P3 FMUL R7, R20, R19 ;  /* 0x000000131407b220 */ /* 0x000fe20000400000 */
[----:B------:R-:W-:Y:S02]  /*04d0*/  @!P4 FMUL R6, R23, R26 ;  /* 0x0000001a1706c220 */ /* 0x000fe40000400000 */
[----:B------:R-:W-:-:S07]  /*04e0*/  FMUL R17, R16, R17 ;  /* 0x0000001110117220 */ /* 0x000fce0000400000 */
.L_x_2034:
[----:B------:R-:W-:Y:S05]  /*04f0*/  BSYNC.RECONVERGENT B1 ;  /* 0x0000000000017941 */ /* 0x000fea0003800200 */
.L_x_2033:
[----:B------:R-:W-:Y:S05]  /*0500*/  @P1 BRA `(.L_x_2032) ;  /* 0x0000000000601947 */ /* 0x000fea0003800000 */
[----:B------:R-:W2:Y:S04]  /*0510*/  LDG.E.64 R14, desc[UR4][R14.64+0x100] ;  /* 0x000100040e0e7981 */ /* 0x000ea8000c1e1b00 */
[----:B------:R-:W3:Y:S01]  /*0520*/  LDG.E.64 R12, desc[UR4][R12.64+0x100] ;  /* 0x000100040c0c7981 */ /* 0x000ee2000c1e1b00 */
[C---:B------:R-:W-:Y:S02]  /*0530*/  IADD3 R18, PT, PT, R10.reuse, 0x81, RZ ;  /* 0x000000810a127810 */ /* 0x040fe40007ffe0ff */
[----:B------:R-:W-:Y:S02]  /*0540*/  IADD3 R24, PT, PT, R10, 0x83, RZ ;  /* 0x000000830a187810 */ /* 0x000fe40007ffe0ff */
[----:B------:R-:W-:Y:S02]  /*0550*/  ISETP.GT.U32.AND P1, PT, R18, R5, PT ;  /* 0x000000051200720c */ /* 0x000fe40003f24070 */
[----:B------:R-:W-:-:S02]  /*0560*/  IADD3 R18, PT, PT, R10, 0x82, RZ ;  /* 0x000000820a127810 */ /* 0x000fc40007ffe0ff */
[-C--:B------:R-:W-:Y:S02]  /*0570*/  ISETP.GT.U32.AND P3, PT, R24, R5.reuse, PT ;  /* 0x000000051800720c */ /* 0x080fe40003f64070 */
[----:B------:R-:W-:-:S07]  /*0580*/  ISETP.GT.U32.AND P2, PT, R18, R5, PT ;  /* 0x000000051200720c */ /* 0x000fce0003f44070 */
[----:B--2---:R-:W-:-:S06]  /*0590*/  @!P1 SHF.R.U64 R18, R14, 0x10, R15 ;  /* 0x000000100e129819 */ /* 0x004fcc000000120f */
[----:B------:R-:W-:Y:S01]  /*05a0*/  @!P2 HADD2.F32 R11, -RZ, R15.H0_H0 ;  /* 0x2000000fff0ba230 */ /* 0x000fe20000004100 */
[----:B------:R-:W-:Y:S01]  /*05b0*/  @!P3 SHF.R.U32.HI R5, RZ, 0x10, R15 ;  /* 0x00000010ff05b819 */ /* 0x000fe2000001160f */
[----:B------:R-:W-:Y:S01]  /*05c0*/  HADD2.F32 R27, -RZ, R14.H0_H0 ;  /* 0x2000000eff1b7230 */ /* 0x000fe20000004100 */
[--C-:B---3--:R-:W-:Y:S01]  /*05d0*/  @!P3 SHF.R.U32.HI R24, RZ, 0x10, R13.reuse ;  /* 0x00000010ff18b819 */ /* 0x108fe2000001160d */
[----:B------:R-:W-:Y:S01]  /*05e0*/  @!P1 HADD2.F32 R21, -RZ, R18.H0_H0 ;  /* 0x20000012ff159230 */ /* 0x000fe20000004100 */
[----:B------:R-:W-:Y:S01]  /*05f0*/  @!P1 SHF.R.U64 R15, R12, 0x10, R13 ;  /* 0x000000100c0f9819 */ /* 0x000fe2000000120d */
[----:B------:R-:W-:Y:S02]  /*0600*/  @!P3 HADD2.F32 R9, -RZ, R5.H0_H0 ;  /* 0x20000005ff09b230 */ /* 0x000fe40000004100 */
[----:B------:R-:W-:Y:S02]  /*0610*/  HADD2.F32 R26, -RZ, R12.H0_H0 ;  /* 0x2000000cff1a7230 */ /* 0x000fe40000004100 */
[----:B------:R-:W-:-:S02]  /*0620*/  @!P3 HADD2.F32 R24, -RZ, R24.H0_H0 ;  /* 0x20000018ff18b230 */ /* 0x000fc40000004100 */
[----:B------:R-:W-:Y:S02]  /*0630*/  @!P2 HADD2.F32 R18, -RZ, R13.H0_H0 ;  /* 0x2000000dff12a230 */ /* 0x000fe40000004100 */
[----:B------:R-:W-:Y:S02]  /*0640*/  @!P1 HADD2.F32 R12, -RZ, R15.H0_H0 ;  /* 0x2000000fff0c9230 */ /* 0x000fe40000004100 */
[----:B------:R-:W-:Y:S01]  /*0650*/  @!P3 FMUL R4, R9, R24 ;  /* 0x000000180904b220 */ /* 0x000fe20000400000 */
[----:B------:R-:W-:Y:S01]  /*0660*/  FMUL R24, R27, R26 ;  /* 0x0000001a1b187220 */ /* 0x000fe20000400000 */
[----:B------:R-:W-:Y:S01]  /*0670*/  @!P2 FMUL R2, R11, R18 ;  /* 0x000000120b02a220 */ /* 0x000fe20000400000 */
[----:B------:R-:W-:-:S07]  /*0680*/  @!P1 FMUL R0, R21, R12 ;  /* 0x0000000c15009220 */ /* 0x000fce0000400000 */
.L_x_2032:
[----:B------:R-:W-:Y:S05]  /*0690*/  BSYNC.RECONVERGENT B0 ;  /* 0x0000000000007941 */ /* 0x000fea0003800200 */
.L_x_2031:
        /* <DEDUP_REMOVED lines=43> */
.L_x_2036:
[----:B------:R-:W-:Y:S05]  /*0950*/  BSYNC.RECONVERGENT B0 ;  /* 0x0000000000007941 */ /* 0x000fea0003800200 */
.L_x_2035:
        /* <DEDUP_REMOVED lines=20> */
.L_x_2037:
        /* <DEDUP_REMOVED lines=14> */
.L_x_12153:


//--------------------- .text._ZN18transformer_engine50scaled_aligned_causal_masked_softmax_warp_backwardI6__halfS1_fLi7EEEvPT0_PKT_S6_T1_iii --------------------------
	.section	.text._ZN18transformer_engine50scaled_aligned_causal_masked_softmax_warp_backwardI6__halfS1_fLi7EEEvPT0_PKT_S6_T1_iii,"ax",@progbits
	.align	128
        .global         _ZN18transformer_engine50scaled_aligned_causal_masked_softmax_warp_backwardI6__halfS1_fLi7EEEvPT0_PKT_S6_T1_iii
        .type           _ZN18transformer_engine50scaled_aligned_causal_masked_softmax_warp_backwardI6__halfS1_fLi7EEEvPT0_PKT_S6_T1_iii,@function
        .size           _ZN18transformer_engine50scaled_aligned_causal_masked_softmax_warp_backwardI6__halfS1_fLi7EEEvPT0_PKT_S6_T1_iii,(.L_x_12154 - _ZN18transformer_engine50scaled_aligned_causal_masked_softmax_warp_backwardI6__halfS1_fLi7EEEvPT0_PKT_S6_T1_iii)
        .other          _ZN18transformer_engine50scaled_aligned_causal_masked_softmax_warp_backwardI6__halfS1_fLi7EEEvPT0_PKT_S6_T1_iii,@"STO_CUDA_ENTRY STV_DEFAULT"
_ZN18transformer_engine50scaled_aligned_causal_masked_softmax_warp_backwardI6__halfS1_fLi7EEEvPT0_PKT_S6_T1_iii:
.text._ZN18transformer_engine50scaled_aligned_causal_masked_softmax_warp_backwardI6__halfS1_fLi7EEEvPT0_PKT_S6_T1_iii:
        /* <DEDUP_REMOVED lines=21> */
[----:B------:R-:W-:-:S04]  /*0150*/  IMAD.SHL.U32 R8, R8, 0x2, RZ ;  /* 0x0000000208087824 */ /* 0x000fc800078e00ff */
[C---:B------:R-:W-:Y:S01]  /*0160*/  IMAD R22, R8.reuse, R15, R12 ;  /* 0x0000000f08167224 */ /* 0x040fe200078e020c */
[----:B------:R-:W-:Y:S02]  /*0170*/  IABS R16, R8 ;  /* 0x0000000800107213 */ /* 0x000fe40000000000 */
[----:B------:R-:W-:Y:S02]  /*0180*/  ISETP.GE.AND P1, PT, R8, RZ, PT ;  /* 0x000000ff0800720c */ /* 0x000fe40003f26270 */
[----:B------:R-:W-:Y:S02]  /*0190*/  SHF.R.S32.HI R21, RZ, 0x1f, R22 ;  /* 0x0000001fff157819 */ /* 0x000fe40000011416 */
[----:B0-----:R-:W-:-:S04]  /*01a0*/  IADD3 R2, PT, PT, R0, 0xffffffe, RZ ;  /* 0x0ffffffe00027810 */ /* 0x001fc80007ffe0ff */
[----:B------:R0:W3:Y:S02]  /*01b0*/  F2I.FTZ.U32.TRUNC.NTZ R3, R2 ;  /* 0x0000000200037305 */ /* 0x0000e4000021f000 */
[----:B0-----:R-:W-:Y:S01]  /*01c0*/  HFMA2 R2, -RZ, RZ, 0, 0 ;  /* 0x00000000ff027431 */ /* 0x001fe200000001ff */
[----:B---3--:R-:W-:-:S05]  /*01d0*/  IADD3 R4, PT, PT, RZ, -R3, RZ ;  /* 0x80000003ff047210 */ /* 0x008fca0007ffe0ff */
[----:B------:R-:W-:-:S04]  /*01e0*/  IMAD R5, R4, R29, RZ ;  /* 0x0000001d04057224 */ /* 0x000fc800078e02ff */
[----:B------:R-:W-:Y:S01]  /*01f0*/  IMAD.HI.U32 R28, R3, R5, R2 ;  /* 0x00000005031c7227 */ /* 0x000fe200078e0002 */
[C---:B--2---:R-:W-:Y:S02]  /*0200*/  VIMNMX R3, PT, PT, R8.reuse, UR6, !PT ;  /* 0x0000000608037c48 */ /* 0x044fe4000ffe0100 */
[----:B------:R-:W-:Y:S01]  /*0210*/  CS2R R4, SRZ ;  /* 0x0000000000047805 */ /* 0x000fe2000001ff00 */
[----:B------:R-:W-:Y:S01]  /*0220*/  IMAD.MOV.U32 R2, RZ, RZ, RZ ;  /* 0x000000ffff027224 */ /* 0x000fe200078e00ff */
[----:B------:R-:W-:Y:S01]  /*0230*/  IADD3 R3, PT, PT, -R8, R3, RZ ;  /* 0x0000000308037210 */ /* 0x000fe20007ffe1ff */
[----:B------:R-:W-:-:S03]  /*0240*/  IMAD.HI.U32 R0, R28, R16, RZ ;  /* 0x000000101c007227 */ /* 0x000fc600078e00ff */
[----:B------:R-:W-:Y:S01]  /*0250*/  ISETP.NE.AND P2, PT, R3, RZ, PT ;  /* 0x000000ff0300720c */ /* 0x000fe20003f45270 */
[----:B------:R-:W-:Y:S01]  /*0260*/  IMAD.MOV R0, RZ, RZ, -R0 ;  /* 0x000000ffff007224 */ /* 0x000fe200078e0a00 */
[----:B------:R-:W-:-:S03]  /*0270*/  MOV R3, RZ ;  /* 0x000000ff00037202 */ /* 0x000fc60000000f00 */
[----:B------:R-:W-:Y:S02]  /*0280*/  IMAD R16, R29, R0, R16 ;  /* 0x000000001d107224 */ /* 0x000fe400078e0210 */
[----:B------:R-:W-:-:S03]  /*0290*/  HFMA2 R0, -RZ, RZ, 0, 0 ;  /* 0x00000000ff007431 */ /* 0x000fc600000001ff */
[----:B------:R-:W-:-:S13]  /*02a0*/  ISETP.GT.U32.AND P0, PT, R29, R16, PT ;  /* 0x000000101d00720c */ /* 0x000fda0003f04070 */
[----:B------:R-:W-:-:S05]  /*02b0*/  @!P0 IMAD.IADD R16, R16, 0x1, -R29 ;  /* 0x0000000110108824 */ /* 0x000fca00078e0a1d */
[----:B------:R-:W-:-:S13]  /*02c0*/  ISETP.GT.U32.AND P0, PT, R29, R16, PT ;  /* 0x000000101d00720c */ /* 0x000fda0003f04070 */
[----:B------:R-:W-:-:S05]  /*02d0*/  @!P0 IMAD.IADD R16, R16, 0x1, -R29 ;  /* 0x0000000110108824 */ /* 0x000fca00078e0a1d */
[----:B------:R-:W-:Y:S01]  /*02e0*/  @!P1 IADD3 R16, PT, PT, -R16, RZ, RZ ;  /* 0x000000ff10109210 */ /* 0x000fe20007ffe1ff */
        /* <DEDUP_REMOVED lines=10> */
[C---:B------:R-:W-:Y:S01]  /*0390*/  VIADD R16, R12.reuse, 0x2 ;  /* 0x000000020c107836 */ /* 0x040fe20000000000 */
[----:B------:R-:W-:Y:S01]  /*03a0*/  IADD3 R17, PT, PT, R12, 0x3, RZ ;  /* 0x000000030c117810 */ /* 0x000fe20007ffe0ff */
[----:B------:R-:W-:Y:S01]  /*03b0*/  IMAD.SHL.U32 R18, R22, 0x2, RZ ;  /* 0x0000000216127824 */ /* 0x000fe200078e00ff */
[----:B------:R-:W1:Y:S01]  /*03c0*/  LDCU.64 UR8, c[0x0][0x388] ;  /* 0x00007100ff0877ac */ /* 0x000e620008000a00 */
[-C--:B------:R-:W-:Y:S02]  /*03d0*/  ISETP.GE.U32.AND P3, PT, R12, R19.reuse, PT ;  /* 0x000000130c00720c */ /* 0x080fe40003f66070 */
[-C--:B------:R-:W-:Y:S02]  /*03e0*/  ISETP.GT.U32.AND P2, PT, R16, R19.reuse, PT ;  /* 0x000000131000720c */ /* 0x080fe40003f44070 */
[----:B------:R-:W-:Y:S02]  /*03f0*/  ISETP.GT.U32.AND P1, PT, R17, R19, PT ;  /* 0x000000131100720c */ /* 0x000fe40003f24070 */
[----:B------:R-:W-:-:S02]  /*0400*/  SHF.L.U64.HI R19, R22, 0x1, R21 ;  /* 0x0000000116137819 */ /* 0x000fc40000010215 */
[----:B0-----:R-:W-:-:S04]  /*0410*/  IADD3 R16, P4, PT, R18, UR10, RZ ;  /* 0x0000000a12107c10 */ /* 0x001fc8000ff9e0ff */
[----:B------:R-:W-:Y:S02]  /*0420*/  IADD3.X R17, PT, PT, R19, UR11, RZ, P4, !PT ;  /* 0x0000000b13117c10 */ /* 0x000fe4000a7fe4ff */
[----:B-1----:R-:W-:-:S04]  /*0430*/  IADD3 R18, P4, PT, R18, UR8, RZ ;  /* 0x0000000812127c10 */ /* 0x002fc8000ff9e0ff */
[----:B------:R-:W2:Y:S01]  /*0440*/  LDG.E.64 R16, desc[UR4][R16.64] ;  /* 0x0000000410107981 */ /* 0x000ea2000c1e1b00 */
[----:B------:R-:W-:-:S06]  /*0450*/  IADD3.X R19, PT, PT, R19, UR9, RZ, P4, !PT ;  /* 0x0000000913137c10 */ /* 0x000fcc000a7fe4ff */
[----:B------:R-:W3:Y:S01]  /*0460*/  LDG.E.64 R18, desc[UR4][R18.64] ;  /* 0x0000000412127981 */ /* 0x000ee2000c1e1b00 */
[----:B--2---:R-:W-:Y:S01]  /*0470*/  @!P3 SHF.R.U64 R24, R16, 0x10, R17 ;  /* 0x000000101018b819 */ /* 0x004fe20000001211 */
[----:B------:R-:W-:-:S04]  /*0480*/  @!P2 HADD2.F32 R11, -RZ, R17.H0_H0 ;  /* 0x20000011ff0ba230 */ /* 0x000fc80000004100 */
[----:B------:R-:W-:Y:S01]  /*0490*/  @!P3 HADD2.F32 R13, -RZ, R24.H0_H0 ;  /* 0x20000018ff0db230 */ /* 0x000fe20000004100 */
[----:B------:R-:W-:Y:S01]  /*04a0*/  @!P1 SHF.R.U32.HI R24, RZ, 0x10, R17 ;  /* 0x00000010ff189819 */ /* 0x000fe20000011611 */
[----:B---3--:R-:W-:Y:S01]  /*04b0*/  HADD2.F32 R27, -RZ, R18.H0_H0 ;  /* 0x20000012ff1b7230 */ /* 0x008fe20000004100 */
[----:B------:R-:W-:-:S03]  /*04c0*/  @!P1 SHF.R.U32.HI R17, RZ, 0x10, R19 ;  /* 0x00000010ff119819 */ /* 0x000fc60000011613 */
[----:B------:R-:W-:Y:S01]  /*04d0*/  @!P1 HADD2.F32 R20, -RZ, R24.H0_H0 ;  /* 0x20000018ff149230 */ /* 0x000fe20000004100 */
[----:B------:R-:W-:Y:S01]  /*04e0*/  @!P3 SHF.R.U64 R24, R18, 0x10, R19 ;  /* 0x000000101218b819 */ /* 0x000fe20000001213 */
[----:B------:R-:W-:-:S04]  /*04f0*/  @!P1 HADD2.F32 R17, -RZ, R17.H0_H0 ;  /* 0x20000011ff119230 */ /* 0x000fc80000004100 */
[----:B------:R-:W-:Y:S02]  /*0500*/  @!P3 HADD2.F32 R24, -RZ, R24.H0_H0 ;  /* 0x20000018ff18b230 */ /* 0x000fe40000004100 */
[----:B------:R-:W-:-:S03]  /*0510*/  @!P1 FMUL R3, R20, R17 ;  /* 0x0000001114039220 */ /* 0x000fc60000400000 */
[----:B------:R-:W-:Y:S01]  /*0520*/  @!P3 FMUL R0, R13, R24 ;  /* 0x000000180d00b220 */ /* 0x000fe20000400000 */
[----:B------:R-:W-:-:S05]  /*0530*/  @!P2 HADD2.F32 R24, -RZ, R19.H0_H0 ;  /* 0x20000013ff18a230 */ /* 0x000fca0000004100 */
[----:B------:R-:W-:Y:S01]  /*0540*/  @!P2 FMUL R2, R11, R24 ;  /* 0x000000180b02a220 */ /* 0x000fe20000400000 */
[----:B------:R-:W-:-:S05]  /*0550*/  HADD2.F32 R24, -RZ, R16.H0_H0 ;  /* 0x20000010ff187230 */ /* 0x000fca0000004100 */
[----:B------:R-:W-:-:S07]  /*0560*/  FMUL R27, R24, R27 ;  /* 0x0000001b181b7220 */ /* 0x000fce0000400000 */
.L_x_2041:
[----:B------:R-:W-:Y:S05]  /*0570*/  BSYNC.RECONVERGENT B1 ;  /* 0x0000000000017941 */ /* 0x000fea0003800200 */
.L_x_2040:
        /* <DEDUP_REMOVED lines=9> */
[----:B------:R-:W-:-:S04]  /*0610*/  @!P1 IADD3 R16, PT, PT, R16, -R29, RZ ;  /* 0x8000001d10109210 */ /* 0x000fc80007ffe0ff */
[----:B------:R-:W-:-:S13]  /*0620*/  ISETP.GT.U32.AND P1, PT, R29, R16, PT ;  /* 0x000000101d00720c */ /* 0x000fda0003f24070 */
[----:B------:R-:W-:-:S05]  /*0630*/  @!P1 IMAD.IADD R16, R16, 0x1, -R29 ;  /* 0x0000000110109824 */ /* 0x000fca00078e0a1d */
[----:B------:R-:W-:-:S04]  /*0640*/  @!P2 IADD3 R16, PT, PT, -R16, RZ, RZ ;  /* 0x000000ff1010a210 */ /* 0x000fc80007ffe1ff */
        /* <DEDUP_REMOVED lines=14> */
[----:B------:R-:W2:Y:S01]  /*0730*/  LDG.E.64 R16, desc[UR4][R16.64] ;  /* 0x0000000410107981 */ /* 0x000ea2000c1e1b00 */
[----:B------:R-:W-:-:S06]  /*0740*/  IADD3.X R19, PT, PT, R14, UR9, RZ, P0, !PT ;  /* 0x000000090e137c10 */ /* 0x000fcc00087fe4ff */
[----:B------:R-:W3:Y:S01]  /*0750*/  LDG.E.64 R18, desc[UR4][R18.64] ;  /* 0x0000000412127981 */ /* 0x000ee2000c1e1b00 */
[C---:B------:R-:W-:Y:S02]  /*0760*/  IADD3 R14, PT, PT, R12.reuse, 0x3, RZ ;  /* 0x000000030c0e7810 */ /* 0x040fe40007ffe0ff */
[-C--:B------:R-:W-:Y:S02]  /*0770*/  ISETP.GE.U32.AND P0, PT, R12, R23.reuse, PT ;  /* 0x000000170c00720c */ /* 0x080fe40003f06070 */
[----:B------:R-:W-:Y:S01]  /*0780*/  ISETP.GT.U32.AND P2, PT, R14, R23, PT ;  /* 0x000000170e00720c */ /* 0x000fe20003f44070 */
[----:B------:R-:W-:-:S05]  /*0790*/  VIADD R14, R12, 0x2 ;  /* 0x000000020c0e7836 */ /* 0x000fca0000000000 */
[----:B------:R-:W-:-:S07]  /*07a0*/  ISETP.GT.U32.AND P1, PT, R14, R23, PT ;  /* 0x000000170e00720c */ /* 0x000fce0003f24070 */
[----:B--2---:R-:W-:-:S06]  /*07b0*/  @!P2 SHF.R.U32.HI R14, RZ, 0x10, R17 ;  /* 0x00000010ff0ea819 */ /* 0x004fcc0000011611 */
[----:B------:R-:W-:Y:S01]  /*07c0*/  @!P1 HADD2.F32 R10, -RZ, R17.H0_H0 ;  /* 0x20000011ff0a9230 */ /* 0x000fe20000004100 */
[----:B------:R-:W-:Y:S01]  /*07d0*/  @!P0 SHF.R.U64 R23, R16, 0x10, R17 ;  /* 0x0000001010178819 */ /* 0x000fe20000001211 */
[----:B------:R-:W-:Y:S02]  /*07e0*/  HADD2.F32 R25, -RZ, R16.H0_H0 ;  /* 0x20000010ff197230 */ /* 0x000fe40000004100 */
[----:B------:R-:W-:Y:S01]  /*07f0*/  @!P2 HADD2.F32 R7, -RZ, R14.H0_H0 ;  /* 0x2000000eff07a230 */ /* 0x000fe20000004100 */
[--C-:B---3--:R-:W-:Y:S01]  /*0800*/  @!P0 SHF.R.U64 R14, R18, 0x10, R19.reuse ;  /* 0x00000010120e8819 */ /* 0x108fe20000001213 */
[----:B------:R-:W-:Y:S01]  /*0810*/  HADD2.F32 R26, -RZ, R18.H0_H0 ;  /* 0x20000012ff1a7230 */ /* 0x000fe20000004100 */
[----:B------:R-:W-:Y:S01]  /*0820*/  @!P2 SHF.R.U32.HI R17, RZ, 0x10, R19 ;  /* 0x00000010ff11a819 */ /* 0x000fe20000011613 */
[----:B------:R-:W-:Y:S02]  /*0830*/  @!P0 HADD2.F32 R9, -RZ, R23.H0_H0 ;  /* 0x20000017ff098230 */ /* 0x000fe40000004100 */
[----:B------:R-:W-:-:S02]  /*0840*/  @!P1 HADD2.F32 R19, -RZ, R19.H0_H0 ;  /* 0x20000013ff139230 */ /* 0x000fc40000004100 */
[----:B------:R-:W-:Y:S01]  /*0850*/  FMUL R26, R25, R26 ;  /* 0x0000001a191a7220 */ /* 0x000fe20000400000 */
[----:B------:R-:W-:Y:S02]  /*0860*/  @!P0 HADD2.F32 R14, -RZ, R14.H0_H0 ;  /* 0x2000000eff0e8230 */ /* 0x000fe40000004100 */
[----:B------:R-:W-:Y:S02]  /*0870*/  @!P2 HADD2.F32 R18, -RZ, R17.H0_H0 ;  /* 0x20000011ff12a230 */ /* 0x000fe40000004100 */
[----:B------:R-:W-:Y:S01]  /*0880*/  @!P1 FMUL R5, R10, R19 ;  /* 0x000000130a059220 */ /* 0x000fe20000400000 */
[----:B------:R-:W-:Y:S02]  /*0890*/  @!P0 FMUL R4, R9, R14 ;  /* 0x0000000e09048220 */ /* 0x000fe40000400000 */
[----:B------:R-:W-:-:S07]  /*08a0*/  @!P2 FMUL R6, R7, R18 ;  /* 0x000000120706a220 */ /* 0x000fce0000400000 */
.L_x_2039:
[----:B------:R-:W-:Y:S05]  /*08b0*/  BSYNC.RECONVERGENT B0 ;  /* 0x0000000000007941 */ /* 0x000fea0003800200 */
.L_x_2038:
        /* <DEDUP_REMOVED lines=28> */
[----:B------:R-:W-:-:S04]  /*0a80*/  IADD3 R8, PT, PT, R8, 0x1, RZ ;  /* 0x0000000108087810 */ /* 0x000fc80007ffe0ff */
        /* <DEDUP_REMOVED lines=13> */
[----:B------:R-:W1:Y:S01]  /*0b60*/  F2F.F16.F32 R12, R0 ;  /* 0x00000000000c7304 */ /* 0x000e620000200800 */
[----:B---3--:R-:W-:-:S07]  /*0b70*/  LEA R2, P1, R22, UR8, 0x1 ;  /* 0x0000000816027c11 */ /* 0x008fce000f8208ff */
[----:B------:R-:W-:Y:S01]  /*0b80*/  F2F.F16.F32 R16, R16 ;  /* 0x0000001000107304 */ /* 0x000fe20000200800 */
[----:B-1----:R-:W-:-:S07]  /*0b90*/  IMAD.WIDE.U32 R12, R12, 0x10000, RZ ;  /* 0x000100000c0c7825 */ /* 0x002fce00078e00ff */
[----:B------:R-:W1:Y:S08]  /*0ba0*/  F2F.F16.F32 R3, R18 ;  /* 0x0000001200037304 */ /* 0x000e700000200800 */
[----:B------:R-:W3:Y:S01]  /*0bb0*/  F2F.F16.F32 R11, R8 ;  /* 0x00000008000b7304 */ /* 0x000ee20000200800 */
[----:B-1----:R-:W-:Y:S02]  /*0bc0*/  PRMT R19, R16, 0x5410, R3 ;  /* 0x0000541010137816 */ /* 0x002fe40000000003 */
[----:B------:R-:W-:-:S02]  /*0bd0*/  LEA.HI.X R3, R22, UR9, R21, 0x1, P1 ;  /* 0x0000000916037c11 */ /* 0x000fc400088f0c15 */
[----:B------:R-:W-:Y:S02]  /*0be0*/  LOP3.LUT R13, R19, R13, RZ, 0xfc, !PT ;  /* 0x0000000d130d7212 */ /* 0x000fe400078efcff */
[----:B---3--:R-:W-:-:S05]  /*0bf0*/  LOP3.LUT R12, R12, R11, RZ, 0xfc, !PT ;  /* 0x0000000b0c0c7212 */ /* 0x008fca00078efcff */
[----:B------:R1:W-:Y:S02]  /*0c00*/  STG.E.64 desc[UR4][R2.64], R12 ;  /* 0x0000000c02007986 */ /* 0x0003e4000c101b04 */
.L_x_2043:
[----:B------:R-:W-:Y:S05]  /*0c10*/  BSYNC.RECONVERGENT B0 ;  /* 0x0000000000007941 */ /* 0x000fea0003800200 */
.L_x_2042:
        /* <DEDUP_REMOVED lines=9> */
[----:B------:R-:W-:Y:S02]  /*0cb0*/  IMAD.X R21, RZ, RZ, R21, P0 ;  /* 0x000000ffff157224 */ /* 0x000fe400000e0615 */
[----:B---3--:R-:W-:Y:S01]  /*0cc0*/  FMUL R0, R5, UR6 ;  /* 0x0000000605007c20 */ /* 0x008fe20008400000 */
[----:B------:R-:W-:Y:S01]  /*0cd0*/  FMUL R4, R4, UR6 ;  /* 0x0000000604047c20 */ /* 0x000fe20008400000 */
[----:B------:R-:W-:Y:S01]  /*0ce0*/  FMUL R6, R6, UR6 ;  /* 0x0000000606067c20 */ /* 0x000fe20008400000 */
[----:B------:R-:W-:-:S02]  /*0cf0*/  FMUL R25, R25, UR6 ;  /* 0x0000000619197c20 */ /* 0x000fc40008400000 */
[----:B-1----:R0:W1:Y:S08]  /*0d00*/  F2F.F16.F32 R2, R4 ;  /* 0x0000000400027304 */ /* 0x0020700000200800 */
[----:B------:R-:W-:Y:S01]  /*0d10*/  F2F.F16.F32 R0, R0 ;  /* 0x0000000000007304 */ /* 0x000fe20000200800 */
[----:B0-----:R-:W-:Y:S01]  /*0d20*/  LEA R4, P0, R22, UR8, 0x1 ;  /* 0x0000000816047c11 */ /* 0x001fe2000f8008ff */
[----:B-1----:R-:W-:-:S06]  /*0d30*/  IMAD.WIDE.U32 R2, R2, 0x10000, RZ ;  /* 0x0001000002027825 */ /* 0x002fcc00078e00ff */
[----:B------:R-:W0:Y:S08]  /*0d40*/  F2F.F16.F32 R5, R6 ;  /* 0x0000000600057304 */ /* 0x000e300000200800 */
[----:B------:R-:W1:Y:S01]  /*0d50*/  F2F.F16.F32 R25, R25 ;  /* 0x0000001900197304 */ /* 0x000e620000200800 */
[----:B0-----:R-:W-:Y:S02]  /*0d60*/  PRMT R7, R0, 0x5410, R5 ;  /* 0x0000541000077816 */ /* 0x001fe40000000005 */
[----:B------:R-:W-:-:S02]  /*0d70*/  LEA.HI.X R5, R22, UR9, R21, 0x1, P0 ;  /* 0x0000000916057c11 */ /* 0x000fc400080f0c15 */
[----:B------:R-:W-:Y:S02]  /*0d80*/  LOP3.LUT R3, R7, R3, RZ, 0xfc, !PT ;  /* 0x0000000307037212 */ /* 0x000fe400078efcff */
[----:B-1----:R-:W-:-:S05]  /*0d90*/  LOP3.LUT R2, R2, R25, RZ, 0xfc, !PT ;  /* 0x0000001902027212 */ /* 0x002fca00078efcff */
[----:B------:R-:W-:Y:S01]  /*0da0*/  STG.E.64 desc[UR4][R4.64], R2 ;  /* 0x0000000204007986 */ /* 0x000fe2000c101b04 */
[----:B------:R-:W-:Y:S05]  /*0db0*/  EXIT ;  /* 0x000000000000794d */ /* 0x000fea0003800000 */
.L_x_2044:
        /* <DEDUP_REMOVED lines=12> */
.L_x_12154:


//--------------------- .text._ZN18transformer_engine50scaled_aligned_causal_masked_softmax_warp_backwardI6__halfS1_fLi6EEEvPT0_PKT_S6_T1_iii --------------------------
	.section	.text._ZN18transformer_engine50scaled_aligned_causal_masked_softmax_warp_backwardI6__halfS1_fLi6EEEvPT0_PKT_S6_T1_iii,"ax",@progbits
	.align	128
        .global         _ZN18transformer_engine50scaled_aligned_causal_masked_softmax_warp_backwardI6__halfS1_fLi6EEEvPT0_PKT_S6_T1_iii
        .type           _ZN18transformer_engine50scaled_aligned_causal_masked_softmax_warp_backwardI6__halfS1_fLi6EEEvPT0_PKT_S6_T1_iii,@function
        .size           _ZN18transformer_engine50scaled_aligned_causal_masked_softmax_warp_backwardI6__halfS1_fLi6EEEvPT0_PKT_S6_T1_iii,(.L_x_12155 - _ZN18transformer_engine50scaled_aligned_causal_masked_softmax_warp_backwardI6__halfS1_fLi6EEEvPT0_PKT_S6_T1_iii)
        .other          _ZN18transformer_engine50scaled_aligned_causal_masked_softmax_warp_backwardI6__halfS1_fLi6EEEvPT0_PKT_S6_T1_iii,@"STO_CUDA_ENTRY STV_DEFAULT"
_ZN18transformer_engine50scaled_aligned_causal_masked_softmax_warp_backwardI6__halfS1_fLi6EEEvPT0_PKT_S6_T1_iii:
.text._ZN18transformer_engine50scaled_aligned_causal_masked_softmax_warp_backwardI6__halfS1_fLi6EEEvPT0_PKT_S6_T1_iii:
        /* <DEDUP_REMOVED lines=11> */
[----:B------:R-:W-:-:S05]  /*00b0*/  MOV R20, RZ ;  /* 0x000000ff00147202 */ /* 0x000fca0000000f00 */
        /* <DEDUP_REMOVED lines=12> */
[----:B0-----:R-:W-:Y:S01]  /*0180*/  HFMA2 R6, -RZ, RZ, 0, 0 ;  /* 0x00000000ff067431 */ /* 0x001fe200000001ff */
[----:B---3--:R-:W-:-:S05]  /*0190*/  IADD3 R11, PT, PT, RZ, -R7, RZ ;  /* 0x80000007ff0b7210 */ /* 0x008fca0007ffe0ff */
[----:B------:R-:W-:-:S04]  /*01a0*/  IMAD R11, R11, R4, RZ ;  /* 0x000000040b0b7224 */ /* 0x000fc800078e02ff */
[----:B------:R-:W-:Y:S01]  /*01b0*/  IMAD.HI.U32 R11, R7, R11, R6 ;  /* 0x0000000b070b7227 */ /* 0x000fe200078e0006 */
[----:B------:R-:W-:-:S05]  /*01c0*/  MOV R7, R5 ;  /* 0x0000000500077202 */ /* 0x000fca0000000f00 */
[----:B------:R-:W-:-:S04]  /*01d0*/  IMAD.HI.U32 R5, R11, R7, RZ ;  /* 0x000000070b057227 */ /* 0x000fc800078e00ff */
[----:B------:R-:W-:-:S04]  /*01e0*/  IMAD.MOV R5, RZ, RZ, -R5 ;  /* 0x000000ffff057224 */ /* 0x000fc800078e0a05 */
[----:B------:R-:W-:Y:S01]  /*01f0*/  IMAD R7, R4, R5, R7 ;  /* 0x0000000504077224 */ /* 0x000fe200078e0207 */
[----:B--2---:R-:W-:-:S04]  /*0200*/  VIMNMX R5, PT, PT, R0, UR6, !PT ;  /* 0x0000000600057c48 */ /* 0x004fc8000ffe0100 */
[----:B------:R-:W-:Y:S02]  /*0210*/  ISETP.GT.U32.AND P0, PT, R4, R7, PT ;  /* 0x000000070400720c */ /* 0x000fe40003f04070 */
[----:B------:R-:W-:-:S04]  /*0220*/  IADD3 R5, PT, PT, -R0, R5, RZ ;  /* 0x0000000500057210 */ /* 0x000fc80007ffe1ff */
[----:B------:R-:W-:-:S07]  /*0230*/  ISETP.NE.AND P2, PT, R5, RZ, PT ;  /* 0x000000ff0500720c */ /* 0x000fce0003f45270 */
[----:B------:R-:W-:-:S04]  /*0240*/  @!P0 IADD3 R7, PT, PT, R7, -R4, RZ ;  /* 0x8000000407078210 */ /* 0x000fc80007ffe0ff */
[----:B------:R-:W-:-:S13]  /*0250*/  ISETP.GT.U32.AND P0, PT, R4, R7, PT ;  /* 0x000000070400720c */ /* 0x000fda0003f04070 */
[----:B------:R-:W-:-:S05]  /*0260*/  @!P0 IADD3 R7, PT, PT, R7, -R4, RZ ;  /* 0x8000000407078210 */ /* 0x000fca0007ffe0ff */
[----:B------:R-:W-:-:S05]  /*0270*/  IMAD.MOV.U32 R23, RZ, RZ, R7 ;  /* 0x000000ffff177224 */ /* 0x000fca00078e0007 */
[----:B------:R-:W-:Y:S01]  /*0280*/  @!P1 IADD3 R23, PT, PT, -R23, RZ, RZ ;  /* 0x000000ff17179210 */ /* 0x000fe20007ffe1ff */
        /* <DEDUP_REMOVED lines=14> */
[-C--:B------:R-:W-:Y:S02]  /*0370*/  ISETP.GT.AND P2, PT, R12, R25.reuse, PT ;  /* 0x000000190c00720c */ /* 0x080fe40003f44270 */
[----:B------:R-:W-:Y:S02]  /*0380*/  ISETP.GT.AND P1, PT, R22, R25, PT ;  /* 0x000000191600720c */ /* 0x000fe40003f24270 */
[----:B------:R-:W-:Y:S01]  /*0390*/  IADD3 R11, PT, PT, -R11, RZ, RZ ;  /* 0x000000ff0b0b7210 */ /* 0x000fe20007ffe1ff */
[----:B0-----:R-:W-:-:S04]  /*03a0*/  IMAD.WIDE R8, R21, 0x2, R8 ;  /* 0x0000000215087825 */ /* 0x001fc800078e0208 */
[C---:B------:R-:W-:Y:S02]  /*03b0*/  IMAD R25, R4.reuse, R11, R23 ;  /* 0x0000000b04197224 */ /* 0x040fe400078e0217 */
[----:B-1----:R-:W-:Y:S02]  /*03c0*/  IMAD.WIDE R6, R21, 0x2, R6 ;  /* 0x0000000215067825 */ /* 0x002fe400078e0206 */
[----:B------:R-:W2:Y:S04]  /*03d0*/  @!P2 LDG.E.U16 R26, desc[UR4][R8.64] ;  /* 0x00000004081aa981 */ /* 0x000ea8000c1e1500 */
[----:B------:R-:W3:Y:S04]  /*03e0*/  @!P1 LDG.E.U16 R24, desc[UR4][R8.64+0x40] ;  /* 0x0000400408189981 */ /* 0x000ee8000c1e1500 */
[----:B------:R-:W4:Y:S04]  /*03f0*/  @!P2 LDG.E.U16 R11, desc[UR4][R6.64] ;  /* 0x00000004060ba981 */ /* 0x000f28000c1e1500 */
[----:B------:R-:W5:Y:S01]  /*0400*/  @!P1 LDG.E.U16 R23, desc[UR4][R6.64+0x40] ;  /* 0x0000400406179981 */ /* 0x000f62000c1e1500 */
[----:B------:R-:W-:-:S13]  /*0410*/  ISETP.GT.U32.AND P4, PT, R4, R25, PT ;  /* 0x000000190400720c */ /* 0x000fda0003f84070 */
[----:B------:R-:W-:-:S04]  /*0420*/  @!P4 IADD3 R25, PT, PT, R25, -R4, RZ ;  /* 0x800000041919c210 */ /* 0x000fc80007ffe0ff */
[----:B------:R-:W-:-:S13]  /*0430*/  ISETP.GT.U32.AND P4, PT, R4, R25, PT ;  /* 0x000000190400720c */ /* 0x000fda0003f84070 */
[----:B------:R-:W-:-:S05]  /*0440*/  @!P4 IMAD.IADD R25, R25, 0x1, -R4 ;  /* 0x000000011919c824 */ /* 0x000fca00078e0a04 */
[----:B------:R-:W-:Y:S02]  /*0450*/  @!P3 IADD3 R25, PT, PT, -R25, RZ, RZ ;  /* 0x000000ff1919b210 */ /* 0x000fe40007ffe1ff */
[----:B------:R-:W-:Y:S02]  /*0460*/  ISETP.NE.AND P3, PT, R5, 0x1, PT ;  /* 0x000000010500780c */ /* 0x000fe40003f65270 */
[----:B------:R-:W-:-:S04]  /*0470*/  SEL R25, R10, R25, !P0 ;  /* 0x000000190a197207 */ /* 0x000fc80004000000 */
[----:B------:R-:W-:Y:S01]  /*0480*/  IADD3 R25, PT, PT, R2, R25, RZ ;  /* 0x0000001902197210 */ /* 0x000fe20007ffe0ff */
[----:B--2---:R-:W-:Y:S02]  /*0490*/  @!P2 HADD2.F32 R19, -RZ, R26.H0_H0 ;  /* 0x2000001aff13a230 */ /* 0x004fe40000004100 */
[----:B---3--:R-:W-:Y:S02]  /*04a0*/  @!P1 HADD2.F32 R20, -RZ, R24.H0_H0 ;  /* 0x20000018ff149230 */ /* 0x008fe40000004100 */
[----:B----4-:R-:W-:Y:S02]  /*04b0*/  @!P2 HADD2.F32 R4, -RZ, R11.H0_H0 ;  /* 0x2000000bff04a230 */ /* 0x010fe40000004100 */
[----:B-----5:R-:W-:-:S03]  /*04c0*/  @!P1 HADD2.F32 R23, -RZ, R23.H0_H0 ;  /* 0x20000017ff179230 */ /* 0x020fc60000004100 */
[----:B------:R-:W-:Y:S02]  /*04d0*/  @!P2 FMUL R16, R19, R4 ;  /* 0x000000041310a220 */ /* 0x000fe40000400000 */
[----:B------:R-:W-:Y:S01]  /*04e0*/  @!P1 FMUL R15, R20, R23 ;  /* 0x00000017140f9220 */ /* 0x000fe20000400000 */
[----:B------:R-:W-:Y:S06]  /*04f0*/  @!P3 BRA `(.L_x_2046) ;  /* 0x000000000040b947 */ /* 0x000fec0003800000 */
[-C--:B------:R-:W-:Y:S02]  /*0500*/  ISETP.GT.AND P0, PT, R12, R25.reuse, PT ;  /* 0x000000190c00720c */ /* 0x080fe40003f04270 */
[----:B------:R-:W-:-:S11]  /*0510*/  ISETP.GT.AND P1, PT, R22, R25, PT ;  /* 0x000000191600720c */ /* 0x000fd60003f24270 */
[----:B------:R-:W-:-:S04]  /*0520*/  @!P0 IMAD.WIDE R4, R3, 0x2, R8 ;  /* 0x0000000203048825 */ /* 0x000fc800078e0208 */
[C---:B------:R-:W-:Y:S02]  /*0530*/  @!P0 IMAD.WIDE R10, R3.reuse, 0x2, R6 ;  /* 0x00000002030a8825 */ /* 0x040fe400078e0206 */
[----:B------:R-:W2:Y:S02]  /*0540*/  @!P0 LDG.E.U16 R4, desc[UR4][R4.64] ;  /* 0x0000000404048981 */ /* 0x000ea4000c1e1500 */
[C---:B------:R-:W-:Y:S02]  /*0550*/  @!P1 IMAD.WIDE R8, R3.reuse, 0x2, R8 ;  /* 0x0000000203089825 */ /* 0x040fe400078e0208 */
[----:B------:R-:W3:Y:S02]  /*0560*/  @!P0 LDG.E.U16 R10, desc[UR4][R10.64] ;  /* 0x000000040a0a8981 */ /* 0x000ee4000c1e1500 */
[----:B------:R-:W-:Y:S02]  /*0570*/  @!P1 IMAD.WIDE R6, R3, 0x2, R6 ;  /* 0x0000000203069825 */ /* 0x000fe400078e0206 */
[----:B------:R-:W4:Y:S04]  /*0580*/  @!P1 LDG.E.U16 R8, desc[UR4][R8.64+0x40] ;  /* 0x0000400408089981 */ /* 0x000f28000c1e1500 */
[----:B------:R-:W5:Y:S01]  /*0590*/  @!P1 LDG.E.U16 R6, desc[UR4][R6.64+0x40] ;  /* 0x0000400406069981 */ /* 0x000f62000c1e1500 */
[----:B--2---:R-:W-:-:S02]  /*05a0*/  @!P0 HADD2.F32 R17, -RZ, R4.H0_H0 ;  /* 0x20000004ff118230 */ /* 0x004fc40000004100 */
[----:B---3--:R-:W-:Y:S02]  /*05b0*/  @!P0 HADD2.F32 R2, -RZ, R10.H0_H0 ;  /* 0x2000000aff028230 */ /* 0x008fe40000004100 */
[----:B----4-:R-:W-:Y:S02]  /*05c0*/  @!P1 HADD2.F32 R18, -RZ, R8.H0_H0 ;  /* 0x20000008ff129230 */ /* 0x010fe40000004100 */
[----:B-----5:R-:W-:Y:S02]  /*05d0*/  @!P1 HADD2.F32 R23, -RZ, R6.H0_H0 ;  /* 0x20000006ff179230 */ /* 0x020fe40000004100 */
[----:B------:R-:W-:-:S03]  /*05e0*/  @!P0 FMUL R14, R17, R2 ;  /* 0x00000002110e8220 */ /* 0x000fc60000400000 */
[----:B------:R-:W-:-:S07]  /*05f0*/  @!P1 FMUL R13, R18, R23 ;  /* 0x00000017120d9220 */ /* 0x000fce0000400000 */
.L_x_2046:
[----:B------:R-:W-:Y:S05]  /*0600*/  BSYNC.RECONVERGENT B0 ;  /* 0x0000000000007941 */ /* 0x000fea0003800200 */
.L_x_2045:
        /* <DEDUP_REMOVED lines=35> */
[----:B------:R-:W-:Y:S01]  /*0840*/  @!P0 F2FP.F16.F32.PACK_AB R16, RZ, R16 ;  /* 0x00000010ff10823e */ /* 0x000fe200000000ff */
[----:B----4-:R-:W-:-:S04]  /*0850*/  @!P1 FMUL R15, R15, R6 ;  /* 0x000000060f0f9220 */ /* 0x010fc80000400000 */
[----:B------:R1:W-:Y:S01]  /*0860*/  @!P0 STG.E.U16 desc[UR4][R4.64], R16 ;  /* 0x0000001004008986 */ /* 0x0003e2000c101504 */
[----:B------:R-:W-:-:S05]  /*0870*/  @!P1 F2FP.F16.F32.PACK_AB R15, RZ, R15 ;  /* 0x0000000fff0f923e */ /* 0x000fca00000000ff */
[----:B------:R1:W-:Y:S01]  /*0880*/  @!P1 STG.E.U16 desc[UR4][R4.64+0x40], R15 ;  /* 0x0000400f04009986 */ /* 0x0003e2000c101504 */
[----:B------:R-:W-:Y:S05]  /*0890*/  @P2 EXIT ;  /* 0x000000000000294d */ /* 0x000fea0003800000 */
[----:B------:R-:W3:Y:S01]  /*08a0*/  @!P0 LDC R9, c[0x0][0x398] ;  /* 0x0000e600ff098b82 */ /* 0x000ee20000000800 */
[----:B--2---:R-:W-:Y:S01]  /*08b0*/  FADD R7, R2, R7 ;  /* 0x0000000702077221 */ /* 0x004fe20000000000 */
[----:B-1----:R-:W-:-:S04]  /*08c0*/  IMAD.WIDE.U32 R4, R3, 0x2, R4 ;  /* 0x0000000203047825 */ /* 0x002fc800078e0004 */
[----:B------:R-:W-:-:S04]  /*08d0*/  @!P0 FFMA R14, R7, -R17, R14 ;  /* 0x80000011070e8223 */ /* 0x000fc8000000000e */
[----:B---3--:R-:W-:-:S05]  /*08e0*/  @!P0 FMUL R14, R14, R9 ;  /* 0x000000090e0e8220 */ /* 0x008fca0000400000 */
[----:B------:R-:W-:-:S05]  /*08f0*/  @!P0 F2FP.F16.F32.PACK_AB R14, RZ, R14 ;  /* 0x0000000eff0e823e */ /* 0x000fca00000000ff */
[----:B------:R1:W-:Y:S01]  /*0900*/  @!P0 STG.E.U16 desc[UR4][R4.64], R14 ;  /* 0x0000000e04008986 */ /* 0x0003e2000c101504 */
[----:B------:R-:W-:Y:S05]  /*0910*/  @P1 EXIT ;  /* 0x000000000000194d */ /* 0x000fea0003800000 */
[----:B------:R-:W2:Y:S01]  /*0920*/  LDCU UR6, c[0x0][0x398] ;  /* 0x00007300ff0677ac */ /* 0x000ea20008000800 */
[----:B------:R-:W-:-:S04]  /*0930*/  FFMA R13, R7, -R18, R13 ;  /* 0x80000012070d7223 */ /* 0x000fc8000000000d */
[----:B--2---:R-:W-:-:S05]  /*0940*/  FMUL R13, R13, UR6 ;  /* 0x000000060d0d7c20 */ /* 0x004fca0008400000 */
[----:B------:R-:W-:-:S05]  /*0950*/  F2FP.F16.F32.PACK_AB R13, RZ, R13 ;  /* 0x0000000dff0d723e */ /* 0x000fca00000000ff */
[----:B------:R-:W-:Y:S01]  /*0960*/  STG.E.U16 desc[UR4][R4.64+0x40], R13 ;  /* 0x0000400d04007986 */ /* 0x000fe2000c101504 */
[----:B------:R-:W-:Y:S05]  /*0970*/  EXIT ;  /* 0x000000000000794d */ /* 0x000fea0003800000 */
.L_x_2047:
        /* <DEDUP_REMOVED lines=16> */
.L_x_12155:


//--------------------- .text._ZN18transformer_engine50scaled_aligned_causal_masked_softmax_warp_backwardI6__halfS1_fLi5EEEvPT0_PKT_S6_T1_iii --------------------------
	.section	.text._ZN18transformer_engine50scaled_aligned_causal_masked_softmax_warp_backwardI6__halfS1_fLi5EEEvPT0_PKT_S6_T1_iii,"ax",@progbits
	.align	128
        .global         _ZN18transformer_engine50scaled_aligned_causal_masked_softmax_warp_backwardI6__halfS1_fLi5EEEvPT0_PKT_S6_T1_iii
        .type           _ZN18transformer_engine50scaled_aligned_causal_masked_softmax_warp_backwardI6__halfS1_fLi5EEEvPT0_PKT_S6_T1_iii,@function
        .size           _ZN18transformer_engine50scaled_aligned_causal_masked_softmax_warp_backwardI6__halfS1_fLi5EEEvPT0_PKT_S6_T1_iii,(.L_x_12156 - _ZN18transformer_engine50scaled_aligned_causal_masked_softmax_warp_backwardI6__halfS1_fLi5EEEvPT0_PKT_S6_T1_iii)
        .other          _ZN18transformer_engine50scaled_aligned_causal_masked_softmax_warp_backwardI6__halfS1_fLi5EEEvPT0_PKT_S6_T1_iii,@"STO_CUDA_ENTRY STV_DEFAULT"
_ZN18transformer_engine50scaled_aligned_causal_masked_softmax_warp_backwardI6__halfS1_fLi5EEEvPT0_PKT_S6_T1_iii:
.text._ZN18transformer_engine50scaled_aligned_causal_masked_softmax_warp_backwardI6__halfS1_fLi5EEEvPT0_PKT_S6_T1_iii:
[----:B------:R-:W-:Y:S01]  /*0000*/  LDC R1, c[0x0][0x37c] ;  /* 0x0000df00ff017b82 */ /* 0x000fe20000000800 */
[----:B------:R-:W0:Y:S07]  /*0010*/  S2R R3, SR_TID.Y ;  /* 0x0000000000037919 */ /* 0x000e2e0000002200 */
[----:B------:R-:W0:Y:S01]  /*0020*/  S2UR UR4, SR_CTAID.X ;  /* 0x00000000000479c3 */ /* 0x000e220000002500 */
[----:B------:R-:W1:Y:S01]  /*0030*/  LDCU UR6, c[0x0][0x39c] ;  /* 0x00007380ff0677ac */ /* 0x000e620008000800 */
[----:B------:R-:W-:Y:S01]  /*0040*/  BSSY.RECONVERGENT B0, `(.L_x_2048) ;  /* 0x0000055000007945 */ /* 0x000fe20003800200 */
[----:B------:R-:W2:Y:S01]  /*0050*/  S2R R0, SR_TID.X ;  /* 0x0000000000007919 */ /* 0x000ea20000002100 */
[----:B------:R-:W-:Y:S01]  /*0060*/  HFMA2 R13, -RZ, RZ, 0, 0 ;  /* 0x00000000ff0d7431 */ /* 0x000fe200000001ff */
[----:B------:R-:W-:Y:S01]  /*0070*/  CS2R R14, SRZ ;  /* 0x00000000000e7805 */ /* 0x000fe2000001ff00 */
[----:B------:R-:W-:-:S02]  /*0080*/  IMAD.MOV.U32 R16, RZ, RZ, RZ ;  /* 0x000000ffff107224 */ /* 0x000fc400078e00ff */
        /* <DEDUP_REMOVED lines=20> */
[----:B0-----:R-:W-:Y:S01]  /*01d0*/  IMAD.MOV.U32 R4, RZ, RZ, RZ ;  /* 0x000000ffff047224 */ /* 0x001fe200078e00ff */
[----:B-1----:R-:W-:-:S05]  /*01e0*/  IADD3 R18, PT, PT, RZ, -R5, RZ ;  /* 0x80000005ff127210 */ /* 0x002fca0007ffe0ff */
[----:B------:R-:W-:Y:S01]  /*01f0*/  IMAD R9, R18, R3, RZ ;  /* 0x0000000312097224 */ /* 0x000fe200078e02ff */
[----:B------:R-:W-:-:S03]  /*0200*/  IABS R18, R8 ;  /* 0x0000000800127213 */ /* 0x000fc60000000000 */
[----:B------:R-:W-:-:S06]  /*0210*/  IMAD.HI.U32 R5, R5, R9, R4 ;  /* 0x0000000905057227 */ /* 0x000fcc00078e0004 */
[----:B------:R-:W-:-:S04]  /*0220*/  IMAD.HI.U32 R4, R5, R18, RZ ;  /* 0x0000001205047227 */ /* 0x000fc800078e00ff */
[----:B------:R-:W-:Y:S01]  /*0230*/  IMAD.HI.U32 R5, R5, R20, RZ ;  /* 0x0000001405057227 */ /* 0x000fe200078e00ff */
[----:B------:R-:W-:-:S03]  /*0240*/  IADD3 R4, PT, PT, -R4, RZ, RZ ;  /* 0x000000ff04047210 */ /* 0x000fc60007ffe1ff */
[----:B------:R-:W-:Y:S02]  /*0250*/  IMAD.MOV R5, RZ, RZ, -R5 ;  /* 0x000000ffff057224 */ /* 0x000fe400078e0a05 */
[C---:B------:R-:W-:Y:S02]  /*0260*/  IMAD R18, R3.reuse, R4, R18 ;  /* 0x0000000403127224 */ /* 0x040fe400078e0212 */
[----:B------:R-:W-:-:S03]  /*0270*/  IMAD R4, R3, R5, R20 ;  /* 0x0000000503047224 */ /* 0x000fc600078e0214 */
[C---:B------:R-:W-:Y:S02]  /*0280*/  ISETP.GT.U32.AND P1, PT, R3.reuse, R18, PT ;  /* 0x000000120300720c */ /* 0x040fe40003f24070 */
[----:B------:R-:W-:-:S11]  /*0290*/  ISETP.GT.U32.AND P0, PT, R3, R4, PT ;  /* 0x000000040300720c */ /* 0x000fd60003f04070 */
[----:B------:R-:W-:Y:S02]  /*02a0*/  @!P1 IMAD.IADD R18, R18, 0x1, -R3 ;  /* 0x0000000112129824 */ /* 0x000fe400078e0a03 */
[----:B------:R-:W-:-:S03]  /*02b0*/  @!P0 IADD3 R4, PT, PT, R4, -R3, RZ ;  /* 0x8000000304048210 */ /* 0x000fc60007ffe0ff */
[C---:B------:R-:W-:Y:S02]  /*02c0*/  ISETP.GT.U32.AND P1, PT, R3.reuse, R18, PT ;  /* 0x000000120300720c */ /* 0x040fe40003f24070 */
[----:B------:R-:W-:-:S11]  /*02d0*/  ISETP.GT.U32.AND P0, PT, R3, R4, PT ;  /* 0x000000040300720c */ /* 0x000fd60003f04070 */
[--C-:B------:R-:W-:Y:S01]  /*02e0*/  @!P1 IMAD.IADD R18, R18, 0x1, -R3.reuse ;  /* 0x0000000112129824 */ /* 0x100fe200078e0a03 */
[----:B------:R-:W-:Y:S01]  /*02f0*/  ISETP.GE.AND P1, PT, R10, RZ, PT ;  /* 0x000000ff0a00720c */ /* 0x000fe20003f26270 */
[----:B------:R-:W-:Y:S01]  /*0300*/  @!P0 IMAD.IADD R4, R4, 0x1, -R3 ;  /* 0x0000000104048824 */ /* 0x000fe200078e0a03 */
[----:B------:R-:W-:Y:S02]  /*0310*/  ISETP.NE.AND P0, PT, R6, RZ, PT ;  /* 0x000000ff0600720c */ /* 0x000fe40003f05270 */
[----:B------:R-:W-:Y:S01]  /*0320*/  LOP3.LUT R3, RZ, R6, RZ, 0x33, !PT ;  /* 0x00000006ff037212 */ /* 0x000fe200078e33ff */
[----:B------:R-:W-:Y:S01]  /*0330*/  IMAD.IADD R6, R11, 0x1, -R6 ;  /* 0x000000010b067824 */ /* 0x000fe200078e0a06 */
[----:B------:R-:W-:-:S04]  /*0340*/  @!P2 IADD3 R18, PT, PT, -R18, RZ, RZ ;  /* 0x000000ff1212a210 */ /* 0x000fc80007ffe1ff */
[----:B------:R-:W-:-:S03]  /*0350*/  SEL R18, R3, R18, !P0 ;  /* 0x0000001203127207 */ /* 0x000fc60004000000 */
[----:B------:R-:W-:Y:S01]  /*0360*/  @!P1 IMAD.MOV R4, RZ, RZ, -R4 ;  /* 0x000000ffff049224 */ /* 0x000fe200078e0a04 */
[----:B------:R-:W-:-:S04]  /*0370*/  IADD3 R5, PT, PT, R18, R6, RZ ;  /* 0x0000000612057210 */ /* 0x000fc80007ffe0ff */
        /* <DEDUP_REMOVED lines=27> */
[----:B----4-:R-:W-:Y:S02]  /*0530*/  @!P0 HADD2.F32 R19, -RZ, R2.H0_H0 ;  /* 0x20000002ff138230 */ /* 0x010fe40000004100 */
[----:B--2---:R-:W-:Y:S02]  /*0540*/  @!P0 HADD2.F32 R16, -RZ, R4.H0_H0 ;  /* 0x20000004ff108230 */ /* 0x004fe40000004100 */
[----:B---3--:R-:W-:-:S03]  /*0550*/  @!P1 HADD2.F32 R18, -RZ, R6.H0_H0 ;  /* 0x20000006ff129230 */ /* 0x008fc60000004100 */
[----:B------:R-:W-:Y:S01]  /*0560*/  @!P0 FMUL R13, R16, R19 ;  /* 0x00000013100d8220 */ /* 0x000fe20000400000 */
[----:B-----5:R-:W-:-:S05]  /*0570*/  @!P1 HADD2.F32 R15, -RZ, R8.H0_H0 ;  /* 0x20000008ff0f9230 */ /* 0x020fca0000004100 */
[----:B------:R-:W-:-:S07]  /*0580*/  @!P1 FMUL R14, R15, R18 ;  /* 0x000000120f0e9220 */ /* 0x000fce0000400000 */
.L_x_2049:
[----:B------:R-:W-:Y:S05]  /*0590*/  BSYNC.RECONVERGENT B0 ;  /* 0x0000000000007941 */ /* 0x000fea0003800200 */
.L_x_2048:
        /* <DEDUP_REMOVED lines=31> */
[----:B------:R-:W-:Y:S02]  /*0790*/  F2FP.F16.F32.PACK_AB R14, RZ, R14 ;  /* 0x0000000eff0e723e */ /* 0x000fe400000000ff */
[----:B------:R-:W-:-:S05]  /*07a0*/  LEA.HI.X R3, R12, UR9, R17, 0x1, P1 ;  /* 0x000000090c037c11 */ /* 0x000fca00088f0c11 */
[----:B------:R1:W-:Y:S02]  /*07b0*/  STG.E.U16 desc[UR4][R2.64], R14 ;  /* 0x0000000e02007986 */ /* 0x0003e4000c101504 */
.L_x_2051:
[----:B------:R-:W-:Y:S05]  /*07c0*/  BSYNC.RECONVERGENT B0 ;  /* 0x0000000000007941 */ /* 0x000fea0003800200 */
.L_x_2050:
        /* <DEDUP_REMOVED lines=9> */
[----:B------:R-:W-:Y:S02]  /*0860*/  F2FP.F16.F32.PACK_AB R13, RZ, R13 ;  /* 0x0000000dff0d723e */ /* 0x000fe400000000ff */
[----:B------:R-:W-:-:S05]  /*0870*/  LEA.HI.X R3, R12, UR9, R17, 0x1, P0 ;  /* 0x000000090c037c11 */ /* 0x000fca00080f0c11 */
[----:B------:R-:W-:Y:S01]  /*0880*/  STG.E.U16 desc[UR4][R2.64], R13 ;  /* 0x0000000d02007986 */ /* 0x000fe2000c101504 */
[----:B------:R-:W-:Y:S05]  /*0890*/  EXIT ;  /* 0x000000000000794d */ /* 0x000fea0003800000 */
.L_x_2052:
        /* <DEDUP_REMOVED lines=14> */
.L_x_12156:


//--------------------- .text._ZN18transformer_engine50scaled_aligned_causal_masked_softmax_warp_backwardI6__halfS1_fLi4EEEvPT0_PKT_S6_T1_iii --------------------------
	.section	.text._ZN18transformer_engine50scaled_aligned_causal_masked_softmax_warp_backwardI6__halfS1_fLi4EEEvPT0_PKT_S6_T1_iii,"ax",@progbits
	.align	128
        .global         _ZN18transformer_engine50scaled_aligned_causal_masked_softmax_warp_backwardI6__halfS1_fLi4EEEvPT0_PKT_S6_T1_iii
        .type           _ZN18transformer_engine50scaled_aligned_causal_masked_softmax_warp_backwardI6__halfS1_fLi4EEEvPT0_PKT_S6_T1_iii,@function
        .size           _ZN18transformer_engine50scaled_aligned_causal_masked_softmax_warp_backwardI6__halfS1_fLi4EEEvPT0_PKT_S6_T1_iii,(.L_x_12157 - _ZN18transformer_engine50scaled_aligned_causal_masked_softmax_warp_backwardI6__halfS1_fLi4EEEvPT0_PKT_S6_T1_iii)
        .other          _ZN18transformer_engine50scaled_aligned_causal_masked_softmax_warp_backwardI6__halfS1_fLi4EEEvPT0_PKT_S6_T1_iii,@"STO_CUDA_ENTRY STV_DEFAULT"
_ZN18transformer_engine50scaled_aligned_causal_masked_softmax_warp_backwardI6__halfS1_fLi4EEEvPT0_PKT_S6_T1_iii:
.text._ZN18transformer_engine50scaled_aligned_causal_masked_softmax_warp_backwardI6__halfS1_fLi4EEEvPT0_PKT_S6_T1_iii:
        /* <DEDUP_REMOVED lines=57> */
[----:B------:R-:W-:Y:S02]  /*0390*/  ISETP.GT.AND P0, PT, R0, R5, PT ;  /* 0x000000050000720c */ /* 0x000fe40003f04270 */
[----:B------:R-:W-:Y:S02]  /*03a0*/  IADD3 R3, PT, PT, R3, R6, RZ ;  /* 0x0000000603037210 */ /* 0x000fe40007ffe0ff */
[----:B------:R-:W-:Y:S02]  /*03b0*/  ISETP.EQ.OR P0, PT, R2, 0x1, P0 ;  /* 0x000000010200780c */ /* 0x000fe40000702670 */
[----:B------:R-:W-:-:S11]  /*03c0*/  ISETP.GT.AND P1, PT, R0, R3, PT ;  /* 0x000000030000720c */ /* 0x000fd60003f24270 */
[----:B------:R-:W0:Y:S01]  /*03d0*/  @!P0 LDC.64 R2, c[0x0][0x388] ;  /* 0x0000e200ff028b82 */ /* 0x000e220000000a00 */
[C---:B------:R-:W-:Y:S02]  /*03e0*/  @!P0 IADD3 R18, P2, PT, R12.reuse, R11, RZ ;  /* 0x0000000b0c128210 */ /* 0x040fe40007f5e0ff */
[----:B------:R-:W-:Y:S02]  /*03f0*/  @!P1 SHF.L.U64.HI R20, R12, 0x1, R17 ;  /* 0x000000010c149819 */ /* 0x000fe40000010211 */
[----:B------:R-:W-:Y:S01]  /*0400*/  @!P0 LEA.HI.X.SX32 R21, R11, R17, 0x1, P2 ;  /* 0x000000110b158211 */ /* 0x000fe200010f0eff */
[C---:B------:R-:W-:Y:S02]  /*0410*/  @!P0 IMAD.SHL.U32 R19, R18.reuse, 0x2, RZ ;  /* 0x0000000212138824 */ /* 0x040fe400078e00ff */
[----:B------:R-:W1:Y:S01]  /*0420*/  @!P1 LDC.64 R6, c[0x0][0x388] ;  /* 0x0000e200ff069b82 */ /* 0x000e620000000a00 */
[----:B------:R-:W-:Y:S01]  /*0430*/  @!P0 SHF.L.U64.HI R18, R18, 0x1, R21 ;  /* 0x0000000112128819 */ /* 0x000fe20000010215 */
[----:B------:R-:W-:-:S06]  /*0440*/  @!P1 IMAD.SHL.U32 R21, R12, 0x2, RZ ;  /* 0x000000020c159824 */ /* 0x000fcc00078e00ff */
        /* <DEDUP_REMOVED lines=16> */
[----:B---3--:R-:W-:Y:S02]  /*0550*/  @!P0 HADD2.F32 R16, -RZ, R4.H0_H0 ;  /* 0x20000004ff108230 */ /* 0x008fe40000004100 */
[----:B-----5:R-:W-:-:S03]  /*0560*/  @!P1 HADD2.F32 R15, -RZ, R8.H0_H0 ;  /* 0x20000008ff0f9230 */ /* 0x020fc60000004100 */
[----:B------:R-:W-:Y:S02]  /*0570*/  @!P0 FMUL R13, R16, R19 ;  /* 0x00000013100d8220 */ /* 0x000fe40000400000 */
[----:B------:R-:W-:-:S07]  /*0580*/  @!P1 FMUL R14, R15, R18 ;  /* 0x000000120f0e9220 */ /* 0x000fce0000400000 */
.L_x_2054:
[----:B------:R-:W-:Y:S05]  /*0590*/  BSYNC.RECONVERGENT B0 ;  /* 0x0000000000007941 */ /* 0x000fea0003800200 */
.L_x_2053:
        /* <DEDUP_REMOVED lines=27> */
[----:B------:R-:W-:Y:S02]  /*0750*/  F2FP.F16.F32.PACK_AB R14, RZ, R14 ;  /* 0x0000000eff0e723e */ /* 0x000fe400000000ff */
[----:B------:R-:W-:-:S05]  /*0760*/  LEA.HI.X R3, R12, UR9, R17, 0x1, P1 ;  /* 0x000000090c037c11 */ /* 0x000fca00088f0c11 */
[----:B------:R0:W-:Y:S02]  /*0770*/  STG.E.U16 desc[UR4][R2.64], R14 ;  /* 0x0000000e02007986 */ /* 0x0001e4000c101504 */
.L_x_2056:
[----:B------:R-:W-:Y:S05]  /*0780*/  BSYNC.RECONVERGENT B0 ;  /* 0x0000000000007941 */ /* 0x000fea0003800200 */
.L_x_2055:
[----:B------:R-:W-:Y:S05]  /*0790*/  @P0 EXIT ;  /* 0x000000000000094d */ /* 0x000fea0003800000 */
[----:B------:R-:W1:Y:S01]  /*07a0*/  LDCU UR6, c[0x0][0x398] ;  /* 0x00007300ff0677ac */ /* 0x000e620008000800 */
[----:B--2---:R-:W-:Y:S01]  /*07b0*/  FADD R6, R6, R9 ;  /* 0x0000000906067221 */ /* 0x004fe20000000000 */
[----:B------:R-:W-:Y:S01]  /*07c0*/  IADD3 R12, P0, PT, R12, R11, RZ ;  /* 0x0000000b0c0c7210 */ /* 0x000fe20007f1e0ff */
[----:B------:R-:W0:Y:S02]  /*07d0*/  LDCU.64 UR8, c[0x0][0x380] ;  /* 0x00007000ff0877ac */ /* 0x000e240008000a00 */
[----:B------:R-:W-:Y:S01]  /*07e0*/  FFMA R13, R6, -R16, R13 ;  /* 0x80000010060d7223 */ /* 0x000fe2000000000d */
[----:B------:R-:W-:-:S03]  /*07f0*/  IADD3.X R17, PT, PT, RZ, R17, RZ, P0, !PT ;  /* 0x00000011ff117210 */ /* 0x000fc600007fe4ff */
[----:B-1----:R-:W-:Y:S01]  /*0800*/  FMUL R13, R13, UR6 ;  /* 0x000000060d0d7c20 */ /* 0x002fe20008400000 */
[----:B0-----:R-:W-:-:S04]  /*0810*/  LEA R2, P0, R12, UR8, 0x1 ;  /* 0x000000080c027c11 */ /* 0x001fc8000f8008ff */
[----:B------:R-:W-:Y:S02]  /*0820*/  F2FP.F16.F32.PACK_AB R13, RZ, R13 ;  /* 0x0000000dff0d723e */ /* 0x000fe400000000ff */
[----:B------:R-:W-:-:S05]  /*0830*/  LEA.HI.X R3, R12, UR9, R17, 0x1, P0 ;  /* 0x000000090c037c11 */ /* 0x000fca00080f0c11 */
[----:B------:R-:W-:Y:S01]  /*0840*/  STG.E.U16 desc[UR4][R2.64], R13 ;  /* 0x0000000d02007986 */ /* 0x000fe2000c101504 */
[----:B------:R-:W-:Y:S05]  /*0850*/  EXIT ;  /* 0x000000000000794d */ /* 0x000fea0003800000 */
.L_x_2057:
        /* <DEDUP_REMOVED lines=10> */
.L_x_12157:


//--------------------- .text._ZN18transformer_engine49scaled_aligned_causal_masked_softmax_warp_forwardI13__nv_bfloat16S1_fLi14EEEvPT0_PKT_T1_iii --------------------------
	.section	.text._ZN18transformer_engine49scaled_aligned_causal_masked_softmax_warp_forwardI13__nv_bfloat16S1_fLi14EEEvPT0_PKT_T1_iii,"ax",@progbits
	.align	128
        .global         _ZN18transformer_engine49scaled_aligned_causal_masked_softmax_warp_forwardI13__nv_bfloat16S1_fLi14EEEvPT0_PKT_T1_iii
        .type           _ZN18transformer_engine49scaled_aligned_causal_masked_softmax_warp_forwardI13__nv_bfloat16S1_fLi14EEEvPT0_PKT_T1_iii,@function
        .size           _ZN18transformer_engine49scaled_aligned_causal_masked_softmax_warp_forwardI13__nv_bfloat16S1_fLi14EEEvPT0_PKT_T1_iii,(.L_x_12114 - _ZN18transformer_engine49scaled_aligned_causal_masked_softmax_warp_forwardI13__nv_bfloat16S1_fLi14EEEvPT0_PKT_T1_iii)
        .other          _ZN18transformer_engine49scaled_aligned_causal_masked_softmax_warp_forwardI13__nv_bfloat16S1_fLi14EEEvPT0_PKT_T1_iii,@"STO_CUDA_ENTRY STV_DEFAULT"
_ZN18transformer_engine49scaled_aligned_causal_masked_softmax_warp_forwardI13__nv_bfloat16S1_fLi14EEEvPT0_PKT_T1_iii:
.text._ZN18transformer_engine49scaled_aligned_causal_masked_softmax_warp_forwardI13__nv_bfloat16S1_fLi14EEEvPT0_PKT_T1_iii:
[----:B------:R-:W0:Y:S08]  /*0000*/  LDC R1, c[0x0][0x37c] ;  /* 0x0000df00ff017b82 */ /* 0x000e300000000800 */
[----:B------:R-:W1:Y:S01]  /*0010*/  LDC.64 R2, c[0x0][0x398] ;  /* 0x0000e600ff027b82 */ /* 0x000e620000000a00 */
[----:B------:R-:W2:Y:S01]  /*0020*/  S2R R7, SR_TID.Y ;  /* 0x0000000000077919 */ /* 0x000ea20000002200 */
[----:B0-----:R-:W-:Y:S01]  /*0030*/  IADD3 R1, PT, PT, R1, -0x730, RZ ;  /* 0xfffff8d001017810 */ /* 0x001fe20007ffe0ff */
[----:B------:R-:W0:Y:S01]  /*0040*/  LDCU UR7, c[0x0][0x394] ;  /* 0x00007280ff0777ac */ /* 0x000e220008000800 */
[----:B------:R-:W-:Y:S01]  /*0050*/  BSSY.RECONVERGENT B0, `(.L_x_2058) ;  /* 0x0001183000007945 */ /* 0x000fe20003800200 */
[----:B------:R-:W3:Y:S01]  /*0060*/  S2R R129, SR_TID.X ;  /* 0x0000000000817919 */ /* 0x000ee20000002100 */
[----:B------:R-:W4:Y:S02]  /*0070*/  LDCU.64 UR4, c[0x0][0x358] ;  /* 0x00006b00ff0477ac */ /* 0x000f240008000a00 */
[----:B------:R-:W2:Y:S08]  /*0080*/  S2UR UR6, SR_CTAID.X ;  /* 0x00000000000679c3 */ /* 0x000eb00000002500 */
[----:B------:R-:W2:Y:S01]  /*0090*/  LDC R0, c[0x0][0x364] ;  /* 0x0000d900ff007b82 */ /* 0x000ea20000000800 */
[----:B-1----:R-:W-:Y:S01]  /*00a0*/  MOV R9, R2 ;  /* 0x0000000200097202 */ /* 0x002fe20000000f00 */
[----:B------:R1:W-:Y:S01]  /*00b0*/  STL [R1+0x6b4], R3 ;  /* 0x0006b40301007387 */ /* 0x0003e20000100800 */
[----:B------:R-:W-:-:S02]  /*00c0*/  MOV R8, R3 ;  /* 0x0000000300087202 */ /* 0x000fc40000000f00 */
[----:B------:R-:W-:-:S04]  /*00d0*/  IABS R5, R9 ;  /* 0x0000000900057213 */ /* 0x000fc80000000000 */
[----:B------:R-:W5:Y:S01]  /*00e0*/  I2F.RP R4, R5 ;  /* 0x0000000500047306 */ /* 0x000f620000209400 */
[----:B---3--:R-:W-:Y:S01]  /*00f0*/  SHF.L.U32 R129, R129, 0x2, RZ ;  /* 0x0000000281817819 */ /* 0x008fe200000006ff */
[----:B--2---:R-:W-:-:S05]  /*0100*/  IMAD R0, R0, UR6, R7 ;  /* 0x0000000600007c24 */ /* 0x004fca000f8e0207 */
[----:B------:R-:W-:Y:S01]  /*0110*/  ISETP.GE.AND P2, PT, R0, RZ, PT ;  /* 0x000000ff0000720c */ /* 0x000fe20003f46270 */
[----:B-----5:R-:W2:Y:S02]  /*0120*/  MUFU.RCP R4, R4 ;  /* 0x0000000400047308 */ /* 0x020ea40000001000 */
[----:B--2---:R-:W-:Y:S02]  /*0130*/  IADD3 R2, PT, PT, R4, 0xffffffe, RZ ;  /* 0x0ffffffe04027810 */ /* 0x004fe40007ffe0ff */
[----:B------:R-:W-:-:S04]  /*0140*/  IABS R4, R0 ;  /* 0x0000000000047213 */ /* 0x000fc80000000000 */
[----:B-1----:R1:W2:Y:S02]  /*0150*/  F2I.FTZ.U32.TRUNC.NTZ R3, R2 ;  /* 0x0000000200037305 */ /* 0x0022a4000021f000 */
[----:B-1----:R-:W-:Y:S01]  /*0160*/  HFMA2 R2, -RZ, RZ, 0, 0 ;  /* 0x00000000ff027431 */ /* 0x002fe200000001ff */
[----:B--2---:R-:W-:-:S05]  /*0170*/  IADD3 R6, PT, PT, RZ, -R3, RZ ;  /* 0x80000003ff067210 */ /* 0x004fca0007ffe0ff */
[----:B------:R-:W-:-:S04]  /*0180*/  IMAD R7, R6, R5, RZ ;  /* 0x0000000506077224 */ /* 0x000fc800078e02ff */
[----:B------:R-:W-:-:S06]  /*0190*/  IMAD.HI.U32 R3, R3, R7, R2 ;  /* 0x0000000703037227 */ /* 0x000fcc00078e0002 */
[----:B------:R-:W-:-:S05]  /*01a0*/  IMAD.HI.U32 R3, R3, R4, RZ ;  /* 0x0000000403037227 */ /* 0x000fca00078e00ff */
[----:B------:R-:W-:-:S05]  /*01b0*/  IADD3 R3, PT, PT, -R3, RZ, RZ ;  /* 0x000000ff03037210 */ /* 0x000fca0007ffe1ff */
[----:B------:R-:W-:Y:S01]  /*01c0*/  IMAD R2, R5, R3, R4 ;  /* 0x0000000305027224 */ /* 0x000fe200078e0204 */
[----:B------:R-:W-:-:S04]  /*01d0*/  MOV R3, 0xc61c4000 ;  /* 0xc61c400000037802 */ /* 0x000fc80000000f00 */
[----:B------:R-:W-:Y:S01]  /*01e0*/  ISETP.GT.U32.AND P0, PT, R5, R2, PT ;  /* 0x000000020500720c */ /* 0x000fe20003f04070 */
[----:B------:R1:W-:Y:S01]  /*01f0*/  STL [R1+0x30], R3 ;  /* 0x0000300301007387 */ /* 0x0003e20000100800 */
[----:B------:R-:W-:-:S11]  /*0200*/  MOV R251, R3 ;  /* 0x0000000300fb7202 */ /* 0x000fd60000000f00 */
[----:B------:R-:W-:Y:S01]  /*0210*/  @!P0 IMAD.IADD R2, R2, 0x1, -R5 ;  /* 0x0000000102028824 */ /* 0x000fe200078e0a05 */
[----:B------:R-:W-:-:S04]  /*0220*/  ISETP.NE.AND P0, PT, R9, RZ, PT ;  /* 0x000000ff0900720c */ /* 0x000fc80003f05270 */
[----:B------:R-:W-:-:S13]  /*0230*/  ISETP.GT.U32.AND P1, PT, R5, R2, PT ;  /* 0x000000020500720c */ /* 0x000fda0003f24070 */
[----:B------:R-:W-:Y:S02]  /*0240*/  @!P1 IADD3 R2, PT, PT, R2, -R5, RZ ;  /* 0x8000000502029210 */ /* 0x000fe40007ffe0ff */
[----:B0-----:R-:W-:Y:S02]  /*0250*/  ISETP.GE.AND P1, PT, R0, UR7, PT ;  /* 0x0000000700007c0c */ /* 0x001fe4000bf26270 */
[----:B------:R-:W-:Y:S02]  /*0260*/  @!P2 IADD3 R2, PT, PT, -R2, RZ, RZ ;  /* 0x000000ff0202a210 */ /* 0x000fe40007ffe1ff */
[----:B------:R-:W-:-:S04]  /*0270*/  @!P0 LOP3.LUT R2, RZ, R9, RZ, 0x33, !PT ;  /* 0x00000009ff028212 */ /* 0x000fc800078e33ff */
[----:B------:R-:W-:-:S05]  /*0280*/  IADD3 R130, PT, PT, R2, R8, -R9 ;  /* 0x0000000802827210 */ /* 0x000fca0007ffe809 */
[----:B-1--4-:R-:W-:Y:S05]  /*0290*/  @P1 BRA `(.L_x_2059) ;  /* 0x0000011400781947 */ /* 0x012fea0003800000 */
[C---:B------:R-:W-:Y:S01]  /*02a0*/  IADD3 R3, PT, PT, R129.reuse, 0x80, RZ ;  /* 0x0000008081037810 */ /* 0x040fe20007ffe0ff */
[----:B------:R-:W0:Y:S01]  /*02b0*/  LDC.64 R124, c[0x0][0x388] ;  /* 0x0000e200ff7c7b82 */ /* 0x000e220000000a00 */
[CC--:B------:R-:W-:Y:S01]  /*02c0*/  ISETP.GT.AND P3, PT, R129.reuse, R130.reuse, PT ;  /* 0x000000828100720c */ /* 0x0c0fe20003f64270 */
[----:B------:R-:W-:Y:S01]  /*02d0*/  VIADD R7, R129, 0x180 ;  /* 0x0000018081077836 */ /* 0x000fe20000000000 */
[-C--:B------:R-:W-:Y:S01]  /*02e0*/  ISETP.GT.AND P2, PT, R3, R130.reuse, PT ;  /* 0x000000820300720c */ /* 0x080fe20003f44270 */
[----:B------:R-:W-:Y:S01]  /*02f0*/  BSSY.RECONVERGENT B1, `(.L_x_2060) ;  /* 0x0000027000017945 */ /* 0x000fe20003800200 */
[C---:B------:R-:W-:Y:S02]  /*0300*/  IADD3 R3, PT, PT, R129.reuse, 0x200, RZ ;  /* 0x0000020081037810 */ /* 0x040fe40007ffe0ff */
[----:B------:R-:W-:Y:S02]  /*0310*/  IADD3 R5, PT, PT, R129, 0x100, RZ ;  /* 0x0000010081057810 */ /* 0x000fe40007ffe0ff */
[----:B------:R-:W-:Y:S01]  /*0320*/  ISETP.GT.AND P6, PT, R3, R130, PT ;  /* 0x000000820300720c */ /* 0x000fe20003fc4270 */
[----:B------:R-:W-:Y:S01]  /*0330*/  IMAD R3, R0, R8, R129 ;  /* 0x0000000800037224 */ /* 0x000fe200078e0281 */
[----:B------:R-:W-:-:S02]  /*0340*/  MOV R0, 0xc61c4000 ;  /* 0xc61c400000007802 */ /* 0x000fc40000000f00 */
[-C--:B------:R-:W-:Y:S02]  /*0350*/  ISETP.GT.AND P1, PT, R5, R130.reuse, PT ;  /* 0x000000820500720c */ /* 0x080fe40003f24270 */
[----:B------:R-:W-:Y:S01]  /*0360*/  IADD3 R5, PT, PT, R129, 0x280, RZ ;  /* 0x0000028081057810 */ /* 0x000fe20007ffe0ff */
[----:B------:R1:W-:Y:S01]  /*0370*/  STL [R1+0x4], R0 ;  /* 0x0000040001007387 */ /* 0x0003e20000100800 */
[-C--:B------:R-:W-:Y:S02]  /*0380*/  ISETP.GT.AND P0, PT, R7, R130.reuse, PT ;  /* 0x000000820700720c */ /* 0x080fe40003f04270 */
[----:B------:R-:W-:Y:S02]  /*0390*/  ISETP.GT.AND P5, PT, R5, R130, PT ;  /* 0x000000820500720c */ /* 0x000fe40003fa4270 */
[----:B------:R-:W-:Y:S02]  /*03a0*/  MOV R245, 0xc61c4000 ;  /* 0xc61c400000f57802 */ /* 0x000fe40000000f00 */
[----:B------:R-:W-:Y:S01]  /*03b0*/  IADD3 R5, PT, PT, R129, 0x300, RZ ;  /* 0x0000030081057810 */ /* 0x000fe20007ffe0ff */
[----:B0-----:R-:W-:Y:S01]  /*03c0*/  IMAD.WIDE R124, R3, 0x2, R124 ;  /* 0x00000002037c7825 */ /* 0x001fe200078e027c */
[----:B------:R-:W-:-:S02]  /*03d0*/  IADD3 R7, PT, PT, R129, 0x380, RZ ;  /* 0x0000038081077810 */ /* 0x000fc40007ffe0ff */
[----:B------:R-:W-:Y:S01]  /*03e0*/  MOV R252, 0xc61c4000 ;  /* 0xc61c400000fc7802 */ /* 0x000fe20000000f00 */
[----:B-1----:R-:W-:Y:S06]  /*03f0*/  @P3 BRA `(.L_x_2061) ;  /* 0x0000000000583947 */ /* 0x002fec0003800000 */
[----:B------:R-:W2:Y:S01]  /*0400*/  LDG.E.64 R10, desc[UR4][R124.64] ;  /* 0x000000047c0a7981 */ /* 0x000ea2000c1e1b00 */
[CC--:B------:R-:W-:Y:S01]  /*0410*/  ISETP.GE.U32.AND P4, PT, R129.reuse, R130.reuse, PT ;  /* 0x000000828100720c */ /* 0x0c0fe20003f86070 */
[----:B------:R-:W0:Y:S01]  /*0420*/  LDCU UR8, c[0x0][0x390] ;  /* 0x00007200ff0877ac */ /* 0x000e220008000800 */
[----:B------:R-:W-:Y:S02]  /*0430*/  VIADD R3, R129, 0x2 ;  /* 0x0000000281037836 */ /* 0x000fe40000000000 */
[----:B------:R-:W-:Y:S01]  /*0440*/  HFMA2 R245, -RZ, RZ, -6.109375, 2 ;  /* 0xc61c4000fff57431 */ /* 0x000fe200000001ff */
[----:B------:R-:W-:Y:S02]  /*0450*/  MOV R4, 0xc61c4000 ;  /* 0xc61c400000047802 */ /* 0x000fe40000000f00 */
[----:B------:R-:W-:Y:S02]  /*0460*/  ISETP.GT.U32.AND P3, PT, R3, R130, PT ;  /* 0x000000820300720c */ /* 0x000fe40003f64070 */
[----:B------:R-:W-:-:S11]  /*0470*/  IADD3 R3, PT, PT, R129, 0x3, RZ ;  /* 0x0000000381037810 */ /* 0x000fd60007ffe0ff */
[----:B------:R-:W1:Y:S01]  /*0480*/  @!P3 LDC R9, c[0x0][0x390] ;  /* 0x0000e400ff09bb82 */ /* 0x000e620000000800 */
[C---:B--2---:R-:W-:Y:S02]  /*0490*/  @!P4 SHF.R.U64 R0, R10.reuse, 0x10, R11 ;  /* 0x000000100a00c819 */ /* 0x044fe4000000120b */
[----:B------:R-:W-:Y:S02]  /*04a0*/  SHF.L.U32 R252, R10, 0x10, RZ ;  /* 0x000000100afc7819 */ /* 0x000fe400000006ff */
[----:B------:R-:W-:-:S03]  /*04b0*/  @!P4 SHF.L.U32 R0, R0, 0x10, RZ ;  /* 0x000000100000c819 */ /* 0x000fc600000006ff */
[----:B0-----:R-:W-:Y:S02]  /*04c0*/  FMUL R252, R252, UR8 ;  /* 0x00000008fcfc7c20 */ /* 0x001fe40008400000 */
[----:B------:R-:W-:Y:S01]  /*04d0*/  @!P4 FMUL R245, R0, UR8 ;  /* 0x0000000800f5cc20 */ /* 0x000fe20008400000 */
[----:B------:R-:W-:Y:S02]  /*04e0*/  ISETP.GT.U32.AND P4, PT, R3, R130, PT ;  /* 0x000000820300720c */ /* 0x000fe40003f84070 */
[----:B------:R-:W-:-:S05]  /*04f0*/  @!P3 SHF.L.U32 R0, R11, 0x10, RZ ;  /* 0x000000100b00b819 */ /* 0x000fca00000006ff */
[----:B-1----:R-:W-:-:S06]  /*0500*/  @!P3 FMUL R4, R0, R9 ;  /* 0x000000090004b220 */ /* 0x002fcc0000400000 */
[----:B------:R-:W-:-:S04]  /*0510*/  @!P4 SHF.R.U32.HI R2, RZ, 0x10, R11 ;  /* 0x00000010ff02c819 */ /* 0x000fc8000001160b */
[----:B------:R-:W-:-:S05]  /*0520*/  @!P4 SHF.L.U32 R2, R2, 0x10, RZ ;  /* 0x000000100202c819 */ /* 0x000fca00000006ff */
[----:B------:R-:W-:-:S05]  /*0530*/  @!P4 FMUL R251, R2, UR8 ;  /* 0x0000000802fbcc20 */ /* 0x000fca0008400000 */
[----:B------:R0:W-:Y:S04]  /*0540*/  @!P4 STL [R1+0x30], R251 ;  /* 0x000030fb0100c387 */ /* 0x0001e80000100800 */
[----:B------:R0:W-:Y:S02]  /*0550*/  STL [R1+0x4], R4 ;  /* 0x0000040401007387 */ /* 0x0001e40000100800 */
.L_x_2061:
[----:B------:R-:W-:Y:S05]  /*0560*/  BSYNC.RECONVERGENT B1 ;  /* 0x0000000000017941 */ /* 0x000fea0003800200 */
.L_x_2060:
[----:B------:R-:W-:Y:S02]  /*0570*/  HFMA2 R0, -RZ, RZ, -6.109375, 2 ;  /* 0xc61c4000ff007431 */ /* 0x000fe400000001ff */
[----:B------:R-:W-:Y:S01]  /*0580*/  IMAD.MOV.U32 R2, RZ, RZ, -0x39e3c000 ;  /* 0xc61c4000ff027424 */ /* 0x000fe200078e00ff */
[----:B------:R-:W-:Y:S01]  /*0590*/  BSSY.RECONVERGENT B1, `(.L_x_2062) ;  /* 0x0000022000017945 */ /* 0x000fe20003800200 */
[-C--:B------:R-:W-:Y:S02]  /*05a0*/  ISETP.GT.AND P4, PT, R5, R130.reuse, PT ;  /* 0x000000820500720c */ /* 0x080fe40003f84270 */
[----:B------:R-:W-:Y:S01]  /*05b0*/  ISETP.GT.AND P3, PT, R7, R130, PT ;  /* 0x000000820700720c */ /* 0x000fe20003f64270 */
[----:B------:R1:W-:Y:S01]  /*05c0*/  STL [R1+0x8], R2 ;  /* 0x0000080201007387 */ /* 0x0003e20000100800 */
[----:B------:R-:W-:Y:S02]  /*05d0*/  MOV R243, 0xc61c4000 ;  /* 0xc61c400000f37802 */ /* 0x000fe40000000f00 */
[----:B------:R-:W-:Y:S01]  /*05e0*/  IADD3 R5, PT, PT, R129, 0x400, RZ ;  /* 0x0000040081057810 */ /* 0x000fe20007ffe0ff */
[----:B------:R1:W-:Y:S04]  /*05f0*/  STL [R1], R0 ;  /* 0x0000000001007387 */ /* 0x0003e80000100800 */
[----:B------:R1:W-:Y:S01]  /*0600*/  STL [R1+0x34], R0 ;  /* 0x0000340001007387 */ /* 0x0003e20000100800 */
[----:B------:R-:W-:Y:S05]  /*0610*/  @P2 BRA `(.L_x_2063) ;  /* 0x0000000000642947 */ /* 0x000fea0003800000 */
[----:B------:R-:W2:Y:S01]  /*0620*/  LDG.E.64 R8, desc[UR4][R124.64+0x100] ;  /* 0x000100047c087981 */ /* 0x000ea2000c1e1b00 */
[----:B------:R-:W-:Y:S01]  /*0630*/  IADD3 R3, PT, PT, R129, 0x82, RZ ;  /* 0x0000008281037810 */ /* 0x000fe20007ffe0ff */
[----:B------:R-:W3:Y:S01]  /*0640*/  LDCU UR8, c[0x0][0x390] ;  /* 0x00007200ff0877ac */ /* 0x000ee20008000800 */
[----:B-1----:R-:W-:Y:S01]  /*0650*/  MOV R2, 0xc61c4000 ;  /* 0xc61c400000027802 */ /* 0x002fe20000000f00 */
[----:B------:R-:W-:Y:S01]  /*0660*/  IMAD.MOV.U32 R243, RZ, RZ, -0x39e3c000 ;  /* 0xc61c4000fff37424 */ /* 0x000fe200078e00ff */
[----:B------:R-:W-:Y:S02]  /*0670*/  ISETP.GT.U32.AND P2, PT, R3, R130, PT ;  /* 0x000000820300720c */ /* 0x000fe40003f44070 */
[----:B------:R-:W-:Y:S02]  /*0680*/  IADD3 R3, PT, PT, R129, 0x81, RZ ;  /* 0x0000008181037810 */ /* 0x000fe40007ffe0ff */
[----:B0-----:R-:W-:-:S09]  /*0690*/  MOV R4, 0xc61c4000 ;  /* 0xc61c400000047802 */ /* 0x001fd20000000f00 */
[----:B------:R-:W0:Y:S01]  /*06a0*/  @!P2 LDC R7, c[0x0][0x390] ;  /* 0x0000e400ff07ab82 */ /* 0x000e220000000800 */
[----:B--2---:R-:W-:-:S05]  /*06b0*/  @!P2 SHF.L.U32 R0, R9, 0x10, RZ ;  /* 0x000000100900a819 */ /* 0x004fca00000006ff */
[----:B0-----:R-:W-:Y:S01]  /*06c0*/  @!P2 FMUL R2, R0, R7 ;  /* 0x000000070002a220 */ /* 0x001fe20000400000 */
[----:B------:R-:W-:Y:S02]  /*06d0*/  ISETP.GT.U32.AND P2, PT, R3, R130, PT ;  /* 0x000000820300720c */ /* 0x000fe40003f44070 */
[----:B------:R-:W-:Y:S02]  /*06e0*/  IADD3 R3, PT, PT, R129, 0x83, RZ ;  /* 0x0000008381037810 */ /* 0x000fe40007ffe0ff */
[----:B------:R0:W-:Y:S09]  /*06f0*/  STL [R1], R2 ;  /* 0x0000000201007387 */ /* 0x0001f20000100800 */
[----:B------:R-:W-:-:S02]  /*0700*/  @!P2 SHF.R.U64 R0, R8, 0x10, R9 ;  /* 0x000000100800a819 */ /* 0x000fc40000001209 */
[----:B0-----:R-:W-:Y:S02]  /*0710*/  SHF.L.U32 R2, R8, 0x10, RZ ;  /* 0x0000001008027819 */ /* 0x001fe400000006ff */
[----:B------:R-:W-:-:S05]  /*0720*/  @!P2 SHF.L.U32 R0, R0, 0x10, RZ ;  /* 0x000000100000a819 */ /* 0x000fca00000006ff */
[----:B---3--:R-:W-:Y:S01]  /*0730*/  @!P2 FMUL R243, R0, UR8 ;  /* 0x0000000800f3ac20 */ /* 0x008fe20008400000 */
[----:B------:R-:W-:-:S13]  /*0740*/  ISETP.GT.U32.AND P2, PT, R3, R130, PT ;  /* 0x000000820300720c */ /* 0x000fda0003f44070 */
[----:B------:R-:W-:-:S04]  /*0750*/  @!P2 SHF.R.U32.HI R0, RZ, 0x10, R9 ;  /* 0x00000010ff00a819 */ /* 0x000fc80000011609 */
[----:B------:R-:W-:-:S05]  /*0760*/  @!P2 SHF.L.U32 R0, R0, 0x10, RZ ;  /* 0x000000100000a819 */ /* 0x000fca00000006ff */
[----:B------:R-:W-:Y:S01]  /*0770*/  @!P2 FMUL R4, R0, UR8 ;  /* 0x000000080004ac20 */ /* 0x000fe20008400000 */
[----:B------:R-:W-:-:S05]  /*0780*/  FMUL R0, R2, UR8 ;  /* 0x0000000802007c20 */ /* 0x000fca0008400000 */
[----:B------:R2:W-:Y:S04]  /*0790*/  STL [R1+0x34], R0 ;  /* 0x0000340001007387 */ /* 0x0005e80000100800 */
[----:B------:R2:W-:Y:S02]  /*07a0*/  STL [R1+0x8], R4 ;  /* 0x0000080401007387 */ /* 0x0005e40000100800 */
.L_x_2063:
[----:B------:R-:W-:Y:S05]  /*07b0*/  BSYNC.RECONVERGENT B1 ;  /* 0x0000000000017941 */ /* 0x000fea0003800200 */
.L_x_2062:
[----:B-12---:R-:W-:Y:S01]  /*07c0*/  HFMA2 R0, -RZ, RZ, -6.109375, 2 ;  /* 0xc61c4000ff007431 */ /* 0x006fe200000001ff */
[----:B------:R-:W-:Y:S01]  /*07d0*/  BSSY.RECONVERGENT B1, `(.L_x_2064) ;  /* 0x000001f000017945 */ /* 0x000fe20003800200 */
[----:B------:R-:W-:Y:S01]  /*07e0*/  HFMA2 R242, -RZ, RZ, -6.109375, 2 ;  /* 0xc61c4000fff27431 */ /* 0x000fe200000001ff */
[----:B------:R-:W-:Y:S01]  /*07f0*/  ISETP.GT.AND P2, PT, R5, R130, PT ;  /* 0x000000820500720c */ /* 0x000fe20003f44270 */
[----:B------:R-:W-:Y:S01]  /*0800*/  IMAD.MOV.U32 R239, RZ, RZ, -0x39e3c000 ;  /* 0xc61c4000ffef7424 */ /* 0x000fe200078e00ff */
[----:B------:R-:W-:Y:S01]  /*0810*/  MOV R241, 0xc61c4000 ;  /* 0xc61c400000f17802 */ /* 0x000fe20000000f00 */
[----:B------:R1:W-:Y:S01]  /*0820*/  STL [R1+0x38], R0 ;  /* 0x0000380001007387 */ /* 0x0003e20000100800 */
[----:B------:R-:W-:Y:S01]  /*0830*/  IADD3 R5, PT, PT, R129, 0x480, RZ ;  /* 0x0000048081057810 */ /* 0x000fe20007ffe0ff */
[----:B------:R-:W-:Y:S08]  /*0840*/  @P1 BRA `(.L_x_2065) ;  /* 0x00000000005c1947 */ /* 0x000ff00003800000 */
[----:B------:R-:W1:Y:S01]  /*0850*/  LDG.E.64 R8, desc[UR4][R124.64+0x200] ;  /* 0x000200047c087981 */ /* 0x000e62000c1e1b00 */
[----:B------:R-:W-:Y:S01]  /*0860*/  IADD3 R3, PT, PT, R129, 0x102, RZ ;  /* 0x0000010281037810 */ /* 0x000fe20007ffe0ff */
[----:B------:R-:W2:Y:S01]  /*0870*/  LDCU UR8, c[0x0][0x390] ;  /* 0x00007200ff0877ac */ /* 0x000ea20008000800 */
[----:B------:R-:W-:Y:S02]  /*0880*/  MOV R241, 0xc61c4000 ;  /* 0xc61c400000f17802 */ /* 0x000fe40000000f00 */
[----:B------:R-:W-:Y:S02]  /*0890*/  ISETP.GT.U32.AND P1, PT, R3, R130, PT ;  /* 0x000000820300720c */ /* 0x000fe40003f24070 */
[----:B------:R-:W-:Y:S02]  /*08a0*/  IADD3 R3, PT, PT, R129, 0x101, RZ ;  /* 0x0000010181037810 */ /* 0x000fe40007ffe0ff */
[----:B------:R-:W-:Y:S02]  /*08b0*/  MOV R239, 0xc61c4000 ;  /* 0xc61c400000ef7802 */ /* 0x000fe40000000f00 */
[----:B------:R-:W-:-:S07]  /*08c0*/  MOV R242, 0xc61c4000 ;  /* 0xc61c400000f27802 */ /* 0x000fce0000000f00 */
[----:B------:R-:W3:Y:S01]  /*08d0*/  @!P1 LDC R7, c[0x0][0x390] ;  /* 0x0000e400ff079b82 */ /* 0x000ee20000000800 */
[----:B-1----:R-:W-:Y:S02]  /*08e0*/  @!P1 SHF.L.U32 R0, R9, 0x10, RZ ;  /* 0x0000001009009819 */ /* 0x002fe400000006ff */
[----:B------:R-:W-:-:S03]  /*08f0*/  SHF.L.U32 R2, R8, 0x10, RZ ;  /* 0x0000001008027819 */ /* 0x000fc600000006ff */
[----:B---3--:R-:W-:Y:S01]  /*0900*/  @!P1 FMUL R241, R0, R7 ;  /* 0x0000000700f19220 */ /* 0x008fe20000400000 */
[----:B------:R-:W-:Y:S02]  /*0910*/  ISETP.GT.U32.AND P1, PT, R3, R130, PT ;  /* 0x000000820300720c */ /* 0x000fe40003f24070 */
[----:B------:R-:W-:-:S11]  /*0920*/  IADD3 R3, PT, PT, R129, 0x103, RZ ;  /* 0x0000010381037810 */ /* 0x000fd60007ffe0ff */
[----:B------:R-:W-:-:S05]  /*0930*/  @!P1 SHF.R.U64 R0, R8, 0x10, R9 ;  /* 0x0000001008009819 */ /* 0x000fca0000001209 */
[----:B------:R-:W-:-:S04]  /*0940*/  @!P1 IMAD.U32 R0, R0, 0x10000, RZ ;  /* 0x0001000000009824 */ /* 0x000fc800078e00ff */
[----:B--2---:R-:W-:Y:S01]  /*0950*/  @!P1 FMUL R239, R0, UR8 ;  /* 0x0000000800ef9c20 */ /* 0x004fe20008400000 */
[----:B------:R-:W-:-:S13]  /*0960*/  ISETP.GT.U32.AND P1, PT, R3, R130, PT ;  /* 0x000000820300720c */ /* 0x000fda0003f24070 */
[----:B------:R-:W-:-:S04]  /*0970*/  @!P1 SHF.R.U32.HI R0, RZ, 0x10, R9 ;  /* 0x00000010ff009819 */ /* 0x000fc80000011609 */
[----:B------:R-:W-:-:S05]  /*0980*/  @!P1 SHF.L.U32 R0, R0, 0x10, RZ ;  /* 0x0000001000009819 */ /* 0x000fca00000006ff */
[----:B------:R-:W-:Y:S01]  /*0990*/  @!P1 FMUL R242, R0, UR8 ;  /* 0x0000000800f29c20 */ /* 0x000fe20008400000 */
[----:B------:R-:W-:-:S05]  /*09a0*/  FMUL R0, R2, UR8 ;  /* 0x0000000802007c20 */ /* 0x000fca0008400000 */
[----:B------:R2:W-:Y:S02]  /*09b0*/  STL [R1+0x38], R0 ;  /* 0x0000380001007387 */ /* 0x0005e40000100800 */
.L_x_2065:
[----:B------:R-:W-:Y:S05]  /*09c0*/  BSYNC.RECONVERGENT B1 ;  /* 0x0000000000017941 */ /* 0x000fea0003800200 */
.L_x_2064:
[----:B-12---:R-:W-:Y:S01]  /*09d0*/  HFMA2 R0, -RZ, RZ, -6.109375, 2 ;  /* 0xc61c4000ff007431 */ /* 0x006fe200000001ff */
[----:B------:R-:W-:Y:S01]  /*09e0*/  BSSY.RECONVERGENT B1, `(.L_x_2066) ;  /* 0x000001f000017945 */ /* 0x000fe20003800200 */
[----:B------:R-:W-:Y:S01]  /*09f0*/  HFMA2 R237, -RZ, RZ, -6.109375, 2 ;  /* 0xc61c4000ffed7431 */ /* 0x000fe200000001ff */
[----:B------:R-:W-:Y:S01]  /*0a00*/  ISETP.GT.AND P1, PT, R5, R130, PT ;  /* 0x000000820500720c */ /* 0x000fe20003f24270 */
[----:B------:R-:W-:Y:S01]  /*0a10*/  VIADD R5, R129, 0x500 ;  /* 0x0000050081057836 */ /* 0x000fe20000000000 */
[----:B------:R-:W-:Y:S01]  /*0a20*/  MOV R238, 0xc61c4000 ;  /* 0xc61c400000ee7802 */ /* 0x000fe20000000f00 */
[----:B------:R1:W-:Y:S01]  /*0a30*/  STL [R1+0x3c], R0 ;  /* 0x00003c0001007387 */ /* 0x0003e20000100800 */
[----:B------:R-:W-:Y:S01]  /*0a40*/  MOV R235, 0xc61c4000 ;  /* 0xc61c400000eb7802 */ /* 0x000fe20000000f00 */
        /* <DEDUP_REMOVED lines=13> */
[----:B------:R-:W-:Y:S01]  /*0b20*/  ISETP.GT.U32.AND P0, PT, R3, R130, PT ;  /* 0x000000820300720c */ /* 0x000fe20003f04070 */
[----:B------:R-:W-:-:S12]  /*0b30*/  VIADD R3, R129, 0x183 ;  /* 0x0000018381037836 */ /* 0x000fd80000000000 */
[----:B------:R-:W-:-:S04]  /*0b40*/  @!P0 SHF.R.U64 R0, R8, 0x10, R9 ;  /* 0x0000001008008819 */ /* 0x000fc80000001209 */
[----:B------:R-:W-:-:S05]  /*0b50*/  @!P0 SHF.L.U32 R0, R0, 0x10, RZ ;  /* 0x0000001000008819 */ /* 0x000fca00000006ff */
[----:B--2---:R-:W-:Y:S01]  /*0b60*/  @!P0 FMUL R235, R0, UR8 ;  /* 0x0000000800eb8c20 */ /* 0x004fe20008400000 */
[----:B------:R-:W-:-:S13]  /*0b70*/  ISETP.GT.U32.AND P0, PT, R3, R130, PT ;  /* 0x000000820300720c */ /* 0x000fda0003f04070 */
[----:B------:R-:W-:-:S04]  /*0b80*/  @!P0 SHF.R.U32.HI R0, RZ, 0x10, R9 ;  /* 0x00000010ff008819 */ /* 0x000fc80000011609 */
[----:B------:R-:W-:-:S05]  /*0b90*/  @!P0 SHF.L.U32 R0, R0, 0x10, RZ ;  /* 0x0000001000008819 */ /* 0x000fca00000006ff */
[----:B------:R-:W-:Y:S01]  /*0ba0*/  @!P0 FMUL R238, R0, UR8 ;  /* 0x0000000800ee8c20 */ /* 0x000fe20008400000 */
[----:B------:R-:W-:-:S05]  /*0bb0*/  FMUL R0, R2, UR8 ;  /* 0x0000000802007c20 */ /* 0x000fca0008400000 */
[----:B------:R2:W-:Y:S02]  /*0bc0*/  STL [R1+0x3c], R0 ;  /* 0x00003c0001007387 */ /* 0x0005e40000100800 */
.L_x_2067:
[----:B------:R-:W-:Y:S05]  /*0bd0*/  BSYNC.RECONVERGENT B1 ;  /* 0x0000000000017941 */ /* 0x000fea0003800200 */
.L_x_2066:
[----:B-12---:R-:W-:Y:S01]  /*0be0*/  IMAD.MOV.U32 R0, RZ, RZ, -0x39e3c000 ;  /* 0xc61c4000ff007424 */ /* 0x006fe200078e00ff */
[----:B------:R-:W-:Y:S01]  /*0bf0*/  BSSY.RECONVERGENT B1, `(.L_x_2068) ;  /* 0x000001f000017945 */ /* 0x000fe20003800200 */
[----:B------:R-:W-:Y:S01]  /*0c00*/  HFMA2 R233, -RZ, RZ, -6.109375, 2 ;  /* 0xc61c4000ffe97431 */ /* 0x000fe200000001ff */
[----:B------:R-:W-:Y:S02]  /*0c10*/  ISETP.GT.AND P0, PT, R5, R130, PT ;  /* 0x000000820500720c */ /* 0x000fe40003f04270 */
[----:B------:R1:W-:Y:S01]  /*0c20*/  STL [R1+0x40], R0 ;  /* 0x0000400001007387 */ /* 0x0003e20000100800 */
[----:B------:R-:W-:Y:S02]  /*0c30*/  MOV R234, 0xc61c4000 ;  /* 0xc61c400000ea7802 */ /* 0x000fe40000000f00 */
[----:B------:R-:W-:Y:S02]  /*0c40*/  MOV R231, 0xc61c4000 ;  /* 0xc61c400000e77802 */ /* 0x000fe40000000f00 */
[----:B------:R-:W-:Y:S01]  /*0c50*/  IADD3 R5, PT, PT, R129, 0x580, RZ ;  /* 0x0000058081057810 */ /* 0x000fe20007ffe0ff */
[----:B------:R-:W-:Y:S06]  /*0c60*/  @P6 BRA `(.L_x_2069) ;  /* 0x00000000005c6947 */ /* 0x000fec0003800000 */
[----:B------:R-:W1:Y:S01]  /*0c70*/  LDG.E.64 R8, desc[UR4][R124.64+0x400] ;  /* 0x000400047c087981 */ /* 0x000e62000c1e1b00 */
[----:B------:R-:W-:Y:S01]  /*0c80*/  IADD3 R3, PT, PT, R129, 0x202, RZ ;  /* 0x0000020281037810 */ /* 0x000fe20007ffe0ff */
[----:B------:R-:W2:Y:S01]  /*0c90*/  LDCU UR8, c[0x0][0x390] ;  /* 0x00007200ff0877ac */ /* 0x000ea20008000800 */
[----:B------:R-:W-:Y:S01]  /*0ca0*/  MOV R233, 0xc61c4000 ;  /* 0xc61c400000e97802 */ /* 0x000fe20000000f00 */
[----:B------:R-:W-:Y:S01]  /*0cb0*/  IMAD.MOV.U32 R234, RZ, RZ, -0x39e3c000 ;  /* 0xc61c4000ffea7424 */ /* 0x000fe200078e00ff */
[----:B------:R-:W-:Y:S02]  /*0cc0*/  ISETP.GT.U32.AND P6, PT, R3, R130, PT ;  /* 0x000000820300720c */ /* 0x000fe40003fc4070 */
[----:B------:R-:W-:Y:S02]  /*0cd0*/  IADD3 R3, PT, PT, R129, 0x201, RZ ;  /* 0x0000020181037810 */ /* 0x000fe40007ffe0ff */
[----:B------:R-:W-:-:S09]  /*0ce0*/  MOV R231, 0xc61c4000 ;  /* 0xc61c400000e77802 */ /* 0x000fd20000000f00 */
[----:B------:R-:W3:Y:S01]  /*0cf0*/  @!P6 LDC R7, c[0x0][0x390] ;  /* 0x0000e400ff07eb82 */ /* 0x000ee20000000800 */
[----:B-1----:R-:W-:Y:S02]  /*0d00*/  @!P6 SHF.L.U32 R0, R9, 0x10, RZ ;  /* 0x000000100900e819 */ /* 0x002fe400000006ff */
[----:B------:R-:W-:-:S03]  /*0d10*/  SHF.L.U32 R2, R8, 0x10, RZ ;  /* 0x0000001008027819 */ /* 0x000fc600000006ff */
[----:B---3--:R-:W-:Y:S01]  /*0d20*/  @!P6 FMUL R233, R0, R7 ;  /* 0x0000000700e9e220 */ /* 0x008fe20000400000 */
[----:B------:R-:W-:Y:S02]  /*0d30*/  ISETP.GT.U32.AND P6, PT, R3, R130, PT ;  /* 0x000000820300720c */ /* 0x000fe40003fc4070 */
[----:B------:R-:W-:-:S11]  /*0d40*/  IADD3 R3, PT, PT, R129, 0x203, RZ ;  /* 0x0000020381037810 */ /* 0x000fd60007ffe0ff */
        /* <DEDUP_REMOVED lines=9> */
.L_x_2069:
[----:B------:R-:W-:Y:S05]  /*0de0*/  BSYNC.RECONVERGENT B1 ;  /* 0x0000000000017941 */ /* 0x000fea0003800200 */
.L_x_2068:
[----:B-12---:R-:W-:Y:S01]  /*0df0*/  MOV R0, 0xc61c4000 ;  /* 0xc61c400000007802 */ /* 0x006fe20000000f00 */
[----:B------:R-:W-:Y:S01]  /*0e00*/  BSSY.RECONVERGENT B1, `(.L_x_2070) ;  /* 0x000001f000017945 */ /* 0x000fe20003800200 */
[----:B------:R-:W-:Y:S01]  /*0e10*/  HFMA2 R229, -RZ, RZ, -6.109375, 2 ;  /* 0xc61c4000ffe57431 */ /* 0x000fe200000001ff */
[----:B------:R-:W-:Y:S01]  /*0e20*/  ISETP.GT.AND P6, PT, R5, R130, PT ;  /* 0x000000820500720c */ /* 0x000fe20003fc4270 */
[----:B------:R-:W-:Y:S01]  /*0e30*/  HFMA2 R227, -RZ, RZ, -6.109375, 2 ;  /* 0xc61c4000ffe37431 */ /* 0x000fe200000001ff */
[----:B------:R1:W-:Y:S01]  /*0e40*/  STL [R1+0x44], R0 ;  /* 0x0000440001007387 */ /* 0x0003e20000100800 */
[----:B------:R-:W-:Y:S02]  /*0e50*/  MOV R228, 0xc61c4000 ;  /* 0xc61c400000e47802 */ /* 0x000fe40000000f00 */
[----:B------:R-:W-:Y:S01]  /*0e60*/  IADD3 R5, PT, PT, R129, 0x600, RZ ;  /* 0x0000060081057810 */ /* 0x000fe20007ffe0ff */
[----:B------:R-:W-:Y:S07]  /*0e70*/  @P5 BRA `(.L_x_2071) ;  /* 0x00000000005c5947 */ /* 0x000fee0003800000 */
[----:B------:R-:W1:Y:S01]  /*0e80*/  LDG.E.64 R8, desc[UR4][R124.64+0x500] ;  /* 0x000500047c087981 */ /* 0x000e62000c1e1b00 */
[----:B------:R-:W-:Y:S01]  /*0e90*/  VIADD R3, R129, 0x282 ;  /* 0x0000028281037836 */ /* 0x000fe20000000000 */
[----:B------:R-:W-:Y:S01]  /*0ea0*/  MOV R228, 0xc61c4000 ;  /* 0xc61c400000e47802 */ /* 0x000fe20000000f00 */
[----:B------:R-:W2:Y:S01]  /*0eb0*/  LDCU UR8, c[0x0][0x390] ;  /* 0x00007200ff0877ac */ /* 0x000ea20008000800 */
[----:B------:R-:W-:Y:S02]  /*0ec0*/  MOV R227, 0xc61c4000 ;  /* 0xc61c400000e37802 */ /* 0x000fe40000000f00 */
        /* <DEDUP_REMOVED lines=13> */
[----:B------:R-:W-:-:S05]  /*0fa0*/  @!P5 SHF.R.U32.HI R0, RZ, 0x10, R9 ;  /* 0x00000010ff00d819 */ /* 0x000fca0000011609 */
[----:B------:R-:W-:-:S04]  /*0fb0*/  @!P5 IMAD.U32 R0, R0, 0x10000, RZ ;  /* 0x000100000000d824 */ /* 0x000fc800078e00ff */
[----:B------:R-:W-:Y:S01]  /*0fc0*/  @!P5 FMUL R229, R0, UR8 ;  /* 0x0000000800e5dc20 */ /* 0x000fe20008400000 */
[----:B------:R-:W-:-:S05]  /*0fd0*/  FMUL R0, R2, UR8 ;  /* 0x0000000802007c20 */ /* 0x000fca0008400000 */
[----:B------:R2:W-:Y:S02]  /*0fe0*/  STL [R1+0x44], R0 ;  /* 0x0000440001007387 */ /* 0x0005e40000100800 */
.L_x_2071:
[----:B------:R-:W-:Y:S05]  /*0ff0*/  BSYNC.RECONVERGENT B1 ;  /* 0x0000000000017941 */ /* 0x000fea0003800200 */
.L_x_2070:
        /* <DEDUP_REMOVED lines=10> */
[----:B------:R-:W-:Y:S01]  /*10a0*/  IADD3 R3, PT, PT, R129, 0x302, RZ ;  /* 0x0000030281037810 */ /* 0x000fe20007ffe0ff */
[----:B------:R-:W-:Y:S01]  /*10b0*/  IMAD.MOV.U32 R224, RZ, RZ, -0x39e3c000 ;  /* 0xc61c4000ffe07424 */ /* 0x000fe200078e00ff */
[----:B------:R-:W2:Y:S01]  /*10c0*/  LDCU UR8, c[0x0][0x390] ;  /* 0x00007200ff0877ac */ /* 0x000ea20008000800 */
[----:B------:R-:W-:Y:S02]  /*10d0*/  MOV R223, 0xc61c4000 ;  /* 0xc61c400000df7802 */ /* 0x000fe40000000f00 */
[----:B------:R-:W-:Y:S02]  /*10e0*/  ISETP.GT.U32.AND P4, PT, R3, R130, PT ;  /* 0x000000820300720c */ /* 0x000fe40003f84070 */
[----:B------:R-:W-:Y:S02]  /*10f0*/  IADD3 R3, PT, PT, R129, 0x301, RZ ;  /* 0x0000030181037810 */ /* 0x000fe40007ffe0ff */
[----:B------:R-:W-:-:S09]  /*1100*/  MOV R225, 0xc61c4000 ;  /* 0xc61c400000e17802 */ /* 0x000fd20000000f00 */
[----:B------:R-:W3:Y:S01]  /*1110*/  @!P4 LDC R7, c[0x0][0x390] ;  /* 0x0000e400ff07cb82 */ /* 0x000ee20000000800 */
[----:B-1----:R-:W-:Y:S01]  /*1120*/  @!P4 SHF.L.U32 R0, R9, 0x10, RZ ;  /* 0x000000100900c819 */ /* 0x002fe200000006ff */
[----:B------:R-:W-:-:S04]  /*1130*/  IMAD.U32 R2, R8, 0x10000, RZ ;  /* 0x0001000008027824 */ /* 0x000fc800078e00ff */
        /* <DEDUP_REMOVED lines=12> */
.L_x_2073:
[----:B------:R-:W-:Y:S05]  /*1200*/  BSYNC.RECONVERGENT B1 ;  /* 0x0000000000017941 */ /* 0x000fea0003800200 */
.L_x_2072:
        /* <DEDUP_REMOVED lines=18> */
[----:B-1----:R-:W-:Y:S01]  /*1330*/  @!P3 IMAD.U32 R0, R9, 0x10000, RZ ;  /* 0x000100000900b824 */ /* 0x002fe200078e00ff */
        /* <DEDUP_REMOVED lines=13> */
.L_x_2075:
[----:B------:R-:W-:Y:S05]  /*1410*/  BSYNC.RECONVERGENT B1 ;  /* 0x0000000000017941 */ /* 0x000fea0003800200 */
.L_x_2074:
        /* <DEDUP_REMOVED lines=13> */
[----:B------:R-:W-:Y:S01]  /*14f0*/  ISETP.GT.U32.AND P2, PT, R3, R130, PT ;  /* 0x000000820300720c */ /* 0x000fe20003f44070 */
[----:B------:R-:W-:Y:S01]  /*1500*/  VIADD R3, R129, 0x401 ;  /* 0x0000040181037836 */ /* 0x000fe20000000000 */
[----:B------:R-:W-:Y:S02]  /*1510*/  MOV R214, 0xc61c4000 ;  /* 0xc61c400000d67802 */ /* 0x000fe40000000f00 */
        /* <DEDUP_REMOVED lines=16> */
.L_x_2077:
[----:B------:R-:W-:Y:S05]  /*1620*/  BSYNC.RECONVERGENT B1 ;  /* 0x0000000000017941 */ /* 0x000fea0003800200 */
.L_x_2076:
[----:B-12---:R-:W-:Y:S01]  /*1630*/  MOV R0, 0xc61c4000 ;  /* 0xc61c400000007802 */ /* 0x006fe20000000f00 */
[----:B------:R-:W-:Y:S01]  /*1640*/  BSSY.RECONVERGENT B1, `(.L_x_2078) ;  /* 0x000001f000017945 */ /* 0x000fe20003800200 */
[----:B------:R-:W-:Y:S01]  /*1650*/  HFMA2 R210, -RZ, RZ, -6.109375, 2 ;  /* 0xc61c4000ffd27431 */ /* 0x000fe200000001ff */
[----:B------:R-:W-:Y:S01]  /*1660*/  ISETP.GT.AND P2, PT, R5, R130, PT ;  /* 0x000000820500720c */ /* 0x000fe20003f44270 */
[----:B------:R-:W-:Y:S01]  /*1670*/  IMAD.MOV.U32 R211, RZ, RZ, -0x39e3c000 ;  /* 0xc61c4000ffd37424 */ /* 0x000fe200078e00ff */
[----:B------:R1:W-:Y:S01]  /*1680*/  STL [R1+0x54], R0 ;  /* 0x0000540001007387 */ /* 0x0003e20000100800 */
[----:B------:R-:W-:Y:S02]  /*1690*/  MOV R213, 0xc61c4000 ;  /* 0xc61c400000d57802 */ /* 0x000fe40000000f00 */
[----:B------:R-:W-:Y:S01]  /*16a0*/  IADD3 R5, PT, PT, R129, 0x800, RZ ;  /* 0x0000080081057810 */ /* 0x000fe20007ffe0ff */
[----:B------:R-:W-:Y:S07]  /*16b0*/  @P1 BRA `(.L_x_2079) ;  /* 0x00000000005c1947 */ /* 0x000fee0003800000 */
        /* <DEDUP_REMOVED lines=23> */
.L_x_2079:
[----:B------:R-:W-:Y:S05]  /*1830*/  BSYNC.RECONVERGENT B1 ;  /* 0x0000000000017941 */ /* 0x000fea0003800200 */
.L_x_2078:
        /* <DEDUP_REMOVED lines=32> */
.L_x_2081:
[----:B------:R-:W-:Y:S05]  /*1a40*/  BSYNC.RECONVERGENT B1 ;  /* 0x0000000000017941 */ /* 0x000fea0003800200 */
.L_x_2080:
        /* <DEDUP_REMOVED lines=32> */
.L_x_2083:
[----:B------:R-:W-:Y:S05]  /*1c50*/  BSYNC.RECONVERGENT B1 ;  /* 0x0000000000017941 */ /* 0x000fea0003800200 */
.L_x_2082:
        /* <DEDUP_REMOVED lines=32> */
.L_x_2085:
[----:B------:R-:W-:Y:S05]  /*1e60*/  BSYNC.RECONVERGENT B1 ;  /* 0x0000000000017941 */ /* 0x000fea0003800200 */
.L_x_2084:
        /* <DEDUP_REMOVED lines=32> */
.L_x_2087:
[----:B------:R-:W-:Y:S05]  /*2070*/  BSYNC.RECONVERGENT B1 ;  /* 0x0000000000017941 */ /* 0x000fea0003800200 */
.L_x_2086:
        /* <DEDUP_REMOVED lines=32> */
.L_x_2089:
[----:B------:R-:W-:Y:S05]  /*2280*/  BSYNC.RECONVERGENT B1 ;  /* 0x0000000000017941 */ /* 0x000fea0003800200 */
.L_x_2088:
        /* <DEDUP_REMOVED lines=32> */
.L_x_2091:
[----:B------:R-:W-:Y:S05]  /*2490*/  BSYNC.RECONVERGENT B1 ;  /* 0x0000000000017941 */ /* 0x000fea0003800200 */
.L_x_2090:
        /* <DEDUP_REMOVED lines=32> */
.L_x_2093:
[----:B------:R-:W-:Y:S05]  /*26a0*/  BSYNC.RECONVERGENT B1 ;  /* 0x0000000000017941 */ /* 0x000fea0003800200 */
.L_x_2092:
        /* <DEDUP_REMOVED lines=32> */
.L_x_2095:
[----:B------:R-:W-:Y:S05]  /*28b0*/  BSYNC.RECONVERGENT B1 ;  /* 0x0000000000017941 */ /* 0x000fea0003800200 */
.L_x_2094:
        /* <DEDUP_REMOVED lines=32> */
.L_x_2097:
[----:B------:R-:W-:Y:S05]  /*2ac0*/  BSYNC.RECONVERGENT B1 ;  /* 0x0000000000017941 */ /* 0x000fea0003800200 */
.L_x_2096:
        /* <DEDUP_REMOVED lines=32> */
.L_x_2099:
[----:B------:R-:W-:Y:S05]  /*2cd0*/  BSYNC.RECONVERGENT B1 ;  /* 0x0000000000017941 */ /* 0x000fea0003800200 */
.L_x_2098:
        /* <DEDUP_REMOVED lines=32> */
.L_x_2101:
[----:B------:R-:W-:Y:S05]  /*2ee0*/  BSYNC.RECONVERGENT B1 ;  /* 0x0000000000017941 */ /* 0x000fea0003800200 */
.L_x_2100:
        /* <DEDUP_REMOVED lines=32> */
.L_x_2103:
[----:B------:R-:W-:Y:S05]  /*30f0*/  BSYNC.RECONVERGENT B1 ;  /* 0x0000000000017941 */ /* 0x000fea0003800200 */
.L_x_2102:
        /* <DEDUP_REMOVED lines=32> */
.L_x_2105:
[----:B------:R-:W-:Y:S05]  /*3300*/  BSYNC.RECONVERGENT B1 ;  /* 0x0000000000017941 */ /* 0x000fea0003800200 */
.L_x_2104:
        /* <DEDUP_REMOVED lines=32> */
.L_x_2107:
[----:B------:R-:W-:Y:S05]  /*3510*/  BSYNC.RECONVERGENT B1 ;  /* 0x0000000000017941 */ /* 0x000fea0003800200 */
.L_x_2106:
        /* <DEDUP_REMOVED lines=32> */
.L_x_2109:
[----:B------:R-:W-:Y:S05]  /*3720*/  BSYNC.RECONVERGENT B1 ;  /* 0x0000000000017941 */ /* 0x000fea0003800200 */
.L_x_2108:
[----:B-12---:R-:W-:Y:S01]  /*3730*/  MOV R0, 0xc61c4000 ;  /* 0xc61c400000007802 */ /* 0x006fe20000000f00 */
[----:B------:R-:W-:Y:S01]  /*3740*/  BSSY.RECONVERGENT B1, `(.L_x_2110) ;  /* 0x000001f000017945 */ /* 0x000fe20003800200 */
[----:B------:R-:W-:Y:S01]  /*3750*/  HFMA2 R102, -RZ, RZ, -6.109375, 2 ;  /* 0xc61c4000ff667431 */ /* 0x000fe200000001ff */
[----:B------:R-:W-:Y:S01]  /*3760*/  ISETP.GT.AND P0, PT, R5, R130, PT ;  /* 0x000000820500720c */ /* 0x000fe20003f04270 */
[----:B------:R-:W-:Y:S01]  /*3770*/  IMAD.MOV.U32 R103, RZ, RZ, -0x39e3c000 ;  /* 0xc61c4000ff677424 */ /* 0x000fe200078e00ff */
[----:B------:R1:W-:Y:S01]  /*3780*/  STL [R1+0x238], R0 ;  /* 0x0002380001007387 */ /* 0x0003e20000100800 */
[----:B------:R-:W-:Y:S02]  /*3790*/  MOV R104, 0xc61c4000 ;  /* 0xc61c400000687802 */ /* 0x000fe40000000f00 */
[----:B------:R-:W-:Y:S01]  /*37a0*/  LOP3.LUT R5, R129, 0x1000, RZ, 0xfc, !PT ;  /* 0x0000100081057812 */ /* 0x000fe200078efcff */
        /* <DEDUP_REMOVED lines=24> */
.L_x_2111:
[----:B------:R-:W-:Y:S05]  /*3930*/  BSYNC.RECONVERGENT B1 ;  /* 0x0000000000017941 */ /* 0x000fea0003800200 */
.L_x_2110:
[----:B-12---:R-:W-:Y:S01]  /*3940*/  MOV R0, 0xc61c4000 ;  /* 0xc61c400000007802 */ /* 0x006fe20000000f00 */
[----:B------:R-:W-:Y:S01]  /*3950*/  BSSY.RECONVERGENT B1, `(.L_x_2112) ;  /* 0x000001f000017945 */ /* 0x000fe20003800200 */
[----:B------:R-:W-:Y:S01]  /*3960*/  HFMA2 R101, -RZ, RZ, -6.109375, 2 ;  /* 0xc61c4000ff657431 */ /* 0x000fe200000001ff */
[----:B------:R-:W-:Y:S01]  /*3970*/  ISETP.GT.AND P6, PT, R5, R130, PT ;  /* 0x000000820500720c */ /* 0x000fe20003fc4270 */
[----:B------:R-:W-:Y:S01]  /*3980*/  HFMA2 R99, -RZ, RZ, -6.109375, 2 ;  /* 0xc61c4000ff637431 */ /* 0x000fe200000001ff */
[----:B------:R1:W-:Y:S01]  /*3990*/  STL [R1+0x250], R0 ;  /* 0x0002500001007387 */ /* 0x0003e20000100800 */
[----:B------:R-:W-:Y:S01]  /*39a0*/  MOV R100, 0xc61c4000 ;  /* 0xc61c400000647802 */ /* 0x000fe20000000f00 */
[----:B------:R-:W-:Y:S01]  /*39b0*/  VIADD R5, R129, 0x1080 ;  /* 0x0000108081057836 */ /* 0x000fe20000000000 */
        /* <DEDUP_REMOVED lines=24> */
.L_x_2113:
[----:B------:R-:W-:Y:S05]  /*3b40*/  BSYNC.RECONVERGENT B1 ;  /* 0x0000000000017941 */ /* 0x000fea0003800200 */
.L_x_2112:
[----:B-12---:R-:W-:Y:S01]  /*3b50*/  IMAD.MOV.U32 R0, RZ, RZ, -0x39e3c000 ;  /* 0xc61c4000ff007424 */ /* 0x006fe200078e00ff */
        /* <DEDUP_REMOVED lines=17> */
[----:B-1----:R-:W-:-:S05]  /*3c70*/  @!P4 SHF.L.U32 R0, R3, 0x10, RZ ;  /* 0x000000100300c819 */ /* 0x002fca00000006ff */
[----:B---3--:R-:W-:Y:S01]  /*3c80*/  @!P4 FMUL R97, R0, R9 ;  /* 0x000000090061c220 */ /* 0x008fe20000400000 */
[----:B------:R-:W-:Y:S02]  /*3c90*/  ISETP.GT.U32.AND P4, PT, R5, R130, PT ;  /* 0x000000820500720c */ /* 0x000fe40003f84070 */
[----:B------:R-:W-:-:S11]  /*3ca0*/  IADD3 R5, PT, PT, R129, 0xd83, RZ ;  /* 0x00000d8381057810 */ /* 0x000fd60007ffe0ff */
[C---:B------:R-:W-:Y:S02]  /*3cb0*/  @!P4 SHF.R.U64 R0, R2.reuse, 0x10, R3 ;  /* 0x000000100200c819 */ /* 0x040fe40000001203 */
[----:B------:R-:W-:Y:S02]  /*3cc0*/  SHF.L.U32 R2, R2, 0x10, RZ ;  /* 0x0000001002027819 */ /* 0x000fe400000006ff */
        /* <DEDUP_REMOVED lines=8> */
.L_x_2115:
[----:B------:R-:W-:Y:S05]  /*3d50*/  BSYNC.RECONVERGENT B1 ;  /* 0x0000000000017941 */ /* 0x000fea0003800200 */
.L_x_2114:
[----:B-12---:R-:W-:Y:S01]  /*3d60*/  HFMA2 R0, -RZ, RZ, -6.109375, 2 ;  /* 0xc61c4000ff007431 */ /* 0x006fe200000001ff */
[----:B------:R-:W-:Y:S01]  /*3d70*/  BSSY.RECONVERGENT B1, `(.L_x_2116) ;  /* 0x000001f000017945 */ /* 0x000fe20003800200 */
[----:B------:R-:W-:Y:S01]  /*3d80*/  HFMA2 R94, -RZ, RZ, -6.109375, 2 ;  /* 0xc61c4000ff5e7431 */ /* 0x000fe200000001ff */
[----:B------:R-:W-:Y:S02]  /*3d90*/  ISETP.GT.AND P4, PT, R7, R130, PT ;  /* 0x000000820700720c */ /* 0x000fe40003f84270 */
[----:B------:R-:W-:Y:S01]  /*3da0*/  MOV R95, 0xc61c4000 ;  /* 0xc61c4000005f7802 */ /* 0x000fe20000000f00 */
[----:B------:R1:W-:Y:S01]  /*3db0*/  STL [R1+0x278], R0 ;  /* 0x0002780001007387 */ /* 0x0003e20000100800 */
[----:B------:R-:W-:Y:S02]  /*3dc0*/  MOV R93, 0xc61c4000 ;  /* 0xc61c4000005d7802 */ /* 0x000fe40000000f00 */
[----:B------:R-:W-:Y:S01]  /*3dd0*/  IADD3 R7, PT, PT, R129, 0x1180, RZ ;  /* 0x0000118081077810 */ /* 0x000fe20007ffe0ff */
[----:B------:R-:W-:Y:S06]  /*3de0*/  @P3 BRA `(.L_x_2117) ;  /* 0x00000000005c3947 */ /* 0x000fec0003800000 */
        /* <DEDUP_REMOVED lines=23> */
.L_x_2117:
[----:B------:R-:W-:Y:S05]  /*3f60*/  BSYNC.RECONVERGENT B1 ;  /* 0x0000000000017941 */ /* 0x000fea0003800200 */
.L_x_2116:
        /* <DEDUP_REMOVED lines=22> */
[C---:B------:R-:W-:Y:S01]  /*40d0*/  @!P2 SHF.R.U64 R0, R2.reuse, 0x10, R3 ;  /* 0x000000100200a819 */ /* 0x040fe20000001203 */
[----:B------:R-:W-:-:S03]  /*40e0*/  IMAD.U32 R2, R2, 0x10000, RZ ;  /* 0x0001000002027824 */ /* 0x000fc600078e00ff */
        /* <DEDUP_REMOVED lines=8> */
.L_x_2119:
[----:B------:R-:W-:Y:S05]  /*4170*/  BSYNC.RECONVERGENT B1 ;  /* 0x0000000000017941 */ /* 0x000fea0003800200 */
.L_x_2118:
        /* <DEDUP_REMOVED lines=18> */
[----:B-1----:R-:W-:-:S04]  /*42a0*/  @!P1 IMAD.U32 R0, R3, 0x10000, RZ ;  /* 0x0001000003009824 */ /* 0x002fc800078e00ff */
        /* <DEDUP_REMOVED lines=13> */
.L_x_2121:
[----:B------:R-:W-:Y:S05]  /*4380*/  BSYNC.RECONVERGENT B1 ;  /* 0x0000000000017941 */ /* 0x000fea0003800200 */
.L_x_2120:
        /* <DEDUP_REMOVED lines=32> */
.L_x_2123:
[----:B------:R-:W-:Y:S05]  /*4590*/  BSYNC.RECONVERGENT B1 ;  /* 0x0000000000017941 */ /* 0x000fea0003800200 */
.L_x_2122:
        /* <DEDUP_REMOVED lines=32> */
.L_x_2125:
[----:B------:R-:W-:Y:S05]  /*47a0*/  BSYNC.RECONVERGENT B1 ;  /* 0x0000000000017941 */ /* 0x000fea0003800200 */
.L_x_2124:
[----:B-12---:R-:W-:Y:S01]  /*47b0*/  HFMA2 R0, -RZ, RZ, -6.109375, 2 ;  /* 0xc61c4000ff007431 */ /* 0x006fe200000001ff */
[----:B------:R-:W-:Y:S01]  /*47c0*/  MOV R2, 0xc61c4000 ;  /* 0xc61c400000027802 */ /* 0x000fe20000000f00 */
[----:B------:R-:W-:Y:S01]  /*47d0*/  BSSY.RECONVERGENT B1, `(.L_x_2126) ;  /* 0x0000021000017945 */ /* 0x000fe20003800200 */
[----:B------:R-:W-:Y:S01]  /*47e0*/  ISETP.GT.AND P6, PT, R7, R130, PT ;  /* 0x000000820700720c */ /* 0x000fe20003fc4270 */
[----:B------:R-:W-:Y:S01]  /*47f0*/  IMAD.MOV.U32 R80, RZ, RZ, -0x39e3c000 ;  /* 0xc61c4000ff507424 */ /* 0x000fe200078e00ff */
[----:B------:R-:W-:Y:S01]  /*4800*/  IADD3 R7, PT, PT, R129, 0x1400, RZ ;  /* 0x0000140081077810 */ /* 0x000fe20007ffe0ff */
[----:B------:R1:W-:Y:S04]  /*4810*/  STL [R1+0x1e8], R2 ;  /* 0x0001e80201007387 */ /* 0x0003e80000100800 */
[----:B------:R1:W-:Y:S04]  /*4820*/  STL [R1+0x1e0], R0 ;  /* 0x0001e00001007387 */ /* 0x0003e80000100800 */
[----:B------:R1:W-:Y:S01]  /*4830*/  STL [R1+0x2b8], R0 ;  /* 0x0002b80001007387 */ /* 0x0003e20000100800 */
[----:B------:R-:W-:Y:S05]  /*4840*/  @P5 BRA `(.L_x_2127) ;  /* 0x0000000000645947 */ /* 0x000fea0003800000 */
[----:B-1----:R-:W2:Y:S01]  /*4850*/  LDG.E.64 R2, desc[UR4][R124.64+0x2100] ;  /* 0x002100047c027981 */ /* 0x002ea2000c1e1b00 */
[----:B------:R-:W-:Y:S01]  /*4860*/  IADD3 R5, PT, PT, R129, 0x1082, RZ ;  /* 0x0000108281057810 */ /* 0x000fe20007ffe0ff */
[----:B------:R-:W1:Y:S01]  /*4870*/  LDCU UR8, c[0x0][0x390] ;  /* 0x00007200ff0877ac */ /* 0x000e620008000800 */
[----:B0-----:R-:W-:Y:S02]  /*4880*/  MOV R4, 0xc61c4000 ;  /* 0xc61c400000047802 */ /* 0x001fe40000000f00 */
[----:B------:R-:W-:Y:S02]  /*4890*/  ISETP.GT.U32.AND P5, PT, R5, R130, PT ;  /* 0x000000820500720c */ /* 0x000fe40003fa4070 */
[----:B------:R-:W-:Y:S02]  /*48a0*/  IADD3 R5, PT, PT, R129, 0x1081, RZ ;  /* 0x0000108181057810 */ /* 0x000fe40007ffe0ff */
[----:B------:R-:W-:-:S09]  /*48b0*/  MOV R80, 0xc61c4000 ;  /* 0xc61c400000507802 */ /* 0x000fd20000000f00 */
[----:B------:R-:W0:Y:S01]  /*48c0*/  @!P5 LDC R9, c[0x0][0x390] ;  /* 0x0000e400ff09db82 */ /* 0x000e220000000800 */
[----:B--2---:R-:W-:-:S05]  /*48d0*/  @!P5 SHF.L.U32 R0, R3, 0x10, RZ ;  /* 0x000000100300d819 */ /* 0x004fca00000006ff */
[----:B0-----:R-:W-:Y:S01]  /*48e0*/  @!P5 FMUL R4, R0, R9 ;  /* 0x000000090004d220 */ /* 0x001fe20000400000 */
[----:B------:R-:W-:Y:S01]  /*48f0*/  ISETP.GT.U32.AND P5, PT, R5, R130, PT ;  /* 0x000000820500720c */ /* 0x000fe20003fa4070 */
[----:B------:R-:W-:-:S03]  /*4900*/  VIADD R5, R129, 0x1083 ;  /* 0x0000108381057836 */ /* 0x000fc60000000000 */
[----:B------:R0:W-:Y:S09]  /*4910*/  STL [R1+0x1e0], R4 ;  /* 0x0001e00401007387 */ /* 0x0001f20000100800 */
[C---:B------:R-:W-:Y:S02]  /*4920*/  @!P5 SHF.R.U64 R0, R2.reuse, 0x10, R3 ;  /* 0x000000100200d819 */ /* 0x040fe40000001203 */
[----:B------:R-:W-:-:S02]  /*4930*/  SHF.L.U32 R2, R2, 0x10, RZ ;  /* 0x0000001002027819 */ /* 0x000fc400000006ff */
[----:B------:R-:W-:Y:S02]  /*4940*/  @!P5 SHF.L.U32 R0, R0, 0x10, RZ ;  /* 0x000000100000d819 */ /* 0x000fe400000006ff */
[----:B0-----:R-:W-:-:S03]  /*4950*/  MOV R4, 0xc61c4000 ;  /* 0xc61c400000047802 */ /* 0x001fc60000000f00 */
[----:B-1----:R-:W-:Y:S01]  /*4960*/  @!P5 FMUL R80, R0, UR8 ;  /* 0x000000080050dc20 */ /* 0x002fe20008400000 */
[----:B------:R-:W-:-:S13]  /*4970*/  ISETP.GT.U32.AND P5, PT, R5, R130, PT ;  /* 0x000000820500720c */ /* 0x000fda0003fa4070 */
[----:B------:R-:W-:-:S04]  /*4980*/  @!P5 SHF.R.U32.HI R0, RZ, 0x10, R3 ;  /* 0x00000010ff00d819 */ /* 0x000fc80000011603 */
[----:B------:R-:W-:-:S05]  /*4990*/  @!P5 SHF.L.U32 R0, R0, 0x10, RZ ;  /* 0x000000100000d819 */ /* 0x000fca00000006ff */
[----:B------:R-:W-:Y:S01]  /*49a0*/  @!P5 FMUL R4, R0, UR8 ;  /* 0x000000080004dc20 */ /* 0x000fe20008400000 */
[----:B------:R-:W-:-:S05]  /*49b0*/  FMUL R0, R2, UR8 ;  /* 0x0000000802007c20 */ /* 0x000fca0008400000 */
[----:B------:R2:W-:Y:S04]  /*49c0*/  STL [R1+0x2b8], R0 ;  /* 0x0002b80001007387 */ /* 0x0005e80000100800 */
[----:B------:R2:W-:Y:S02]  /*49d0*/  STL [R1+0x1e8], R4 ;  /* 0x0001e80401007387 */ /* 0x0005e40000100800 */
.L_x_2127:
[----:B------:R-:W-:Y:S05]  /*49e0*/  BSYNC.RECONVERGENT B1 ;  /* 0x0000000000017941 */ /* 0x000fea0003800200 */
.L_x_2126:
[----:B-12---:R-:W-:Y:S01]  /*49f0*/  HFMA2 R0, -RZ, RZ, -6.109375, 2 ;  /* 0xc61c4000ff007431 */ /* 0x006fe200000001ff */
[----:B------:R-:W-:Y:S01]  /*4a00*/  MOV R3, 0xc61c4000 ;  /* 0xc61c400000037802 */ /* 0x000fe20000000f00 */
[----:B------:R-:W-:Y:S01]  /*4a10*/  BSSY.RECONVERGENT B1, `(.L_x_2128) ;  /* 0x0000023000017945 */ /* 0x000fe20003800200 */
[----:B------:R-:W-:Y:S02]  /*4a20*/  MOV R2, 0xc61c4000 ;  /* 0xc61c400000027802 */ /* 0x000fe40000000f00 */
[----:B------:R-:W-:Y:S01]  /*4a30*/  ISETP.GT.AND P5, PT, R7, R130, PT ;  /* 0x000000820700720c */ /* 0x000fe20003fa4270 */
[----:B------:R1:W-:Y:S01]  /*4a40*/  STL [R1+0x1f4], R3 ;  /* 0x0001f40301007387 */ /* 0x0003e20000100800 */
[----:B------:R-:W-:-:S03]  /*4a50*/  IADD3 R7, PT, PT, R129, 0x1480, RZ ;  /* 0x0000148081077810 */ /* 0x000fc60007ffe0ff */
[----:B------:R1:W-:Y:S04]  /*4a60*/  STL [R1+0x1f0], R0 ;  /* 0x0001f00001007387 */ /* 0x0003e80000100800 */
[----:B------:R1:W-:Y:S04]  /*4a70*/  STL [R1+0x1ec], R2 ;  /* 0x0001ec0201007387 */ /* 0x0003e80000100800 */
[----:B------:R1:W-:Y:S01]  /*4a80*/  STL [R1+0x2bc], R0 ;  /* 0x0002bc0001007387 */ /* 0x0003e20000100800 */
[----:B------:R-:W-:Y:S05]  /*4a90*/  @P4 BRA `(.L_x_2129) ;  /* 0x0000000000684947 */ /* 0x000fea0003800000 */
[----:B-1----:R-:W2:Y:S01]  /*4aa0*/  LDG.E.64 R2, desc[UR4][R124.64+0x2200] ;  /* 0x002200047c027981 */ /* 0x002ea2000c1e1b00 */
[----:B------:R-:W-:Y:S01]  /*4ab0*/  VIADD R5, R129, 0x1102 ;  /* 0x0000110281057836 */ /* 0x000fe20000000000 */
[----:B0-----:R-:W-:Y:S01]  /*4ac0*/  MOV R4, 0xc61c4000 ;  /* 0xc61c400000047802 */ /* 0x001fe20000000f00 */
[----:B------:R-:W0:Y:S03]  /*4ad0*/  LDCU UR8, c[0x0][0x390] ;  /* 0x00007200ff0877ac */ /* 0x000e260008000800 */
[----:B------:R-:W-:Y:S02]  /*4ae0*/  ISETP.GT.U32.AND P4, PT, R5, R130, PT ;  /* 0x000000820500720c */ /* 0x000fe40003f84070 */
[----:B------:R-:W-:-:S11]  /*4af0*/  IADD3 R5, PT, PT, R129, 0x1101, RZ ;  /* 0x0000110181057810 */ /* 0x000fd60007ffe0ff */
[----:B------:R-:W1:Y:S01]  /*4b00*/  @!P4 LDC R9, c[0x0][0x390] ;  /* 0x0000e400ff09cb82 */ /* 0x000e620000000800 */
[----:B--2---:R-:W-:-:S05]  /*4b10*/  @!P4 SHF.L.U32 R0, R3, 0x10, RZ ;  /* 0x000000100300c819 */ /* 0x004fca00000006ff */
[----:B-1----:R-:W-:Y:S01]  /*4b20*/  @!P4 FMUL R4, R0, R9 ;  /* 0x000000090004c220 */ /* 0x002fe20000400000 */
[----:B------:R-:W-:Y:S02]  /*4b30*/  ISETP.GT.U32.AND P4, PT, R5, R130, PT ;  /* 0x000000820500720c */ /* 0x000fe40003f84070 */
[----:B------:R-:W-:Y:S02]  /*4b40*/  IADD3 R5, PT, PT, R129, 0x1103, RZ ;  /* 0x0000110381057810 */ /* 0x000fe40007ffe0ff */
[----:B------:R1:W-:Y:S09]  /*4b50*/  STL [R1+0x1f0], R4 ;  /* 0x0001f00401007387 */ /* 0x0003f20000100800 */
[----:B------:R-:W-:-:S02]  /*4b60*/  @!P4 SHF.R.U64 R0, R2, 0x10, R3 ;  /* 0x000000100200c819 */ /* 0x000fc40000001203 */
[----:B-1----:R-:W-:Y:S02]  /*4b70*/  MOV R4, 0xc61c4000 ;  /* 0xc61c400000047802 */ /* 0x002fe40000000f00 */
[----:B------:R-:W-:Y:S02]  /*4b80*/  @!P4 SHF.L.U32 R0, R0, 0x10, RZ ;  /* 0x000000100000c819 */ /* 0x000fe400000006ff */
[----:B------:R-:W-:-:S03]  /*4b90*/  SHF.L.U32 R2, R2, 0x10, RZ ;  /* 0x0000001002027819 */ /* 0x000fc600000006ff */
[----:B0-----:R-:W-:Y:S01]  /*4ba0*/  @!P4 FMUL R4, R0, UR8 ;  /* 0x000000080004cc20 */ /* 0x001fe20008400000 */
[----:B------:R-:W-:-:S04]  /*4bb0*/  ISETP.GT.U32.AND P4, PT, R5, R130, PT ;  /* 0x000000820500720c */ /* 0x000fc80003f84070 */
[----:B------:R0:W-:Y:S09]  /*4bc0*/  STL [R1+0x1ec], R4 ;  /* 0x0001ec0401007387 */ /* 0x0001f20000100800 */
[----:B------:R-:W-:Y:S02]  /*4bd0*/  @!P4 SHF.R.U32.HI R0, RZ, 0x10, R3 ;  /* 0x00000010ff00c819 */ /* 0x000fe40000011603 */
[----:B0-----:R-:W-:-:S03]  /*4be0*/  MOV R4, 0xc61c4000 ;  /* 0xc61c400000047802 */ /* 0x001fc60000000f00 */
[----:B------:R-:W-:-:S04]  /*4bf0*/  @!P4 IMAD.U32 R0, R0, 0x10000, RZ ;  /* 0x000100000000c824 */ /* 0x000fc800078e00ff */
[----:B------:R-:W-:Y:S01]  /*4c00*/  @!P4 FMUL R4, R0, UR8 ;  /* 0x000000080004cc20 */ /* 0x000fe20008400000 */
[----:B------:R-:W-:-:S05]  /*4c10*/  FMUL R0, R2, UR8 ;  /* 0x0000000802007c20 */ /* 0x000fca0008400000 */
[----:B------:R2:W-:Y:S04]  /*4c20*/  STL [R1+0x2bc], R0 ;  /* 0x0002bc0001007387 */ /* 0x0005e80000100800 */
[----:B------:R2:W-:Y:S02]  /*4c30*/  STL [R1+0x1f4], R4 ;  /* 0x0001f40401007387 */ /* 0x0005e40000100800 */
.L_x_2129:
[----:B------:R-:W-:Y:S05]  /*4c40*/  BSYNC.RECONVERGENT B1 ;  /* 0x0000000000017941 */ /* 0x000fea0003800200 */
.L_x_2128:
[----:B-1----:R-:W-:Y:S01]  /*4c50*/  HFMA2 R3, -RZ, RZ, -6.109375, 2 ;  /* 0xc61c4000ff037431 */ /* 0x002fe200000001ff */
[----:B--2---:R-:W-:Y:S01]  /*4c60*/  MOV R0, 0xc61c4000 ;  /* 0xc61c400000007802 */ /* 0x004fe20000000f00 */
[----:B------:R-:W-:Y:S01]  /*4c70*/  HFMA2 R2, -RZ, RZ, -6.109375, 2 ;  /* 0xc61c4000ff027431 */ /* 0x000fe200000001ff */
[----:B------:R-:W-:Y:S01]  /*4c80*/  BSSY.RECONVERGENT B1, `(.L_x_2130) ;  /* 0x0000022000017945 */ /* 0x000fe20003800200 */
[----:B------:R-:W-:Y:S02]  /*4c90*/  ISETP.GT.AND P4, PT, R7, R130, PT ;  /* 0x000000820700720c */ /* 0x000fe40003f84270 */
[----:B------:R-:W-:Y:S01]  /*4ca0*/  IADD3 R7, PT, PT, R129, 0x1500, RZ ;  /* 0x0000150081077810 */ /* 0x000fe20007ffe0ff */
[----:B------:R1:W-:Y:S04]  /*4cb0*/  STL [R1+0x204], R3 ;  /* 0x0002040301007387 */ /* 0x0003e80000100800 */
        /* <DEDUP_REMOVED lines=9> */
[----:B------:R-:W-:-:S11]  /*4d50*/  IADD3 R5, PT, PT, R129, 0x1181, RZ ;  /* 0x0000118181057810 */ /* 0x000fd60007ffe0ff */
[----:B------:R-:W0:Y:S01]  /*4d60*/  @!P3 LDC R9, c[0x0][0x390] ;  /* 0x0000e400ff09bb82 */ /* 0x000e220000000800 */
[----:B--2---:R-:W-:-:S04]  /*4d70*/  @!P3 IMAD.U32 R0, R3, 0x10000, RZ ;  /* 0x000100000300b824 */ /* 0x004fc800078e00ff */
[----:B0-----:R-:W-:Y:S01]  /*4d80*/  @!P3 FMUL R4, R0, R9 ;  /* 0x000000090004b220 */ /* 0x001fe20000400000 */
[----:B------:R-:W-:Y:S02]  /*4d90*/  ISETP.GT.U32.AND P3, PT, R5, R130, PT ;  /* 0x000000820500720c */ /* 0x000fe40003f64070 */
[----:B------:R-:W-:Y:S02]  /*4da0*/  IADD3 R5, PT, PT, R129, 0x1183, RZ ;  /* 0x0000118381057810 */ /* 0x000fe40007ffe0ff */
[----:B------:R0:W-:Y:S09]  /*4db0*/  STL [R1+0x200], R4 ;  /* 0x0002000401007387 */ /* 0x0001f20000100800 */
[----:B------:R-:W-:-:S02]  /*4dc0*/  @!P3 SHF.R.U64 R0, R2, 0x10, R3 ;  /* 0x000000100200b819 */ /* 0x000fc40000001203 */
[----:B0-----:R-:W-:Y:S02]  /*4dd0*/  MOV R4, 0xc61c4000 ;  /* 0xc61c400000047802 */ /* 0x001fe40000000f00 */
[----:B------:R-:W-:Y:S02]  /*4de0*/  @!P3 SHF.L.U32 R0, R0, 0x10, RZ ;  /* 0x000000100000b819 */ /* 0x000fe400000006ff */
[----:B------:R-:W-:-:S03]  /*4df0*/  SHF.L.U32 R2, R2, 0x10, RZ ;  /* 0x0000001002027819 */ /* 0x000fc600000006ff */
[----:B-1----:R-:W-:Y:S01]  /*4e00*/  @!P3 FMUL R4, R0, UR8 ;  /* 0x000000080004bc20 */ /* 0x002fe20008400000 */
[----:B------:R-:W-:-:S04]  /*4e10*/  ISETP.GT.U32.AND P3, PT, R5, R130, PT ;  /* 0x000000820500720c */ /* 0x000fc80003f64070 */
[----:B------:R0:W-:Y:S09]  /*4e20*/  STL [R1+0x1fc], R4 ;  /* 0x0001fc0401007387 */ /* 0x0001f20000100800 */
[----:B------:R-:W-:Y:S02]  /*4e30*/  @!P3 SHF.R.U32.HI R0, RZ, 0x10, R3 ;  /* 0x00000010ff00b819 */ /* 0x000fe40000011603 */
[----:B0-----:R-:W-:-:S02]  /*4e40*/  MOV R4, 0xc61c4000 ;  /* 0xc61c400000047802 */ /* 0x001fc40000000f00 */
[----:B------:R-:W-:-:S05]  /*4e50*/  @!P3 SHF.L.U32 R0, R0, 0x10, RZ ;  /* 0x000000100000b819 */ /* 0x000fca00000006ff */
[----:B------:R-:W-:Y:S01]  /*4e60*/  @!P3 FMUL R4, R0, UR8 ;  /* 0x000000080004bc20 */ /* 0x000fe20008400000 */
[----:B------:R-:W-:-:S05]  /*4e70*/  FMUL R0, R2, UR8 ;  /* 0x0000000802007c20 */ /* 0x000fca0008400000 */
[----:B------:R2:W-:Y:S04]  /*4e80*/  STL [R1+0x2c0], R0 ;  /* 0x0002c00001007387 */ /* 0x0005e80000100800 */
[----:B------:R2:W-:Y:S02]  /*4e90*/  STL [R1+0x204], R4 ;  /* 0x0002040401007387 */ /* 0x0005e40000100800 */
.L_x_2131:
[----:B------:R-:W-:Y:S05]  /*4ea0*/  BSYNC.RECONVERGENT B1 ;  /* 0x0000000000017941 */ /* 0x000fea0003800200 */
.L_x_2130:
[----:B-1----:R-:W-:Y:S02]  /*4eb0*/  IMAD.MOV.U32 R3, RZ, RZ, -0x39e3c000 ;  /* 0xc61c4000ff037424 */ /* 0x002fe400078e00ff */
[----:B------:R-:W-:Y:S01]  /*4ec0*/  HFMA2 R2, -RZ, RZ, -6.109375, 2 ;  /* 0xc61c4000ff027431 */ /* 0x000fe200000001ff */
[----:B--2---:R-:W-:Y:S01]  /*4ed0*/  MOV R0, 0xc61c4000 ;  /* 0xc61c400000007802 */ /* 0x004fe20000000f00 */
[----:B------:R-:W-:Y:S01]  /*4ee0*/  BSSY.RECONVERGENT B1, `(.L_x_2132) ;  /* 0x0000022000017945 */ /* 0x000fe20003800200 */
        /* <DEDUP_REMOVED lines=14> */
[----:B--2---:R-:W-:-:S05]  /*4fd0*/  @!P2 SHF.L.U32 R0, R3, 0x10, RZ ;  /* 0x000000100300a819 */ /* 0x004fca00000006ff */
[----:B0-----:R-:W-:Y:S01]  /*4fe0*/  @!P2 FMUL R4, R0, R9 ;  /* 0x000000090004a220 */ /* 0x001fe20000400000 */
[----:B------:R-:W-:Y:S02]  /*4ff0*/  ISETP.GT.U32.AND P2, PT, R5, R130, PT ;  /* 0x000000820500720c */ /* 0x000fe40003f44070 */
[----:B------:R-:W-:Y:S02]  /*5000*/  IADD3 R5, PT, PT, R129, 0x1203, RZ ;  /* 0x0000120381057810 */ /* 0x000fe40007ffe0ff */
[----:B------:R0:W-:Y:S09]  /*5010*/  STL [R1+0x20c], R4 ;  /* 0x00020c0401007387 */ /* 0x0001f20000100800 */
[C---:B------:R-:W-:Y:S01]  /*5020*/  @!P2 SHF.R.U64 R0, R2.reuse, 0x10, R3 ;  /* 0x000000100200a819 */ /* 0x040fe20000001203 */
[----:B0-----:R-:W-:Y:S01]  /*5030*/  IMAD.MOV.U32 R4, RZ, RZ, -0x39e3c000 ;  /* 0xc61c4000ff047424 */ /* 0x001fe200078e00ff */
[----:B------:R-:W-:-:S02]  /*5040*/  SHF.L.U32 R2, R2, 0x10, RZ ;  /* 0x0000001002027819 */ /* 0x000fc400000006ff */
[----:B------:R-:W-:-:S05]  /*5050*/  @!P2 SHF.L.U32 R0, R0, 0x10, RZ ;  /* 0x000000100000a819 */ /* 0x000fca00000006ff */
        /* <DEDUP_REMOVED lines=10> */
.L_x_2133:
[----:B------:R-:W-:Y:S05]  /*5100*/  BSYNC.RECONVERGENT B1 ;  /* 0x0000000000017941 */ /* 0x000fea0003800200 */
.L_x_2132:
[----:B-12---:R-:W-:Y:S01]  /*5110*/  HFMA2 R0, -RZ, RZ, -6.109375, 2 ;  /* 0xc61c4000ff007431 */ /* 0x006fe200000001ff */
[----:B------:R-:W-:Y:S01]  /*5120*/  MOV R3, 0xc61c4000 ;  /* 0xc61c400000037802 */ /* 0x000fe20000000f00 */
[----:B------:R-:W-:Y:S01]  /*5130*/  IMAD.MOV.U32 R2, RZ, RZ, -0x39e3c000 ;  /* 0xc61c4000ff027424 */ /* 0x000fe200078e00ff */
[----:B------:R-:W-:Y:S01]  /*5140*/  BSSY.RECONVERGENT B1, `(.L_x_2134) ;  /* 0x0000022000017945 */ /* 0x000fe20003800200 */
[----:B------:R-:W-:Y:S02]  /*5150*/  ISETP.GT.AND P2, PT, R7, R130, PT ;  /* 0x000000820700720c */ /* 0x000fe40003f44270 */
        /* <DEDUP_REMOVED lines=15> */
[----:B------:R-:W-:Y:S01]  /*5250*/  ISETP.GT.U32.AND P1, PT, R5, R130, PT ;  /* 0x000000820500720c */ /* 0x000fe20003f24070 */
[----:B------:R-:W-:-:S03]  /*5260*/  VIADD R5, R129, 0x1283 ;  /* 0x0000128381057836 */ /* 0x000fc60000000000 */
[----:B------:R0:W-:Y:S09]  /*5270*/  STL [R1+0x21c], R4 ;  /* 0x00021c0401007387 */ /* 0x0001f20000100800 */
[----:B------:R-:W-:Y:S02]  /*5280*/  @!P1 SHF.R.U64 R0, R2, 0x10, R3 ;  /* 0x0000001002009819 */ /* 0x000fe40000001203 */
[----:B0-----:R-:W-:-:S02]  /*5290*/  MOV R4, 0xc61c4000 ;  /* 0xc61c400000047802 */ /* 0x001fc40000000f00 */
        /* <DEDUP_REMOVED lines=12> */
.L_x_2135:
[----:B------:R-:W-:Y:S05]  /*5360*/  BSYNC.RECONVERGENT B1 ;  /* 0x0000000000017941 */ /* 0x000fea0003800200 */
.L_x_2134:
        /* <DEDUP_REMOVED lines=37> */
.L_x_2137:
[----:B------:R-:W-:Y:S05]  /*55c0*/  BSYNC.RECONVERGENT B1 ;  /* 0x0000000000017941 */ /* 0x000fea0003800200 */
.L_x_2136:
        /* <DEDUP_REMOVED lines=37> */
.L_x_2139:
[----:B------:R-:W-:Y:S05]  /*5820*/  BSYNC.RECONVERGENT B1 ;  /* 0x0000000000017941 */ /* 0x000fea0003800200 */
.L_x_2138:
        /* <DEDUP_REMOVED lines=37> */
.L_x_2141:
[----:B------:R-:W-:Y:S05]  /*5a80*/  BSYNC.RECONVERGENT B1 ;  /* 0x0000000000017941 */ /* 0x000fea0003800200 */
.L_x_2140:
        /* <DEDUP_REMOVED lines=37> */
.L_x_2143:
[----:B------:R-:W-:Y:S05]  /*5ce0*/  BSYNC.RECONVERGENT B1 ;  /* 0x0000000000017941 */ /* 0x000fea0003800200 */
.L_x_2142:
        /* <DEDUP_REMOVED lines=37> */
.L_x_2145:
[----:B------:R-:W-:Y:S05]  /*5f40*/  BSYNC.RECONVERGENT B1 ;  /* 0x0000000000017941 */ /* 0x000fea0003800200 */
.L_x_2144:
        /* <DEDUP_REMOVED lines=37> */
.L_x_2147:
[----:B------:R-:W-:Y:S05]  /*61a0*/  BSYNC.RECONVERGENT B1 ;  /* 0x0000000000017941 */ /* 0x000fea0003800200 */
.L_x_2146:
        /* <DEDUP_REMOVED lines=37> */
.L_x_2149:
[----:B------:R-:W-:Y:S05]  /*6400*/  BSYNC.RECONVERGENT B1 ;  /* 0x0000000000017941 */ /* 0x000fea0003800200 */
.L_x_2148:
        /* <DEDUP_REMOVED lines=37> */
.L_x_2151:
[----:B------:R-:W-:Y:S05]  /*6660*/  BSYNC.RECONVERGENT B1 ;  /* 0x0000000000017941 */ /* 0x000fea0003800200 */
.L_x_2150:
        /* <DEDUP_REMOVED lines=37> */
.L_x_2153:
[----:B------:R-:W-:Y:S05]  /*68c0*/  BSYNC.RECONVERGENT B1 ;  /* 0x0000000000017941 */ /* 0x000fea0003800200 */
.L_x_2152:
[----:B-12---:R-:W-:Y:S01]  /*68d0*/  MOV R0, 0xc61c4000 ;  /* 0xc61c400000007802 */ /* 0x006fe20000000f00 */
[----:B------:R-:W-:Y:S01]  /*68e0*/  BSSY.RECONVERGENT B1, `(.L_x_2154) ;  /* 0x0000020000017945 */ /* 0x000fe20003800200 */
[----:B------:R-:W-:Y:S01]  /*68f0*/  HFMA2 R79, -RZ, RZ, -6.109375, 2 ;  /* 0xc61c4000ff4f7431 */ /* 0x000fe200000001ff */
[----:B------:R-:W-:Y:S01]  /*6900*/  ISETP.GT.AND P6, PT, R7, R130, PT ;  /* 0x000000820700720c */ /* 0x000fe20003fc4270 */
[----:B------:R-:W-:Y:S01]  /*6910*/  HFMA2 R78, -RZ, RZ, -6.109375, 2 ;  /* 0xc61c4000ff4e7431 */ /* 0x000fe200000001ff */
[----:B------:R1:W-:Y:S01]  /*6920*/  STL [R1+0x2ac], R0 ;  /* 0x0002ac0001007387 */ /* 0x0003e20000100800 */
[----:B------:R-:W-:-:S03]  /*6930*/  IADD3 R7, PT, PT, R129, 0x1b00, RZ ;  /* 0x00001b0081077810 */ /* 0x000fc60007ffe0ff */
[----:B------:R1:W-:Y:S01]  /*6940*/  STL [R1+0x348], R0 ;  /* 0x0003480001007387 */ /* 0x0003e20000100800 */
[----:B------:R-:W-:Y:S06]  /*6950*/  @P5 BRA `(.L_x_2155) ;  /* 0x0000000000605947 */ /* 0x000fec0003800000 */
[----:B------:R-:W1:Y:S01]  /*6960*/  LDG.E.64 R2, desc[UR4][R124.64+0x2f00] ;  /* 0x002f00047c027981 */ /* 0x000e62000c1e1b00 */
[----:B------:R-:W-:Y:S01]  /*6970*/  IADD3 R5, PT, PT, R129, 0x1782, RZ ;  /* 0x0000178281057810 */ /* 0x000fe20007ffe0ff */
[----:B------:R-:W2:Y:S01]  /*6980*/  LDCU UR8, c[0x0][0x390] ;  /* 0x00007200ff0877ac */ /* 0x000ea20008000800 */
[----:B0-----:R-:W-:Y:S02]  /*6990*/  MOV R4, 0xc61c4000 ;  /* 0xc61c400000047802 */ /* 0x001fe40000000f00 */
[----:B------:R-:W-:Y:S02]  /*69a0*/  ISETP.GT.U32.AND P5, PT, R5, R130, PT ;  /* 0x000000820500720c */ /* 0x000fe40003fa4070 */
[----:B------:R-:W-:Y:S02]  /*69b0*/  IADD3 R5, PT, PT, R129, 0x1781, RZ ;  /* 0x0000178181057810 */ /* 0x000fe40007ffe0ff */
[----:B------:R-:W-:Y:S02]  /*69c0*/  MOV R78, 0xc61c4000 ;  /* 0xc61c4000004e7802 */ /* 0x000fe40000000f00 */
[----:B------:R-:W-:-:S07]  /*69d0*/  MOV R79, 0xc61c4000 ;  /* 0xc61c4000004f7802 */ /* 0x000fce0000000f00 */
[----:B------:R-:W0:Y:S01]  /*69e0*/  @!P5 LDC R9, c[0x0][0x390] ;  /* 0x0000e400ff09db82 */ /* 0x000e220000000800 */
[----:B-1----:R-:W-:-:S04]  /*69f0*/  @!P5 IMAD.U32 R0, R3, 0x10000, RZ ;  /* 0x000100000300d824 */ /* 0x002fc800078e00ff */
[----:B0-----:R-:W-:Y:S01]  /*6a00*/  @!P5 FMUL R4, R0, R9 ;  /* 0x000000090004d220 */ /* 0x001fe20000400000 */
[----:B------:R-:W-:Y:S02]  /*6a10*/  ISETP.GT.U32.AND P5, PT, R5, R130, PT ;  /* 0x000000820500720c */ /* 0x000fe40003fa4070 */
[----:B------:R-:W-:Y:S02]  /*6a20*/  IADD3 R5, PT, PT, R129, 0x1783, RZ ;  /* 0x0000178381057810 */ /* 0x000fe40007ffe0ff */
[----:B------:R3:W-:Y:S09]  /*6a30*/  STL [R1+0x2ac], R4 ;  /* 0x0002ac0401007387 */ /* 0x0007f20000100800 */
[----:B------:R-:W-:-:S02]  /*6a40*/  @!P5 SHF.R.U64 R0, R2, 0x10, R3 ;  /* 0x000000100200d819 */ /* 0x000fc40000001203 */
        /* <DEDUP_REMOVED lines=9> */
.L_x_2155:
[----:B------:R-:W-:Y:S05]  /*6ae0*/  BSYNC.RECONVERGENT B1 ;  /* 0x0000000000017941 */ /* 0x000fea0003800200 */
.L_x_2154:
[----:B-1-3--:R-:W-:Y:S01]  /*6af0*/  MOV R0, 0xc61c4000 ;  /* 0xc61c400000007802 */ /* 0x00afe20000000f00 */
        /* <DEDUP_REMOVED lines=31> */
.L_x_2157:
[----:B------:R-:W-:Y:S05]  /*6cf0*/  BSYNC.RECONVERGENT B1 ;  /* 0x0000000000017941 */ /* 0x000fea0003800200 */
.L_x_2156:
        /* <DEDUP_REMOVED lines=32> */
.L_x_2159:
[----:B------:R-:W-:Y:S05]  /*6f00*/  BSYNC.RECONVERGENT B1 ;  /* 0x0000000000017941 */ /* 0x000fea0003800200 */
.L_x_2158:
        /* <DEDUP_REMOVED lines=18> */
[----:B-1----:R-:W-:-:S05]  /*7030*/  @!P2 SHF.L.U32 R0, R3, 0x10, RZ ;  /* 0x000000100300a819 */ /* 0x002fca00000006ff */
[----:B---3--:R-:W-:Y:S01]  /*7040*/  @!P2 FMUL R70, R0, R9 ;  /* 0x000000090046a220 */ /* 0x008fe20000400000 */
[----:B------:R-:W-:Y:S02]  /*7050*/  ISETP.GT.U32.AND P2, PT, R5, R130, PT ;  /* 0x000000820500720c */ /* 0x000fe40003f44070 */
[----:B------:R-:W-:-:S11]  /*7060*/  IADD3 R5, PT, PT, R129, 0x1903, RZ ;  /* 0x0000190381057810 */ /* 0x000fd60007ffe0ff */
[C---:B------:R-:W-:Y:S02]  /*7070*/  @!P2 SHF.R.U64 R0, R2.reuse, 0x10, R3 ;  /* 0x000000100200a819 */ /* 0x040fe40000001203 */
[----:B------:R-:W-:-:S03]  /*7080*/  SHF.L.U32 R2, R2, 0x10, RZ ;  /* 0x0000001002027819 */ /* 0x000fc600000006ff */
        /* <DEDUP_REMOVED lines=8> */
.L_x_2161:
[----:B------:R-:W-:Y:S05]  /*7110*/  BSYNC.RECONVERGENT B1 ;  /* 0x0000000000017941 */ /* 0x000fea0003800200 */
.L_x_2160:
        /* <DEDUP_REMOVED lines=20> */
[----:B------:R-:W-:Y:S01]  /*7260*/  ISETP.GT.U32.AND P1, PT, R5, R130, PT ;  /* 0x000000820500720c */ /* 0x000fe20003f24070 */
[----:B------:R-:W-:-:S12]  /*7270*/  VIADD R5, R129, 0x1983 ;  /* 0x0000198381057836 */ /* 0x000fd80000000000 */
        /* <DEDUP_REMOVED lines=10> */
.L_x_2163:
[----:B------:R-:W-:Y:S05]  /*7320*/  BSYNC.RECONVERGENT B1 ;  /* 0x0000000000017941 */ /* 0x000fea0003800200 */
.L_x_2162:
        /* <DEDUP_REMOVED lines=32> */
.L_x_2165:
[----:B------:R-:W-:Y:S05]  /*7530*/  BSYNC.RECONVERGENT B1 ;  /* 0x0000000000017941 */ /* 0x000fea0003800200 */
.L_x_2164:
        /* <DEDUP_REMOVED lines=32> */
.L_x_2167:
[----:B------:R-:W-:Y:S05]  /*7740*/  BSYNC.RECONVERGENT B1 ;  /* 0x0000000000017941 */ /* 0x000fea0003800200 */
.L_x_2166:
        /* <DEDUP_REMOVED lines=32> */
.L_x_2169:
[----:B------:R-:W-:Y:S05]  /*7950*/  BSYNC.RECONVERGENT B1 ;  /* 0x0000000000017941 */ /* 0x000fea0003800200 */
.L_x_2168:
        /* <DEDUP_REMOVED lines=32> */
.L_x_2171:
[----:B------:R-:W-:Y:S05]  /*7b60*/  BSYNC.RECONVERGENT B1 ;  /* 0x0000000000017941 */ /* 0x000fea0003800200 */
.L_x_2170:
        /* <DEDUP_REMOVED lines=14> */
[----:B------:R-:W-:Y:S02]  /*7c50*/  MOV R51, 0xc61c4000 ;  /* 0xc61c400000337802 */ /* 0x000fe40000000f00 */
[----:B------:R-:W-:-:S09]  /*7c60*/  MOV R53, 0xc61c4000 ;  /* 0xc61c400000357802 */ /* 0x000fd20000000f00 */
[----:B------:R-:W3:Y:S01]  /*7c70*/  @!P3 LDC R5, c[0x0][0x390] ;  /* 0x0000e400ff05bb82 */ /* 0x000ee20000000800 */
[----:B-1----:R-:W-:-:S05]  /*7c80*/  @!P3 SHF.L.U32 R0, R3, 0x10, RZ ;  /* 0x000000100300b819 */ /* 0x002fca00000006ff */
[----:B---3--:R-:W-:Y:S01]  /*7c90*/  @!P3 FMUL R52, R0, R5 ;  /* 0x000000050034b220 */ /* 0x008fe20000400000 */
[----:B------:R-:W-:-:S05]  /*7ca0*/  VIADD R5, R129, 0x1c01 ;  /* 0x00001c0181057836 */ /* 0x000fca0000000000 */
        /* <DEDUP_REMOVED lines=12> */
.L_x_2173:
[----:B------:R-:W-:Y:S05]  /*7d70*/  BSYNC.RECONVERGENT B1 ;  /* 0x0000000000017941 */ /* 0x000fea0003800200 */
.L_x_2172:
[----:B-12---:R-:W-:Y:S01]  /*7d80*/  HFMA2 R0, -RZ, RZ, -6.109375, 2 ;  /* 0xc61c4000ff007431 */ /* 0x006fe200000001ff */
[----:B------:R-:W-:Y:S01]  /*7d90*/  BSSY.RECONVERGENT B1, `(.L_x_2174) ;  /* 0x000001f000017945 */ /* 0x000fe20003800200 */
[----:B------:R-:W-:Y:S01]  /*7da0*/  HFMA2 R50, -RZ, RZ, -6.109375, 2 ;  /* 0xc61c4000ff327431 */ /* 0x000fe200000001ff */
[----:B------:R-:W-:Y:S01]  /*7db0*/  ISETP.GT.AND P3, PT, R7, R130, PT ;  /* 0x000000820700720c */ /* 0x000fe20003f64270 */
[----:B------:R-:W-:Y:S01]  /*7dc0*/  IMAD.MOV.U32 R49, RZ, RZ, -0x39e3c000 ;  /* 0xc61c4000ff317424 */ /* 0x000fe200078e00ff */
[----:B------:R-:W-:Y:S01]  /*7dd0*/  MOV R48, 0xc61c4000 ;  /* 0xc61c400000307802 */ /* 0x000fe20000000f00 */
[----:B------:R1:W-:Y:S01]  /*7de0*/  STL [R1+0x3c4], R0 ;  /* 0x0003c40001007387 */ /* 0x0003e20000100800 */
[----:B------:R-:W-:Y:S01]  /*7df0*/  LOP3.LUT R7, R129, 0x2000, RZ, 0xfc, !PT ;  /* 0x0000200081077812 */ /* 0x000fe200078efcff */
[----:B------:R-:W-:Y:S08]  /*7e00*/  @P2 BRA `(.L_x_2175) ;  /* 0x00000000005c2947 */ /* 0x000ff00003800000 */
[----:B------:R-:W1:Y:S01]  /*7e10*/  LDG.E.64 R2, desc[UR4][R124.64+0x3900] ;  /* 0x003900047c027981 */ /* 0x000e62000c1e1b00 */
[----:B------:R-:W-:Y:S01]  /*7e20*/  IADD3 R5, PT, PT, R129, 0x1c82, RZ ;  /* 0x00001c8281057810 */ /* 0x000fe20007ffe0ff */
[----:B------:R-:W2:Y:S01]  /*7e30*/  LDCU UR8, c[0x0][0x390] ;  /* 0x00007200ff0877ac */ /* 0x000ea20008000800 */
[----:B------:R-:W-:Y:S01]  /*7e40*/  MOV R49, 0xc61c4000 ;  /* 0xc61c400000317802 */ /* 0x000fe20000000f00 */
[----:B------:R-:W-:Y:S01]  /*7e50*/  IMAD.MOV.U32 R48, RZ, RZ, -0x39e3c000 ;  /* 0xc61c4000ff307424 */ /* 0x000fe200078e00ff */
[----:B------:R-:W-:Y:S02]  /*7e60*/  ISETP.GT.U32.AND P2, PT, R5, R130, PT ;  /* 0x000000820500720c */ /* 0x000fe40003f44070 */
[----:B------:R-:W-:-:S11]  /*7e70*/  MOV R50, 0xc61c4000 ;  /* 0xc61c400000327802 */ /* 0x000fd60000000f00 */
[----:B------:R-:W3:Y:S01]  /*7e80*/  @!P2 LDC R5, c[0x0][0x390] ;  /* 0x0000e400ff05ab82 */ /* 0x000ee20000000800 */
[----:B-1----:R-:W-:-:S05]  /*7e90*/  @!P2 SHF.L.U32 R0, R3, 0x10, RZ ;  /* 0x000000100300a819 */ /* 0x002fca00000006ff */
[----:B---3--:R-:W-:Y:S01]  /*7ea0*/  @!P2 FMUL R49, R0, R5 ;  /* 0x000000050031a220 */ /* 0x008fe20000400000 */
[----:B------:R-:W-:-:S04]  /*7eb0*/  IADD3 R5, PT, PT, R129, 0x1c81, RZ ;  /* 0x00001c8181057810 */ /* 0x000fc80007ffe0ff */
        /* <DEDUP_REMOVED lines=12> */
.L_x_2175:
[----:B------:R-:W-:Y:S05]  /*7f80*/  BSYNC.RECONVERGENT B1 ;  /* 0x0000000000017941 */ /* 0x000fea0003800200 */
.L_x_2174:
        /* <DEDUP_REMOVED lines=19> */
[----:B------:R-:W-:-:S04]  /*80c0*/  IADD3 R7, PT, PT, R129, 0x1d01, RZ ;  /* 0x00001d0181077810 */ /* 0x000fc80007ffe0ff */
        /* <DEDUP_REMOVED lines=12> */
.L_x_2177:
[----:B------:R-:W-:Y:S05]  /*8190*/  BSYNC.RECONVERGENT B1 ;  /* 0x0000000000017941 */ /* 0x000fea0003800200 */
.L_x_2176:
        /* <DEDUP_REMOVED lines=32> */
.L_x_2179:
[----:B------:R-:W-:Y:S05]  /*83a0*/  BSYNC.RECONVERGENT B1 ;  /* 0x0000000000017941 */ /* 0x000fea0003800200 */
.L_x_2178:
[----:B------:R-:W-:Y:S01]  /*83b0*/  MOV R2, 0xc61c4000 ;  /* 0xc61c400000027802 */ /* 0x000fe20000000f00 */
[----:B------:R-:W-:Y:S01]  /*83c0*/  BSSY.RECONVERGENT B1, `(.L_x_2180) ;  /* 0x000001f000017945 */ /* 0x000fe20003800200 */
[----:B------:R-:W-:Y:S01]  /*83d0*/  HFMA2 R41, -RZ, RZ, -6.109375, 2 ;  /* 0xc61c4000ff297431 */ /* 0x000fe200000001ff */
[----:B------:R-:W-:Y:S01]  /*83e0*/  ISETP.GT.AND P0, PT, R5, R130, PT ;  /* 0x000000820500720c */ /* 0x000fe20003f04270 */
[----:B------:R-:W-:Y:S01]  /*83f0*/  HFMA2 R39, -RZ, RZ, -6.109375, 2 ;  /* 0xc61c4000ff277431 */ /* 0x000fe200000001ff */
[----:B------:R3:W-:Y:S01]  /*8400*/  STL [R1+0x3e8], R2 ;  /* 0x0003e80201007387 */ /* 0x0007e20000100800 */
[----:B------:R-:W-:Y:S02]  /*8410*/  MOV R40, 0xc61c4000 ;  /* 0xc61c400000287802 */ /* 0x000fe40000000f00 */
[----:B-12---:R-:W-:Y:S01]  /*8420*/  IADD3 R0, PT, PT, R129, 0x2180, RZ ;  /* 0x0000218081007810 */ /* 0x006fe20007ffe0ff */
[----:B------:R-:W-:Y:S07]  /*8430*/  @P6 BRA `(.L_x_2181) ;  /* 0x00000000005c6947 */ /* 0x000fee0003800000 */
[----:B------:R-:W-:Y:S01]  /*8440*/  VIADD R3, R129, 0x1e02 ;  /* 0x00001e0281037836 */ /* 0x000fe20000000000 */
[----:B------:R-:W-:Y:S01]  /*8450*/  MOV R40, 0xc61c4000 ;  /* 0xc61c400000287802 */ /* 0x000fe20000000f00 */
[----:B------:R-:W1:Y:S03]  /*8460*/  LDCU UR8, c[0x0][0x390] ;  /* 0x00007200ff0877ac */ /* 0x000e660008000800 */
[----:B------:R-:W-:Y:S02]  /*8470*/  ISETP.GT.U32.AND P6, PT, R3, R130, PT ;  /* 0x000000820300720c */ /* 0x000fe40003fc4070 */
[----:B---3--:R-:W0:Y:S01]  /*8480*/  LDG.E.64 R2, desc[UR4][R124.64+0x3c00] ;  /* 0x003c00047c027981 */ /* 0x008e22000c1e1b00 */
[----:B------:R-:W-:Y:S02]  /*8490*/  MOV R39, 0xc61c4000 ;  /* 0xc61c400000277802 */ /* 0x000fe40000000f00 */
[----:B------:R-:W-:-:S08]  /*84a0*/  MOV R41, 0xc61c4000 ;  /* 0xc61c400000297802 */ /* 0x000fd00000000f00 */
[----:B------:R-:W2:Y:S01]  /*84b0*/  @!P6 LDC R5, c[0x0][0x390] ;  /* 0x0000e400ff05eb82 */ /* 0x000ea20000000800 */
[----:B0-----:R-:W-:-:S05]  /*84c0*/  @!P6 SHF.L.U32 R4, R3, 0x10, RZ ;  /* 0x000000100304e819 */ /* 0x001fca00000006ff */
[----:B--2---:R-:W-:Y:S01]  /*84d0*/  @!P6 FMUL R40, R4, R5 ;  /* 0x000000050428e220 */ /* 0x004fe20000400000 */
[----:B------:R-:W-:-:S04]  /*84e0*/  IADD3 R5, PT, PT, R129, 0x1e01, RZ ;  /* 0x00001e0181057810 */ /* 0x000fc80007ffe0ff */
[----:B------:R-:W-:Y:S02]  /*84f0*/  ISETP.GT.U32.AND P6, PT, R5, R130, PT ;  /* 0x000000820500720c */ /* 0x000fe40003fc4070 */
[----:B------:R-:W-:-:S11]  /*8500*/  IADD3 R5, PT, PT, R129, 0x1e03, RZ ;  /* 0x00001e0381057810 */ /* 0x000fd60007ffe0ff */
[C---:B------:R-:W-:Y:S02]  /*8510*/  @!P6 SHF.R.U64 R4, R2.reuse, 0x10, R3 ;  /* 0x000000100204e819 */ /* 0x040fe40000001203 */
[----:B------:R-:W-:Y:S02]  /*8520*/  SHF.L.U32 R2, R2, 0x10, RZ ;  /* 0x0000001002027819 */ /* 0x000fe400000006ff */
[----:B------:R-:W-:-:S03]  /*8530*/  @!P6 SHF.L.U32 R4, R4, 0x10, RZ ;  /* 0x000000100404e819 */ /* 0x000fc600000006ff */
[----:B-1----:R-:W-:Y:S02]  /*8540*/  FMUL R2, R2, UR8 ;  /* 0x0000000802027c20 */ /* 0x002fe40008400000 */
[----:B------:R-:W-:Y:S01]  /*8550*/  @!P6 FMUL R39, R4, UR8 ;  /* 0x000000080427ec20 */ /* 0x000fe20008400000 */
[----:B------:R-:W-:Y:S02]  /*8560*/  ISETP.GT.U32.AND P6, PT, R5, R130, PT ;  /* 0x000000820500720c */ /* 0x000fe40003fc4070 */
[----:B------:R1:W-:Y:S11]  /*8570*/  STL [R1+0x3e8], R2 ;  /* 0x0003e80201007387 */ /* 0x0003f60000100800 */
[----:B------:R-:W-:-:S05]  /*8580*/  @!P6 SHF.R.U32.HI R3, RZ, 0x10, R3 ;  /* 0x00000010ff03e819 */ /* 0x000fca0000011603 */
[----:B------:R-:W-:-:S04]  /*8590*/  @!P6 IMAD.U32 R3, R3, 0x10000, RZ ;  /* 0x000100000303e824 */ /* 0x000fc800078e00ff */
[----:B-1----:R-:W-:-:S07]  /*85a0*/  @!P6 FMUL R41, R3, UR8 ;  /* 0x000000080329ec20 */ /* 0x002fce0008400000 */
.L_x_2181:
[----:B------:R-:W-:Y:S05]  /*85b0*/  BSYNC.RECONVERGENT B1 ;  /* 0x0000000000017941 */ /* 0x000fea0003800200 */
.L_x_2180:
[----:B------:R-:W-:Y:S01]  /*85c0*/  ISETP.GT.AND P6, PT, R0, R130, PT ;  /* 0x000000820000720c */ /* 0x000fe20003fc4270 */
[----:B------:R-:W-:Y:S01]  /*85d0*/  BSSY.RECONVERGENT B1, `(.L_x_2182) ;  /* 0x000001f000017945 */ /* 0x000fe20003800200 */
[----:B------:R-:W-:Y:S01]  /*85e0*/  MOV R0, 0xc61c4000 ;  /* 0xc61c400000007802 */ /* 0x000fe20000000f00 */
[----:B------:R-:W-:Y:S01]  /*85f0*/  HFMA2 R38, -RZ, RZ, -6.109375, 2 ;  /* 0xc61c4000ff267431 */ /* 0x000fe200000001ff */
[----:B------:R-:W-:Y:S01]  /*8600*/  MOV R37, 0xc61c4000 ;  /* 0xc61c400000257802 */ /* 0x000fe20000000f00 */
[----:B------:R-:W-:Y:S01]  /*8610*/  HFMA2 R36, -RZ, RZ, -6.109375, 2 ;  /* 0xc61c4000ff247431 */ /* 0x000fe200000001ff */
[----:B------:R-:W-:Y:S01]  /*8620*/  IADD3 R5, PT, PT, R129, 0x2200, RZ ;  /* 0x0000220081057810 */ /* 0x000fe20007ffe0ff */
[----:B------:R1:W-:Y:S01]  /*8630*/  STL [R1+0x3f0], R0 ;  /* 0x0003f00001007387 */ /* 0x0003e20000100800 */
[----:B------:R-:W-:Y:S05]  /*8640*/  @P5 BRA `(.L_x_2183) ;  /* 0x00000000005c5947 */ /* 0x000fea0003800000 */
[----:B------:R-:W-:Y:S01]  /*8650*/  IADD3 R3, PT, PT, R129, 0x1e82, RZ ;  /* 0x00001e8281037810 */ /* 0x000fe20007ffe0ff */
[----:B------:R-:W-:Y:S01]  /*8660*/  IMAD.MOV.U32 R37, RZ, RZ, -0x39e3c000 ;  /* 0xc61c4000ff257424 */ /* 0x000fe200078e00ff */
[----:B------:R-:W2:Y:S02]  /*8670*/  LDCU UR8, c[0x0][0x390] ;  /* 0x00007200ff0877ac */ /* 0x000ea40008000800 */
[----:B------:R-:W-:Y:S02]  /*8680*/  ISETP.GT.U32.AND P5, PT, R3, R130, PT ;  /* 0x000000820300720c */ /* 0x000fe40003fa4070 */
[----:B---3--:R-:W0:Y:S01]  /*8690*/  LDG.E.64 R2, desc[UR4][R124.64+0x3d00] ;  /* 0x003d00047c027981 */ /* 0x008e22000c1e1b00 */
[----:B------:R-:W-:Y:S01]  /*86a0*/  MOV R36, 0xc61c4000 ;  /* 0xc61c400000247802 */ /* 0x000fe20000000f00 */
[----:B------:R-:W-:-:S09]  /*86b0*/  IMAD.MOV.U32 R38, RZ, RZ, -0x39e3c000 ;  /* 0xc61c4000ff267424 */ /* 0x000fd200078e00ff */
[----:B-1----:R-:W1:Y:S01]  /*86c0*/  @!P5 LDC R0, c[0x0][0x390] ;  /* 0x0000e400ff00db82 */ /* 0x002e620000000800 */
[----:B0-----:R-:W-:-:S05]  /*86d0*/  @!P5 SHF.L.U32 R4, R3, 0x10, RZ ;  /* 0x000000100304d819 */ /* 0x001fca00000006ff */
[----:B-1----:R-:W-:Y:S01]  /*86e0*/  @!P5 FMUL R37, R4, R0 ;  /* 0x000000000425d220 */ /* 0x002fe20000400000 */
[----:B------:R-:W-:-:S04]  /*86f0*/  IADD3 R0, PT, PT, R129, 0x1e81, RZ ;  /* 0x00001e8181007810 */ /* 0x000fc80007ffe0ff */
[----:B------:R-:W-:-:S13]  /*8700*/  ISETP.GT.U32.AND P5, PT, R0, R130, PT ;  /* 0x000000820000720c */ /* 0x000fda0003fa4070 */
[C---:B------:R-:W-:Y:S02]  /*8710*/  @!P5 SHF.R.U64 R0, R2.reuse, 0x10, R3 ;  /* 0x000000100200d819 */ /* 0x040fe40000001203 */
[----:B------:R-:W-:Y:S02]  /*8720*/  SHF.L.U32 R2, R2, 0x10, RZ ;  /* 0x0000001002027819 */ /* 0x000fe400000006ff */
[----:B------:R-:W-:-:S05]  /*8730*/  @!P5 SHF.L.U32 R0, R0, 0x10, RZ ;  /* 0x000000100000d819 */ /* 0x000fca00000006ff */
[----:B--2---:R-:W-:Y:S01]  /*8740*/  @!P5 FMUL R36, R0, UR8 ;  /* 0x000000080024dc20 */ /* 0x004fe20008400000 */
[----:B------:R-:W-:-:S04]  /*8750*/  IADD3 R0, PT, PT, R129, 0x1e83, RZ ;  /* 0x00001e8381007810 */ /* 0x000fc80007ffe0ff */
[----:B------:R-:W-:Y:S01]  /*8760*/  ISETP.GT.U32.AND P5, PT, R0, R130, PT ;  /* 0x000000820000720c */ /* 0x000fe20003fa4070 */
[----:B------:R-:W-:-:S05]  /*8770*/  FMUL R0, R2, UR8 ;  /* 0x0000000802007c20 */ /* 0x000fca0008400000 */
[----:B------:R2:W-:Y:S07]  /*8780*/  STL [R1+0x3f0], R0 ;  /* 0x0003f00001007387 */ /* 0x0005ee0000100800 */
[----:B------:R-:W-:-:S04]  /*8790*/  @!P5 SHF.R.U32.HI R3, RZ, 0x10, R3 ;  /* 0x00000010ff03d819 */ /* 0x000fc80000011603 */
[----:B------:R-:W-:-:S05]  /*87a0*/  @!P5 SHF.L.U32 R3, R3, 0x10, RZ ;  /* 0x000000100303d819 */ /* 0x000fca00000006ff */
[----:B--2---:R-:W-:-:S07]  /*87b0*/  @!P5 FMUL R38, R3, UR8 ;  /* 0x000000080326dc20 */ /* 0x004fce0008400000 */
.L_x_2183:
[----:B------:R-:W-:Y:S05]  /*87c0*/  BSYNC.RECONVERGENT B1 ;  /* 0x0000000000017941 */ /* 0x000fea0003800200 */
.L_x_2182:
[----:B-1----:R-:W-:Y:S01]  /*87d0*/  MOV R0, 0xc61c4000 ;  /* 0xc61c400000007802 */ /* 0x002fe20000000f00 */
        /* <DEDUP_REMOVED lines=8> */
[----:B---3--:R-:W0:Y:S01]  /*8860*/  LDG.E.64 R2, desc[UR4][R124.64+0x3e00] ;  /* 0x003e00047c027981 */ /* 0x008e22000c1e1b00 */
[----:B-1----:R-:W-:Y:S01]  /*8870*/  IADD3 R0, PT, PT, R129, 0x1f02, RZ ;  /* 0x00001f0281007810 */ /* 0x002fe20007ffe0ff */
[----:B------:R-:W1:Y:S03]  /*8880*/  LDCU UR8, c[0x0][0x390] ;  /* 0x00007200ff0877ac */ /* 0x000e660008000800 */
[----:B------:R-:W-:-:S13]  /*8890*/  ISETP.GT.U32.AND P4, PT, R0, R130, PT ;  /* 0x000000820000720c */ /* 0x000fda0003f84070 */
[----:B------:R-:W2:Y:S01]  /*88a0*/  @!P4 LDC R0, c[0x0][0x390] ;  /* 0x0000e400ff00cb82 */ /* 0x000ea20000000800 */
[----:B------:R-:W-:Y:S02]  /*88b0*/  MOV R34, 0xc61c4000 ;  /* 0xc61c400000227802 */ /* 0x000fe40000000f00 */
[----:B------:R-:W-:Y:S02]  /*88c0*/  MOV R33, 0xc61c4000 ;  /* 0xc61c400000217802 */ /* 0x000fe40000000f00 */
[----:B------:R-:W-:Y:S01]  /*88d0*/  MOV R35, 0xc61c4000 ;  /* 0xc61c400000237802 */ /* 0x000fe20000000f00 */
[----:B0-----:R-:W-:-:S04]  /*88e0*/  @!P4 IMAD.U32 R4, R3, 0x10000, RZ ;  /* 0x000100000304c824 */ /* 0x001fc800078e00ff */
[----:B--2---:R-:W-:Y:S01]  /*88f0*/  @!P4 FMUL R34, R4, R0 ;  /* 0x000000000422c220 */ /* 0x004fe20000400000 */
[----:B------:R-:W-:-:S04]  /*8900*/  IADD3 R0, PT, PT, R129, 0x1f01, RZ ;  /* 0x00001f0181007810 */ /* 0x000fc80007ffe0ff */
[----:B------:R-:W-:-:S13]  /*8910*/  ISETP.GT.U32.AND P4, PT, R0, R130, PT ;  /* 0x000000820000720c */ /* 0x000fda0003f84070 */
[----:B------:R-:W-:-:S04]  /*8920*/  @!P4 SHF.R.U64 R0, R2, 0x10, R3 ;  /* 0x000000100200c819 */ /* 0x000fc80000001203 */
[----:B------:R-:W-:Y:S02]  /*8930*/  @!P4 SHF.L.U32 R0, R0, 0x10, RZ ;  /* 0x000000100000c819 */ /* 0x000fe400000006ff */
[----:B------:R-:W-:-:S03]  /*8940*/  SHF.L.U32 R2, R2, 0x10, RZ ;  /* 0x0000001002027819 */ /* 0x000fc600000006ff */
[----:B-1----:R-:W-:Y:S01]  /*8950*/  @!P4 FMUL R33, R0, UR8 ;  /* 0x000000080021cc20 */ /* 0x002fe20008400000 */
[----:B------:R-:W-:-:S04]  /*8960*/  IADD3 R0, PT, PT, R129, 0x1f03, RZ ;  /* 0x00001f0381007810 */ /* 0x000fc80007ffe0ff */
[----:B------:R-:W-:Y:S01]  /*8970*/  ISETP.GT.U32.AND P4, PT, R0, R130, PT ;  /* 0x000000820000720c */ /* 0x000fe20003f84070 */
[----:B------:R-:W-:-:S05]  /*8980*/  FMUL R0, R2, UR8 ;  /* 0x0000000802007c20 */ /* 0x000fca0008400000 */
[----:B------:R2:W-:Y:S07]  /*8990*/  STL [R1+0x3fc], R0 ;  /* 0x0003fc0001007387 */ /* 0x0005ee0000100800 */
[----:B------:R-:W-:-:S04]  /*89a0*/  @!P4 SHF.R.U32.HI R3, RZ, 0x10, R3 ;  /* 0x00000010ff03c819 */ /* 0x000fc80000011603 */
[----:B------:R-:W-:-:S05]  /*89b0*/  @!P4 SHF.L.U32 R3, R3, 0x10, RZ ;  /* 0x000000100303c819 */ /* 0x000fca00000006ff */
[----:B--2---:R-:W-:-:S07]  /*89c0*/  @!P4 FMUL R35, R3, UR8 ;  /* 0x000000080323cc20 */ /* 0x004fce0008400000 */
.L_x_2185:
[----:B------:R-:W-:Y:S05]  /*89d0*/  BSYNC.RECONVERGENT B1 ;  /* 0x0000000000017941 */ /* 0x000fea0003800200 */
.L_x_2184:
[----:B-1----:R-:W-:Y:S01]  /*89e0*/  HFMA2 R0, -RZ, RZ, -6.109375, 2 ;  /* 0xc61c4000ff007431 */ /* 0x002fe200000001ff */
        /* <DEDUP_REMOVED lines=8> */
[----:B---3--:R-:W0:Y:S01]  /*8a70*/  LDG.E.64 R2, desc[UR4][R124.64+0x3f00] ;  /* 0x003f00047c027981 */ /* 0x008e22000c1e1b00 */
[----:B-1----:R-:W-:Y:S01]  /*8a80*/  IADD3 R0, PT, PT, R129, 0x1f82, RZ ;  /* 0x00001f8281007810 */ /* 0x002fe20007ffe0ff */
[----:B------:R-:W1:Y:S03]  /*8a90*/  LDCU UR8, c[0x0][0x390] ;  /* 0x00007200ff0877ac */ /* 0x000e660008000800 */
[----:B------:R-:W-:-:S13]  /*8aa0*/  ISETP.GT.U32.AND P3, PT, R0, R130, PT ;  /* 0x000000820000720c */ /* 0x000fda0003f64070 */
[----:B------:R-:W2:Y:S01]  /*8ab0*/  @!P3 LDC R0, c[0x0][0x390] ;  /* 0x0000e400ff00bb82 */ /* 0x000ea20000000800 */
[----:B------:R-:W-:Y:S02]  /*8ac0*/  MOV R31, 0xc61c4000 ;  /* 0xc61c4000001f7802 */ /* 0x000fe40000000f00 */
[----:B------:R-:W-:Y:S02]  /*8ad0*/  MOV R30, 0xc61c4000 ;  /* 0xc61c4000001e7802 */ /* 0x000fe40000000f00 */
[----:B------:R-:W-:Y:S02]  /*8ae0*/  MOV R32, 0xc61c4000 ;  /* 0xc61c400000207802 */ /* 0x000fe40000000f00 */
[----:B0-----:R-:W-:-:S05]  /*8af0*/  @!P3 SHF.L.U32 R4, R3, 0x10, RZ ;  /* 0x000000100304b819 */ /* 0x001fca00000006ff */
[----:B--2---:R-:W-:Y:S01]  /*8b00*/  @!P3 FMUL R31, R4, R0 ;  /* 0x00000000041fb220 */ /* 0x004fe20000400000 */
[----:B------:R-:W-:-:S05]  /*8b10*/  VIADD R0, R129, 0x1f81 ;  /* 0x00001f8181007836 */ /* 0x000fca0000000000 */
        /* <DEDUP_REMOVED lines=12> */
.L_x_2187:
[----:B------:R-:W-:Y:S05]  /*8be0*/  BSYNC.RECONVERGENT B1 ;  /* 0x0000000000017941 */ /* 0x000fea0003800200 */
.L_x_2186:
[----:B-1----:R-:W-:Y:S01]  /*8bf0*/  MOV R0, 0xc61c4000 ;  /* 0xc61c400000007802 */ /* 0x002fe20000000f00 */
        /* <DEDUP_REMOVED lines=8> */
[----:B---3--:R-:W0:Y:S01]  /*8c80*/  LDG.E.64 R2, desc[UR4][R124.64+0x4000] ;  /* 0x004000047c027981 */ /* 0x008e22000c1e1b00 */
[----:B-1----:R-:W-:Y:S01]  /*8c90*/  LOP3.LUT R0, R129, 0x2002, RZ, 0xfc, !PT ;  /* 0x0000200281007812 */ /* 0x002fe200078efcff */
        /* <DEDUP_REMOVED lines=8> */
[----:B------:R-:W-:-:S04]  /*8d20*/  LOP3.LUT R0, R129, 0x2001, RZ, 0xfc, !PT ;  /* 0x0000200181007812 */ /* 0x000fc800078efcff */
[----:B------:R-:W-:-:S13]  /*8d30*/  ISETP.GT.U32.AND P2, PT, R0, R130, PT ;  /* 0x000000820000720c */ /* 0x000fda0003f44070 */
[----:B------:R-:W-:-:S04]  /*8d40*/  @!P2 SHF.R.U64 R0, R2, 0x10, R3 ;  /* 0x000000100200a819 */ /* 0x000fc80000001203 */
[----:B------:R-:W-:Y:S01]  /*8d50*/  @!P2 SHF.L.U32 R0, R0, 0x10, RZ ;  /* 0x000000100000a819 */ /* 0x000fe200000006ff */
[----:B------:R-:W-:-:S04]  /*8d60*/  IMAD.U32 R2, R2, 0x10000, RZ ;  /* 0x0001000002027824 */ /* 0x000fc800078e00ff */
[----:B-1----:R-:W-:Y:S01]  /*8d70*/  @!P2 FMUL R27, R0, UR8 ;  /* 0x00000008001bac20 */ /* 0x002fe20008400000 */
[----:B------:R-:W-:-:S04]  /*8d80*/  LOP3.LUT R0, R129, 0x2003, RZ, 0xfc, !PT ;  /* 0x0000200381007812 */ /* 0x000fc800078efcff */
[----:B------:R-:W-:Y:S01]  /*8d90*/  ISETP.GT.U32.AND P2, PT, R0, R130, PT ;  /* 0x000000820000720c */ /* 0x000fe20003f44070 */
[----:B------:R-:W-:-:S05]  /*8da0*/  FMUL R0, R2, UR8 ;  /* 0x0000000802007c20 */ /* 0x000fca0008400000 */
[----:B------:R2:W-:Y:S07]  /*8db0*/  STL [R1+0x410], R0 ;  /* 0x0004100001007387 */ /* 0x0005ee0000100800 */
[----:B------:R-:W-:-:S04]  /*8dc0*/  @!P2 SHF.R.U32.HI R3, RZ, 0x10, R3 ;  /* 0x00000010ff03a819 */ /* 0x000fc80000011603 */
[----:B------:R-:W-:-:S05]  /*8dd0*/  @!P2 SHF.L.U32 R3, R3, 0x10, RZ ;  /* 0x000000100303a819 */ /* 0x000fca00000006ff */
[----:B--2---:R-:W-:-:S07]  /*8de0*/  @!P2 FMUL R29, R3, UR8 ;  /* 0x00000008031dac20 */ /* 0x004fce0008400000 */
.L_x_2189:
[----:B------:R-:W-:Y:S05]  /*8df0*/  BSYNC.RECONVERGENT B1 ;  /* 0x0000000000017941 */ /* 0x000fea0003800200 */
.L_x_2188:
        /* <DEDUP_REMOVED lines=10> */
[----:B-1----:R-:W-:Y:S01]  /*8ea0*/  VIADD R0, R129, 0x2082 ;  /* 0x0000208281007836 */ /* 0x002fe20000000000 */
[----:B------:R-:W-:Y:S01]  /*8eb0*/  MOV R25, 0xc61c4000 ;  /* 0xc61c400000197802 */ /* 0x000fe20000000f00 */
[----:B------:R-:W1:Y:S03]  /*8ec0*/  LDCU UR8, c[0x0][0x390] ;  /* 0x00007200ff0877ac */ /* 0x000e660008000800 */
[----:B------:R-:W-:-:S13]  /*8ed0*/  ISETP.GT.U32.AND P1, PT, R0, R130, PT ;  /* 0x000000820000720c */ /* 0x000fda0003f24070 */
[----:B------:R-:W2:Y:S01]  /*8ee0*/  @!P1 LDC R0, c[0x0][0x390] ;  /* 0x0000e400ff009b82 */ /* 0x000ea20000000800 */
[----:B------:R-:W-:Y:S02]  /*8ef0*/  MOV R24, 0xc61c4000 ;  /* 0xc61c400000187802 */ /* 0x000fe40000000f00 */
[----:B------:R-:W-:Y:S02]  /*8f00*/  MOV R26, 0xc61c4000 ;  /* 0xc61c4000001a7802 */ /* 0x000fe40000000f00 */
[----:B0-----:R-:W-:-:S05]  /*8f10*/  @!P1 SHF.L.U32 R4, R3, 0x10, RZ ;  /* 0x0000001003049819 */ /* 0x001fca00000006ff */
        /* <DEDUP_REMOVED lines=11> */
[----:B------:R-:W-:-:S05]  /*8fd0*/  @!P1 SHF.R.U32.HI R3, RZ, 0x10, R3 ;  /* 0x00000010ff039819 */ /* 0x000fca0000011603 */
[----:B------:R-:W-:-:S04]  /*8fe0*/  @!P1 IMAD.U32 R3, R3, 0x10000, RZ ;  /* 0x0001000003039824 */ /* 0x000fc800078e00ff */
[----:B--2---:R-:W-:-:S07]  /*8ff0*/  @!P1 FMUL R26, R3, UR8 ;  /* 0x00000008031a9c20 */ /* 0x004fce0008400000 */
.L_x_2191:
[----:B------:R-:W-:Y:S05]  /*9000*/  BSYNC.RECONVERGENT B1 ;  /* 0x0000000000017941 */ /* 0x000fea0003800200 */
.L_x_2190:
        /* <DEDUP_REMOVED lines=11> */
[----:B------:R-:W-:Y:S01]  /*90c0*/  IMAD.MOV.U32 R22, RZ, RZ, -0x39e3c000 ;  /* 0xc61c4000ff167424 */ /* 0x000fe200078e00ff */
[----:B------:R-:W1:Y:S02]  /*90d0*/  LDCU UR8, c[0x0][0x390] ;  /* 0x00007200ff0877ac */ /* 0x000e640008000800 */
[----:B------:R-:W-:-:S13]  /*90e0*/  ISETP.GT.U32.AND P0, PT, R0, R130, PT ;  /* 0x000000820000720c */ /* 0x000fda0003f04070 */
[----:B------:R-:W2:Y:S01]  /*90f0*/  @!P0 LDC R0, c[0x0][0x390] ;  /* 0x0000e400ff008b82 */ /* 0x000ea20000000800 */
[----:B------:R-:W-:Y:S01]  /*9100*/  MOV R21, 0xc61c4000 ;  /* 0xc61c400000157802 */ /* 0x000fe20000000f00 */
[----:B------:R-:W-:Y:S01]  /*9110*/  IMAD.MOV.U32 R23, RZ, RZ, -0x39e3c000 ;  /* 0xc61c4000ff177424 */ /* 0x000fe200078e00ff */
        /* <DEDUP_REMOVED lines=15> */
.L_x_2193:
[----:B------:R-:W-:Y:S05]  /*9210*/  BSYNC.RECONVERGENT B1 ;  /* 0x0000000000017941 */ /* 0x000fea0003800200 */
.L_x_2192:
        /* <DEDUP_REMOVED lines=32> */
.L_x_2195:
[----:B------:R-:W-:Y:S05]  /*9420*/  BSYNC.RECONVERGENT B1 ;  /* 0x0000000000017941 */ /* 0x000fea0003800200 */
.L_x_2194:
        /* <DEDUP_REMOVED lines=32> */
.L_x_2197:
[----:B------:R-:W-:Y:S05]  /*9630*/  BSYNC.RECONVERGENT B1 ;  /* 0x0000000000017941 */ /* 0x000fea0003800200 */
.L_x_2196:
        /* <DEDUP_REMOVED lines=19> */
[----:B------:R-:W-:-:S04]  /*9770*/  IADD3 R0, PT, PT, R129, 0x2281, RZ ;  /* 0x0000228181007810 */ /* 0x000fc80007ffe0ff */
[----:B------:R-:W-:-:S13]  /*9780*/  ISETP.GT.U32.AND P4, PT, R0, R130, PT ;  /* 0x000000820000720c */ /* 0x000fda0003f84070 */
[----:B------:R-:W-:-:S05]  /*9790*/  @!P4 SHF.R.U64 R0, R2, 0x10, R3 ;  /* 0x000000100200c819 */ /* 0x000fca0000001203 */
[----:B------:R-:W-:Y:S01]  /*97a0*/  @!P4 IMAD.U32 R0, R0, 0x10000, RZ ;  /* 0x000100000000c824 */ /* 0x000fe200078e00ff */
        /* <DEDUP_REMOVED lines=9> */
.L_x_2199:
[----:B------:R-:W-:Y:S05]  /*9840*/  BSYNC.RECONVERGENT B1 ;  /* 0x0000000000017941 */ /* 0x000fea0003800200 */
.L_x_2198:
        /* <DEDUP_REMOVED lines=14> */
[----:B------:R-:W-:Y:S01]  /*9930*/  MOV R10, 0xc61c4000 ;  /* 0xc61c4000000a7802 */ /* 0x000fe20000000f00 */
[----:B------:R-:W-:Y:S01]  /*9940*/  IMAD.MOV.U32 R9, RZ, RZ, -0x39e3c000 ;  /* 0xc61c4000ff097424 */ /* 0x000fe200078e00ff */
        /* <DEDUP_REMOVED lines=16> */
.L_x_2201:
[----:B------:R-:W-:Y:S05]  /*9a50*/  BSYNC.RECONVERGENT B1 ;  /* 0x0000000000017941 */ /* 0x000fea0003800200 */
.L_x_2200:
[----:B-1----:R-:W-:Y:S01]  /*9a60*/  HFMA2 R0, -RZ, RZ, -6.109375, 2 ;  /* 0xc61c4000ff007431 */ /* 0x002fe200000001ff */
        /* <DEDUP_REMOVED lines=24> */
[----:B------:R-:W-:-:S05]  /*9bf0*/  VIADD R0, R129, 0x2383 ;  /* 0x0000238381007836 */ /* 0x000fca0000000000 */
[----:B------:R-:W-:Y:S01]  /*9c00*/  ISETP.GT.U32.AND P2, PT, R0, R130, PT ;  /* 0x000000820000720c */ /* 0x000fe20003f44070 */
[----:B------:R-:W-:-:S05]  /*9c10*/  FMUL R0, R2, UR8 ;  /* 0x0000000802007c20 */ /* 0x000fca0008400000 */
[----:B------:R2:W-:Y:S07]  /*9c20*/  STL [R1+0x40c], R0 ;  /* 0x00040c0001007387 */ /* 0x0005ee0000100800 */
[----:B------:R-:W-:-:S04]  /*9c30*/  @!P2 SHF.R.U32.HI R3, RZ, 0x10, R3 ;  /* 0x00000010ff03a819 */ /* 0x000fc80000011603 */
[----:B------:R-:W-:-:S05]  /*9c40*/  @!P2 SHF.L.U32 R3, R3, 0x10, RZ ;  /* 0x000000100303a819 */ /* 0x000fca00000006ff */
[----:B--2---:R-:W-:-:S07]  /*9c50*/  @!P2 FMUL R8, R3, UR8 ;  /* 0x000000080308ac20 */ /* 0x004fce0008400000 */
.L_x_2203:
[----:B------:R-:W-:Y:S05]  /*9c60*/  BSYNC.RECONVERGENT B1 ;  /* 0x0000000000017941 */ /* 0x000fea0003800200 */
.L_x_2202:
[----:B-1----:R-:W-:Y:S01]  /*9c70*/  IMAD.MOV.U32 R0, RZ, RZ, -0x39e3c000 ;  /* 0xc61c4000ff007424 */ /* 0x002fe200078e00ff */
[----:B------:R-:W-:Y:S01]  /*9c80*/  BSSY.RECONVERGENT B1, `(.L_x_2204) ;  /* 0x000001f000017945 */ /* 0x000fe20003800200 */
[----:B0-----:R-:W-:Y:S01]  /*9c90*/  HFMA2 R4, -RZ, RZ, -6.109375, 2 ;  /* 0xc61c4000ff047431 */ /* 0x001fe200000001ff */
[----:B------:R-:W-:Y:S02]  /*9ca0*/  ISETP.GT.AND P2, PT, R5, R130, PT ;  /* 0x000000820500720c */ /* 0x000fe40003f44270 */
[----:B------:R0:W-:Y:S01]  /*9cb0*/  STL [R1+0x408], R0 ;  /* 0x0004080001007387 */ /* 0x0001e20000100800 */
[----:B------:R-:W-:Y:S02]  /*9cc0*/  MOV R5, 0xc61c4000 ;  /* 0xc61c400000057802 */ /* 0x000fe40000000f00 */
[----:B------:R-:W-:Y:S02]  /*9cd0*/  MOV R3, 0xc61c4000 ;  /* 0xc61c400000037802 */ /* 0x000fe40000000f00 */
[----:B------:R-:W-:Y:S01]  /*9ce0*/  IADD3 R131, PT, PT, R129, 0x2780, RZ ;  /* 0x0000278081837810 */ /* 0x000fe20007ffe0ff */
[----:B------:R-:W-:Y:S06]  /*9cf0*/  @P1 BRA `(.L_x_2205) ;  /* 0x00000000005c1947 */ /* 0x000fec0003800000 */
[----:B------:R-:W3:Y:S01]  /*9d00*/  LDG.E.64 R126, desc[UR4][R124.64+0x4800] ;  /* 0x004800047c7e7981 */ /* 0x000ee2000c1e1b00 */
[----:B0-----:R-:W-:Y:S01]  /*9d10*/  IADD3 R0, PT, PT, R129, 0x2402, RZ ;  /* 0x0000240281007810 */ /* 0x001fe20007ffe0ff */
[----:B------:R-:W0:Y:S03]  /*9d20*/  LDCU UR8, c[0x0][0x390] ;  /* 0x00007200ff0877ac */ /* 0x000e260008000800 */
[----:B------:R-:W-:-:S13]  /*9d30*/  ISETP.GT.U32.AND P1, PT, R0, R130, PT ;  /* 0x000000820000720c */ /* 0x000fda0003f24070 */
[----:B------:R-:W1:Y:S01]  /*9d40*/  @!P1 LDC R0, c[0x0][0x390] ;  /* 0x0000e400ff009b82 */ /* 0x000e620000000800 */
[----:B------:R-:W-:Y:S02]  /*9d50*/  MOV R4, 0xc61c4000 ;  /* 0xc61c400000047802 */ /* 0x000fe40000000f00 */
[----:B------:R-:W-:Y:S02]  /*9d60*/  MOV R3, 0xc61c4000 ;  /* 0xc61c400000037802 */ /* 0x000fe40000000f00 */
[----:B------:R-:W-:Y:S02]  /*9d70*/  MOV R5, 0xc61c4000 ;  /* 0xc61c400000057802 */ /* 0x000fe40000000f00 */
[----:B---3--:R-:W-:-:S05]  /*9d80*/  @!P1 SHF.L.U32 R2, R127, 0x10, RZ ;  /* 0x000000107f029819 */ /* 0x008fca00000006ff */
[----:B-1----:R-:W-:Y:S01]  /*9d90*/  @!P1 FMUL R4, R2, R0 ;  /* 0x0000000002049220 */ /* 0x002fe20000400000 */
[----:B------:R-:W-:-:S04]  /*9da0*/  IADD3 R0, PT, PT, R129, 0x2401, RZ ;  /* 0x0000240181007810 */ /* 0x000fc80007ffe0ff */
[----:B------:R-:W-:-:S13]  /*9db0*/  ISETP.GT.U32.AND P1, PT, R0, R130, PT ;  /* 0x000000820000720c */ /* 0x000fda0003f24070 */
[----:B------:R-:W-:-:S04]  /*9dc0*/  @!P1 SHF.R.U64 R0, R126, 0x10, R127 ;  /* 0x000000107e009819 */ /* 0x000fc8000000127f */
[----:B------:R-:W-:Y:S01]  /*9dd0*/  @!P1 SHF.L.U32 R0, R0, 0x10, RZ ;  /* 0x0000001000009819 */ /* 0x000fe200000006ff */
[----:B------:R-:W-:-:S04]  /*9de0*/  IMAD.U32 R126, R126, 0x10000, RZ ;  /* 0x000100007e7e7824 */ /* 0x000fc800078e00ff */
[----:B0-----:R-:W-:Y:S01]  /*9df0*/  @!P1 FMUL R3, R0, UR8 ;  /* 0x0000000800039c20 */ /* 0x001fe20008400000 */
[----:B------:R-:W-:-:S04]  /*9e00*/  IADD3 R0, PT, PT, R129, 0x2403, RZ ;  /* 0x0000240381007810 */ /* 0x000fc80007ffe0ff */
[----:B------:R-:W-:Y:S01]  /*9e10*/  ISETP.GT.U32.AND P1, PT, R0, R130, PT ;  /* 0x000000820000720c */ /* 0x000fe20003f24070 */
[----:B------:R-:W-:-:S05]  /*9e20*/  FMUL R0, R126, UR8 ;  /* 0x000000087e007c20 */ /* 0x000fca0008400000 */
[----:B------:R1:W-:Y:S07]  /*9e30*/  STL [R1+0x408], R0 ;  /* 0x0004080001007387 */ /* 0x0003ee0000100800 */
[----:B------:R-:W-:-:S04]  /*9e40*/  @!P1 SHF.R.U32.HI R127, RZ, 0x10, R127 ;  /* 0x00000010ff7f9819 */ /* 0x000fc8000001167f */
[----:B------:R-:W-:-:S05]  /*9e50*/  @!P1 SHF.L.U32 R127, R127, 0x10, RZ ;  /* 0x000000107f7f9819 */ /* 0x000fca00000006ff */
[----:B-1----:R-:W-:-:S07]  /*9e60*/  @!P1 FMUL R5, R127, UR8 ;  /* 0x000000087f059c20 */ /* 0x002fce0008400000 */
.L_x_2205:
[----:B------:R-:W-:Y:S05]  /*9e70*/  BSYNC.RECONVERGENT B1 ;  /* 0x0000000000017941 */ /* 0x000fea0003800200 */
.L_x_2204:
[----:B------:R-:W-:Y:S01]  /*9e80*/  MOV R126, 0xc61c4000 ;  /* 0xc61c4000007e7802 */ /* 0x000fe20000000f00 */
[----:B------:R-:W-:Y:S01]  /*9e90*/  BSSY.RECONVERGENT B1, `(.L_x_2206) ;  /* 0x000001f000017945 */ /* 0x000fe20003800200 */
[----:B------:R-:W-:Y:S01]  /*9ea0*/  HFMA2 R133, -RZ, RZ, -6.109375, 2 ;  /* 0xc61c4000ff857431 */ /* 0x000fe200000001ff */
[----:B------:R-:W-:Y:S01]  /*9eb0*/  ISETP.GT.AND P1, PT, R131, R130, PT ;  /* 0x000000828300720c */ /* 0x000fe20003f24270 */
[----:B0-----:R-:W-:Y:S01]  /*9ec0*/  HFMA2 R0, -RZ, RZ, -6.109375, 2 ;  /* 0xc61c4000ff007431 */ /* 0x001fe200000001ff */
[----:B------:R0:W-:Y:S01]  /*9ed0*/  STL [R1+0x400], R126 ;  /* 0x0004007e01007387 */ /* 0x0001e20000100800 */
[----:B---3--:R-:W-:Y:S02]  /*9ee0*/  MOV R2, 0xc61c4000 ;  /* 0xc61c400000027802 */ /* 0x008fe40000000f00 */
[----:B------:R-:W-:Y:S01]  /*9ef0*/  IADD3 R132, PT, PT, R129, 0x2800, RZ ;  /* 0x0000280081847810 */ /* 0x000fe20007ffe0ff */
[----:B------:R-:W-:Y:S07]  /*9f00*/  @P0 BRA `(.L_x_2207) ;  /* 0x00000000005c0947 */ /* 0x000fee0003800000 */
[----:B0-----:R-:W2:Y:S01]  /*9f10*/  LDG.E.64 R126, desc[UR4][R124.64+0x4900] ;  /* 0x004900047c7e7981 */ /* 0x001ea2000c1e1b00 */
[----:B------:R-:W-:Y:S01]  /*9f20*/  VIADD R0, R129, 0x2482 ;  /* 0x0000248281007836 */ /* 0x000fe20000000000 */
[----:B------:R-:W-:Y:S01]  /*9f30*/  MOV R2, 0xc61c4000 ;  /* 0xc61c400000027802 */ /* 0x000fe20000000f00 */
[----:B------:R-:W0:Y:S03]  /*9f40*/  LDCU UR8, c[0x0][0x390] ;  /* 0x00007200ff0877ac */ /* 0x000e260008000800 */
[----:B------:R-:W-:-:S13]  /*9f50*/  ISETP.GT.U32.AND P0, PT, R0, R130, PT ;  /* 0x000000820000720c */ /* 0x000fda0003f04070 */
[----:B------:R-:W1:Y:S01]  /*9f60*/  @!P0 LDC R0, c[0x0][0x390] ;  /* 0x0000e400ff008b82 */ /* 0x000e620000000800 */
[----:B------:R-:W-:Y:S02]  /*9f70*/  MOV R133, 0xc61c4000 ;  /* 0xc61c400000857802 */ /* 0x000fe40000000f00 */
[----:B--2---:R-:W-:-:S05]  /*9f80*/  @!P0 SHF.L.U32 R131, R127, 0x10, RZ ;  /* 0x000000107f838819 */ /* 0x004fca00000006ff */
[----:B-1----:R-:W-:Y:S01]  /*9f90*/  @!P0 FMUL R2, R131, R0 ;  /* 0x0000000083028220 */ /* 0x002fe20000400000 */
[----:B------:R-:W-:-:S04]  /*9fa0*/  IADD3 R0, PT, PT, R129, 0x2481, RZ ;  /* 0x0000248181007810 */ /* 0x000fc80007ffe0ff */
[----:B------:R-:W-:Y:S02]  /*9fb0*/  ISETP.GT.U32.AND P0, PT, R0, R130, PT ;  /* 0x000000820000720c */ /* 0x000fe40003f04070 */
[----:B------:R-:W-:-:S11]  /*9fc0*/  MOV R0, 0xc61c4000 ;  /* 0xc61c400000007802 */ /* 0x000fd60000000f00 */
[C---:B------:R-:W-:Y:S02]  /*9fd0*/  @!P0 SHF.R.U64 R131, R126.reuse, 0x10, R127 ;  /* 0x000000107e838819 */ /* 0x040fe4000000127f */
[----:B------:R-:W-:Y:S02]  /*9fe0*/  SHF.L.U32 R126, R126, 0x10, RZ ;  /* 0x000000107e7e7819 */ /* 0x000fe400000006ff */
[----:B------:R-:W-:-:S03]  /*9ff0*/  @!P0 SHF.L.U32 R131, R131, 0x10, RZ ;  /* 0x0000001083838819 */ /* 0x000fc600000006ff */
[----:B0-----:R-:W-:Y:S02]  /*a000*/  FMUL R126, R126, UR8 ;  /* 0x000000087e7e7c20 */ /* 0x001fe40008400000 */
[----:B------:R-:W-:Y:S01]  /*a010*/  @!P0 FMUL R0, R131, UR8 ;  /* 0x0000000883008c20 */ /* 0x000fe20008400000 */
[----:B------:R-:W-:Y:S02]  /*a020*/  IADD3 R131, PT, PT, R129, 0x2483, RZ ;  /* 0x0000248381837810 */ /* 0x000fe40007ffe0ff */
[----:B------:R1:W-:Y:S02]  /*a030*/  STL [R1+0x400], R126 ;  /* 0x0004007e01007387 */ /* 0x0003e40000100800 */
[----:B------:R-:W-:-:S13]  /*a040*/  ISETP.GT.U32.AND P0, PT, R131, R130, PT ;  /* 0x000000828300720c */ /* 0x000fda0003f04070 */
[----:B------:R-:W-:-:S05]  /*a050*/  @!P0 SHF.R.U32.HI R127, RZ, 0x10, R127 ;  /* 0x00000010ff7f8819 */ /* 0x000fca000001167f */
[----:B------:R-:W-:-:S04]  /*a060*/  @!P0 IMAD.U32 R127, R127, 0x10000, RZ ;  /* 0x000100007f7f8824 */ /* 0x000fc800078e00ff */
[----:B-1----:R-:W-:-:S07]  /*a070*/  @!P0 FMUL R133, R127, UR8 ;  /* 0x000000087f858c20 */ /* 0x002fce0008400000 */
.L_x_2207:
[----:B------:R-:W-:Y:S05]  /*a080*/  BSYNC.RECONVERGENT B1 ;  /* 0x0000000000017941 */ /* 0x000fea0003800200 */
.L_x_2206:
[----:B0-----:R-:W-:Y:S01]  /*a090*/  MOV R126, 0xc61c4000 ;  /* 0xc61c4000007e7802 */ /* 0x001fe20000000f00 */
        /* <DEDUP_REMOVED lines=8> */
[----:B0-----:R-:W-:Y:S01]  /*a120*/  IADD3 R126, PT, PT, R129, 0x2502, RZ ;  /* 0x00002502817e7810 */ /* 0x001fe20007ffe0ff */
[----:B------:R-:W-:Y:S01]  /*a130*/  IMAD.MOV.U32 R132, RZ, RZ, -0x39e3c000 ;  /* 0xc61c4000ff847424 */ /* 0x000fe200078e00ff */
[----:B------:R-:W0:Y:S02]  /*a140*/  LDCU UR8, c[0x0][0x390] ;  /* 0x00007200ff0877ac */ /* 0x000e240008000800 */
[----:B------:R-:W-:Y:S02]  /*a150*/  ISETP.GT.U32.AND P6, PT, R126, R130, PT ;  /* 0x000000827e00720c */ /* 0x000fe40003fc4070 */
[----:B------:R-:W2:Y:S01]  /*a160*/  LDG.E.64 R126, desc[UR4][R124.64+0x4a00] ;  /* 0x004a00047c7e7981 */ /* 0x000ea2000c1e1b00 */
[----:B------:R-:W-:-:S10]  /*a170*/  IMAD.MOV.U32 R136, RZ, RZ, -0x39e3c000 ;  /* 0xc61c4000ff887424 */ /* 0x000fd400078e00ff */
[----:B------:R-:W1:Y:S01]  /*a180*/  @!P6 LDC R131, c[0x0][0x390] ;  /* 0x0000e400ff83eb82 */ /* 0x000e620000000800 */
        /* <DEDUP_REMOVED lines=13> */
[----:B------:R-:W-:-:S04]  /*a260*/  @!P6 SHF.R.U32.HI R127, RZ, 0x10, R127 ;  /* 0x00000010ff7fe819 */ /* 0x000fc8000001167f */
[----:B------:R-:W-:-:S05]  /*a270*/  @!P6 SHF.L.U32 R127, R127, 0x10, RZ ;  /* 0x000000107f7fe819 */ /* 0x000fca00000006ff */
[----:B-1----:R-:W-:-:S07]  /*a280*/  @!P6 FMUL R136, R127, UR8 ;  /* 0x000000087f88ec20 */ /* 0x002fce0008400000 */
.L_x_2209:
[----:B------:R-:W-:Y:S05]  /*a290*/  BSYNC.RECONVERGENT B1 ;  /* 0x0000000000017941 */ /* 0x000fea0003800200 */
.L_x_2208:
        /* <DEDUP_REMOVED lines=10> */
[----:B------:R-:W0:Y:S03]  /*a340*/  LDCU UR8, c[0x0][0x390] ;  /* 0x00007200ff0877ac */ /* 0x000e260008000800 */
[----:B------:R-:W-:Y:S02]  /*a350*/  ISETP.GT.U32.AND P5, PT, R126, R130, PT ;  /* 0x000000827e00720c */ /* 0x000fe40003fa4070 */
[----:B------:R-:W2:Y:S01]  /*a360*/  LDG.E.64 R126, desc[UR4][R124.64+0x4b00] ;  /* 0x004b00047c7e7981 */ /* 0x000ea2000c1e1b00 */
[----:B------:R-:W-:Y:S02]  /*a370*/  MOV R135, 0xc61c4000 ;  /* 0xc61c400000877802 */ /* 0x000fe40000000f00 */
[----:B------:R-:W-:-:S08]  /*a380*/  MOV R139, 0xc61c4000 ;  /* 0xc61c4000008b7802 */ /* 0x000fd00000000f00 */
[----:B------:R-:W1:Y:S01]  /*a390*/  @!P5 LDC R134, c[0x0][0x390] ;  /* 0x0000e400ff86db82 */ /* 0x000e620000000800 */
[----:B--2---:R-:W-:-:S04]  /*a3a0*/  @!P5 IMAD.U32 R137, R127, 0x10000, RZ ;  /* 0x000100007f89d824 */ /* 0x004fc800078e00ff */
        /* <DEDUP_REMOVED lines=15> */
.L_x_2211:
[----:B------:R-:W-:Y:S05]  /*a4a0*/  BSYNC.RECONVERGENT B1 ;  /* 0x0000000000017941 */ /* 0x000fea0003800200 */
.L_x_2210:
[----:B0-----:R-:W-:Y:S01]  /*a4b0*/  HFMA2 R126, -RZ, RZ, -6.109375, 2 ;  /* 0xc61c4000ff7e7431 */ /* 0x001fe200000001ff */
[----:B------:R-:W-:Y:S01]  /*a4c0*/  ISETP.GT.AND P5, PT, R138, R130, PT ;  /* 0x000000828a00720c */ /* 0x000fe20003fa4270 */
[----:B------:R-:W-:Y:S01]  /*a4d0*/  BSSY.RECONVERGENT B1, `(.L_x_2212) ;  /* 0x000001e000017945 */ /* 0x000fe20003800200 */
[----:B------:R-:W-:Y:S02]  /*a4e0*/  HFMA2 R138, -RZ, RZ, -6.109375, 2 ;  /* 0xc61c4000ff8a7431 */ /* 0x000fe400000001ff */
[----:B------:R-:W-:Y:S01]  /*a4f0*/  IMAD.MOV.U32 R142, RZ, RZ, -0x39e3c000 ;  /* 0xc61c4000ff8e7424 */ /* 0x000fe200078e00ff */
[----:B------:R-:W-:Y:S01]  /*a500*/  MOV R137, 0xc61c4000 ;  /* 0xc61c400000897802 */ /* 0x000fe20000000f00 */
[----:B------:R0:W-:Y:S01]  /*a510*/  STL [R1+0x42c], R126 ;  /* 0x00042c7e01007387 */ /* 0x0001e20000100800 */
[----:B------:R-:W-:Y:S01]  /*a520*/  IADD3 R141, PT, PT, R129, 0x2980, RZ ;  /* 0x00002980818d7810 */ /* 0x000fe20007ffe0ff */
[----:B------:R-:W-:Y:S06]  /*a530*/  @P4 BRA `(.L_x_2213) ;  /* 0x00000000005c4947 */ /* 0x000fec0003800000 */
[----:B0-----:R-:W2:Y:S01]  /*a540*/  LDG.E.64 R126, desc[UR4][R124.64+0x4c00] ;  /* 0x004c00047c7e7981 */ /* 0x001ea2000c1e1b00 */
[----:B------:R-:W-:Y:S01]  /*a550*/  IADD3 R137, PT, PT, R129, 0x2602, RZ ;  /* 0x0000260281897810 */ /* 0x000fe20007ffe0ff */
[----:B------:R-:W0:Y:S01]  /*a560*/  LDCU UR8, c[0x0][0x390] ;  /* 0x00007200ff0877ac */ /* 0x000e220008000800 */
[----:B------:R-:W-:Y:S02]  /*a570*/  MOV R138, 0xc61c4000 ;  /* 0xc61c4000008a7802 */ /* 0x000fe40000000f00 */
[----:B------:R-:W-:Y:S02]  /*a580*/  ISETP.GT.U32.AND P4, PT, R137, R130, PT ;  /* 0x000000828900720c */ /* 0x000fe40003f84070 */
[----:B------:R-:W-:-:S11]  /*a590*/  MOV R142, 0xc61c4000 ;  /* 0xc61c4000008e7802 */ /* 0x000fd60000000f00 */
[----:B------:R-:W1:Y:S01]  /*a5a0*/  @!P4 LDC R137, c[0x0][0x390] ;  /* 0x0000e400ff89cb82 */ /* 0x000e620000000800 */
[----:B--2---:R-:W-:-:S05]  /*a5b0*/  @!P4 SHF.L.U32 R140, R127, 0x10, RZ ;  /* 0x000000107f8cc819 */ /* 0x004fca00000006ff */
[----:B-1----:R-:W-:Y:S01]  /*a5c0*/  @!P4 FMUL R138, R140, R137 ;  /* 0x000000898c8ac220 */ /* 0x002fe20000400000 */
[----:B------:R-:W-:-:S05]  /*a5d0*/  VIADD R137, R129, 0x2601 ;  /* 0x0000260181897836 */ /* 0x000fca0000000000 */
        /* <DEDUP_REMOVED lines=13> */
.L_x_2213:
[----:B------:R-:W-:Y:S05]  /*a6b0*/  BSYNC.RECONVERGENT B1 ;  /* 0x0000000000017941 */ /* 0x000fea0003800200 */
.L_x_2212:
[----:B0-----:R-:W-:Y:S01]  /*a6c0*/  MOV R126, 0xc61c4000 ;  /* 0xc61c4000007e7802 */ /* 0x001fe20000000f00 */
        /* <DEDUP_REMOVED lines=17> */
[----:B------:R-:W-:-:S04]  /*a7e0*/  IADD3 R140, PT, PT, R129, 0x2681, RZ ;  /* 0x00002681818c7810 */ /* 0x000fc80007ffe0ff */
[----:B------:R-:W-:Y:S02]  /*a7f0*/  ISETP.GT.U32.AND P3, PT, R140, R130, PT ;  /* 0x000000828c00720c */ /* 0x000fe40003f64070 */
[----:B------:R-:W-:-:S11]  /*a800*/  MOV R140, 0xc61c4000 ;  /* 0xc61c4000008c7802 */ /* 0x000fd60000000f00 */
[C---:B------:R-:W-:Y:S02]  /*a810*/  @!P3 SHF.R.U64 R143, R126.reuse, 0x10, R127 ;  /* 0x000000107e8fb819 */ /* 0x040fe4000000127f */
[----:B------:R-:W-:-:S03]  /*a820*/  SHF.L.U32 R126, R126, 0x10, RZ ;  /* 0x000000107e7e7819 */ /* 0x000fc600000006ff */
[----:B------:R-:W-:Y:S02]  /*a830*/  @!P3 IMAD.U32 R143, R143, 0x10000, RZ ;  /* 0x000100008f8fb824 */ /* 0x000fe400078e00ff */
        /* <DEDUP_REMOVED lines=8> */
.L_x_2215:
[----:B------:R-:W-:Y:S05]  /*a8c0*/  BSYNC.RECONVERGENT B1 ;  /* 0x0000000000017941 */ /* 0x000fea0003800200 */
.L_x_2214:
[----:B0-----:R-:W-:Y:S01]  /*a8d0*/  HFMA2 R126, -RZ, RZ, -6.109375, 2 ;  /* 0xc61c4000ff7e7431 */ /* 0x001fe200000001ff */
        /* <DEDUP_REMOVED lines=18> */
[----:B------:R-:W-:Y:S01]  /*aa00*/  ISETP.GT.U32.AND P2, PT, R143, R130, PT ;  /* 0x000000828f00720c */ /* 0x000fe20003f44070 */
[----:B------:R-:W-:-:S12]  /*aa10*/  IMAD.MOV.U32 R143, RZ, RZ, -0x39e3c000 ;  /* 0xc61c4000ff8f7424 */ /* 0x000fd800078e00ff */
        /* <DEDUP_REMOVED lines=11> */
.L_x_2217:
[----:B------:R-:W-:Y:S05]  /*aad0*/  BSYNC.RECONVERGENT B1 ;  /* 0x0000000000017941 */ /* 0x000fea0003800200 */
.L_x_2216:
[----:B0-----:R-:W-:Y:S01]  /*aae0*/  HFMA2 R126, -RZ, RZ, -6.109375, 2 ;  /* 0xc61c4000ff7e7431 */ /* 0x001fe200000001ff */
[----:B------:R-:W-:Y:S01]  /*aaf0*/  ISETP.GT.AND P2, PT, R147, R130, PT ;  /* 0x000000829300720c */ /* 0x000fe20003f44270 */
[----:B------:R-:W-:Y:S01]  /*ab00*/  BSSY.RECONVERGENT B1, `(.L_x_2218) ;  /* 0x000001e000017945 */ /* 0x000fe20003800200 */
[----:B------:R-:W-:Y:S01]  /*ab10*/  HFMA2 R147, -RZ, RZ, -6.109375, 2 ;  /* 0xc61c4000ff937431 */ /* 0x000fe200000001ff */
[----:B------:R-:W-:Y:S01]  /*ab20*/  MOV R151, 0xc61c4000 ;  /* 0xc61c400000977802 */ /* 0x000fe20000000f00 */
[----:B------:R-:W-:Y:S01]  /*ab30*/  VIADD R150, R129, 0x2b00 ;  /* 0x00002b0081967836 */ /* 0x000fe20000000000 */
[----:B------:R-:W-:Y:S01]  /*ab40*/  MOV R146, 0xc61c4000 ;  /* 0xc61c400000927802 */ /* 0x000fe20000000f00 */
[----:B------:R0:W-:Y:S01]  /*ab50*/  STL [R1+0x3e4], R126 ;  /* 0x0003e47e01007387 */ /* 0x0001e20000100800 */
        /* <DEDUP_REMOVED lines=18> */
[----:B------:R-:W-:Y:S02]  /*ac80*/  VIADD R149, R129, 0x2783 ;  /* 0x0000278381957836 */ /* 0x000fe40000000000 */
[----:B------:R1:W-:Y:S03]  /*ac90*/  STL [R1+0x3e4], R126 ;  /* 0x0003e47e01007387 */ /* 0x0003e60000100800 */
[----:B------:R-:W-:-:S13]  /*aca0*/  ISETP.GT.U32.AND P1, PT, R149, R130, PT ;  /* 0x000000829500720c */ /* 0x000fda0003f24070 */
[----:B------:R-:W-:-:S04]  /*acb0*/  @!P1 SHF.R.U32.HI R127, RZ, 0x10, R127 ;  /* 0x00000010ff7f9819 */ /* 0x000fc8000001167f */
[----:B------:R-:W-:-:S05]  /*acc0*/  @!P1 SHF.L.U32 R127, R127, 0x10, RZ ;  /* 0x000000107f7f9819 */ /* 0x000fca00000006ff */
[----:B-1----:R-:W-:-:S07]  /*acd0*/  @!P1 FMUL R151, R127, UR8 ;  /* 0x000000087f979c20 */ /* 0x002fce0008400000 */
.L_x_2219:
[----:B------:R-:W-:Y:S05]  /*ace0*/  BSYNC.RECONVERGENT B1 ;  /* 0x0000000000017941 */ /* 0x000fea0003800200 */
.L_x_2218:
[----:B0-----:R-:W-:Y:S01]  /*acf0*/  IMAD.MOV.U32 R126, RZ, RZ, -0x39e3c000 ;  /* 0xc61c4000ff7e7424 */ /* 0x001fe200078e00ff */
[----:B------:R-:W-:Y:S01]  /*ad00*/  ISETP.GT.AND P1, PT, R150, R130, PT ;  /* 0x000000829600720c */ /* 0x000fe20003f24270 */
[----:B------:R-:W-:Y:S01]  /*ad10*/  BSSY.RECONVERGENT B1, `(.L_x_2220) ;  /* 0x000001e000017945 */ /* 0x000fe20003800200 */
[----:B------:R-:W-:Y:S01]  /*ad20*/  HFMA2 R150, -RZ, RZ, -6.109375, 2 ;  /* 0xc61c4000ff967431 */ /* 0x000fe200000001ff */
[----:B------:R-:W-:Y:S01]  /*ad30*/  MOV R154, 0xc61c4000 ;  /* 0xc61c4000009a7802 */ /* 0x000fe20000000f00 */
[----:B------:R0:W-:Y:S01]  /*ad40*/  STL [R1+0x3e0], R126 ;  /* 0x0003e07e01007387 */ /* 0x0001e20000100800 */
[----:B------:R-:W-:Y:S02]  /*ad50*/  MOV R149, 0xc61c4000 ;  /* 0xc61c400000957802 */ /* 0x000fe40000000f00 */
        /* <DEDUP_REMOVED lines=14> */
[C---:B------:R-:W-:Y:S01]  /*ae40*/  @!P0 SHF.R.U64 R152, R126.reuse, 0x10, R127 ;  /* 0x000000107e988819 */ /* 0x040fe2000000127f */
[----:B------:R-:W-:-:S03]  /*ae50*/  IMAD.U32 R126, R126, 0x10000, RZ ;  /* 0x000100007e7e7824 */ /* 0x000fc600078e00ff */
[----:B------:R-:W-:Y:S01]  /*ae60*/  @!P0 SHF.L.U32 R152, R152, 0x10, RZ ;  /* 0x0000001098988819 */ /* 0x000fe200000006ff */
[----:B0-----:R-:W-:-:S04]  /*ae70*/  FMUL R126, R126, UR8 ;  /* 0x000000087e7e7c20 */ /* 0x001fc80008400000 */
[----:B------:R-:W-:Y:S01]  /*ae80*/  @!P0 FMUL R149, R152, UR8 ;  /* 0x0000000898958c20 */ /* 0x000fe20008400000 */
[----:B------:R-:W-:Y:S01]  /*ae90*/  IADD3 R152, PT, PT, R129, 0x2803, RZ ;  /* 0x0000280381987810 */ /* 0x000fe20007ffe0ff */
[----:B------:R1:W-:Y:S03]  /*aea0*/  STL [R1+0x3e0], R126 ;  /* 0x0003e07e01007387 */ /* 0x0003e60000100800 */
[----:B------:R-:W-:-:S13]  /*aeb0*/  ISETP.GT.U32.AND P0, PT, R152, R130, PT ;  /* 0x000000829800720c */ /* 0x000fda0003f04070 */
[----:B------:R-:W-:-:S04]  /*aec0*/  @!P0 SHF.R.U32.HI R127, RZ, 0x10, R127 ;  /* 0x00000010ff7f8819 */ /* 0x000fc8000001167f */
[----:B------:R-:W-:-:S05]  /*aed0*/  @!P0 SHF.L.U32 R127, R127, 0x10, RZ ;  /* 0x000000107f7f8819 */ /* 0x000fca00000006ff */
[----:B-1----:R-:W-:-:S07]  /*aee0*/  @!P0 FMUL R154, R127, UR8 ;  /* 0x000000087f9a8c20 */ /* 0x002fce0008400000 */
.L_x_2221:
[----:B------:R-:W-:Y:S05]  /*aef0*/  BSYNC.RECONVERGENT B1 ;  /* 0x0000000000017941 */ /* 0x000fea0003800200 */
.L_x_2220:
        /* <DEDUP_REMOVED lines=9> */
[----:B0-----:R-:W2:Y:S01]  /*af90*/  LDG.E.64 R126, desc[UR4][R124.64+0x5100] ;  /* 0x005100047c7e7981 */ /* 0x001ea2000c1e1b00 */
[----:B------:R-:W-:Y:S01]  /*afa0*/  VIADD R152, R129, 0x2882 ;  /* 0x0000288281987836 */ /* 0x000fe20000000000 */
[----:B------:R-:W-:Y:S01]  /*afb0*/  MOV R153, 0xc61c4000 ;  /* 0xc61c400000997802 */ /* 0x000fe20000000f00 */
[----:B------:R-:W0:Y:S01]  /*afc0*/  LDCU UR8, c[0x0][0x390] ;  /* 0x00007200ff0877ac */ /* 0x000e220008000800 */
[----:B------:R-:W-:Y:S02]  /*afd0*/  MOV R157, 0xc61c4000 ;  /* 0xc61c4000009d7802 */ /* 0x000fe40000000f00 */
[----:B------:R-:W-:-:S13]  /*afe0*/  ISETP.GT.U32.AND P6, PT, R152, R130, PT ;  /* 0x000000829800720c */ /* 0x000fda0003fc4070 */
        /* <DEDUP_REMOVED lines=17> */
.L_x_2223:
[----:B------:R-:W-:Y:S05]  /*b100*/  BSYNC.RECONVERGENT B1 ;  /* 0x0000000000017941 */ /* 0x000fea0003800200 */
.L_x_2222:
        /* <DEDUP_REMOVED lines=10> */
[----:B------:R-:W-:Y:S01]  /*b1b0*/  IADD3 R155, PT, PT, R129, 0x2902, RZ ;  /* 0x00002902819b7810 */ /* 0x000fe20007ffe0ff */
[----:B------:R-:W-:Y:S01]  /*b1c0*/  IMAD.MOV.U32 R156, RZ, RZ, -0x39e3c000 ;  /* 0xc61c4000ff9c7424 */ /* 0x000fe200078e00ff */
[----:B------:R-:W0:Y:S01]  /*b1d0*/  LDCU UR8, c[0x0][0x390] ;  /* 0x00007200ff0877ac */ /* 0x000e220008000800 */
[----:B------:R-:W-:Y:S01]  /*b1e0*/  IMAD.MOV.U32 R160, RZ, RZ, -0x39e3c000 ;  /* 0xc61c4000ffa07424 */ /* 0x000fe200078e00ff */
        /* <DEDUP_REMOVED lines=18> */
.L_x_2225:
[----:B------:R-:W-:Y:S05]  /*b310*/  BSYNC.RECONVERGENT B1 ;  /* 0x0000000000017941 */ /* 0x000fea0003800200 */
.L_x_2224:
        /* <DEDUP_REMOVED lines=32> */
.L_x_2227:
[----:B------:R-:W-:Y:S05]  /*b520*/  BSYNC.RECONVERGENT B1 ;  /* 0x0000000000017941 */ /* 0x000fea0003800200 */
.L_x_2226:
        /* <DEDUP_REMOVED lines=13> */
[----:B------:R-:W-:-:S13]  /*b600*/  ISETP.GT.U32.AND P3, PT, R161, R130, PT ;  /* 0x00000082a100720c */ /* 0x000fda0003f64070 */
        /* <DEDUP_REMOVED lines=13> */
[----:B------:R-:W-:Y:S02]  /*b6e0*/  ISETP.GT.U32.AND P3, PT, R164, R130, PT ;  /* 0x00000082a400720c */ /* 0x000fe40003f64070 */
[----:B------:R-:W-:-:S11]  /*b6f0*/  MOV R164, 0xc61c4000 ;  /* 0xc61c400000a47802 */ /* 0x000fd60000000f00 */
[----:B------:R-:W-:-:S04]  /*b700*/  @!P3 SHF.R.U32.HI R127, RZ, 0x10, R127 ;  /* 0x00000010ff7fb819 */ /* 0x000fc8000001167f */
[----:B------:R-:W-:-:S05]  /*b710*/  @!P3 SHF.L.U32 R127, R127, 0x10, RZ ;  /* 0x000000107f7fb819 */ /* 0x000fca00000006ff */
[----:B-1----:R-:W-:-:S07]  /*b720*/  @!P3 FMUL R164, R127, UR8 ;  /* 0x000000087fa4bc20 */ /* 0x002fce0008400000 */
.L_x_2229:
[----:B------:R-:W-:Y:S05]  /*b730*/  BSYNC.RECONVERGENT B1 ;  /* 0x0000000000017941 */ /* 0x000fea0003800200 */
.L_x_2228:
        /* <DEDUP_REMOVED lines=32> */
.L_x_2231:
[----:B------:R-:W-:Y:S05]  /*b940*/  BSYNC.RECONVERGENT B1 ;  /* 0x0000000000017941 */ /* 0x000fea0003800200 */
.L_x_2230:
        /* <DEDUP_REMOVED lines=32> */
.L_x_2233:
[----:B------:R-:W-:Y:S05]  /*bb50*/  BSYNC.RECONVERGENT B1 ;  /* 0x0000000000017941 */ /* 0x000fea0003800200 */
.L_x_2232:
        /* <DEDUP_REMOVED lines=11> */
[----:B------:R-:W0:Y:S03]  /*bc10*/  LDCU UR8, c[0x0][0x390] ;  /* 0x00007200ff0877ac */ /* 0x000e260008000800 */
        /* <DEDUP_REMOVED lines=15> */
[----:B------:R-:W-:Y:S02]  /*bd10*/  ISETP.GT.U32.AND P0, PT, R173, R130, PT ;  /* 0x00000082ad00720c */ /* 0x000fe40003f04070 */
[----:B------:R-:W-:-:S11]  /*bd20*/  MOV R173, 0xc61c4000 ;  /* 0xc61c400000ad7802 */ /* 0x000fd60000000f00 */
[----:B------:R-:W-:-:S04]  /*bd30*/  @!P0 SHF.R.U32.HI R127, RZ, 0x10, R127 ;  /* 0x00000010ff7f8819 */ /* 0x000fc8000001167f */
[----:B------:R-:W-:-:S05]  /*bd40*/  @!P0 SHF.L.U32 R127, R127, 0x10, RZ ;  /* 0x000000107f7f8819 */ /* 0x000fca00000006ff */
[----:B-1----:R-:W-:-:S07]  /*bd50*/  @!P0 FMUL R173, R127, UR8 ;  /* 0x000000087fad8c20 */ /* 0x002fce0008400000 */
.L_x_2235:
[----:B------:R-:W-:Y:S05]  /*bd60*/  BSYNC.RECONVERGENT B1 ;  /* 0x0000000000017941 */ /* 0x000fea0003800200 */
.L_x_2234:
[----:B0-----:R-:W-:Y:S01]  /*bd70*/  HFMA2 R126, -RZ, RZ, -6.109375, 2 ;  /* 0xc61c4000ff7e7431 */ /* 0x001fe200000001ff */
[----:B------:R-:W-:Y:S01]  /*bd80*/  MOV R127, 0xc61c4000 ;  /* 0xc61c4000007f7802 */ /* 0x000fe20000000f00 */
[----:B------:R-:W-:Y:S01]  /*bd90*/  BSSY.RECONVERGENT B1, `(.L_x_2236) ;  /* 0x0000021000017945 */ /* 0x000fe20003800200 */
[----:B------:R-:W-:Y:S02]  /*bda0*/  ISETP.GT.AND P0, PT, R174, R130, PT ;  /* 0x00000082ae00720c */ /* 0x000fe40003f04270 */
[----:B------:R-:W-:Y:S01]  /*bdb0*/  MOV R174, 0xc61c4000 ;  /* 0xc61c400000ae7802 */ /* 0x000fe20000000f00 */
[----:B------:R0:W-:Y:S01]  /*bdc0*/  STL [R1+0x1d4], R127 ;  /* 0x0001d47f01007387 */ /* 0x0001e20000100800 */
[----:B------:R-:W-:-:S03]  /*bdd0*/  IADD3 R180, PT, PT, R129, 0x2f80, RZ ;  /* 0x00002f8081b47810 */ /* 0x000fc60007ffe0ff */
[----:B------:R0:W-:Y:S04]  /*bde0*/  STL [R1+0x1d8], R126 ;  /* 0x0001d87e01007387 */ /* 0x0001e80000100800 */
[----:B------:R0:W-:Y:S01]  /*bdf0*/  STL [R1+0x3b0], R126 ;  /* 0x0003b07e01007387 */ /* 0x0001e20000100800 */
[----:B------:R-:W-:Y:S05]  /*be00*/  @P6 BRA `(.L_x_2237) ;  /* 0x0000000000646947 */ /* 0x000fea0003800000 */
[----:B0-----:R-:W2:Y:S01]  /*be10*/  LDG.E.64 R126, desc[UR4][R124.64+0x5800] ;  /* 0x005800047c7e7981 */ /* 0x001ea2000c1e1b00 */
[----:B------:R-:W-:Y:S01]  /*be20*/  VIADD R174, R129, 0x2c02 ;  /* 0x00002c0281ae7836 */ /* 0x000fe20000000000 */
[----:B------:R-:W-:Y:S01]  /*be30*/  MOV R184, 0xc61c4000 ;  /* 0xc61c400000b87802 */ /* 0x000fe20000000f00 */
[----:B------:R-:W0:Y:S03]  /*be40*/  LDCU UR8, c[0x0][0x390] ;  /* 0x00007200ff0877ac */ /* 0x000e260008000800 */
[----:B------:R-:W-:-:S13]  /*be50*/  ISETP.GT.U32.AND P6, PT, R174, R130, PT ;  /* 0x00000082ae00720c */ /* 0x000fda0003fc4070 */
[----:B------:R-:W1:Y:S01]  /*be60*/  @!P6 LDC R174, c[0x0][0x390] ;  /* 0x0000e400ffaeeb82 */ /* 0x000e620000000800 */
[----:B--2---:R-:W-:-:S05]  /*be70*/  @!P6 SHF.L.U32 R176, R127, 0x10, RZ ;  /* 0x000000107fb0e819 */ /* 0x004fca00000006ff */
[----:B-1----:R-:W-:Y:S01]  /*be80*/  @!P6 FMUL R184, R176, R174 ;  /* 0x000000aeb0b8e220 */ /* 0x002fe20000400000 */
[----:B------:R-:W-:-:S04]  /*be90*/  IADD3 R174, PT, PT, R129, 0x2c01, RZ ;  /* 0x00002c0181ae7810 */ /* 0x000fc80007ffe0ff */
[----:B------:R-:W-:Y:S01]  /*bea0*/  ISETP.GT.U32.AND P6, PT, R174, R130, PT ;  /* 0x00000082ae00720c */ /* 0x000fe20003fc4070 */
[----:B------:R1:W-:Y:S01]  /*beb0*/  STL [R1+0x1d8], R184 ;  /* 0x0001d8b801007387 */ /* 0x0003e20000100800 */
[----:B------:R-:W-:Y:S02]  /*bec0*/  MOV R174, 0xc61c4000 ;  /* 0xc61c400000ae7802 */ /* 0x000fe40000000f00 */
[----:B-1----:R-:W-:-:S09]  /*bed0*/  MOV R184, 0xc61c4000 ;  /* 0xc61c400000b87802 */ /* 0x002fd20000000f00 */
        /* <DEDUP_REMOVED lines=10> */
[----:B------:R-:W-:-:S05]  /*bf80*/  @!P6 FMUL R184, R127, UR8 ;  /* 0x000000087fb8ec20 */ /* 0x000fca0008400000 */
[----:B------:R1:W-:Y:S02]  /*bf90*/  STL [R1+0x1d4], R184 ;  /* 0x0001d4b801007387 */ /* 0x0003e40000100800 */
.L_x_2237:
[----:B------:R-:W-:Y:S05]  /*bfa0*/  BSYNC.RECONVERGENT B1 ;  /* 0x0000000000017941 */ /* 0x000fea0003800200 */
.L_x_2236:
[----:B0-----:R-:W-:Y:S01]  /*bfb0*/  HFMA2 R127, -RZ, RZ, -6.109375, 2 ;  /* 0xc61c4000ff7f7431 */ /* 0x001fe200000001ff */
[----:B-1----:R-:W-:Y:S01]  /*bfc0*/  MOV R126, 0xc61c4000 ;  /* 0xc61c4000007e7802 */ /* 0x002fe20000000f00 */
[----:B------:R-:W-:Y:S01]  /*bfd0*/  BSSY.RECONVERGENT B1, `(.L_x_2238) ;  /* 0x0000021000017945 */ /* 0x000fe20003800200 */
[----:B------:R-:W-:Y:S01]  /*bfe0*/  HFMA2 R176, -RZ, RZ, -6.109375, 2 ;  /* 0xc61c4000ffb07431 */ /* 0x000fe200000001ff */
[----:B------:R-:W-:Y:S02]  /*bff0*/  ISETP.GT.AND P6, PT, R180, R130, PT ;  /* 0x00000082b400720c */ /* 0x000fe40003fc4270 */
[----:B------:R-:W-:Y:S01]  /*c000*/  LOP3.LUT R184, R129, 0x3000, RZ, 0xfc, !PT ;  /* 0x0000300081b87812 */ /* 0x000fe200078efcff */
[----:B------:R0:W-:Y:S04]  /*c010*/  STL [R1+0x1c8], R127 ;  /* 0x0001c87f01007387 */ /* 0x0001e80000100800 */
[----:B------:R0:W-:Y:S04]  /*c020*/  STL [R1+0x1dc], R126 ;  /* 0x0001dc7e01007387 */ /* 0x0001e80000100800 */
[----:B------:R0:W-:Y:S01]  /*c030*/  STL [R1+0x3a8], R126 ;  /* 0x0003a87e01007387 */ /* 0x0001e20000100800 */
[----:B------:R-:W-:Y:S05]  /*c040*/  @P5 BRA `(.L_x_2239) ;  /* 0x0000000000645947 */ /* 0x000fea0003800000 */
        /* <DEDUP_REMOVED lines=8> */
[----:B------:R-:W-:-:S04]  /*c0d0*/  VIADD R176, R129, 0x2c81 ;  /* 0x00002c8181b07836 */ /* 0x000fc80000000000 */
[----:B------:R1:W-:Y:S01]  /*c0e0*/  STL [R1+0x1dc], R186 ;  /* 0x0001dcba01007387 */ /* 0x0003e20000100800 */
[----:B------:R-:W-:Y:S02]  /*c0f0*/  ISETP.GT.U32.AND P5, PT, R176, R130, PT ;  /* 0x00000082b000720c */ /* 0x000fe40003fa4070 */
        /* <DEDUP_REMOVED lines=12> */
[----:B------:R-:W-:-:S05]  /*c1c0*/  @!P5 FMUL R186, R127, UR8 ;  /* 0x000000087fbadc20 */ /* 0x000fca0008400000 */
[----:B------:R1:W-:Y:S02]  /*c1d0*/  STL [R1+0x1c8], R186 ;  /* 0x0001c8ba01007387 */ /* 0x0003e40000100800 */
.L_x_2239:
[----:B------:R-:W-:Y:S05]  /*c1e0*/  BSYNC.RECONVERGENT B1 ;  /* 0x0000000000017941 */ /* 0x000fea0003800200 */
.L_x_2238:
[----:B------:R-:W-:Y:S01]  /*c1f0*/  MOV R180, 0xc61c4000 ;  /* 0xc61c400000b47802 */ /* 0x000fe20000000f00 */
[----:B0-----:R-:W-:Y:S02]  /*c200*/  HFMA2 R127, -RZ, RZ, -6.109375, 2 ;  /* 0xc61c4000ff7f7431 */ /* 0x001fe400000001ff */
[----:B-1----:R-:W-:Y:S01]  /*c210*/  IMAD.MOV.U32 R126, RZ, RZ, -0x39e3c000 ;  /* 0xc61c4000ff7e7424 */ /* 0x002fe200078e00ff */
        /* <DEDUP_REMOVED lines=16> */
[----:B------:R-:W-:Y:S02]  /*c320*/  IADD3 R180, PT, PT, R129, 0x2d01, RZ ;  /* 0x00002d0181b47810 */ /* 0x000fe40007ffe0ff */
[----:B------:R-:W-:Y:S02]  /*c330*/  MOV R184, 0xc61c4000 ;  /* 0xc61c400000b87802 */ /* 0x000fe40000000f00 */
[----:B------:R-:W-:Y:S01]  /*c340*/  ISETP.GT.U32.AND P4, PT, R180, R130, PT ;  /* 0x00000082b400720c */ /* 0x000fe20003f84070 */
[----:B------:R1:W-:Y:S02]  /*c350*/  STL [R1+0x1d0], R190 ;  /* 0x0001d0be01007387 */ /* 0x0003e40000100800 */
[----:B-1----:R-:W-:-:S10]  /*c360*/  IMAD.MOV.U32 R190, RZ, RZ, -0x39e3c000 ;  /* 0xc61c4000ffbe7424 */ /* 0x002fd400078e00ff */
[C---:B------:R-:W-:Y:S02]  /*c370*/  @!P4 SHF.R.U64 R180, R126.reuse, 0x10, R127 ;  /* 0x000000107eb4c819 */ /* 0x040fe4000000127f */
[----:B------:R-:W-:Y:S02]  /*c380*/  SHF.L.U32 R126, R126, 0x10, RZ ;  /* 0x000000107e7e7819 */ /* 0x000fe400000006ff */
[----:B------:R-:W-:-:S03]  /*c390*/  @!P4 SHF.L.U32 R180, R180, 0x10, RZ ;  /* 0x00000010b4b4c819 */ /* 0x000fc600000006ff */
[----:B0-----:R-:W-:Y:S02]  /*c3a0*/  FMUL R126, R126, UR8 ;  /* 0x000000087e7e7c20 */ /* 0x001fe40008400000 */
[----:B------:R-:W-:Y:S01]  /*c3b0*/  @!P4 FMUL R190, R180, UR8 ;  /* 0x00000008b4becc20 */ /* 0x000fe20008400000 */
[----:B------:R-:W-:-:S04]  /*c3c0*/  IADD3 R180, PT, PT, R129, 0x2d03, RZ ;  /* 0x00002d0381b47810 */ /* 0x000fc80007ffe0ff */
[----:B------:R-:W-:Y:S01]  /*c3d0*/  ISETP.GT.U32.AND P4, PT, R180, R130, PT ;  /* 0x00000082b400720c */ /* 0x000fe20003f84070 */
[----:B------:R1:W-:Y:S04]  /*c3e0*/  STL [R1+0x1bc], R190 ;  /* 0x0001bcbe01007387 */ /* 0x0003e80000100800 */
[----:B------:R1:W-:Y:S08]  /*c3f0*/  STL [R1+0x3a4], R126 ;  /* 0x0003a47e01007387 */ /* 0x0003f00000100800 */
[----:B------:R-:W-:-:S04]  /*c400*/  @!P4 SHF.R.U32.HI R127, RZ, 0x10, R127 ;  /* 0x00000010ff7fc819 */ /* 0x000fc8000001167f */
[----:B------:R-:W-:-:S05]  /*c410*/  @!P4 SHF.L.U32 R127, R127, 0x10, RZ ;  /* 0x000000107f7fc819 */ /* 0x000fca00000006ff */
[----:B------:R-:W-:-:S05]  /*c420*/  @!P4 FMUL R184, R127, UR8 ;  /* 0x000000087fb8cc20 */ /* 0x000fca0008400000 */
[----:B------:R1:W-:Y:S02]  /*c430*/  STL [R1+0x1c0], R184 ;  /* 0x0001c0b801007387 */ /* 0x0003e40000100800 */
.L_x_2241:
[----:B------:R-:W-:Y:S05]  /*c440*/  BSYNC.RECONVERGENT B1 ;  /* 0x0000000000017941 */ /* 0x000fea0003800200 */
.L_x_2240:
[----:B01----:R-:W-:Y:S01]  /*c450*/  HFMA2 R126, -RZ, RZ, -6.109375, 2 ;  /* 0xc61c4000ff7e7431 */ /* 0x003fe200000001ff */
[----:B------:R-:W-:Y:S01]  /*c460*/  MOV R127, 0xc61c4000 ;  /* 0xc61c4000007f7802 */ /* 0x000fe20000000f00 */
[----:B------:R-:W-:Y:S01]  /*c470*/  BSSY.RECONVERGENT B1, `(.L_x_2242) ;  /* 0x0000021000017945 */ /* 0x000fe20003800200 */
[----:B------:R-:W-:Y:S01]  /*c480*/  ISETP.GT.AND P4, PT, R186, R130, PT ;  /* 0x00000082ba00720c */ /* 0x000fe20003f84270 */
[----:B------:R-:W-:Y:S01]  /*c490*/  VIADD R186, R129, 0x3100 ;  /* 0x0000310081ba7836 */ /* 0x000fe20000000000 */
[----:B------:R-:W-:Y:S01]  /*c4a0*/  MOV R180, 0xc61c4000 ;  /* 0xc61c400000b47802 */ /* 0x000fe20000000f00 */
        /* <DEDUP_REMOVED lines=27> */
[----:B------:R-:W-:-:S05]  /*c660*/  @!P3 FMUL R190, R127, UR8 ;  /* 0x000000087fbebc20 */ /* 0x000fca0008400000 */
[----:B------:R1:W-:Y:S02]  /*c670*/  STL [R1+0x1b0], R190 ;  /* 0x0001b0be01007387 */ /* 0x0003e40000100800 */
.L_x_2243:
[----:B------:R-:W-:Y:S05]  /*c680*/  BSYNC.RECONVERGENT B1 ;  /* 0x0000000000017941 */ /* 0x000fea0003800200 */
.L_x_2242:
[----:B------:R-:W-:Y:S01]  /*c690*/  HFMA2 R184, -RZ, RZ, -6.109375, 2 ;  /* 0xc61c4000ffb87431 */ /* 0x000fe200000001ff */
[----:B01----:R-:W-:Y:S01]  /*c6a0*/  MOV R126, 0xc61c4000 ;  /* 0xc61c4000007e7802 */ /* 0x003fe20000000f00 */
        /* <DEDUP_REMOVED lines=9> */
[----:B0-----:R-:W2:Y:S01]  /*c740*/  LDG.E.64 R126, desc[UR4][R124.64+0x5c00] ;  /* 0x005c00047c7e7981 */ /* 0x001ea2000c1e1b00 */
[----:B------:R-:W-:Y:S01]  /*c750*/  IADD3 R184, PT, PT, R129, 0x2e02, RZ ;  /* 0x00002e0281b87810 */ /* 0x000fe20007ffe0ff */
[----:B------:R-:W-:Y:S01]  /*c760*/  IMAD.MOV.U32 R194, RZ, RZ, -0x39e3c000 ;  /* 0xc61c4000ffc27424 */ /* 0x000fe200078e00ff */
[----:B------:R-:W0:Y:S02]  /*c770*/  LDCU UR8, c[0x0][0x390] ;  /* 0x00007200ff0877ac */ /* 0x000e240008000800 */
[----:B------:R-:W-:-:S13]  /*c780*/  ISETP.GT.U32.AND P2, PT, R184, R130, PT ;  /* 0x00000082b800720c */ /* 0x000fda0003f44070 */
[----:B------:R-:W1:Y:S01]  /*c790*/  @!P2 LDC R184, c[0x0][0x390] ;  /* 0x0000e400ffb8ab82 */ /* 0x000e620000000800 */
[----:B--2---:R-:W-:-:S05]  /*c7a0*/  @!P2 SHF.L.U32 R186, R127, 0x10, RZ ;  /* 0x000000107fbaa819 */ /* 0x004fca00000006ff */
[----:B-1----:R-:W-:Y:S01]  /*c7b0*/  @!P2 FMUL R194, R186, R184 ;  /* 0x000000b8bac2a220 */ /* 0x002fe20000400000 */
[----:B------:R-:W-:Y:S01]  /*c7c0*/  IADD3 R184, PT, PT, R129, 0x2e01, RZ ;  /* 0x00002e0181b87810 */ /* 0x000fe20007ffe0ff */
[----:B------:R-:W-:-:S03]  /*c7d0*/  IMAD.MOV.U32 R186, RZ, RZ, -0x39e3c000 ;  /* 0xc61c4000ffba7424 */ /* 0x000fc600078e00ff */
[----:B------:R-:W-:Y:S01]  /*c7e0*/  ISETP.GT.U32.AND P2, PT, R184, R130, PT ;  /* 0x00000082b800720c */ /* 0x000fe20003f44070 */
[----:B------:R1:W-:Y:S02]  /*c7f0*/  STL [R1+0x1b8], R194 ;  /* 0x0001b8c201007387 */ /* 0x0003e40000100800 */
[----:B-1----:R-:W-:-:S10]  /*c800*/  MOV R194, 0xc61c4000 ;  /* 0xc61c400000c27802 */ /* 0x002fd40000000f00 */
        /* <DEDUP_REMOVED lines=13> */
.L_x_2245:
[----:B------:R-:W-:Y:S05]  /*c8e0*/  BSYNC.RECONVERGENT B1 ;  /* 0x0000000000017941 */ /* 0x000fea0003800200 */
.L_x_2244:
[----:B01----:R-:W-:Y:S01]  /*c8f0*/  HFMA2 R126, -RZ, RZ, -6.109375, 2 ;  /* 0xc61c4000ff7e7431 */ /* 0x003fe200000001ff */
        /* <DEDUP_REMOVED lines=34> */
.L_x_2247:
[----:B------:R-:W-:Y:S05]  /*cb20*/  BSYNC.RECONVERGENT B1 ;  /* 0x0000000000017941 */ /* 0x000fea0003800200 */
.L_x_2246:
[----:B0-----:R-:W-:Y:S02]  /*cb30*/  HFMA2 R127, -RZ, RZ, -6.109375, 2 ;  /* 0xc61c4000ff7f7431 */ /* 0x001fe400000001ff */
[----:B-1----:R-:W-:Y:S01]  /*cb40*/  IMAD.MOV.U32 R126, RZ, RZ, -0x39e3c000 ;  /* 0xc61c4000ff7e7424 */ /* 0x002fe200078e00ff */
        /* <DEDUP_REMOVED lines=18> */
[----:B------:R-:W-:Y:S01]  /*cc70*/  IMAD.MOV.U32 R186, RZ, RZ, -0x39e3c000 ;  /* 0xc61c4000ffba7424 */ /* 0x000fe200078e00ff */
[----:B------:R1:W-:Y:S02]  /*cc80*/  STL [R1+0x19c], R198 ;  /* 0x00019cc601007387 */ /* 0x0003e40000100800 */
        /* <DEDUP_REMOVED lines=13> */
.L_x_2249:
[----:B------:R-:W-:Y:S05]  /*cd60*/  BSYNC.RECONVERGENT B1 ;  /* 0x0000000000017941 */ /* 0x000fea0003800200 */
.L_x_2248:
[----:B------:R-:W-:Y:S01]  /*cd70*/  HFMA2 R190, -RZ, RZ, -6.109375, 2 ;  /* 0xc61c4000ffbe7431 */ /* 0x000fe200000001ff */
[----:B01----:R-:W-:Y:S01]  /*cd80*/  MOV R126, 0xc61c4000 ;  /* 0xc61c4000007e7802 */ /* 0x003fe20000000f00 */
[----:B------:R-:W-:Y:S01]  /*cd90*/  HFMA2 R127, -RZ, RZ, -6.109375, 2 ;  /* 0xc61c4000ff7f7431 */ /* 0x000fe200000001ff */
[----:B------:R-:W-:Y:S01]  /*cda0*/  BSSY.RECONVERGENT B1, `(.L_x_2250) ;  /* 0x0000022000017945 */ /* 0x000fe20003800200 */
[----:B------:R-:W-:Y:S01]  /*cdb0*/  ISETP.GT.AND P0, PT, R194, R130, PT ;  /* 0x00000082c200720c */ /* 0x000fe20003f04270 */
[----:B------:R-:W-:Y:S01]  /*cdc0*/  VIADD R198, R129, 0x3300 ;  /* 0x0000330081c67836 */ /* 0x000fe20000000000 */
[----:B------:R0:W-:Y:S04]  /*cdd0*/  STL [R1+0x184], R190 ;  /* 0x000184be01007387 */ /* 0x0001e80000100800 */
        /* <DEDUP_REMOVED lines=16> */
[----:B-1----:R-:W-:-:S10]  /*cee0*/  MOV R200, 0xc61c4000 ;  /* 0xc61c400000c87802 */ /* 0x002fd40000000f00 */
[C---:B------:R-:W-:Y:S01]  /*cef0*/  @!P6 SHF.R.U64 R190, R126.reuse, 0x10, R127 ;  /* 0x000000107ebee819 */ /* 0x040fe2000000127f */
[----:B------:R-:W-:-:S03]  /*cf00*/  IMAD.U32 R126, R126, 0x10000, RZ ;  /* 0x000100007e7e7824 */ /* 0x000fc600078e00ff */
[----:B------:R-:W-:Y:S01]  /*cf10*/  @!P6 SHF.L.U32 R190, R190, 0x10, RZ ;  /* 0x00000010bebee819 */ /* 0x000fe200000006ff */
[----:B0-----:R-:W-:-:S04]  /*cf20*/  FMUL R126, R126, UR8 ;  /* 0x000000087e7e7c20 */ /* 0x001fc80008400000 */
        /* <DEDUP_REMOVED lines=9> */
.L_x_2251:
[----:B------:R-:W-:Y:S05]  /*cfc0*/  BSYNC.RECONVERGENT B1 ;  /* 0x0000000000017941 */ /* 0x000fea0003800200 */
.L_x_2250:
        /* <DEDUP_REMOVED lines=11> */
[----:B------:R-:W-:Y:S01]  /*d080*/  LOP3.LUT R190, R129, 0x3002, RZ, 0xfc, !PT ;  /* 0x0000300281be7812 */ /* 0x000fe200078efcff */
[----:B------:R-:W0:Y:S01]  /*d090*/  LDCU UR8, c[0x0][0x390] ;  /* 0x00007200ff0877ac */ /* 0x000e220008000800 */
[----:B------:R-:W-:Y:S02]  /*d0a0*/  MOV R200, 0xc61c4000 ;  /* 0xc61c400000c87802 */ /* 0x000fe40000000f00 */
[----:B------:R-:W-:-:S13]  /*d0b0*/  ISETP.GT.U32.AND P5, PT, R190, R130, PT ;  /* 0x00000082be00720c */ /* 0x000fda0003fa4070 */
[----:B------:R-:W1:Y:S01]  /*d0c0*/  @!P5 LDC R190, c[0x0][0x390] ;  /* 0x0000e400ffbedb82 */ /* 0x000e620000000800 */
[----:B--2---:R-:W-:-:S04]  /*d0d0*/  @!P5 IMAD.U32 R194, R127, 0x10000, RZ ;  /* 0x000100007fc2d824 */ /* 0x004fc800078e00ff */
[----:B-1----:R-:W-:Y:S01]  /*d0e0*/  @!P5 FMUL R200, R194, R190 ;  /* 0x000000bec2c8d220 */ /* 0x002fe20000400000 */
[----:B------:R-:W-:-:S04]  /*d0f0*/  LOP3.LUT R190, R129, 0x3001, RZ, 0xfc, !PT ;  /* 0x0000300181be7812 */ /* 0x000fc800078efcff */
        /* <DEDUP_REMOVED lines=9> */
[----:B------:R-:W-:Y:S02]  /*d190*/  LOP3.LUT R194, R129, 0x3003, RZ, 0xfc, !PT ;  /* 0x0000300381c27812 */ /* 0x000fe400078efcff */
[----:B------:R1:W-:Y:S02]  /*d1a0*/  STL [R1+0x380], R126 ;  /* 0x0003807e01007387 */ /* 0x0003e40000100800 */
[----:B------:R-:W-:-:S13]  /*d1b0*/  ISETP.GT.U32.AND P5, PT, R194, R130, PT ;  /* 0x00000082c200720c */ /* 0x000fda0003fa4070 */
[----:B------:R-:W-:-:S04]  /*d1c0*/  @!P5 SHF.R.U32.HI R127, RZ, 0x10, R127 ;  /* 0x00000010ff7fd819 */ /* 0x000fc8000001167f */
[----:B------:R-:W-:-:S05]  /*d1d0*/  @!P5 SHF.L.U32 R127, R127, 0x10, RZ ;  /* 0x000000107f7fd819 */ /* 0x000fca00000006ff */
[----:B------:R-:W-:-:S05]  /*d1e0*/  @!P5 FMUL R200, R127, UR8 ;  /* 0x000000087fc8dc20 */ /* 0x000fca0008400000 */
[----:B------:R1:W-:Y:S02]  /*d1f0*/  STL [R1+0x178], R200 ;  /* 0x000178c801007387 */ /* 0x0003e40000100800 */
.L_x_2253:
[----:B------:R-:W-:Y:S05]  /*d200*/  BSYNC.RECONVERGENT B1 ;  /* 0x0000000000017941 */ /* 0x000fea0003800200 */
.L_x_2252:
[----:B------:R-:W-:Y:S01]  /*d210*/  HFMA2 R194, -RZ, RZ, -6.109375, 2 ;  /* 0xc61c4000ffc27431 */ /* 0x000fe200000001ff */
[----:B01----:R-:W-:Y:S01]  /*d220*/  MOV R126, 0xc61c4000 ;  /* 0xc61c4000007e7802 */ /* 0x003fe20000000f00 */
[----:B------:R-:W-:Y:S01]  /*d230*/  IMAD.MOV.U32 R127, RZ, RZ, -0x39e3c000 ;  /* 0xc61c4000ff7f7424 */ /* 0x000fe200078e00ff */
        /* <DEDUP_REMOVED lines=26> */
[----:B------:R-:W-:-:S04]  /*d3e0*/  VIADD R194, R129, 0x3083 ;  /* 0x0000308381c27836 */ /* 0x000fc80000000000 */
[----:B------:R1:W-:Y:S01]  /*d3f0*/  STL [R1+0x16c], R204 ;  /* 0x00016ccc01007387 */ /* 0x0003e20000100800 */
[----:B------:R-:W-:-:S03]  /*d400*/  ISETP.GT.U32.AND P4, PT, R194, R130, PT ;  /* 0x00000082c200720c */ /* 0x000fc60003f84070 */
[----:B------:R1:W-:Y:S10]  /*d410*/  STL [R1+0x378], R126 ;  /* 0x0003787e01007387 */ /* 0x0003f40000100800 */
[----:B------:R-:W-:-:S04]  /*d420*/  @!P4 SHF.R.U32.HI R127, RZ, 0x10, R127 ;  /* 0x00000010ff7fc819 */ /* 0x000fc8000001167f */
[----:B------:R-:W-:-:S05]  /*d430*/  @!P4 SHF.L.U32 R127, R127, 0x10, RZ ;  /* 0x000000107f7fc819 */ /* 0x000fca00000006ff */
[----:B------:R-:W-:-:S05]  /*d440*/  @!P4 FMUL R198, R127, UR8 ;  /* 0x000000087fc6cc20 */ /* 0x000fca0008400000 */
[----:B------:R1:W-:Y:S02]  /*d450*/  STL [R1+0x170], R198 ;  /* 0x000170c601007387 */ /* 0x0003e40000100800 */
.L_x_2255:
[----:B------:R-:W-:Y:S05]  /*d460*/  BSYNC.RECONVERGENT B1 ;  /* 0x0000000000017941 */ /* 0x000fea0003800200 */
.L_x_2254:
[----:B0-----:R-:W-:Y:S01]  /*d470*/  HFMA2 R127, -RZ, RZ, -6.109375, 2 ;  /* 0xc61c4000ff7f7431 */ /* 0x001fe200000001ff */
[----:B-1----:R-:W-:Y:S01]  /*d480*/  MOV R126, 0xc61c4000 ;  /* 0xc61c4000007e7802 */ /* 0x002fe20000000f00 */
[----:B------:R-:W-:Y:S01]  /*d490*/  BSSY.RECONVERGENT B1, `(.L_x_2256) ;  /* 0x0000021000017945 */ /* 0x000fe20003800200 */
[----:B------:R-:W-:Y:S01]  /*d4a0*/  HFMA2 R194, -RZ, RZ, -6.109375, 2 ;  /* 0xc61c4000ffc27431 */ /* 0x000fe200000001ff */
[----:B------:R-:W-:Y:S02]  /*d4b0*/  ISETP.GT.AND P4, PT, R200, R130, PT ;  /* 0x00000082c800720c */ /* 0x000fe40003f84270 */
[----:B------:R-:W-:Y:S01]  /*d4c0*/  IADD3 R200, PT, PT, R129, 0x3480, RZ ;  /* 0x0000348081c87810 */ /* 0x000fe20007ffe0ff */
[----:B------:R0:W-:Y:S04]  /*d4d0*/  STL [R1+0x164], R127 ;  /* 0x0001647f01007387 */ /* 0x0001e80000100800 */
        /* <DEDUP_REMOVED lines=28> */
.L_x_2257:
[----:B------:R-:W-:Y:S05]  /*d6a0*/  BSYNC.RECONVERGENT B1 ;  /* 0x0000000000017941 */ /* 0x000fea0003800200 */
.L_x_2256:
[----:B01----:R-:W-:Y:S01]  /*d6b0*/  HFMA2 R126, -RZ, RZ, -6.109375, 2 ;  /* 0xc61c4000ff7e7431 */ /* 0x003fe200000001ff */
        /* <DEDUP_REMOVED lines=16> */
[----:B--2---:R-:W-:-:S04]  /*d7c0*/  @!P2 IMAD.U32 R200, R127, 0x10000, RZ ;  /* 0x000100007fc8a824 */ /* 0x004fc800078e00ff */
        /* <DEDUP_REMOVED lines=19> */
.L_x_2259:
[----:B------:R-:W-:Y:S05]  /*d900*/  BSYNC.RECONVERGENT B1 ;  /* 0x0000000000017941 */ /* 0x000fea0003800200 */
.L_x_2258:
[----:B01----:R-:W-:Y:S02]  /*d910*/  HFMA2 R126, -RZ, RZ, -6.109375, 2 ;  /* 0xc61c4000ff7e7431 */ /* 0x003fe400000001ff */
[----:B------:R-:W-:Y:S01]  /*d920*/  IMAD.MOV.U32 R127, RZ, RZ, -0x39e3c000 ;  /* 0xc61c4000ff7f7424 */ /* 0x000fe200078e00ff */
        /* <DEDUP_REMOVED lines=33> */
.L_x_2261:
[----:B------:R-:W-:Y:S05]  /*db40*/  BSYNC.RECONVERGENT B1 ;  /* 0x0000000000017941 */ /* 0x000fea0003800200 */
.L_x_2260:
[----:B0-----:R-:W-:Y:S01]  /*db50*/  HFMA2 R127, -RZ, RZ, -6.109375, 2 ;  /* 0xc61c4000ff7f7431 */ /* 0x001fe200000001ff */
[----:B-1----:R-:W-:Y:S01]  /*db60*/  MOV R126, 0xc61c4000 ;  /* 0xc61c4000007e7802 */ /* 0x002fe20000000f00 */
        /* <DEDUP_REMOVED lines=31> */
[----:B------:R-:W-:-:S05]  /*dd60*/  @!P0 FMUL R212, R127, UR8 ;  /* 0x000000087fd48c20 */ /* 0x000fca0008400000 */
[----:B------:R1:W-:Y:S02]  /*dd70*/  STL [R1+0x148], R212 ;  /* 0x000148d401007387 */ /* 0x0003e40000100800 */
.L_x_2263:
[----:B------:R-:W-:Y:S05]  /*dd80*/  BSYNC.RECONVERGENT B1 ;  /* 0x0000000000017941 */ /* 0x000fea0003800200 */
.L_x_2262:
        /* <DEDUP_REMOVED lines=33> */
[----:B------:R-:W-:-:S05]  /*dfa0*/  @!P6 SHF.R.U32.HI R127, RZ, 0x10, R127 ;  /* 0x00000010ff7fe819 */ /* 0x000fca000001167f */
[----:B------:R-:W-:-:S04]  /*dfb0*/  @!P6 IMAD.U32 R127, R127, 0x10000, RZ ;  /* 0x000100007f7fe824 */ /* 0x000fc800078e00ff */
[----:B------:R-:W-:-:S05]  /*dfc0*/  @!P6 FMUL R208, R127, UR8 ;  /* 0x000000087fd0ec20 */ /* 0x000fca0008400000 */
[----:B------:R1:W-:Y:S02]  /*dfd0*/  STL [R1+0x140], R208 ;  /* 0x000140d001007387 */ /* 0x0003e40000100800 */
.L_x_2265:
[----:B------:R-:W-:Y:S05]  /*dfe0*/  BSYNC.RECONVERGENT B1 ;  /* 0x0000000000017941 */ /* 0x000fea0003800200 */
.L_x_2264:
        /* <DEDUP_REMOVED lines=35> */
.L_x_2267:
[----:B------:R-:W-:Y:S05]  /*e220*/  BSYNC.RECONVERGENT B1 ;  /* 0x0000000000017941 */ /* 0x000fea0003800200 */
.L_x_2266:
[----:B01----:R-:W-:Y:S02]  /*e230*/  HFMA2 R126, -RZ, RZ, -6.109375, 2 ;  /* 0xc61c4000ff7e7431 */ /* 0x003fe400000001ff */
[----:B------:R-:W-:Y:S01]  /*e240*/  IMAD.MOV.U32 R208, RZ, RZ, -0x39e3c000 ;  /* 0xc61c4000ffd07424 */ /* 0x000fe200078e00ff */
[----:B------:R-:W-:Y:S01]  /*e250*/  MOV R127, 0xc61c4000 ;  /* 0xc61c4000007f7802 */ /* 0x000fe20000000f00 */
        /* <DEDUP_REMOVED lines=22> */
[----:B------:R-:W-:-:S03]  /*e3c0*/  SHF.L.U32 R126, R126, 0x10, RZ ;  /* 0x000000107e7e7819 */ /* 0x000fc600000006ff */
[----:B------:R-:W-:Y:S02]  /*e3d0*/  @!P4 IMAD.U32 R208, R208, 0x10000, RZ ;  /* 0x00010000d0d0c824 */ /* 0x000fe400078e00ff */
        /* <DEDUP_REMOVED lines=10> */
.L_x_2269:
[----:B------:R-:W-:Y:S05]  /*e480*/  BSYNC.RECONVERGENT B1 ;  /* 0x0000000000017941 */ /* 0x000fea0003800200 */
.L_x_2268:
        /* <DEDUP_REMOVED lines=35> */
.L_x_2271:
[----:B------:R-:W-:Y:S05]  /*e6c0*/  BSYNC.RECONVERGENT B1 ;  /* 0x0000000000017941 */ /* 0x000fea0003800200 */
.L_x_2270:
        /* <DEDUP_REMOVED lines=37> */
.L_x_2273:
[----:B------:R-:W-:Y:S05]  /*e920*/  BSYNC.RECONVERGENT B1 ;  /* 0x0000000000017941 */ /* 0x000fea0003800200 */
.L_x_2272:
        /* <DEDUP_REMOVED lines=35> */
.L_x_2275:
[----:B------:R-:W-:Y:S05]  /*eb60*/  BSYNC.RECONVERGENT B1 ;  /* 0x0000000000017941 */ /* 0x000fea0003800200 */
.L_x_2274:
        /* <DEDUP_REMOVED lines=37> */
.L_x_2277:
[----:B------:R-:W-:Y:S05]  /*edc0*/  BSYNC.RECONVERGENT B1 ;  /* 0x0000000000017941 */ /* 0x000fea0003800200 */
.L_x_2276:
        /* <DEDUP_REMOVED lines=35> */
.L_x_2279:
[----:B------:R-:W-:Y:S05]  /*f000*/  BSYNC.RECONVERGENT B1 ;  /* 0x0000000000017941 */ /* 0x000fea0003800200 */
.L_x_2278:
        /* <DEDUP_REMOVED lines=35> */
.L_x_2281:
[----:B------:R-:W-:Y:S05]  /*f240*/  BSYNC.RECONVERGENT B1 ;  /* 0x0000000000017941 */ /* 0x000fea0003800200 */
.L_x_2280:
        /* <DEDUP_REMOVED lines=37> */
.L_x_2283:
[----:B------:R-:W-:Y:S05]  /*f4a0*/  BSYNC.RECONVERGENT B1 ;  /* 0x0000000000017941 */ /* 0x000fea0003800200 */
.L_x_2282:
        /* <DEDUP_REMOVED lines=35> */
.L_x_2285:
[----:B------:R-:W-:Y:S05]  /*f6e0*/  BSYNC.RECONVERGENT B1 ;  /* 0x0000000000017941 */ /* 0x000fea0003800200 */
.L_x_2284:
        /* <DEDUP_REMOVED lines=37> */
.L_x_2287:
[----:B------:R-:W-:Y:S05]  /*f940*/  BSYNC.RECONVERGENT B1 ;  /* 0x0000000000017941 */ /* 0x000fea0003800200 */
.L_x_2286:
        /* <DEDUP_REMOVED lines=21> */
[----:B------:R-:W-:Y:S01]  /*faa0*/  MOV R226, 0xc61c4000 ;  /* 0xc61c400000e27802 */ /* 0x000fe20000000f00 */
[----:B-1----:R-:W-:-:S10]  /*fab0*/  IMAD.MOV.U32 R236, RZ, RZ, -0x39e3c000 ;  /* 0xc61c4000ffec7424 */ /* 0x002fd400078e00ff */
        /* <DEDUP_REMOVED lines=12> */
.L_x_2289:
[----:B------:R-:W-:Y:S05]  /*fb80*/  BSYNC.RECONVERGENT B1 ;  /* 0x0000000000017941 */ /* 0x000fea0003800200 */
.L_x_2288:
        /* <DEDUP_REMOVED lines=37> */
.L_x_2291:
[----:B------:R-:W-:Y:S05]  /*fde0*/  BSYNC.RECONVERGENT B1 ;  /* 0x0000000000017941 */ /* 0x000fea0003800200 */
.L_x_2290:
[----:B0-----:R-:W-:Y:S01]  /*fdf0*/  HFMA2 R127, -RZ, RZ, -6.109375, 2 ;  /* 0xc61c4000ff7f7431 */ /* 0x001fe200000001ff */
[----:B-1----:R-:W-:Y:S01]  /*fe00*/  MOV R126, 0xc61c4000 ;  /* 0xc61c4000007e7802 */ /* 0x002fe20000000f00 */
[----:B------:R-:W-:Y:S01]  /*fe10*/  BSSY.RECONVERGENT B1, `(.L_x_2292) ;  /* 0x0000021000017945 */ /* 0x000fe20003800200 */
[----:B------:R-:W-:Y:S01]  /*fe20*/  HFMA2 R230, -RZ, RZ, -6.109375, 2 ;  /* 0xc61c4000ffe67431 */ /* 0x000fe200000001ff */
[----:B------:R-:W-:Y:S01]  /*fe30*/  ISETP.GT.AND P0, PT, R236, R130, PT ;  /* 0x00000082ec00720c */ /* 0x000fe20003f04270 */
[----:B------:R-:W-:Y:S01]  /*fe40*/  VIADD R236, R129, 0x3d80 ;  /* 0x00003d8081ec7836 */ /* 0x000fe20000000000 */
        /* <DEDUP_REMOVED lines=29> */
.L_x_2293:
[----:B------:R-:W-:Y:S05]  /*10020*/  BSYNC.RECONVERGENT B1 ;  /* 0x0000000000017941 */ /* 0x000fea0003800200 */
.L_x_2292:
        /* <DEDUP_REMOVED lines=35> */
.L_x_2295:
[----:B------:R-:W-:Y:S05]  /*10260*/  BSYNC.RECONVERGENT B1 ;  /* 0x0000000000017941 */ /* 0x000fea0003800200 */
.L_x_2294:
        /* <DEDUP_REMOVED lines=37> */
.L_x_2297:
[----:B------:R-:W-:Y:S05]  /*104c0*/  BSYNC.RECONVERGENT B1 ;  /* 0x0000000000017941 */ /* 0x000fea0003800200 */
.L_x_2296:
        /* <DEDUP_REMOVED lines=35> */
.L_x_2299:
[----:B------:R-:W-:Y:S05]  /*10700*/  BSYNC.RECONVERGENT B1 ;  /* 0x0000000000017941 */ /* 0x000fea0003800200 */
.L_x_2298:
        /* <DEDUP_REMOVED lines=37> */
.L_x_2301:
[----:B------:R-:W-:Y:S05]  /*10960*/  BSYNC.RECONVERGENT B1 ;  /* 0x0000000000017941 */ /* 0x000fea0003800200 */
.L_x_2300:
[----:B0-----:R-:W-:Y:S01]  /*10970*/  HFMA2 R127, -RZ, RZ, -6.109375, 2 ;  /* 0xc61c4000ff7f7431 */ /* 0x001fe200000001ff */
[----:B-1----:R-:W-:Y:S01]  /*10980*/  MOV R126, 0xc61c4000 ;  /* 0xc61c4000007e7802 */ /* 0x002fe20000000f00 */
[----:B------:R-:W-:Y:S01]  /*10990*/  BSSY.RECONVERGENT B1, `(.L_x_2302) ;  /* 0x0000020000017945 */ /* 0x000fe20003800200 */
[----:B------:R-:W-:Y:S02]  /*109a0*/  ISETP.GT.AND P2, PT, R246, R130, PT ;  /* 0x00000082f600720c */ /* 0x000fe40003f44270 */
        /* <DEDUP_REMOVED lines=30> */
.L_x_2303:
[----:B------:R-:W-:Y:S05]  /*10b90*/  BSYNC.RECONVERGENT B1 ;  /* 0x0000000000017941 */ /* 0x000fea0003800200 */
.L_x_2302:
[----:B01----:R-:W-:Y:S02]  /*10ba0*/  HFMA2 R126, -RZ, RZ, -6.109375, 2 ;  /* 0xc61c4000ff7e7431 */ /* 0x003fe400000001ff */
[----:B------:R-:W-:Y:S01]  /*10bb0*/  IMAD.MOV.U32 R244, RZ, RZ, -0x39e3c000 ;  /* 0xc61c4000fff47424 */ /* 0x000fe200078e00ff */
[----:B------:R-:W-:Y:S01]  /*10bc0*/  MOV R127, 0xc61c4000 ;  /* 0xc61c4000007f7802 */ /* 0x000fe20000000f00 */
[----:B------:R-:W-:Y:S01]  /*10bd0*/  BSSY.RECONVERGENT B1, `(.L_x_2304) ;  /* 0x0000020000017945 */ /* 0x000fe20003800200 */
        /* <DEDUP_REMOVED lines=31> */
.L_x_2305:
[----:B------:R-:W-:Y:S05]  /*10dd0*/  BSYNC.RECONVERGENT B1 ;  /* 0x0000000000017941 */ /* 0x000fea0003800200 */
.L_x_2304:
[----:B0-----:R-:W-:Y:S01]  /*10de0*/  MOV R127, 0xc61c4000 ;  /* 0xc61c4000007f7802 */ /* 0x001fe20000000f00 */
[----:B------:R-:W-:Y:S01]  /*10df0*/  BSSY.RECONVERGENT B1, `(.L_x_2306) ;  /* 0x000001f000017945 */ /* 0x000fe20003800200 */
[----:B-1----:R-:W-:Y:S01]  /*10e00*/  MOV R126, 0xc61c4000 ;  /* 0xc61c4000007e7802 */ /* 0x002fe20000000f00 */
[----:B------:R-:W-:Y:S02]  /*10e10*/  HFMA2 R246, -RZ, RZ, -6.109375, 2 ;  /* 0xc61c4000fff67431 */ /* 0x000fe400000001ff */
[----:B------:R0:W-:Y:S01]  /*10e20*/  STL [R1+0x78], R127 ;  /* 0x0000787f01007387 */ /* 0x0001e20000100800 */
[----:B------:R-:W-:-:S03]  /*10e30*/  HFMA2 R244, -RZ, RZ, -6.109375, 2 ;  /* 0xc61c4000fff47431 */ /* 0x000fc600000001ff */
        /* <DEDUP_REMOVED lines=26> */
.L_x_2307:
[----:B------:R-:W-:Y:S05]  /*10fe0*/  BSYNC.RECONVERGENT B1 ;  /* 0x0000000000017941 */ /* 0x000fea0003800200 */
.L_x_2306:
[----:B0-----:R-:W-:Y:S02]  /*10ff0*/  HFMA2 R126, -RZ, RZ, -6.109375, 2 ;  /* 0xc61c4000ff7e7431 */ /* 0x001fe400000001ff */
        /* <DEDUP_REMOVED lines=34> */
.L_x_2309:
[----:B------:R-:W-:Y:S05]  /*11220*/  BSYNC.RECONVERGENT B1 ;  /* 0x0000000000017941 */ /* 0x000fea0003800200 */
.L_x_2308:
        /* <DEDUP_REMOVED lines=9> */
[C---:B------:R-:W-:Y:S01]  /*112c0*/  IADD3 R247, PT, PT, R129.reuse, 0x3e82, RZ ;  /* 0x00003e8281f77810 */ /* 0x040fe20007ffe0ff */
[----:B------:R-:W0:Y:S01]  /*112d0*/  LDCU UR8, c[0x0][0x390] ;  /* 0x00007200ff0877ac */ /* 0x000e220008000800 */
[----:B------:R-:W-:Y:S01]  /*112e0*/  IADD3 R248, PT, PT, R129, 0x3e81, RZ ;  /* 0x00003e8181f87810 */ /* 0x000fe20007ffe0ff */
[----:B------:R-:W-:Y:S01]  /*112f0*/  IMAD.MOV.U32 R249, RZ, RZ, -0x39e3c000 ;  /* 0xc61c4000fff97424 */ /* 0x000fe200078e00ff */
[-C--:B------:R-:W-:Y:S02]  /*11300*/  ISETP.GT.U32.AND P1, PT, R247, R130.reuse, PT ;  /* 0x00000082f700720c */ /* 0x080fe40003f24070 */
[----:B------:R-:W-:-:S11]  /*11310*/  ISETP.GT.U32.AND P0, PT, R248, R130, PT ;  /* 0x00000082f800720c */ /* 0x000fd60003f04070 */
[----:B------:R-:W1:Y:S01]  /*11320*/  @!P1 LDC R247, c[0x0][0x390] ;  /* 0x0000e400fff79b82 */ /* 0x000e620000000800 */
[----:B--2---:R-:W-:-:S05]  /*11330*/  @!P1 SHF.L.U32 R248, R127, 0x10, RZ ;  /* 0x000000107ff89819 */ /* 0x004fca00000006ff */
[----:B-1----:R-:W-:Y:S01]  /*11340*/  @!P1 FMUL R249, R248, R247 ;  /* 0x000000f7f8f99220 */ /* 0x002fe20000400000 */
[C---:B------:R-:W-:Y:S02]  /*11350*/  @!P0 SHF.R.U64 R248, R126.reuse, 0x10, R127 ;  /* 0x000000107ef88819 */ /* 0x040fe4000000127f */
[----:B------:R-:W-:Y:S02]  /*11360*/  SHF.L.U32 R126, R126, 0x10, RZ ;  /* 0x000000107e7e7819 */ /* 0x000fe400000006ff */
[----:B------:R-:W-:Y:S01]  /*11370*/  IADD3 R247, PT, PT, R129, 0x3e83, RZ ;  /* 0x00003e8381f77810 */ /* 0x000fe20007ffe0ff */
[----:B------:R1:W-:Y:S01]  /*11380*/  STL [R1+0x2c], R249 ;  /* 0x00002cf901007387 */ /* 0x0003e20000100800 */
[----:B------:R-:W-:Y:S01]  /*11390*/  @!P0 SHF.L.U32 R248, R248, 0x10, RZ ;  /* 0x00000010f8f88819 */ /* 0x000fe200000006ff */
[----:B0-----:R-:W-:Y:S01]  /*113a0*/  FMUL R126, R126, UR8 ;  /* 0x000000087e7e7c20 */ /* 0x001fe20008400000 */
[----:B------:R-:W-:Y:S02]  /*113b0*/  ISETP.GT.U32.AND P1, PT, R247, R130, PT ;  /* 0x00000082f700720c */ /* 0x000fe40003f24070 */
[----:B------:R-:W-:Y:S01]  /*113c0*/  MOV R247, 0xc61c4000 ;  /* 0xc61c400000f77802 */ /* 0x000fe20000000f00 */
[----:B------:R-:W-:Y:S01]  /*113d0*/  @!P0 FMUL R247, R248, UR8 ;  /* 0x00000008f8f78c20 */ /* 0x000fe20008400000 */
[----:B------:R1:W-:Y:S01]  /*113e0*/  STL [R1+0x2d4], R126 ;  /* 0x0002d47e01007387 */ /* 0x0003e20000100800 */
[----:B------:R-:W-:-:S08]  /*113f0*/  MOV R248, 0xc61c4000 ;  /* 0xc61c400000f87802 */ /* 0x000fd00000000f00 */
[----:B------:R-:W-:-:S04]  /*11400*/  @!P1 SHF.R.U32.HI R127, RZ, 0x10, R127 ;  /* 0x00000010ff7f9819 */ /* 0x000fc8000001167f */
[----:B------:R-:W-:-:S05]  /*11410*/  @!P1 SHF.L.U32 R127, R127, 0x10, RZ ;  /* 0x000000107f7f9819 */ /* 0x000fca00000006ff */
[----:B-1----:R-:W-:-:S07]  /*11420*/  @!P1 FMUL R248, R127, UR8 ;  /* 0x000000087ff89c20 */ /* 0x002fce0008400000 */
.L_x_2311:
[----:B------:R-:W-:Y:S05]  /*11430*/  BSYNC.RECONVERGENT B1 ;  /* 0x0000000000017941 */ /* 0x000fea0003800200 */
.L_x_2310:
[----:B0-----:R-:W-:Y:S02]  /*11440*/  HFMA2 R126, -RZ, RZ, -6.109375, 2 ;  /* 0xc61c4000ff7e7431 */ /* 0x001fe400000001ff */
[----:B------:R-:W-:Y:S01]  /*11450*/  IMAD.MOV.U32 R250, RZ, RZ, -0x39e3c000 ;  /* 0xc61c4000fffa7424 */ /* 0x000fe200078e00ff */
[----:B------:R-:W-:Y:S01]  /*11460*/  MOV R249, 0xc61c4000 ;  /* 0xc61c400000f97802 */ /* 0x000fe20000000f00 */
[----:B------:R-:W-:Y:S01]  /*11470*/  BSSY.RECONVERGENT B1, `(.L_x_2312) ;  /* 0x0000021000017945 */ /* 0x000fe20003800200 */
[----:B------:R-:W-:Y:S02]  /*11480*/  HFMA2 R127, -RZ, RZ, -6.109375, 2 ;  /* 0xc61c4000ff7f7431 */ /* 0x000fe400000001ff */
[----:B------:R0:W-:Y:S04]  /*11490*/  STL [R1+0x28], R250 ;  /* 0x000028fa01007387 */ /* 0x0001e80000100800 */
[----:B------:R0:W-:Y:S04]  /*114a0*/  STL [R1+0x2cc], R126 ;  /* 0x0002cc7e01007387 */ /* 0x0001e80000100800 */
[----:B------:R0:W-:Y:S01]  /*114b0*/  STL [R1+0x24], R249 ;  /* 0x000024f901007387 */ /* 0x0001e20000100800 */
[----:B------:R-:W-:Y:S05]  /*114c0*/  @P3 BRA `(.L_x_2313) ;  /* 0x00000000006c3947 */ /* 0x000fea0003800000 */
[----:B0-----:R-:W2:Y:S01]  /*114d0*/  LDG.E.64 R126, desc[UR4][R124.64+0x7e00] ;  /* 0x007e00047c7e7981 */ /* 0x001ea2000c1e1b00 */
[----:B------:R-:W-:Y:S01]  /*114e0*/  IADD3 R249, PT, PT, R129, 0x3f02, RZ ;  /* 0x00003f0281f97810 */ /* 0x000fe20007ffe0ff */
[----:B------:R-:W0:Y:S03]  /*114f0*/  LDCU UR8, c[0x0][0x390] ;  /* 0x00007200ff0877ac */ /* 0x000e260008000800 */
[-C--:B------:R-:W-:Y:S02]  /*11500*/  ISETP.GT.U32.AND P1, PT, R249, R130.reuse, PT ;  /* 0x00000082f900720c */ /* 0x080fe40003f24070 */
[----:B------:R-:W-:Y:S02]  /*11510*/  IADD3 R249, PT, PT, R129, 0x3f01, RZ ;  /* 0x00003f0181f97810 */ /* 0x000fe40007ffe0ff */
[----:B------:R-:W-:Y:S02]  /*11520*/  MOV R129, 0xc61c4000 ;  /* 0xc61c400000817802 */ /* 0x000fe40000000f00 */
[----:B------:R-:W-:-:S07]  /*11530*/  ISETP.GT.U32.AND P0, PT, R249, R130, PT ;  /* 0x00000082f900720c */ /* 0x000fce0003f04070 */
[----:B------:R-:W1:Y:S01]  /*11540*/  @!P1 LDC R250, c[0x0][0x390] ;  /* 0x0000e400fffa9b82 */ /* 0x000e620000000800 */
[----:B--2---:R-:W-:-:S05]  /*11550*/  @!P1 SHF.L.U32 R249, R127, 0x10, RZ ;  /* 0x000000107ff99819 */ /* 0x004fca00000006ff */
[----:B-1----:R-:W-:Y:S01]  /*11560*/  @!P1 FMUL R129, R249, R250 ;  /* 0x000000faf9819220 */ /* 0x002fe20000400000 */
[----:B------:R-:W-:-:S04]  /*11570*/  MOV R250, 0xc61c4000 ;  /* 0xc61c400000fa7802 */ /* 0x000fc80000000f00 */
[----:B------:R1:W-:Y:S02]  /*11580*/  STL [R1+0x28], R129 ;  /* 0x0000288101007387 */ /* 0x0003e40000100800 */
[----:B-1----:R-:W1:Y:S02]  /*11590*/  S2R R129, SR_TID.X ;  /* 0x0000000000817919 */ /* 0x002e640000002100 */
[----:B-1----:R-:W-:-:S04]  /*115a0*/  SHF.L.U32 R129, R129, 0x2, RZ ;  /* 0x0000000281817819 */ /* 0x002fc800000006ff */
[----:B------:R-:W-:-:S04]  /*115b0*/  IADD3 R249, PT, PT, R129, 0x3f03, RZ ;  /* 0x00003f0381f97810 */ /* 0x000fc80007ffe0ff */
[----:B------:R-:W-:Y:S02]  /*115c0*/  ISETP.GT.U32.AND P1, PT, R249, R130, PT ;  /* 0x00000082f900720c */ /* 0x000fe40003f24070 */
[C---:B------:R-:W-:Y:S02]  /*115d0*/  @!P0 SHF.R.U64 R249, R126.reuse, 0x10, R127 ;  /* 0x000000107ef98819 */ /* 0x040fe4000000127f */
[----:B------:R-:W-:-:S03]  /*115e0*/  SHF.L.U32 R126, R126, 0x10, RZ ;  /* 0x000000107e7e7819 */ /* 0x000fc600000006ff */
[----:B------:R-:W-:Y:S02]  /*115f0*/  @!P0 IMAD.U32 R249, R249, 0x10000, RZ ;  /* 0x00010000f9f98824 */ /* 0x000fe400078e00ff */
[----:B0-----:R-:W-:Y:S02]  /*11600*/  FMUL R126, R126, UR8 ;  /* 0x000000087e7e7c20 */ /* 0x001fe40008400000 */
[----:B------:R-:W-:Y:S02]  /*11610*/  @!P0 FMUL R250, R249, UR8 ;  /* 0x00000008f9fa8c20 */ /* 0x000fe40008400000 */
[----:B------:R-:W-:-:S03]  /*11620*/  @!P1 SHF.R.U32.HI R127, RZ, 0x10, R127 ;  /* 0x00000010ff7f9819 */ /* 0x000fc6000001167f */
[----:B------:R1:W-:Y:S01]  /*11630*/  STL [R1+0x24], R250 ;  /* 0x000024fa01007387 */ /* 0x0003e20000100800 */
[----:B------:R-:W-:Y:S02]  /*11640*/  @!P1 SHF.L.U32 R249, R127, 0x10, RZ ;  /* 0x000000107ff99819 */ /* 0x000fe400000006ff */
[----:B------:R-:W-:Y:S01]  /*11650*/  MOV R127, 0xc61c4000 ;  /* 0xc61c4000007f7802 */ /* 0x000fe20000000f00 */
[----:B------:R1:W-:Y:S02]  /*11660*/  STL [R1+0x2cc], R126 ;  /* 0x0002cc7e01007387 */ /* 0x0003e40000100800 */
[----:B------:R-:W-:-:S07]  /*11670*/  @!P1 FMUL R127, R249, UR8 ;  /* 0x00000008f97f9c20 */ /* 0x000fce0008400000 */
.L_x_2313:
[----:B------:R-:W-:Y:S05]  /*11680*/  BSYNC.RECONVERGENT B1 ;  /* 0x0000000000017941 */ /* 0x000fea0003800200 */
.L_x_2312:
[----:B------:R-:W-:Y:S01]  /*11690*/  HFMA2 R129, -RZ, RZ, -6.109375, 2 ;  /* 0xc61c4000ff817431 */ /* 0x000fe200000001ff */
[----:B01----:R-:W-:Y:S01]  /*116a0*/  MOV R250, 0xc61c4000 ;  /* 0xc61c400000fa7802 */ /* 0x003fe20000000f00 */
[----:B------:R-:W-:Y:S01]  /*116b0*/  HFMA2 R249, -RZ, RZ, -6.109375, 2 ;  /* 0xc61c4000fff97431 */ /* 0x000fe200000001ff */
[----:B------:R-:W-:Y:S02]  /*116c0*/  MOV R126, 0xc61c4000 ;  /* 0xc61c4000007e7802 */ /* 0x000fe40000000f00 */
[----:B------:R0:W-:Y:S02]  /*116d0*/  STL [R1+0x2c8], R129 ;  /* 0x0002c88101007387 */ /* 0x0001e40000100800 */
[----:B0-----:R-:W0:Y:S02]  /*116e0*/  S2R R129, SR_TID.X ;  /* 0x0000000000817919 */ /* 0x001e240000002100 */
[----:B0-----:R-:W-:Y:S01]  /*116f0*/  IMAD.SHL.U32 R129, R129, 0x4, RZ ;  /* 0x0000000481817824 */ /* 0x001fe200078e00ff */
[----:B------:R-:W-:Y:S06]  /*11700*/  @P2 BRA `(.L_x_2059) ;  /* 0x00000000005c2947 */ /* 0x000fec0003800000 */
[----:B------:R-:W2:Y:S01]  /*11710*/  LDG.E.64 R124, desc[UR4][R124.64+0x7f00] ;  /* 0x007f00047c7c7981 */ /* 0x000ea2000c1e1b00 */
[C---:B------:R-:W-:Y:S01]  /*11720*/  IADD3 R126, PT, PT, R129.reuse, 0x3f82, RZ ;  /* 0x00003f82817e7810 */ /* 0x040fe20007ffe0ff */
[----:B------:R-:W0:Y:S01]  /*11730*/  LDCU UR8, c[0x0][0x390] ;  /* 0x00007200ff0877ac */ /* 0x000e220008000800 */
[----:B------:R-:W-:Y:S02]  /*11740*/  MOV R249, 0xc61c4000 ;  /* 0xc61c400000f97802 */ /* 0x000fe40000000f00 */
[----:B------:R-:W-:Y:S02]  /*11750*/  ISETP.GT.U32.AND P1, PT, R126, R130, PT ;  /* 0x000000827e00720c */ /* 0x000fe40003f24070 */
[----:B------:R-:W-:-:S04]  /*11760*/  IADD3 R126, PT, PT, R129, 0x3f81, RZ ;  /* 0x00003f81817e7810 */ /* 0x000fc80007ffe0ff */
[----:B------:R-:W-:-:S07]  /*11770*/  ISETP.GT.U32.AND P0, PT, R126, R130, PT ;  /* 0x000000827e00720c */ /* 0x000fce0003f04070 */
[----:B------:R-:W1:Y:S01]  /*11780*/  @!P1 LDC R250, c[0x0][0x390] ;  /* 0x0000e400fffa9b82 */ /* 0x000e620000000800 */
[----:B--2---:R-:W-:-:S05]  /*11790*/  @!P1 SHF.L.U32 R126, R125, 0x10, RZ ;  /* 0x000000107d7e9819 */ /* 0x004fca00000006ff */
[----:B-1----:R-:W-:Y:S01]  /*117a0*/  @!P1 FMUL R249, R126, R250 ;  /* 0x000000fa7ef99220 */ /* 0x002fe20000400000 */
[C---:B------:R-:W-:Y:S02]  /*117b0*/  @!P0 SHF.R.U64 R250, R124.reuse, 0x10, R125 ;  /* 0x000000107cfa8819 */ /* 0x040fe4000000127d */
[----:B------:R-:W-:Y:S02]  /*117c0*/  SHF.L.U32 R124, R124, 0x10, RZ ;  /* 0x000000107c7c7819 */ /* 0x000fe400000006ff */
[----:B------:R-:W-:Y:S02]  /*117d0*/  IADD3 R126, PT, PT, R129, 0x3f83, RZ ;  /* 0x00003f83817e7810 */ /* 0x000fe40007ffe0ff */
[----:B------:R-:W-:Y:S01]  /*117e0*/  @!P0 SHF.L.U32 R250, R250, 0x10, RZ ;  /* 0x00000010fafa8819 */ /* 0x000fe200000006ff */
[----:B0-----:R-:W-:Y:S01]  /*117f0*/  FMUL R124, R124, UR8 ;  /* 0x000000087c7c7c20 */ /* 0x001fe20008400000 */
[----:B------:R-:W-:Y:S02]  /*11800*/  ISETP.GT.U32.AND P1, PT, R126, R130, PT ;  /* 0x000000827e00720c */ /* 0x000fe40003f24070 */
[----:B------:R-:W-:Y:S01]  /*11810*/  MOV R126, 0xc61c4000 ;  /* 0xc61c4000007e7802 */ /* 0x000fe20000000f00 */
[----:B------:R-:W-:Y:S01]  /*11820*/  @!P0 FMUL R126, R250, UR8 ;  /* 0x00000008fa7e8c20 */ /* 0x000fe20008400000 */
[----:B------:R0:W-:Y:S01]  /*11830*/  STL [R1+0x2c8], R124 ;  /* 0x0002c87c01007387 */ /* 0x0001e20000100800 */
[----:B------:R-:W-:-:S08]  /*11840*/  MOV R250, 0xc61c4000 ;  /* 0xc61c400000fa7802 */ /* 0x000fd00000000f00 */
[----:B------:R-:W-:-:S05]  /*11850*/  @!P1 SHF.R.U32.HI R125, RZ, 0x10, R125 ;  /* 0x00000010ff7d9819 */ /* 0x000fca000001167d */
[----:B------:R-:W-:-:S04]  /*11860*/  @!P1 IMAD.U32 R125, R125, 0x10000, RZ ;  /* 0x000100007d7d9824 */ /* 0x000fc800078e00ff */
[----:B0-----:R-:W-:-:S07]  /*11870*/  @!P1 FMUL R250, R125, UR8 ;  /* 0x000000087dfa9c20 */ /* 0x001fce0008400000 */
.L_x_2059:
[----:B------:R-:W-:Y:S05]  /*11880*/  BSYNC.RECONVERGENT B0 ;  /* 0x0000000000007941 */ /* 0x000fea0003800200 */
.L_x_2058:
[----:B------:R-:W2:Y:S01]  /*11890*/  LDL R124, [R1+0x4] ;  /* 0x00000400017c7983 */ /* 0x000ea20000100800 */
[----:B------:R-:W-:-:S03]  /*118a0*/  MOV R125, R251 ;  /* 0x000000fb007d7202 */ /* 0x000fc60000000f00 */
[----:B------:R-:W3:Y:S04]  /*118b0*/  LDL R251, [R1+0x3c] ;  /* 0x00003c0001fb7983 */ /* 0x000ee80000100800 */
[----:B------:R0:W-:Y:S04]  /*118c0*/  STL [R1+0x728], R244 ;  /* 0x000728f401007387 */ /* 0x0001e80000100800 */
[----:B0-----:R-:W4:Y:S04]  /*118d0*/  LDL R244, [R1+0x38] ;  /* 0x0000380001f47983 */ /* 0x001f280000100800 */
[----:B------:R0:W-:Y:S04]  /*118e0*/  STL [R1+0x724], R246 ;  /* 0x000724f601007387 */ /* 0x0001e80000100800 */
[----:B0-----:R-:W3:Y:S04]  /*118f0*/  LDL R246, [R1+0x8] ;  /* 0x0000080001f67983 */ /* 0x001ee80000100800 */
[----:B------:R0:W-:Y:S04]  /*11900*/  STL [R1+0x720], R247 ;  /* 0x000720f701007387 */ /* 0x0001e80000100800 */
[----:B0-----:R-:W4:Y:S04]  /*11910*/  LDL R247, [R1] ;  /* 0x0000000001f77983 */ /* 0x001f280000100800 */
[----:B------:R0:W-:Y:S04]  /*11920*/  STL [R1+0x71c], R248 ;  /* 0x00071cf801007387 */ /* 0x0001e80000100800 */
[----:B0-----:R-:W3:Y:S01]  /*11930*/  LDL R248, [R1+0x34] ;  /* 0x0000340001f87983 */ /* 0x001ee20000100800 */
[----:B------:R-:W-:-:S03]  /*11940*/  FSETP.GT.AND P0, PT, R252, R245, PT ;  /* 0x000000f5fc00720b */ /* 0x000fc60003f04000 */
[----:B------:R-:W-:Y:S04]  /*11950*/  STL [R1+0x718], R127 ;  /* 0x0007187f01007387 */ /* 0x000fe80000100800 */
[----:B------:R-:W-:Y:S04]  /*11960*/  STL [R1+0x714], R126 ;  /* 0x0007147e01007387 */ /* 0x000fe80000100800 */
[----:B------:R-:W-:Y:S04]  /*11970*/  STL [R1+0x710], R249 ;  /* 0x000710f901007387 */ /* 0x000fe80000100800 */
[----:B------:R-:W-:Y:S04]  /*11980*/  STL [R1+0x70c], R250 ;  /* 0x00070cfa01007387 */ /* 0x000fe80000100800 */
[----:B------:R-:W4:Y:S04]  /*11990*/  LDL.LU R129, [R1+0x2c8] ;  /* 0x0002c80001817983 */ /* 0x000f280000300800 */
[----:B------:R0:W-:Y:S04]  /*119a0*/  STL [R1+0x6f8], R130 ;  /* 0x0006f88201007387 */ /* 0x0001e80000100800 */
[----:B0-----:R-:W4:Y:S01]  /*119b0*/  LDL.LU R130, [R1+0x28] ;  /* 0x0000280001827983 */ /* 0x001f220000300800 */
[----:B--2---:R-:W-:-:S02]  /*119c0*/  MOV R127, R124 ;  /* 0x0000007c007f7202 */ /* 0x004fc40000000f00 */
[----:B------:R-:W-:-:S04]  /*119d0*/  FSEL R124, R252, R245, P0 ;  /* 0x000000f5fc7c7208 */ /* 0x000fc80000000000 */
[----:B------:R-:W-:-:S04]  /*119e0*/  FSETP.GT.AND P0, PT, R124, R127, PT ;  /* 0x0000007f7c00720b */ /* 0x000fc80003f04000 */
[----:B------:R-:W-:-:S04]  /*119f0*/  FSEL R124, R124, R127, P0 ;  /* 0x0000007f7c7c7208 */ /* 0x000fc80000000000 */
[----:B------:R-:W-:-:S04]  /*11a00*/  FSETP.GT.AND P0, PT, R124, R125, PT ;  /* 0x0000007d7c00720b */ /* 0x000fc80003f04000 */
[----:B------:R-:W-:Y:S02]  /*11a10*/  FSEL R124, R124, R125, P0 ;  /* 0x0000007d7c7c7208 */ /* 0x000fe40000000000 */
[----:B------:R-:W2:Y:S04]  /*11a20*/  LDL R125, [R1+0x40] ;  /* 0x00004000017d7983 */ /* 0x000ea80000100800 */
[----:B------:R0:W-:Y:S01]  /*11a30*/  STL [R1+0x708], R243 ;  /* 0x000708f301007387 */ /* 0x0001e20000100800 */
[----:B---3--:R-:W-:-:S04]  /*11a40*/  FSETP.GT.AND P0, PT, R124, R248, PT ;  /* 0x000000f87c00720b */ /* 0x008fc80003f04000 */
[----:B------:R-:W-:-:S04]  /*11a50*/  FSEL R124, R124, R248, P0 ;  /* 0x000000f87c7c7208 */ /* 0x000fc80000000000 */
[----:B------:R-:W-:-:S04]  /*11a60*/  FSETP.GT.AND P0, PT, R124, R243, PT ;  /* 0x000000f37c00720b */ /* 0x000fc80003f04000 */
[----:B------:R-:W-:-:S04]  /*11a70*/  FSEL R124, R124, R243, P0 ;  /* 0x000000f37c7c7208 */ /* 0x000fc80000000000 */
[----:B----4-:R-:W-:-:S04]  /*11a80*/  FSETP.GT.AND P0, PT, R124, R247, PT ;  /* 0x000000f77c00720b */ /* 0x010fc80003f04000 */
[----:B------:R-:W-:-:S04]  /*11a90*/  FSEL R124, R124, R247, P0 ;  /* 0x000000f77c7c7208 */ /* 0x000fc80000000000 */
[----:B------:R-:W-:-:S04]  /*11aa0*/  FSETP.GT.AND P0, PT, R124, R246, PT ;  /* 0x000000f67c00720b */ /* 0x000fc80003f04000 */
[----:B------:R-:W-:Y:S02]  /*11ab0*/  FSEL R124, R124, R246, P0 ;  /* 0x000000f67c7c7208 */ /* 0x000fe40000000000 */
[----:B------:R-:W3:Y:S02]  /*11ac0*/  LDL R246, [R1+0x44] ;  /* 0x0000440001f67983 */ /* 0x000ee40000100800 */
[----:B------:R-:W-:-:S04]  /*11ad0*/  FSETP.GT.AND P0, PT, R124, R244, PT ;  /* 0x000000f47c00720b */ /* 0x000fc80003f04000 */
[----:B------:R-:W-:Y:S02]  /*11ae0*/  FSEL R124, R124, R244, P0 ;  /* 0x000000f47c7c7208 */ /* 0x000fe40000000000 */
[----:B------:R-:W4:Y:S02]  /*11af0*/  LDL R244, [R1+0x48] ;  /* 0x0000480001f47983 */ /* 0x000f240000100800 */
[----:B------:R-:W-:-:S04]  /*11b00*/  FSETP.GT.AND P0, PT, R124, R239, PT ;  /* 0x000000ef7c00720b */ /* 0x000fc80003f04000 */
[----:B------:R-:W-:-:S04]  /*11b10*/  FSEL R124, R124, R239, P0 ;  /* 0x000000ef7c7c7208 */ /* 0x000fc80000000000 */
[----:B------:R-:W-:-:S04]  /*11b20*/  FSETP.GT.AND P0, PT, R124, R241, PT ;  /* 0x000000f17c00720b */ /* 0x000fc80003f04000 */
[----:B------:R-:W-:-:S04]  /*11b30*/  FSEL R124, R124, R241, P0 ;  /* 0x000000f17c7c7208 */ /* 0x000fc80000000000 */
[----:B------:R-:W-:-:S04]  /*11b40*/  FSETP.GT.AND P0, PT, R124, R242, PT ;  /* 0x000000f27c00720b */ /* 0x000fc80003f04000 */
[----:B------:R-:W-:Y:S01]  /*11b50*/  FSEL R124, R124, R242, P0 ;  /* 0x000000f27c7c7208 */ /* 0x000fe20000000000 */
[----:B------:R1:W-:Y:S03]  /*11b60*/  STL [R1+0x700], R239 ;  /* 0x000700ef01007387 */ /* 0x0003e60000100800 */
[CC--:B------:R-:W-:Y:S01]  /*11b70*/  FSETP.GT.AND P0, PT, R124.reuse, R251.reuse, PT ;  /* 0x000000fb7c00720b */ /* 0x0c0fe20003f04000 */
[----:B------:R-:W-:Y:S03]  /*11b80*/  STL [R1+0x704], R241 ;  /* 0x000704f101007387 */ /* 0x000fe60000100800 */
[----:B------:R-:W-:Y:S01]  /*11b90*/  FSEL R124, R124, R251, P0 ;  /* 0x000000fb7c7c7208 */ /* 0x000fe20000000000 */
[----:B------:R1:W-:Y:S04]  /*11ba0*/  STL [R1+0x6fc], R242 ;  /* 0x0006fcf201007387 */ /* 0x0003e80000100800 */
[----:B------:R-:W4:Y:S01]  /*11bb0*/  LDL R251, [R1+0x4c] ;  /* 0x00004c0001fb7983 */ /* 0x000f220000100800 */
[----:B------:R-:W-:-:S03]  /*11bc0*/  FSETP.GT.AND P0, PT, R124, R235, PT ;  /* 0x000000eb7c00720b */ /* 0x000fc60003f04000 */
[----:B------:R-:W4:Y:S01]  /*11bd0*/  LDL R247, [R1+0x2b8] ;  /* 0x0002b80001f77983 */ /* 0x000f220000100800 */
[----:B------:R-:W-:-:S03]  /*11be0*/  FSEL R124, R124, R235, P0 ;  /* 0x000000eb7c7c7208 */ /* 0x000fc60000000000 */
[----:B------:R-:W4:Y:S01]  /*11bf0*/  LDL R250, [R1+0x1e0] ;  /* 0x0001e00001fa7983 */ /* 0x000f220000100800 */
[----:B------:R-:W-:-:S03]  /*11c00*/  FSETP.GT.AND P0, PT, R124, R237, PT ;  /* 0x000000ed7c00720b */ /* 0x000fc60003f04000 */
[----:B0-----:R-:W4:Y:S01]  /*11c10*/  LDL R243, [R1+0x1e8] ;  /* 0x0001e80001f37983 */ /* 0x001f220000100800 */
[----:B------:R-:W-:-:S03]  /*11c20*/  FSEL R124, R124, R237, P0 ;  /* 0x000000ed7c7c7208 */ /* 0x000fc60000000000 */
[----:B------:R-:W4:Y:S01]  /*11c30*/  LDL R249, [R1+0x1ec] ;  /* 0x0001ec0001f97983 */ /* 0x000f220000100800 */
[----:B------:R-:W-:-:S03]  /*11c40*/  FSETP.GT.AND P0, PT, R124, R238, PT ;  /* 0x000000ee7c00720b */ /* 0x000fc60003f04000 */
[----:B------:R-:W4:Y:S01]  /*11c50*/  LDL R126, [R1+0x1f0] ;  /* 0x0001f000017e7983 */ /* 0x000f220000100800 */
[----:B------:R-:W-:-:S03]  /*11c60*/  FSEL R124, R124, R238, P0 ;  /* 0x000000ee7c7c7208 */ /* 0x000fc60000000000 */
[----:B------:R-:W4:Y:S04]  /*11c70*/  LDL R127, [R1+0x2c0] ;  /* 0x0002c000017f7983 */ /* 0x000f280000100800 */
[----:B------:R-:W4:Y:S04]  /*11c80*/  LDL R248, [R1+0x204] ;  /* 0x0002040001f87983 */ /* 0x000f280000100800 */
[----:B-1----:R-:W4:Y:S04]  /*11c90*/  LDL R239, [R1+0x234] ;  /* 0x0002340001ef7983 */ /* 0x002f280000100800 */
[----:B------:R-:W4:Y:S04]  /*11ca0*/  LDL R242, [R1+0x284] ;  /* 0x0002840001f27983 */ /* 0x000f280000100800 */
[----:B------:R-:W4:Y:S01]  /*11cb0*/  LDL R241, [R1+0x288] ;  /* 0x0002880001f17983 */ /* 0x000f220000100800 */
[----:B--2---:R-:W-:-:S04]  /*11cc0*/  FSETP.GT.AND P0, PT, R124, R125, PT ;  /* 0x0000007d7c00720b */ /* 0x004fc80003f04000 */
[----:B------:R-:W-:Y:S02]  /*11cd0*/  FSEL R124, R124, R125, P0 ;  /* 0x0000007d7c7c7208 */ /* 0x000fe40000000000 */
[----:B------:R-:W2:Y:S02]  /*11ce0*/  LDL R125, [R1+0x50] ;  /* 0x00005000017d7983 */ /* 0x000ea40000100800 */
[----:B------:R-:W-:-:S04]  /*11cf0*/  FSETP.GT.AND P0, PT, R124, R231, PT ;  /* 0x000000e77c00720b */ /* 0x000fc80003f04000 */
[----:B------:R-:W-:-:S04]  /*11d00*/  FSEL R124, R124, R231, P0 ;  /* 0x000000e77c7c7208 */ /* 0x000fc80000000000 */
[----:B------:R-:W-:-:S04]  /*11d10*/  FSETP.GT.AND P0, PT, R124, R233, PT ;  /* 0x000000e97c00720b */ /* 0x000fc80003f04000 */
[----:B------:R-:W-:-:S04]  /*11d20*/  FSEL R124, R124, R233, P0 ;  /* 0x000000e97c7c7208 */ /* 0x000fc80000000000 */
[----:B------:R-:W-:-:S04]  /*11d30*/  FSETP.GT.AND P0, PT, R124, R234, PT ;  /* 0x000000ea7c00720b */ /* 0x000fc80003f04000 */
[----:B------:R-:W-:-:S04]  /*11d40*/  FSEL R124, R124, R234, P0 ;  /* 0x000000ea7c7c7208 */ /* 0x000fc80000000000 */
[----:B---3--:R-:W-:-:S04]  /*11d50*/  FSETP.GT.AND P0, PT, R124, R246, PT ;  /* 0x000000f67c00720b */ /* 0x008fc80003f04000 */
[----:B------:R-:W-:Y:S02]  /*11d60*/  FSEL R124, R124, R246, P0 ;  /* 0x000000f67c7c7208 */ /* 0x000fe40000000000 */
[----:B------:R-:W3:Y:S02]  /*11d70*/  LDL R246, [R1+0x54] ;  /* 0x0000540001f67983 */ /* 0x000ee40000100800 */
[----:B------:R-:W-:-:S04]  /*11d80*/  FSETP.GT.AND P0, PT, R124, R227, PT ;  /* 0x000000e37c00720b */ /* 0x000fc80003f04000 */
[----:B------:R-:W-:-:S04]  /*11d90*/  FSEL R124, R124, R227, P0 ;  /* 0x000000e37c7c7208 */ /* 0x000fc80000000000 */
[----:B------:R-:W-:-:S04]  /*11da0*/  FSETP.GT.AND P0, PT, R124, R228, PT ;  /* 0x000000e47c00720b */ /* 0x000fc80003f04000 */
[----:B------:R-:W-:-:S04]  /*11db0*/  FSEL R124, R124, R228, P0 ;  /* 0x000000e47c7c7208 */ /* 0x000fc80000000000 */
[----:B------:R-:W-:-:S04]  /*11dc0*/  FSETP.GT.AND P0, PT, R124, R229, PT ;  /* 0x000000e57c00720b */ /* 0x000fc80003f04000 */
[----:B------:R-:W-:-:S04]  /*11dd0*/  FSEL R124, R124, R229, P0 ;  /* 0x000000e57c7c7208 */ /* 0x000fc80000000000 */
[----:B----4-:R-:W-:-:S04]  /*11de0*/  FSETP.GT.AND P0, PT, R124, R244, PT ;  /* 0x000000f47c00720b */ /* 0x010fc80003f04000 */
[----:B------:R-:W-:Y:S02]  /*11df0*/  FSEL R124, R124, R244, P0 ;  /* 0x000000f47c7c7208 */ /* 0x000fe40000000000 */
[----:B------:R-:W4:Y:S02]  /*11e00*/  LDL R244, [R1+0x58] ;  /* 0x0000580001f47983 */ /* 0x000f240000100800 */
[----:B------:R-:W-:-:S04]  /*11e10*/  FSETP.GT.AND P0, PT, R124, R223, PT ;  /* 0x000000df7c00720b */ /* 0x000fc80003f04000 */
[----:B------:R-:W-:-:S04]  /*11e20*/  FSEL R124, R124, R223, P0 ;  /* 0x000000df7c7c7208 */ /* 0x000fc80000000000 */
[----:B------:R-:W-:-:S04]  /*11e30*/  FSETP.GT.AND P0, PT, R124, R224, PT ;  /* 0x000000e07c00720b */ /* 0x000fc80003f04000 */
[----:B------:R-:W-:-:S04]  /*11e40*/  FSEL R124, R124, R224, P0 ;  /* 0x000000e07c7c7208 */ /* 0x000fc80000000000 */
[----:B------:R-:W-:-:S04]  /*11e50*/  FSETP.GT.AND P0, PT, R124, R225, PT ;  /* 0x000000e17c00720b */ /* 0x000fc80003f04000 */
[----:B------:R-:W-:-:S04]  /*11e60*/  FSEL R124, R124, R225, P0 ;  /* 0x000000e17c7c7208 */ /* 0x000fc80000000000 */
        /* <DEDUP_REMOVED lines=236> */
[----:B------:R-:W2:Y:S02]  /*12d30*/  LDL R247, [R1+0x2c4] ;  /* 0x0002c40001f77983 */ /* 0x000ea40000100800 */
[----:B------:R-:W-:-:S04]  /*12d40*/  FSETP.GT.AND P0, PT, R124, R80, PT ;  /* 0x000000507c00720b */ /* 0x000fc80003f04000 */
[----:B------:R-:W-:-:S04]  /*12d50*/  FSEL R124, R124, R80, P0 ;  /* 0x000000507c7c7208 */ /* 0x000fc80000000000 */
[----:B------:R-:W-:-:S04]  /*12d60*/  FSETP.GT.AND P0, PT, R124, R250, PT ;  /* 0x000000fa7c00720b */ /* 0x000fc80003f04000 */
[----:B------:R-:W-:Y:S02]  /*12d70*/  FSEL R124, R124, R250, P0 ;  /* 0x000000fa7c7c7208 */ /* 0x000fe40000000000 */
[----:B------:R-:W2:Y:S02]  /*12d80*/  LDL R250, [R1+0x208] ;  /* 0x0002080001fa7983 */ /* 0x000ea40000100800 */
[----:B------:R-:W-:-:S04]  /*12d90*/  FSETP.GT.AND P0, PT, R124, R243, PT ;  /* 0x000000f37c00720b */ /* 0x000fc80003f04000 */
[----:B------:R-:W-:Y:S02]  /*12da0*/  FSEL R124, R124, R243, P0 ;  /* 0x000000f37c7c7208 */ /* 0x000fe40000000000 */
[----:B------:R-:W2:Y:S02]  /*12db0*/  LDL R243, [R1+0x20c] ;  /* 0x00020c0001f37983 */ /* 0x000ea40000100800 */
[----:B---3--:R-:W-:-:S04]  /*12dc0*/  FSETP.GT.AND P0, PT, R124, R246, PT ;  /* 0x000000f67c00720b */ /* 0x008fc80003f04000 */
[----:B------:R-:W-:Y:S02]  /*12dd0*/  FSEL R124, R124, R246, P0 ;  /* 0x000000f67c7c7208 */ /* 0x000fe40000000000 */
[----:B------:R-:W3:Y:S02]  /*12de0*/  LDL R246, [R1+0x214] ;  /* 0x0002140001f67983 */ /* 0x000ee40000100800 */
[----:B------:R-:W-:-:S04]  /*12df0*/  FSETP.GT.AND P0, PT, R124, R249, PT ;  /* 0x000000f97c00720b */ /* 0x000fc80003f04000 */
[----:B------:R-:W-:Y:S02]  /*12e00*/  FSEL R124, R124, R249, P0 ;  /* 0x000000f97c7c7208 */ /* 0x000fe40000000000 */
[----:B------:R-:W3:Y:S02]  /*12e10*/  LDL R249, [R1+0x2d0] ;  /* 0x0002d00001f97983 */ /* 0x000ee40000100800 */
[----:B------:R-:W-:-:S04]  /*12e20*/  FSETP.GT.AND P0, PT, R124, R126, PT ;  /* 0x0000007e7c00720b */ /* 0x000fc80003f04000 */
[----:B------:R-:W-:Y:S02]  /*12e30*/  FSEL R124, R124, R126, P0 ;  /* 0x0000007e7c7c7208 */ /* 0x000fe40000000000 */
[----:B------:R-:W3:Y:S02]  /*12e40*/  LDL R126, [R1+0x218] ;  /* 0x00021800017e7983 */ /* 0x000ee40000100800 */
[----:B----4-:R-:W-:-:S04]  /*12e50*/  FSETP.GT.AND P0, PT, R124, R251, PT ;  /* 0x000000fb7c00720b */ /* 0x010fc80003f04000 */
[----:B------:R-:W-:Y:S02]  /*12e60*/  FSEL R124, R124, R251, P0 ;  /* 0x000000fb7c7c7208 */ /* 0x000fe40000000000 */
[----:B------:R-:W4:Y:S02]  /*12e70*/  LDL R251, [R1+0x21c] ;  /* 0x00021c0001fb7983 */ /* 0x000f240000100800 */
[----:B------:R-:W-:-:S04]  /*12e80*/  FSETP.GT.AND P0, PT, R124, R127, PT ;  /* 0x0000007f7c00720b */ /* 0x000fc80003f04000 */
[----:B------:R-:W-:Y:S02]  /*12e90*/  FSEL R124, R124, R127, P0 ;  /* 0x0000007f7c7c7208 */ /* 0x000fe40000000000 */
[----:B------:R-:W4:Y:S02]  /*12ea0*/  LDL R127, [R1+0x220] ;  /* 0x00022000017f7983 */ /* 0x000f240000100800 */
[----:B--2---:R-:W-:-:S04]  /*12eb0*/  FSETP.GT.AND P0, PT, R124, R125, PT ;  /* 0x0000007d7c00720b */ /* 0x004fc80003f04000 */
[----:B------:R-:W-:Y:S02]  /*12ec0*/  FSEL R124, R124, R125, P0 ;  /* 0x0000007d7c7c7208 */ /* 0x000fe40000000000 */
[----:B------:R-:W2:Y:S02]  /*12ed0*/  LDL R125, [R1+0x2dc] ;  /* 0x0002dc00017d7983 */ /* 0x000ea40000100800 */
[----:B------:R-:W-:-:S04]  /*12ee0*/  FSETP.GT.AND P0, PT, R124, R244, PT ;  /* 0x000000f47c00720b */ /* 0x000fc80003f04000 */
        /* <DEDUP_REMOVED lines=100> */
[----:B------:R-:W2:Y:S02]  /*13530*/  LDL.LU R244, [R1+0x728] ;  /* 0x0007280001f47983 */ /* 0x000ea40000300800 */
        /* <DEDUP_REMOVED lines=414> */
[----:B---3--:R-:W-:-:S04]  /*14f20*/  FSETP.GT.AND P0, PT, R124, R246, PT ;  /* 0x000000f67c00720b */ /* 0x008fc80003f04000 */
[----:B------:R-:W-:Y:S02]  /*14f30*/  FSEL R124, R124, R246, P0 ;  /* 0x000000f67c7c7208 */ /* 0x000fe40000000000 */
[----:B------:R-:W3:Y:S02]  /*14f40*/  LDL R246, [R1+0x398] ;  /* 0x0003980001f67983 */ /* 0x000ee40000100800 */
[----:B----4-:R-:W-:-:S04]  /*14f50*/  FSETP.GT.AND P0, PT, R124, R251, PT ;  /* 0x000000fb7c00720b */ /* 0x010fc80003f04000 */
[----:B------:R-:W-:Y:S02]  /*14f60*/  FSEL R124, R124, R251, P0 ;  /* 0x000000fb7c7c7208 */ /* 0x000fe40000000000 */
[----:B------:R-:W4:Y:S02]  /*14f70*/  LDL R251, [R1+0x1a4] ;  /* 0x0001a40001fb7983 */ /* 0x000f240000100800 */
[----:B------:R-:W-:-:S04]  /*14f80*/  FSETP.GT.AND P0, PT, R124, R176, PT ;  /* 0x000000b07c00720b */ /* 0x000fc80003f04000 */
[----:B------:R-:W-:-:S04]  /*14f90*/  FSEL R124, R124, R176, P0 ;  /* 0x000000b07c7c7208 */ /* 0x000fc80000000000 */
        /* <DEDUP_REMOVED lines=368> */
[----:B------:R-:W3:Y:S02]  /*166a0*/  LDL.LU R246, [R1+0x724] ;  /* 0x0007240001f67983 */ /* 0x000ee40000300800 */
[----:B------:R-:W-:-:S04]  /*166b0*/  FSETP.GT.AND P0, PT, R124, R243, PT ;  /* 0x000000f37c00720b */ /* 0x000fc80003f04000 */
[----:B------:R-:W-:Y:S02]  /*166c0*/  FSEL R124, R124, R243, P0 ;  /* 0x000000f37c7c7208 */ /* 0x000fe40000000000 */
[----:B------:R-:W3:Y:S02]  /*166d0*/  LDL R243, [R1+0x2c] ;  /* 0x00002c0001f37983 */ /* 0x000ee40000100800 */
[----:B----4-:R-:W-:-:S04]  /*166e0*/  FSETP.GT.AND P0, PT, R124, R251, PT ;  /* 0x000000fb7c00720b */ /* 0x010fc80003f04000 */
[----:B------:R-:W-:Y:S02]  /*166f0*/  FSEL R124, R124, R251, P0 ;  /* 0x000000fb7c7c7208 */ /* 0x000fe40000000000 */
[----:B------:R-:W4:Y:S02]  /*16700*/  LDL R251, [R1+0x2cc] ;  /* 0x0002cc0001fb7983 */ /* 0x000f240000100800 */
[----:B--2---:R-:W-:-:S04]  /*16710*/  FSETP.GT.AND P0, PT, R124, R125, PT ;  /* 0x0000007d7c00720b */ /* 0x004fc80003f04000 */
[----:B------:R-:W-:Y:S02]  /*16720*/  FSEL R124, R124, R125, P0 ;  /* 0x0000007d7c7c7208 */ /* 0x000fe40000000000 */
[----:B------:R-:W2:Y:S02]  /*16730*/  LDL R125, [R1+0x24] ;  /* 0x00002400017d7983 */ /* 0x000ea40000100800 */
[----:B------:R-:W-:-:S04]  /*16740*/  FSETP.GT.AND P0, PT, R124, R247, PT ;  /* 0x000000f77c00720b */ /* 0x000fc80003f04000 */
[----:B------:R-:W-:Y:S02]  /*16750*/  FSEL R124, R124, R247, P0 ;  /* 0x000000f77c7c7208 */ /* 0x000fe40000000000 */
[----:B------:R-:W4:Y:S02]  /*16760*/  LDL.LU R247, [R1+0x720] ;  /* 0x0007200001f77983 */ /* 0x000f240000300800 */
[----:B------:R-:W-:-:S04]  /*16770*/  FSETP.GT.AND P0, PT, R124, R248, PT ;  /* 0x000000f87c00720b */ /* 0x000fc80003f04000 */
[----:B------:R-:W-:Y:S02]  /*16780*/  FSEL R124, R124, R248, P0 ;  /* 0x000000f87c7c7208 */ /* 0x000fe40000000000 */
[----:B------:R-:W2:Y:S02]  /*16790*/  LDL.LU R248, [R1+0x71c] ;  /* 0x00071c0001f87983 */ /* 0x000ea40000300800 */
[----:B------:R-:W-:-:S04]  /*167a0*/  FSETP.GT.AND P0, PT, R124, R127, PT ;  /* 0x0000007f7c00720b */ /* 0x000fc80003f04000 */
[----:B------:R-:W-:Y:S02]  /*167b0*/  FSEL R124, R124, R127, P0 ;  /* 0x0000007f7c7c7208 */ /* 0x000fe40000000000 */
[----:B------:R-:W2:Y:S02]  /*167c0*/  LDL.LU R127, [R1+0x718] ;  /* 0x00071800017f7983 */ /* 0x000ea40000300800 */
[----:B------:R-:W-:-:S04]  /*167d0*/  FSETP.GT.AND P0, PT, R124, R244, PT ;  /* 0x000000f47c00720b */ /* 0x000fc80003f04000 */
[----:B------:R-:W-:-:S04]  /*167e0*/  FSEL R124, R124, R244, P0 ;  /* 0x000000f47c7c7208 */ /* 0x000fc80000000000 */
[----:B------:R-:W-:-:S04]  /*167f0*/  FSETP.GT.AND P0, PT, R124, R126, PT ;  /* 0x0000007e7c00720b */ /* 0x000fc80003f04000 */
[----:B------:R-:W-:Y:S02]  /*16800*/  FSEL R124, R124, R126, P0 ;  /* 0x0000007e7c7c7208 */ /* 0x000fe40000000000 */
[----:B------:R-:W2:Y:S02]  /*16810*/  LDL.LU R126, [R1+0x714] ;  /* 0x00071400017e7983 */ /* 0x000ea40000300800 */
[----:B---3--:R-:W-:-:S04]  /*16820*/  FSETP.GT.AND P0, PT, R124, R246, PT ;  /* 0x000000f67c00720b */ /* 0x008fc80003f04000 */
[----:B------:R-:W-:-:S04]  /*16830*/  FSEL R124, R124, R246, P0 ;  /* 0x000000f67c7c7208 */ /* 0x000fc80000000000 */
[----:B------:R-:W-:-:S04]  /*16840*/  FSETP.GT.AND P0, PT, R124, R249, PT ;  /* 0x000000f97c00720b */ /* 0x000fc80003f04000 */
[----:B------:R-:W-:Y:S02]  /*16850*/  FSEL R124, R124, R249, P0 ;  /* 0x000000f97c7c7208 */ /* 0x000fe40000000000 */
[----:B------:R-:W3:Y:S02]  /*16860*/  LDL.LU R249, [R1+0x710] ;  /* 0x0007100001f97983 */ /* 0x000ee40000300800 */
[----:B------:R-:W-:-:S04]  /*16870*/  FSETP.GT.AND P0, PT, R124, R250, PT ;  /* 0x000000fa7c00720b */ /* 0x000fc80003f04000 */
[----:B------:R-:W-:Y:S02]  /*16880*/  FSEL R124, R124, R250, P0 ;  /* 0x000000fa7c7c7208 */ /* 0x000fe40000000000 */
[----:B------:R-:W3:Y:S02]  /*16890*/  LDL.LU R250, [R1+0x70c] ;  /* 0x00070c0001fa7983 */ /* 0x000ee40000300800 */
[----:B------:R-:W-:-:S04]  /*168a0*/  FSETP.GT.AND P0, PT, R124, R242, PT ;  /* 0x000000f27c00720b */ /* 0x000fc80003f04000 */
[----:B------:R-:W-:-:S04]  /*168b0*/  FSEL R124, R124, R242, P0 ;  /* 0x000000f27c7c7208 */ /* 0x000fc80000000000 */
[----:B------:R-:W-:-:S04]  /*168c0*/  FSETP.GT.AND P0, PT, R124, R241, PT ;  /* 0x000000f17c00720b */ /* 0x000fc80003f04000 */
[----:B------:R-:W-:-:S04]  /*168d0*/  FSEL R124, R124, R241, P0 ;  /* 0x000000f17c7c7208 */ /* 0x000fc80000000000 */
[----:B------:R-:W-:-:S04]  /*168e0*/  FSETP.GT.AND P0, PT, R124, R239, PT ;  /* 0x000000ef7c00720b */ /* 0x000fc80003f04000 */
[----:B------:R-:W-:-:S04]  /*168f0*/  FSEL R124, R124, R239, P0 ;  /* 0x000000ef7c7c7208 */ /* 0x000fc80000000000 */
[----:B----4-:R-:W-:-:S04]  /*16900*/  FSETP.GT.AND P0, PT, R124, R247, PT ;  /* 0x000000f77c00720b */ /* 0x010fc80003f04000 */
[----:B------:R-:W-:-:S04]  /*16910*/  FSEL R124, R124, R247, P0 ;  /* 0x000000f77c7c7208 */ /* 0x000fc80000000000 */
[----:B------:R-:W-:-:S04]  /*16920*/  FSETP.GT.AND P0, PT, R124, R243, PT ;  /* 0x000000f37c00720b */ /* 0x000fc80003f04000 */
[----:B------:R-:W-:-:S04]  /*16930*/  FSEL R124, R124, R243, P0 ;  /* 0x000000f37c7c7208 */ /* 0x000fc80000000000 */
[----:B--2---:R-:W-:-:S04]  /*16940*/  FSETP.GT.AND P0, PT, R124, R248, PT ;  /* 0x000000f87c00720b */ /* 0x004fc80003f04000 */
[----:B------:R-:W-:-:S04]  /*16950*/  FSEL R124, R124, R248, P0 ;  /* 0x000000f87c7c7208 */ /* 0x000fc80000000000 */
[----:B------:R-:W-:-:S04]  /*16960*/  FSETP.GT.AND P0, PT, R124, R251, PT ;  /* 0x000000fb7c00720b */ /* 0x000fc80003f04000 */
        /* <DEDUP_REMOVED lines=11> */
[----:B---3--:R-:W-:-:S04]  /*16a20*/  FSETP.GT.AND P0, PT, R124, R249, PT ;  /* 0x000000f97c00720b */ /* 0x008fc80003f04000 */
[----:B------:R-:W-:-:S04]  /*16a30*/  FSEL R124, R124, R249, P0 ;  /* 0x000000f97c7c7208 */ /* 0x000fc80000000000 */
[----:B------:R-:W-:-:S04]  /*16a40*/  FSETP.GT.AND P0, PT, R124, R250, PT ;  /* 0x000000fa7c00720b */ /* 0x000fc80003f04000 */
[----:B------:R-:W-:-:S05]  /*16a50*/  FSEL R125, R124, R250, P0 ;  /* 0x000000fa7c7d7208 */ /* 0x000fca0000000000 */
[----:B------:R-:W0:Y:S02]  /*16a60*/  SHFL.BFLY PT, R124, R125, 0x10, 0x1f ;  /* 0x0e001f007d7c7f89 */ /* 0x000e2400000e0000 */
[----:B0-----:R-:W-:-:S04]  /*16a70*/  FSETP.GEU.AND P0, PT, R125, R124, PT ;  /* 0x0000007c7d00720b */ /* 0x001fc80003f0e000 */
[----:B------:R-:W-:-:S05]  /*16a80*/  FSEL R125, R124, R125, !P0 ;  /* 0x0000007d7c7d7208 */ /* 0x000fca0004000000 */
        /* <DEDUP_REMOVED lines=9> */
[----:B------:R-:W0:Y:S01]  /*16b20*/  SHFL.BFLY PT, R124, R125, 0x1, 0x1f ;  /* 0x0c201f007d7c7f89 */ /* 0x000e2200000e0000 */
[----:B------:R-:W-:Y:S01]  /*16b30*/  HFMA2 R251, -RZ, RZ, 0.96630859375, -0.0022525787353515625 ;  /* 0x3bbb989dfffb7431 */ /* 0x000fe200000001ff */
[----:B0-----:R-:W-:-:S04]  /*16b40*/  FSETP.GEU.AND P0, PT, R125, R124, PT ;  /* 0x0000007c7d00720b */ /* 0x001fc80003f0e000 */
[----:B------:R-:W-:Y:S02]  /*16b50*/  FSEL R125, R124, R125, !P0 ;  /* 0x0000007d7c7d7208 */ /* 0x000fe40004000000 */
[----:B------:R-:W-:-:S03]  /*16b60*/  MOV R124, 0x437c0000 ;  /* 0x437c0000007c7802 */ /* 0x000fc60000000f00 */
[----:B------:R-:W-:-:S04]  /*16b70*/  FADD R252, -R125, R252 ;  /* 0x000000fc7dfc7221 */ /* 0x000fc80000000100 */
[----:B------:R-:W-:-:S04]  /*16b80*/  FFMA.SAT R239, R252, R251, 0.5 ;  /* 0x3f000000fcef7423 */ /* 0x000fc800000020fb */
[----:B------:R-:W-:-:S04]  /*16b90*/  FFMA.RM R243, R239, R124, 12582913 ;  /* 0x4b400001eff37423 */ /* 0x000fc8000000407c */
[----:B------:R-:W-:Y:S01]  /*16ba0*/  FADD R239, R243, -12583039 ;  /* 0xcb40007ff3ef7421 */ /* 0x000fe20000000000 */
[----:B------:R-:W-:-:S03]  /*16bb0*/  FADD R245, -R125, R245 ;  /* 0x000000f57df57221 */ /* 0x000fc60000000100 */
[----:B------:R-:W-:-:S04]  /*16bc0*/  FFMA R239, R252, 1.4426950216293334961, -R239 ;  /* 0x3fb8aa3bfcef7823 */ /* 0x000fc800000008ef */
[----:B------:R-:W-:Y:S01]  /*16bd0*/  FFMA R239, R252, 1.925963033500011079e-08, R239 ;  /* 0x32a57060fcef7823 */ /* 0x000fe200000000ef */
[----:B------:R-:W-:-:S04]  /*16be0*/  FFMA.SAT R252, R245, R251, 0.5 ;  /* 0x3f000000f5fc7423 */ /* 0x000fc800000020fb */
[----:B------:R-:W-:-:S04]  /*16bf0*/  FFMA.RM R241, R252, R124, 12582913 ;  /* 0x4b400001fcf17423 */ /* 0x000fc8000000407c */
[----:B------:R-:W-:Y:S01]  /*16c00*/  FADD R252, R241, -12583039 ;  /* 0xcb40007ff1fc7421 */ /* 0x000fe20000000000 */
[----:B------:R0:W1:Y:S03]  /*16c10*/  MUFU.EX2 R242, R239 ;  /* 0x000000ef00f27308 */ /* 0x0000660000000800 */
[----:B------:R-:W-:-:S04]  /*16c20*/  FFMA R252, R245, 1.4426950216293334961, -R252 ;  /* 0x3fb8aa3bf5fc7823 */ /* 0x000fc800000008fc */
[----:B0-----:R-:W-:Y:S01]  /*16c30*/  FFMA R239, R245, 1.925963033500011079e-08, R252 ;  /* 0x32a57060f5ef7823 */ /* 0x001fe200000000fc */
[----:B------:R-:W-:Y:S02]  /*16c40*/  MOV R252, R243 ;  /* 0x000000f300fc7202 */ /* 0x000fe40000000f00 */
[----:B------:R-:W2:Y:S04]  /*16c50*/  LDL.LU R243, [R1+0x708] ;  /* 0x0007080001f37983 */ /* 0x000ea80000300800 */
[----:B------:R-:W3:Y:S01]  /*16c60*/  LDL.LU R245, [R1+0x4] ;  /* 0x0000040001f57983 */ /* 0x000ee20000300800 */
[----:B------:R-:W-:-:S05]  /*16c70*/  SHF.L.U32 R252, R252, 0x17, RZ ;  /* 0x00000017fcfc7819 */ /* 0x000fca00000006ff */
[----:B-1----:R-:W-:-:S05]  /*16c80*/  FMUL R242, R252, R242 ;  /* 0x000000f2fcf27220 */ /* 0x002fca0000400000 */
[----:B------:R0:W-:Y:S02]  /*16c90*/  STL [R1+0x67c], R242 ;  /* 0x00067cf201007387 */ /* 0x0001e40000100800 */
[----:B0-----:R0:W1:Y:S01]  /*16ca0*/  MUFU.EX2 R242, R239 ;  /* 0x000000ef00f27308 */ /* 0x0010620000000800 */
[----:B---3--:R-:W-:-:S04]  /*16cb0*/  FADD R245, -R125, R245 ;  /* 0x000000f57df57221 */ /* 0x008fc80000000100 */
[----:B------:R-:W-:-:S04]  /*16cc0*/  FFMA.SAT R252, R245, R251, 0.5 ;  /* 0x3f000000f5fc7423 */ /* 0x000fc800000020fb */
[----:B------:R-:W-:-:S04]  /*16cd0*/  FFMA.RM R252, R252, R124, 12582913 ;  /* 0x4b400001fcfc7423 */ /* 0x000fc8000000407c */
[----:B0-----:R-:W-:-:S04]  /*16ce0*/  FADD R239, R252, -12583039 ;  /* 0xcb40007ffcef7421 */ /* 0x001fc80000000000 */
[----:B------:R-:W-:-:S04]  /*16cf0*/  FFMA R239, R245, 1.4426950216293334961, -R239 ;  /* 0x3fb8aa3bf5ef7823 */ /* 0x000fc800000008ef */
[----:B------:R-:W-:Y:S02]  /*16d00*/  FFMA R239, R245, 1.925963033500011079e-08, R239 ;  /* 0x32a57060f5ef7823 */ /* 0x000fe400000000ef */
[----:B------:R-:W3:Y:S01]  /*16d10*/  LDL.LU R245, [R1+0x30] ;  /* 0x0000300001f57983 */ /* 0x000ee20000300800 */
[----:B------:R-:W-:-:S05]  /*16d20*/  SHF.L.U32 R241, R241, 0x17, RZ ;  /* 0x00000017f1f17819 */ /* 0x000fca00000006ff */
[----:B-1----:R-:W-:-:S05]  /*16d30*/  FMUL R242, R241, R242 ;  /* 0x000000f2f1f27220 */ /* 0x002fca0000400000 */
[----:B------:R0:W-:Y:S01]  /*16d40*/  STL [R1+0x43c], R242 ;  /* 0x00043cf201007387 */ /* 0x0001e20000100800 */
[----:B---3--:R-:W-:-:S04]  /*16d50*/  FADD R245, -R125, R245 ;  /* 0x000000f57df57221 */ /* 0x008fc80000000100 */
[----:B------:R-:W-:-:S04]  /*16d60*/  FFMA.SAT R241, R245, R251, 0.5 ;  /* 0x3f000000f5f17423 */ /* 0x000fc800000020fb */
[----:B------:R-:W-:-:S04]  /*16d70*/  FFMA.RM R241, R241, R124, 12582913 ;  /* 0x4b400001f1f17423 */ /* 0x000fc8000000407c */
[----:B0-----:R-:W-:-:S04]  /*16d80*/  FADD R242, R241, -12583039 ;  /* 0xcb40007ff1f27421 */ /* 0x001fc80000000000 */
[----:B------:R-:W-:-:S04]  /*16d90*/  FFMA R242, R245, 1.4426950216293334961, -R242 ;  /* 0x3fb8aa3bf5f27823 */ /* 0x000fc800000008f2 */
[----:B------:R-:W-:Y:S02]  /*16da0*/  FFMA R242, R245, 1.925963033500011079e-08, R242 ;  /* 0x32a57060f5f27823 */ /* 0x000fe400000000f2 */
[----:B------:R-:W3:Y:S01]  /*16db0*/  LDL.LU R245, [R1+0x34] ;  /* 0x0000340001f57983 */ /* 0x000ee20000300800 */
[----:B------:R-:W0:Y:S01]  /*16dc0*/  MUFU.EX2 R239, R239 ;  /* 0x000000ef00ef7308 */ /* 0x000e220000000800 */
[----:B------:R-:W-:-:S04]  /*16dd0*/  IMAD.SHL.U32 R252, R252, 0x800000, RZ ;  /* 0x00800000fcfc7824 */ /* 0x000fc800078e00ff */
[----:B0-----:R-:W-:-:S05]  /*16de0*/  FMUL R239, R252, R239 ;  /* 0x000000effcef7220 */ /* 0x001fca0000400000 */
[----:B------:R0:W-:Y:S01]  /*16df0*/  STL [R1+0x438], R239 ;  /* 0x000438ef01007387 */ /* 0x0001e20000100800 */
[C---:B--2---:R-:W-:Y:S01]  /*16e00*/  FADD R243, -R125.reuse, R243 ;  /* 0x000000f37df37221 */ /* 0x044fe20000000100 */
[----:B---3--:R-:W-:-:S04]  /*16e10*/  FADD R245, -R125, R245 ;  /* 0x000000f57df57221 */ /* 0x008fc80000000100 */
[----:B------:R-:W-:Y:S02]  /*16e20*/  FFMA.SAT R252, R245, R251, 0.5 ;  /* 0x3f000000f5fc7423 */ /* 0x000fe400000020fb */
[----:B------:R1:W2:Y:S02]  /*16e30*/  MUFU.EX2 R251, R242 ;  /* 0x000000f200fb7308 */ /* 0x0002a40000000800 */
[----:B0-----:R-:W-:-:S04]  /*16e40*/  FFMA.RM R239, R252, R124, 12582913 ;  /* 0x4b400001fcef7423 */ /* 0x001fc8000000407c */
[----:B------:R-:W-:-:S04]  /*16e50*/  FADD R252, R239, -12583039 ;  /* 0xcb40007feffc7421 */ /* 0x000fc80000000000 */
[----:B------:R-:W-:-:S04]  /*16e60*/  FFMA R252, R245, 1.4426950216293334961, -R252 ;  /* 0x3fb8aa3bf5fc7823 */ /* 0x000fc800000008fc */
[----:B-1----:R-:W-:Y:S01]  /*16e70*/  FFMA R242, R245, 1.925963033500011079e-08, R252 ;  /* 0x32a57060f5f27823 */ /* 0x002fe200000000fc */
[----:B------:R-:W-:Y:S02]  /*16e80*/  SHF.L.U32 R245, R241, 0x17, RZ ;  /* 0x00000017f1f57819 */ /* 0x000fe400000006ff */
[----:B------:R-:W3:Y:S03]  /*16e90*/  LDL.LU R241, [R1+0x704] ;  /* 0x0007040001f17983 */ /* 0x000ee60000300800 */
[----:B--2---:R-:W-:Y:S01]  /*16ea0*/  FMUL R245, R245, R251 ;  /* 0x000000fbf5f57220 */ /* 0x004fe20000400000 */
[----:B------:R-:W-:-:S05]  /*16eb0*/  HFMA2 R251, -RZ, RZ, 0.96630859375, -0.0022525787353515625 ;  /* 0x3bbb989dfffb7431 */ /* 0x000fca00000001ff */
[----:B------:R-:W-:Y:S01]  /*16ec0*/  FFMA.SAT R252, R243, R251, 0.5 ;  /* 0x3f000000f3fc7423 */ /* 0x000fe200000020fb */
[----:B------:R0:W-:Y:S03]  /*16ed0*/  STL [R1+0x434], R245 ;  /* 0x000434f501007387 */ /* 0x0001e60000100800 */
[----:B------:R-:W-:-:S04]  /*16ee0*/  FFMA.RM R252, R252, R124, 12582913 ;  /* 0x4b400001fcfc7423 */ /* 0x000fc8000000407c */
[----:B0-----:R-:W-:Y:S01]  /*16ef0*/  FADD R245, R252, -12583039 ;  /* 0xcb40007ffcf57421 */ /* 0x001fe20000000000 */
[----:B------:R0:W1:Y:S03]  /*16f00*/  MUFU.EX2 R251, R242 ;  /* 0x000000f200fb7308 */ /* 0x0000660000000800 */
[----:B------:R-:W-:-:S04]  /*16f10*/  FFMA R245, R243, 1.4426950216293334961, -R245 ;  /* 0x3fb8aa3bf3f57823 */ /* 0x000fc800000008f5 */
[----:B0-----:R-:W-:Y:S02]  /*16f20*/  FFMA R242, R243, 1.925963033500011079e-08, R245 ;  /* 0x32a57060f3f27823 */ /* 0x001fe400000000f5 */
[----:B------:R-:W2:Y:S01]  /*16f30*/  LDL.LU R243, [R1] ;  /* 0x0000000001f37983 */ /* 0x000ea20000300800 */
[----:B------:R-:W-:-:S03]  /*16f40*/  SHF.L.U32 R245, R239, 0x17, RZ ;  /* 0x00000017eff57819 */ /* 0x000fc600000006ff */
[----:B------:R-:W4:Y:S02]  /*16f50*/  LDL.LU R239, [R1+0x700] ;  /* 0x0007000001ef7983 */ /* 0x000f240000300800 */
[----:B-1----:R-:W-:Y:S01]  /*16f60*/  FMUL R245, R245, R251 ;  /* 0x000000fbf5f57220 */ /* 0x002fe20000400000 */
[----:B------:R-:W-:-:S04]  /*16f70*/  MOV R251, 0x3bbb989d ;  /* 0x3bbb989d00fb7802 */ /* 0x000fc80000000f00 */
[----:B------:R0:W-:Y:S01]  /*16f80*/  STL [R1+0x464], R245 ;  /* 0x000464f501007387 */ /* 0x0001e20000100800 */
[----:B--2---:R-:W-:-:S04]  /*16f90*/  FADD R243, -R125, R243 ;  /* 0x000000f37df37221 */ /* 0x004fc80000000100 */
[----:B0-----:R-:W-:-:S04]  /*16fa0*/  FFMA.SAT R245, R243, R251, 0.5 ;  /* 0x3f000000f3f57423 */ /* 0x001fc800000020fb */
[----:B------:R-:W-:Y:S01]  /*16fb0*/  FFMA.RM R245, R245, R124, 12582913 ;  /* 0x4b400001f5f57423 */ /* 0x000fe2000000407c */
[----:B------:R0:W1:Y:S03]  /*16fc0*/  MUFU.EX2 R251, R242 ;  /* 0x000000f200fb7308 */ /* 0x0000660000000800 */
[----:B0-----:R-:W-:-:S04]  /*16fd0*/  FADD R242, R245, -12583039 ;  /* 0xcb40007ff5f27421 */ /* 0x001fc80000000000 */
[----:B------:R-:W-:-:S04]  /*16fe0*/  FFMA R242, R243, 1.4426950216293334961, -R242 ;  /* 0x3fb8aa3bf3f27823 */ /* 0x000fc800000008f2 */
[----:B------:R-:W-:Y:S01]  /*16ff0*/  FFMA R242, R243, 1.925963033500011079e-08, R242 ;  /* 0x32a57060f3f27823 */ /* 0x000fe200000000f2 */
[----:B------:R-:W-:Y:S02]  /*17000*/  SHF.L.U32 R243, R252, 0x17, RZ ;  /* 0x00000017fcf37819 */ /* 0x000fe400000006ff */
[----:B------:R-:W2:Y:S03]  /*17010*/  LDL.LU R252, [R1+0x8] ;  /* 0x0000080001fc7983 */ /* 0x000ea60000300800 */
[----:B-1----:R-:W-:Y:S01]  /*17020*/  FMUL R243, R243, R251 ;  /* 0x000000fbf3f37220 */ /* 0x002fe20000400000 */
[----:B------:R-:W-:-:S04]  /*17030*/  HFMA2 R251, -RZ, RZ, 0.96630859375, -0.0022525787353515625 ;  /* 0x3bbb989dfffb7431 */ /* 0x000fc800000001ff */
[----:B------:R0:W-:Y:S01]  /*17040*/  STL [R1+0x454], R243 ;  /* 0x000454f301007387 */ /* 0x0001e20000100800 */
[----:B--2---:R-:W-:-:S04]  /*17050*/  FADD R252, -R125, R252 ;  /* 0x000000fc7dfc7221 */ /* 0x004fc80000000100 */
[----:B0-----:R-:W-:-:S04]  /*17060*/  FFMA.SAT R243, R252, R251, 0.5 ;  /* 0x3f000000fcf37423 */ /* 0x001fc800000020fb */
[----:B------:R-:W-:Y:S01]  /*17070*/  FFMA.RM R243, R243, R124, 12582913 ;  /* 0x4b400001f3f37423 */ /* 0x000fe2000000407c */
[----:B------:R0:W1:Y:S03]  /*17080*/  MUFU.EX2 R251, R242 ;  /* 0x000000f200fb7308 */ /* 0x0000660000000800 */
[----:B0-----:R-:W-:-:S04]  /*17090*/  FADD R242, R243, -12583039 ;  /* 0xcb40007ff3f27421 */ /* 0x001fc80000000000 */
[----:B------:R-:W-:-:S04]  /*170a0*/  FFMA R242, R252, 1.4426950216293334961, -R242 ;  /* 0x3fb8aa3bfcf27823 */ /* 0x000fc800000008f2 */
[----:B------:R-:W-:Y:S02]  /*170b0*/  FFMA R242, R252, 1.925963033500011079e-08, R242 ;  /* 0x32a57060fcf27823 */ /* 0x000fe400000000f2 */
[----:B------:R-:W2:Y:S01]  /*170c0*/  LDL.LU R252, [R1+0x38] ;  /* 0x0000380001fc7983 */ /* 0x000ea20000300800 */
[----:B------:R-:W-:-:S05]  /*170d0*/  SHF.L.U32 R245, R245, 0x17, RZ ;  /* 0x00000017f5f57819 */ /* 0x000fca00000006ff */
[----:B-1----:R-:W-:Y:S01]  /*170e0*/  FMUL R245, R245, R251 ;  /* 0x000000fbf5f57220 */ /* 0x002fe20000400000 */
[----:B------:R-:W-:-:S04]  /*170f0*/  MOV R251, 0x3bbb989d ;  /* 0x3bbb989d00fb7802 */ /* 0x000fc80000000f00 */
[----:B------:R0:W-:Y:S01]  /*17100*/  STL [R1+0x448], R245 ;  /* 0x000448f501007387 */ /* 0x0001e20000100800 */
[C---:B---3--:R-:W-:Y:S01]  /*17110*/  FADD R241, -R125.reuse, R241 ;  /* 0x000000f17df17221 */ /* 0x048fe20000000100 */
[----:B--2---:R-:W-:-:S04]  /*17120*/  FADD R252, -R125, R252 ;  /* 0x000000fc7dfc7221 */ /* 0x004fc80000000100 */
[----:B0-----:R-:W-:Y:S02]  /*17130*/  FFMA.SAT R245, R252, R251, 0.5 ;  /* 0x3f000000fcf57423 */ /* 0x001fe400000020fb */
[----:B------:R0:W1:Y:S02]  /*17140*/  MUFU.EX2 R251, R242 ;  /* 0x000000f200fb7308 */ /* 0x0000640000000800 */
[----:B------:R-:W-:-:S04]  /*17150*/  FFMA.RM R245, R245, R124, 12582913 ;  /* 0x4b400001f5f57423 */ /* 0x000fc8000000407c */
[----:B0-----:R-:W-:-:S04]  /*17160*/  FADD R242, R245, -12583039 ;  /* 0xcb40007ff5f27421 */ /* 0x001fc80000000000 */
[----:B------:R-:W-:-:S04]  /*17170*/  FFMA R242, R252, 1.4426950216293334961, -R242 ;  /* 0x3fb8aa3bfcf27823 */ /* 0x000fc800000008f2 */
[----:B------:R-:W-:Y:S01]  /*17180*/  FFMA R242, R252, 1.925963033500011079e-08, R242 ;  /* 0x32a57060fcf27823 */ /* 0x000fe200000000f2 */
[----:B------:R-:W-:-:S04]  /*17190*/  IMAD.SHL.U32 R252, R243, 0x800000, RZ ;  /* 0x00800000f3fc7824 */ /* 0x000fc800078e00ff */
[----:B-1----:R-:W-:Y:S01]  /*171a0*/  FMUL R252, R252, R251 ;  /* 0x000000fbfcfc7220 */ /* 0x002fe20000400000 */
[----:B------:R-:W-:Y:S02]  /*171b0*/  HFMA2 R251, -RZ, RZ, 0.96630859375, -0.0022525787353515625 ;  /* 0x3bbb989dfffb7431 */ /* 0x000fe400000001ff */
[----:B----4-:R-:W-:-:S04]  /*171c0*/  FADD R243, -R125, R239 ;  /* 0x000000ef7df37221 */ /* 0x010fc80000000100 */
[----:B------:R-:W-:Y:S02]  /*171d0*/  FFMA.SAT R239, R243, R251, 0.5 ;  /* 0x3f000000f3ef7423 */ /* 0x000fe400000020fb */
[----:B------:R0:W1:Y:S02]  /*171e0*/  MUFU.EX2 R251, R242 ;  /* 0x000000f200fb7308 */ /* 0x0000640000000800 */
[----:B------:R-:W-:Y:S01]  /*171f0*/  FFMA.RM R239, R239, R124, 12582913 ;  /* 0x4b400001efef7423 */ /* 0x000fe2000000407c */
[----:B------:R2:W-:Y:S01]  /*17200*/  STL [R1+0x440], R252 ;  /* 0x000440fc01007387 */ /* 0x0005e20000100800 */
[----:B------:R-:W-:-:S03]  /*17210*/  SHF.L.U32 R245, R245, 0x17, RZ ;  /* 0x00000017f5f57819 */ /* 0x000fc600000006ff */
[----:B0-----:R-:W3:Y:S01]  /*17220*/  LDL.LU R242, [R1+0x6fc] ;  /* 0x0006fc0001f27983 */ /* 0x001ee20000300800 */
[----:B--2---:R-:W-:-:S04]  /*17230*/  FADD R252, R239, -12583039 ;  /* 0xcb40007feffc7421 */ /* 0x004fc80000000000 */
[----:B------:R-:W-:Y:S01]  /*17240*/  FFMA R252, R243, 1.4426950216293334961, -R252 ;  /* 0x3fb8aa3bf3fc7823 */ /* 0x000fe200000008fc */
[----:B-1----:R-:W-:Y:S01]  /*17250*/  FMUL R245, R245, R251 ;  /* 0x000000fbf5f57220 */ /* 0x002fe20000400000 */
[----:B------:R-:W-:Y:S02]  /*17260*/  MOV R251, 0x3bbb989d ;  /* 0x3bbb989d00fb7802 */ /* 0x000fe40000000f00 */
[----:B------:R-:W-:-:S03]  /*17270*/  FFMA R252, R243, 1.925963033500011079e-08, R252 ;  /* 0x32a57060f3fc7823 */ /* 0x000fc600000000fc */
[----:B------:R-:W-:-:S03]  /*17280*/  FFMA.SAT R243, R241, R251, 0.5 ;  /* 0x3f000000f1f37423 */ /* 0x000fc600000020fb */
[----:B------:R-:W0:Y:S01]  /*17290*/  MUFU.EX2 R252, R252 ;  /* 0x000000fc00fc7308 */ /* 0x000e220000000800 */
[----:B------:R-:W-:Y:S01]  /*172a0*/  FFMA.RM R243, R243, R124, 12582913 ;  /* 0x4b400001f3f37423 */ /* 0x000fe2000000407c */
[----:B------:R1:W-:Y:S01]  /*172b0*/  STL [R1+0x474], R245 ;  /* 0x000474f501007387 */ /* 0x0003e20000100800 */
[----:B------:R-:W-:Y:S02]  /*172c0*/  SHF.L.U32 R239, R239, 0x17, RZ ;  /* 0x00000017efef7819 */ /* 0x000fe400000006ff */
[----:B-1----:R-:W-:-:S04]  /*172d0*/  FADD R245, R243, -12583039 ;  /* 0xcb40007ff3f57421 */ /* 0x002fc80000000000 */
[----:B------:R-:W-:-:S04]  /*172e0*/  FFMA R245, R241, 1.4426950216293334961, -R245 ;  /* 0x3fb8aa3bf1f57823 */ /* 0x000fc800000008f5 */
[----:B------:R-:W-:Y:S01]  /*172f0*/  FFMA R245, R241, 1.925963033500011079e-08, R245 ;  /* 0x32a57060f1f57823 */ /* 0x000fe200000000f5 */
[----:B0-----:R-:W-:Y:S02]  /*17300*/  FMUL R241, R239, R252 ;  /* 0x000000fceff17220 */ /* 0x001fe40000400000 */
[----:B------:R-:W2:Y:S04]  /*17310*/  LDL.LU R252, [R1+0x3c] ;  /* 0x00003c0001fc7983 */ /* 0x000ea80000300800 */
[----:B------:R0:W-:Y:S01]  /*17320*/  STL [R1+0x460], R241 ;  /* 0x000460f101007387 */ /* 0x0001e20000100800 */
[----:B------:R-:W1:Y:S01]  /*17330*/  MUFU.EX2 R245, R245 ;  /* 0x000000f500f57308 */ /* 0x000e620000000800 */
[----:B------:R-:W-:Y:S01]  /*17340*/  SHF.L.U32 R243, R243, 0x17, RZ ;  /* 0x00000017f3f37819 */ /* 0x000fe200000006ff */
[----:B---3--:R-:W-:-:S04]  /*17350*/  FADD R242, -R125, R242 ;  /* 0x000000f27df27221 */ /* 0x008fc80000000100 */
[----:B------:R-:W-:-:S04]  /*17360*/  FFMA.SAT R239, R242, R251, 0.5 ;  /* 0x3f000000f2ef7423 */ /* 0x000fc800000020fb */
[----:B------:R-:W-:-:S04]  /*17370*/  FFMA.RM R239, R239, R124, 12582913 ;  /* 0x4b400001efef7423 */ /* 0x000fc8000000407c */
[----:B0-----:R-:W-:-:S04]  /*17380*/  FADD R241, R239, -12583039 ;  /* 0xcb40007feff17421 */ /* 0x001fc80000000000 */
[----:B------:R-:W-:-:S04]  /*17390*/  FFMA R241, R242, 1.4426950216293334961, -R241 ;  /* 0x3fb8aa3bf2f17823 */ /* 0x000fc800000008f1 */
[----:B------:R-:W-:Y:S01]  /*173a0*/  FFMA R241, R242, 1.925963033500011079e-08, R241 ;  /* 0x32a57060f2f17823 */ /* 0x000fe200000000f1 */
[----:B--2---:R-:W-:Y:S02]  /*173b0*/  FADD R242, -R125, R252 ;  /* 0x000000fc7df27221 */ /* 0x004fe40000000100 */
[----:B------:R-:W2:Y:S01]  /*173c0*/  LDL.LU R252, [R1+0x40] ;  /* 0x0000400001fc7983 */ /* 0x000ea20000300800 */
[----:B-1----:R-:W-:Y:S02]  /*173d0*/  FMUL R245, R243, R245 ;  /* 0x000000f5f3f57220 */ /* 0x002fe40000400000 */
[----:B------:R-:W0:Y:S01]  /*173e0*/  MUFU.EX2 R241, R241 ;  /* 0x000000f100f17308 */ /* 0x000e220000000800 */
[----:B------:R-:W-:-:S04]  /*173f0*/  FFMA.SAT R243, R242, R251, 0.5 ;  /* 0x3f000000f2f37423 */ /* 0x000fc800000020fb */
[----:B------:R-:W-:Y:S01]  /*17400*/  FFMA.RM R243, R243, R124, 12582913 ;  /* 0x4b400001f3f37423 */ /* 0x000fe2000000407c */
[----:B------:R1:W-:Y:S01]  /*17410*/  STL [R1+0x450], R245 ;  /* 0x000450f501007387 */ /* 0x0003e20000100800 */
[----:B------:R-:W-:Y:S01]  /*17420*/  SHF.L.U32 R239, R239, 0x17, RZ ;  /* 0x00000017efef7819 */ /* 0x000fe200000006ff */
[----:B------:R-:W-:Y:S01]  /*17430*/  FADD R235, -R125, R235 ;  /* 0x000000eb7deb7221 */ /* 0x000fe20000000100 */
[----:B-1----:R-:W-:-:S04]  /*17440*/  FADD R245, R243, -12583039 ;  /* 0xcb40007ff3f57421 */ /* 0x002fc80000000000 */
[C---:B------:R-:W-:Y:S01]  /*17450*/  FFMA R245, R242.reuse, 1.4426950216293334961, -R245 ;  /* 0x3fb8aa3bf2f57823 */ /* 0x040fe200000008f5 */
[----:B0-----:R-:W-:Y:S01]  /*17460*/  FMUL R241, R239, R241 ;  /* 0x000000f1eff17220 */ /* 0x001fe20000400000 */
[----:B------:R-:W-:Y:S02]  /*17470*/  FFMA.SAT R239, R235, R251, 0.5 ;  /* 0x3f000000ebef7423 */ /* 0x000fe400000020fb */
[----:B------:R-:W-:Y:S02]  /*17480*/  FFMA R245, R242, 1.925963033500011079e-08, R245 ;  /* 0x32a57060f2f57823 */ /* 0x000fe400000000f5 */
[----:B------:R-:W-:Y:S01]  /*17490*/  FFMA.RM R239, R239, R124, 12582913 ;  /* 0x4b400001efef7423 */ /* 0x000fe2000000407c */
[----:B------:R0:W-:Y:S03]  /*174a0*/  STL [R1+0x444], R241 ;  /* 0x000444f101007387 */ /* 0x0001e60000100800 */
[----:B------:R-:W1:Y:S01]  /*174b0*/  MUFU.EX2 R245, R245 ;  /* 0x000000f500f57308 */ /* 0x000e620000000800 */
[----:B0-----:R-:W-:-:S04]  /*174c0*/  FADD R241, R239, -12583039 ;  /* 0xcb40007feff17421 */ /* 0x001fc80000000000 */
[----:B------:R-:W-:Y:S01]  /*174d0*/  FFMA R241, R235, 1.4426950216293334961, -R241 ;  /* 0x3fb8aa3bebf17823 */ /* 0x000fe200000008f1 */
[----:B------:R-:W-:Y:S01]  /*174e0*/  FADD R237, -R125, R237 ;  /* 0x000000ed7ded7221 */ /* 0x000fe20000000100 */
[----:B------:R-:W-:Y:S02]  /*174f0*/  SHF.L.U32 R243, R243, 0x17, RZ ;  /* 0x00000017f3f37819 */ /* 0x000fe400000006ff */
[----:B------:R-:W-:Y:S01]  /*17500*/  FFMA R241, R235, 1.925963033500011079e-08, R241 ;  /* 0x32a57060ebf17823 */ /* 0x000fe200000000f1 */
[----:B------:R-:W-:Y:S02]  /*17510*/  FFMA.SAT R235, R237, R251, 0.5 ;  /* 0x3f000000edeb7423 */ /* 0x000fe400000020fb */
[----:B-1----:R-:W-:-:S03]  /*17520*/  FMUL R242, R243, R245 ;  /* 0x000000f5f3f27220 */ /* 0x002fc60000400000 */
[----:B------:R-:W0:Y:S01]  /*17530*/  MUFU.EX2 R241, R241 ;  /* 0x000000f100f17308 */ /* 0x000e220000000800 */
[----:B------:R-:W-:Y:S01]  /*17540*/  FFMA.RM R235, R235, R124, 12582913 ;  /* 0x4b400001ebeb7423 */ /* 0x000fe2000000407c */
[----:B------:R1:W-:Y:S01]  /*17550*/  STL [R1+0x484], R242 ;  /* 0x000484f201007387 */ /* 0x0003e20000100800 */
[----:B------:R-:W-:Y:S01]  /*17560*/  FADD R238, -R125, R238 ;  /* 0x000000ee7dee7221 */ /* 0x000fe20000000100 */
[----:B------:R-:W-:Y:S01]  /*17570*/  SHF.L.U32 R239, R239, 0x17, RZ ;  /* 0x00000017efef7819 */ /* 0x000fe200000006ff */
[----:B-1----:R-:W-:-:S04]  /*17580*/  FADD R242, R235, -12583039 ;  /* 0xcb40007febf27421 */ /* 0x002fc80000000000 */
[----:B------:R-:W-:Y:S01]  /*17590*/  FFMA R242, R237, 1.4426950216293334961, -R242 ;  /* 0x3fb8aa3bedf27823 */ /* 0x000fe200000008f2 */
[----:B0-----:R-:W-:-:S03]  /*175a0*/  FMUL R239, R239, R241 ;  /* 0x000000f1efef7220 */ /* 0x001fc60000400000 */
[----:B------:R-:W-:Y:S01]  /*175b0*/  FFMA R242, R237, 1.925963033500011079e-08, R242 ;  /* 0x32a57060edf27823 */ /* 0x000fe200000000f2 */
[----:B------:R-:W-:Y:S01]  /*175c0*/  FFMA.SAT R237, R238, R251, 0.5 ;  /* 0x3f000000eeed7423 */ /* 0x000fe200000020fb */
[----:B------:R0:W-:Y:S03]  /*175d0*/  STL [R1+0x470], R239 ;  /* 0x000470ef01007387 */ /* 0x0001e60000100800 */
[----:B------:R-:W-:-:S04]  /*175e0*/  FFMA.RM R237, R237, R124, 12582913 ;  /* 0x4b400001eded7423 */ /* 0x000fc8000000407c */
[----:B0-----:R-:W-:-:S04]  /*175f0*/  FADD R239, R237, -12583039 ;  /* 0xcb40007fedef7421 */ /* 0x001fc80000000000 */
[----:B------:R-:W-:-:S04]  /*17600*/  FFMA R239, R238, 1.4426950216293334961, -R239 ;  /* 0x3fb8aa3beeef7823 */ /* 0x000fc800000008ef */
[----:B------:R-:W-:Y:S01]  /*17610*/  FFMA R239, R238, 1.925963033500011079e-08, R239 ;  /* 0x32a57060eeef7823 */ /* 0x000fe200000000ef */
[----:B------:R-:W-:Y:S02]  /*17620*/  IMAD.SHL.U32 R238, R235, 0x800000, RZ ;  /* 0x00800000ebee7824 */ /* 0x000fe400078e00ff */
[----:B--2---:R-:W-:Y:S02]  /*17630*/  FADD R235, -R125, R252 ;  /* 0x000000fc7deb7221 */ /* 0x004fe40000000100 */
[----:B------:R-:W2:Y:S01]  /*17640*/  LDL.LU R252, [R1+0x44] ;  /* 0x0000440001fc7983 */ /* 0x000ea20000300800 */
[----:B------:R-:W0:Y:S08]  /*17650*/  MUFU.EX2 R242, R242 ;  /* 0x000000f200f27308 */ /* 0x000e300000000800 */
[----:B------:R-:W1:Y:S01]  /*17660*/  MUFU.EX2 R239, R239 ;  /* 0x000000ef00ef7308 */ /* 0x000e620000000800 */
[----:B0-----:R-:W-:Y:S01]  /*17670*/  FMUL R241, R238, R242 ;  /* 0x000000f2eef17220 */ /* 0x001fe20000400000 */
[----:B------:R-:W-:-:S04]  /*17680*/  FFMA.SAT R238, R235, R251, 0.5 ;  /* 0x3f000000ebee7423 */ /* 0x000fc800000020fb */
[----:B------:R-:W-:Y:S01]  /*17690*/  FFMA.RM R238, R238, R124, 12582913 ;  /* 0x4b400001eeee7423 */ /* 0x000fe2000000407c */
[----:B------:R0:W-:Y:S01]  /*176a0*/  STL [R1+0x45c], R241 ;  /* 0x00045cf101007387 */ /* 0x0001e20000100800 */
[----:B------:R-:W-:Y:S01]  /*176b0*/  FADD R231, -R125, R231 ;  /* 0x000000e77de77221 */ /* 0x000fe20000000100 */
[----:B------:R-:W-:Y:S01]  /*176c0*/  SHF.L.U32 R237, R237, 0x17, RZ ;  /* 0x00000017eded7819 */ /* 0x000fe200000006ff */
[----:B0-----:R-:W-:-:S04]  /*176d0*/  FADD R241, R238, -12583039 ;  /* 0xcb40007feef17421 */ /* 0x001fc80000000000 */
[----:B------:R-:W-:Y:S01]  /*176e0*/  FFMA R241, R235, 1.4426950216293334961, -R241 ;  /* 0x3fb8aa3bebf17823 */ /* 0x000fe200000008f1 */
[----:B-1----:R-:W-:-:S03]  /*176f0*/  FMUL R237, R237, R239 ;  /* 0x000000efeded7220 */ /* 0x002fc60000400000 */
[----:B------:R-:W-:Y:S01]  /*17700*/  FFMA R241, R235, 1.925963033500011079e-08, R241 ;  /* 0x32a57060ebf17823 */ /* 0x000fe200000000f1 */
[----:B------:R-:W-:Y:S01]  /*17710*/  FFMA.SAT R235, R231, R251, 0.5 ;  /* 0x3f000000e7eb7423 */ /* 0x000fe200000020fb */
[----:B------:R0:W-:Y:S03]  /*17720*/  STL [R1+0x44c], R237 ;  /* 0x00044ced01007387 */ /* 0x0001e60000100800 */
[----:B------:R-:W-:Y:S01]  /*17730*/  FFMA.RM R235, R235, R124, 12582913 ;  /* 0x4b400001ebeb7423 */ /* 0x000fe2000000407c */
[----:B------:R-:W1:Y:S03]  /*17740*/  MUFU.EX2 R241, R241 ;  /* 0x000000f100f17308 */ /* 0x000e660000000800 */
        /* <DEDUP_REMOVED lines=22> */
[----:B------:R-:W-:Y:S01]  /*178b0*/  SHF.L.U32 R234, R231, 0x17, RZ ;  /* 0x00000017e7ea7819 */ /* 0x000fe200000006ff */
        /* <DEDUP_REMOVED lines=50> */
[----:B------:R-:W-:Y:S02]  /*17be0*/  IMAD.SHL.U32 R228, R228, 0x800000, RZ ;  /* 0x00800000e4e47824 */ /* 0x000fe400078e00ff */
        /* <DEDUP_REMOVED lines=91> */
[C---:B------:R-:W-:Y:S01]  /*181a0*/  FFMA R220, R214.reuse, 1.4426950216293334961, -R220 ;  /* 0x3fb8aa3bd6dc7823 */ /* 0x040fe200000008dc */
[----:B------:R-:W-:Y:S01]  /*181b0*/  FADD R215, -R125, R215 ;  /* 0x000000d77dd77221 */ /* 0x000fe20000000100 */
[----:B------:R-:W-:Y:S02]  /*181c0*/  IMAD.SHL.U32 R221, R221, 0x800000, RZ ;  /* 0x00800000dddd7824 */ /* 0x000fe400078e00ff */
[----:B------:R-:W-:Y:S01]  /*181d0*/  FFMA R220, R214, 1.925963033500011079e-08, R220 ;  /* 0x32a57060d6dc7823 */ /* 0x000fe200000000dc */
[----:B------:R-:W-:Y:S01]  /*181e0*/  FFMA.SAT R214, R215, R251, 0.5 ;  /* 0x3f000000d7d67423 */ /* 0x000fe200000020fb */
[----:B-1----:R-:W-:-:S04]  /*181f0*/  FMUL R221, R221, R224 ;  /* 0x000000e0dddd7220 */ /* 0x002fc80000400000 */
        /* <DEDUP_REMOVED lines=86> */
[----:B------:R-:W-:Y:S02]  /*18760*/  IMAD.SHL.U32 R210, R210, 0x800000, RZ ;  /* 0x00800000d2d27824 */ /* 0x000fe400078e00ff */
        /* <DEDUP_REMOVED lines=889> */
[----:B------:R-:W1:Y:S01]  /*1bf00*/  MUFU.EX2 R88, R88 ;  /* 0x0000005800587308 */ /* 0x000e620000000800 */
[----:B------:R-:W3:Y:S02]  /*1bf10*/  LDL.LU R245, [R1+0x1e0] ;  /* 0x0001e00001f57983 */ /* 0x000ee40000300800 */
        /* <DEDUP_REMOVED lines=11> */
[----:B------:R-:W-:Y:S02]  /*1bfd0*/  SHF.L.U32 R84, R84, 0x17, RZ ;  /* 0x0000001754547819 */ /* 0x000fe400000006ff */
[----:B------:R-:W4:Y:S01]  /*1bfe0*/  LDL.LU R243, [R1+0x1e8] ;  /* 0x0001e80001f37983 */ /* 0x000f220000300800 */
        /* <DEDUP_REMOVED lines=21> */
[----:B------:R-:W2:Y:S01]  /*1c140*/  LDL.LU R242, [R1+0x1ec] ;  /* 0x0001ec0001f27983 */ /* 0x000ea20000300800 */
[----:B0-----:R-:W-:-:S04]  /*1c150*/  FADD R85, R83, -12583039 ;  /* 0xcb40007f53557421 */ /* 0x001fc80000000000 */
[----:B------:R-:W-:-:S04]  /*1c160*/  FFMA R85, R81, 1.4426950216293334961, -R85 ;  /* 0x3fb8aa3b51557823 */ /* 0x000fc80000000855 */
[----:B------:R-:W-:Y:S01]  /*1c170*/  FFMA R85, R81, 1.925963033500011079e-08, R85 ;  /* 0x32a5706051557823 */ /* 0x000fe20000000055 */
[----:B------:R-:W-:Y:S01]  /*1c180*/  FFMA.SAT R81, R80, R251, 0.5 ;  /* 0x3f00000050517423 */ /* 0x000fe200000020fb */
[----:B-1----:R-:W-:-:S03]  /*1c190*/  FMUL R82, R82, R84 ;  /* 0x0000005452527220 */ /* 0x002fc60000400000 */
[----:B------:R-:W-:Y:S01]  /*1c1a0*/  FFMA.RM R81, R81, R124, 12582913 ;  /* 0x4b40000151517423 */ /* 0x000fe2000000407c */
[----:B------:R-:W0:Y:S01]  /*1c1b0*/  MUFU.EX2 R85, R85 ;  /* 0x0000005500557308 */ /* 0x000e220000000800 */
[----:B------:R1:W-:Y:S01]  /*1c1c0*/  STL [R1+0x1b4], R82 ;  /* 0x0001b45201007387 */ /* 0x0003e20000100800 */
[----:B------:R-:W-:Y:S01]  /*1c1d0*/  SHF.L.U32 R83, R83, 0x17, RZ ;  /* 0x0000001753537819 */ /* 0x000fe200000006ff */
[----:B-1----:R-:W-:-:S04]  /*1c1e0*/  FADD R82, R81, -12583039 ;  /* 0xcb40007f51527421 */ /* 0x002fc80000000000 */
[----:B------:R-:W-:-:S04]  /*1c1f0*/  FFMA R82, R80, 1.4426950216293334961, -R82 ;  /* 0x3fb8aa3b50527823 */ /* 0x000fc80000000852 */
[----:B------:R-:W-:Y:S01]  /*1c200*/  FFMA R82, R80, 1.925963033500011079e-08, R82 ;  /* 0x32a5706050527823 */ /* 0x000fe20000000052 */
[----:B---3--:R-:W-:Y:S02]  /*1c210*/  FADD R80, -R125, R245 ;  /* 0x000000f57d507221 */ /* 0x008fe40000000100 */
[----:B------:R-:W3:Y:S01]  /*1c220*/  LDL.LU R245, [R1+0x1f0] ;  /* 0x0001f00001f57983 */ /* 0x000ee20000300800 */
[----:B0-----:R-:W-:Y:S01]  /*1c230*/  FMUL R84, R83, R85 ;  /* 0x0000005553547220 */ /* 0x001fe20000400000 */
[----:B------:R-:W-:Y:S01]  /*1c240*/  FFMA.SAT R83, R80, R251, 0.5 ;  /* 0x3f00000050537423 */ /* 0x000fe200000020fb */
[----:B------:R-:W0:Y:S03]  /*1c250*/  MUFU.EX2 R82, R82 ;  /* 0x0000005200527308 */ /* 0x000e260000000800 */
[----:B------:R-:W-:Y:S01]  /*1c260*/  FFMA.RM R83, R83, R124, 12582913 ;  /* 0x4b40000153537423 */ /* 0x000fe2000000407c */
[----:B------:R1:W-:Y:S01]  /*1c270*/  STL [R1+0x608], R84 ;  /* 0x0006085401007387 */ /* 0x0003e20000100800 */
[----:B------:R-:W-:-:S02]  /*1c280*/  SHF.L.U32 R81, R81, 0x17, RZ ;  /* 0x0000001751517819 */ /* 0x000fc400000006ff */
[----:B-1----:R-:W-:-:S04]  /*1c290*/  FADD R84, R83, -12583039 ;  /* 0xcb40007f53547421 */ /* 0x002fc80000000000 */
[----:B------:R-:W-:-:S04]  /*1c2a0*/  FFMA R84, R80, 1.4426950216293334961, -R84 ;  /* 0x3fb8aa3b50547823 */ /* 0x000fc80000000854 */
[----:B------:R-:W-:Y:S01]  /*1c2b0*/  FFMA R84, R80, 1.925963033500011079e-08, R84 ;  /* 0x32a5706050547823 */ /* 0x000fe20000000054 */
[----:B----4-:R-:W-:Y:S02]  /*1c2c0*/  FADD R80, -R125, R243 ;  /* 0x000000f37d507221 */ /* 0x010fe40000000100 */
[----:B------:R-:W4:Y:S01]  /*1c2d0*/  LDL.LU R243, [R1+0x1f4] ;  /* 0x0001f40001f37983 */ /* 0x000f220000300800 */
[----:B0-----:R-:W-:Y:S01]  /*1c2e0*/  FMUL R82, R81, R82 ;  /* 0x0000005251527220 */ /* 0x001fe20000400000 */
[----:B------:R-:W-:-:S04]  /*1c2f0*/  FFMA.SAT R81, R80, R251, 0.5 ;  /* 0x3f00000050517423 */ /* 0x000fc800000020fb */
[----:B------:R-:W-:Y:S01]  /*1c300*/  FFMA.RM R81, R81, R124, 12582913 ;  /* 0x4b40000151517423 */ /* 0x000fe2000000407c */
[----:B------:R0:W-:Y:S03]  /*1c310*/  STL [R1+0x604], R82 ;  /* 0x0006045201007387 */ /* 0x0001e60000100800 */
[----:B0-----:R-:W-:-:S04]  /*1c320*/  FADD R82, R81, -12583039 ;  /* 0xcb40007f51527421 */ /* 0x001fc80000000000 */
[----:B------:R-:W-:-:S04]  /*1c330*/  FFMA R82, R80, 1.4426950216293334961, -R82 ;  /* 0x3fb8aa3b50527823 */ /* 0x000fc80000000852 */
[----:B------:R-:W-:Y:S01]  /*1c340*/  FFMA R82, R80, 1.925963033500011079e-08, R82 ;  /* 0x32a5706050527823 */ /* 0x000fe20000000052 */
[----:B--2---:R-:W-:Y:S02]  /*1c350*/  FADD R80, -R125, R252 ;  /* 0x000000fc7d507221 */ /* 0x004fe40000000100 */
[----:B------:R-:W2:Y:S01]  /*1c360*/  LDL.LU R252, [R1+0x2c0] ;  /* 0x0002c00001fc7983 */ /* 0x000ea20000300800 */
[----:B------:R-:W0:Y:S01]  /*1c370*/  MUFU.EX2 R84, R84 ;  /* 0x0000005400547308 */ /* 0x000e220000000800 */
[----:B------:R-:W-:-:S07]  /*1c380*/  SHF.L.U32 R83, R83, 0x17, RZ ;  /* 0x0000001753537819 */ /* 0x000fce00000006ff */
[----:B------:R-:W1:Y:S01]  /*1c390*/  MUFU.EX2 R82, R82 ;  /* 0x0000005200527308 */ /* 0x000e620000000800 */
[----:B0-----:R-:W-:Y:S01]  /*1c3a0*/  FMUL R84, R83, R84 ;  /* 0x0000005453547220 */ /* 0x001fe20000400000 */
[----:B------:R-:W-:-:S04]  /*1c3b0*/  FFMA.SAT R83, R80, R251, 0.5 ;  /* 0x3f00000050537423 */ /* 0x000fc800000020fb */
[----:B------:R-:W-:Y:S01]  /*1c3c0*/  FFMA.RM R83, R83, R124, 12582913 ;  /* 0x4b40000153537423 */ /* 0x000fe2000000407c */
[----:B------:R0:W-:Y:S01]  /*1c3d0*/  STL [R1+0x1e8], R84 ;  /* 0x0001e85401007387 */ /* 0x0001e20000100800 */
[----:B------:R-:W-:Y:S02]  /*1c3e0*/  SHF.L.U32 R81, R81, 0x17, RZ ;  /* 0x0000001751517819 */ /* 0x000fe400000006ff */
[----:B0-----:R-:W-:-:S04]  /*1c3f0*/  FADD R84, R83, -12583039 ;  /* 0xcb40007f53547421 */ /* 0x001fc80000000000 */
[----:B------:R-:W-:-:S04]  /*1c400*/  FFMA R84, R80, 1.4426950216293334961, -R84 ;  /* 0x3fb8aa3b50547823 */ /* 0x000fc80000000854 */
[----:B------:R-:W-:Y:S01]  /*1c410*/  FFMA R84, R80, 1.925963033500011079e-08, R84 ;  /* 0x32a5706050547823 */ /* 0x000fe20000000054 */
[----:B------:R-:W-:Y:S02]  /*1c420*/  FADD R80, -R125, R242 ;  /* 0x000000f27d507221 */ /* 0x000fe40000000100 */
[----:B------:R-:W2:Y:S01]  /*1c430*/  LDL.LU R242, [R1+0x1fc] ;  /* 0x0001fc0001f27983 */ /* 0x000ea20000300800 */
[----:B-1----:R-:W-:Y:S01]  /*1c440*/  FMUL R82, R81, R82 ;  /* 0x0000005251527220 */ /* 0x002fe20000400000 */
        /* <DEDUP_REMOVED lines=48> */
[----:B------:R-:W-:-:S02]  /*1c750*/  IMAD.SHL.U32 R83, R83, 0x800000, RZ ;  /* 0x0080000053537824 */ /* 0x000fc400078e00ff */
        /* <DEDUP_REMOVED lines=202> */
[----:B------:R-:W-:-:S07]  /*1d400*/  IMAD.SHL.U32 R83, R83, 0x800000, RZ ;  /* 0x0080000053537824 */ /* 0x000fce00078e00ff */
        /* <DEDUP_REMOVED lines=93> */
[----:B------:R-:W-:Y:S02]  /*1d9e0*/  IMAD.SHL.U32 R81, R81, 0x800000, RZ ;  /* 0x0080000051517824 */ /* 0x000fe400078e00ff */
        /* <DEDUP_REMOVED lines=179> */
[----:B------:R-:W-:Y:S01]  /*1e520*/  FADD R80, -R125, R242 ;  /* 0x000000f27d507221 */ /* 0x000fe20000000100 */
[----:B-1----:R-:W-:-:S03]  /*1e530*/  FMUL R82, R81, R82 ;  /* 0x0000005251527220 */ /* 0x002fc60000400000 */
[----:B------:R-:W-:Y:S01]  /*1e540*/  FFMA.SAT R81, R80, R251, 0.5 ;  /* 0x3f00000050517423 */ /* 0x000fe200000020fb */
[----:B------:R-:W0:Y:S03]  /*1e550*/  MUFU.EX2 R84, R84 ;  /* 0x0000005400547308 */ /* 0x000e260000000800 */
[----:B------:R-:W-:Y:S01]  /*1e560*/  FFMA.RM R81, R81, R124, 12582913 ;  /* 0x4b40000151517423 */ /* 0x000fe2000000407c */
[----:B------:R1:W-:Y:S01]  /*1e570*/  STL [R1+0x290], R82 ;  /* 0x0002905201007387 */ /* 0x0003e20000100800 */
[----:B------:R-:W-:Y:S02]  /*1e580*/  SHF.L.U32 R83, R83, 0x17, RZ ;  /* 0x0000001753537819 */ /* 0x000fe400000006ff */
[----:B-1----:R-:W-:-:S04]  /*1e590*/  FADD R82, R81, -12583039 ;  /* 0xcb40007f51527421 */ /* 0x002fc80000000000 */
[----:B------:R-:W-:-:S04]  /*1e5a0*/  FFMA R82, R80, 1.4426950216293334961, -R82 ;  /* 0x3fb8aa3b50527823 */ /* 0x000fc80000000852 */
[----:B------:R-:W-:Y:S01]  /*1e5b0*/  FFMA R82, R80, 1.925963033500011079e-08, R82 ;  /* 0x32a5706050527823 */ /* 0x000fe20000000052 */
[----:B---3--:R-:W-:Y:S01]  /*1e5c0*/  FADD R80, -R125, R245 ;  /* 0x000000f57d507221 */ /* 0x008fe20000000100 */
[----:B0-----:R-:W-:Y:S01]  /*1e5d0*/  FMUL R84, R83, R84 ;  /* 0x0000005453547220 */ /* 0x001fe20000400000 */
[----:B------:R-:W3:Y:S02]  /*1e5e0*/  LDL.LU R245, [R1+0x2ac] ;  /* 0x0002ac0001f57983 */ /* 0x000ee40000300800 */
        /* <DEDUP_REMOVED lines=8> */
[----:B----4-:R-:W-:Y:S01]  /*1e670*/  FADD R80, -R125, R243 ;  /* 0x000000f37d507221 */ /* 0x010fe20000000100 */
[----:B0-----:R-:W-:-:S03]  /*1e680*/  FMUL R82, R81, R82 ;  /* 0x0000005251527220 */ /* 0x001fc60000400000 */
        /* <DEDUP_REMOVED lines=27> */
[----:B------:R-:W-:-:S03]  /*1e840*/  SHF.L.U32 R83, R83, 0x17, RZ ;  /* 0x0000001753537819 */ /* 0x000fc600000006ff */
[----:B------:R-:W-:Y:S02]  /*1e850*/  FFMA R81, R78, 1.925963033500011079e-08, R81 ;  /* 0x32a570604e517823 */ /* 0x000fe40000000051 */
[----:B-1----:R-:W-:Y:S01]  /*1e860*/  FMUL R83, R83, R84 ;  /* 0x0000005453537220 */ /* 0x002fe20000400000 */
[----:B---3--:R-:W-:-:S03]  /*1e870*/  FADD R78, -R125, R245 ;  /* 0x000000f57d4e7221 */ /* 0x008fc60000000100 */
[----:B------:R-:W0:Y:S01]  /*1e880*/  MUFU.EX2 R81, R81 ;  /* 0x0000005100517308 */ /* 0x000e220000000800 */
[----:B------:R-:W-:Y:S01]  /*1e890*/  FFMA.SAT R82, R78, R251, 0.5 ;  /* 0x3f0000004e527423 */ /* 0x000fe200000020fb */
[----:B------:R1:W-:Y:S03]  /*1e8a0*/  STL [R1+0x610], R83 ;  /* 0x0006105301007387 */ /* 0x0003e60000100800 */
[----:B------:R-:W-:Y:S01]  /*1e8b0*/  FFMA.RM R82, R82, R124, 12582913 ;  /* 0x4b40000152527423 */ /* 0x000fe2000000407c */
[----:B------:R-:W-:-:S03]  /*1e8c0*/  FADD R79, -R125, R79 ;  /* 0x0000004f7d4f7221 */ /* 0x000fc60000000100 */
[----:B-1----:R-:W-:Y:S01]  /*1e8d0*/  FADD R83, R82, -12583039 ;  /* 0xcb40007f52537421 */ /* 0x002fe20000000000 */
[----:B------:R-:W-:-:S03]  /*1e8e0*/  SHF.L.U32 R80, R80, 0x17, RZ ;  /* 0x0000001750507819 */ /* 0x000fc600000006ff */
[----:B------:R-:W-:-:S04]  /*1e8f0*/  FFMA R83, R78, 1.4426950216293334961, -R83 ;  /* 0x3fb8aa3b4e537823 */ /* 0x000fc80000000853 */
[----:B------:R-:W-:Y:S01]  /*1e900*/  FFMA R83, R78, 1.925963033500011079e-08, R83 ;  /* 0x32a570604e537823 */ /* 0x000fe20000000053 */
[----:B------:R-:W-:Y:S01]  /*1e910*/  FFMA.SAT R78, R79, R251, 0.5 ;  /* 0x3f0000004f4e7423 */ /* 0x000fe200000020fb */
[----:B0-----:R-:W-:-:S03]  /*1e920*/  FMUL R80, R80, R81 ;  /* 0x0000005150507220 */ /* 0x001fc60000400000 */
[----:B------:R-:W-:Y:S02]  /*1e930*/  FFMA.RM R78, R78, R124, 12582913 ;  /* 0x4b4000014e4e7423 */ /* 0x000fe4000000407c */
[----:B------:R0:W-:Y:S02]  /*1e940*/  STL [R1+0x60c], R80 ;  /* 0x00060c5001007387 */ /* 0x0001e40000100800 */
[----:B0-----:R-:W-:-:S04]  /*1e950*/  FADD R80, R78, -12583039 ;  /* 0xcb40007f4e507421 */ /* 0x001fc80000000000 */
[----:B------:R-:W-:-:S04]  /*1e960*/  FFMA R80, R79, 1.4426950216293334961, -R80 ;  /* 0x3fb8aa3b4f507823 */ /* 0x000fc80000000850 */
[----:B------:R-:W-:Y:S01]  /*1e970*/  FFMA R80, R79, 1.925963033500011079e-08, R80 ;  /* 0x32a570604f507823 */ /* 0x000fe20000000050 */
[----:B--2---:R-:W-:Y:S02]  /*1e980*/  FADD R79, -R125, R252 ;  /* 0x000000fc7d4f7221 */ /* 0x004fe40000000100 */
[----:B------:R-:W2:Y:S01]  /*1e990*/  LDL.LU R252, [R1+0x360] ;  /* 0x0003600001fc7983 */ /* 0x000ea20000300800 */
[----:B------:R-:W0:Y:S01]  /*1e9a0*/  MUFU.EX2 R83, R83 ;  /* 0x0000005300537308 */ /* 0x000e220000000800 */
[----:B------:R-:W-:Y:S01]  /*1e9b0*/  SHF.L.U32 R82, R82, 0x17, RZ ;  /* 0x0000001752527819 */ /* 0x000fe200000006ff */
[----:B------:R-:W-:-:S06]  /*1e9c0*/  FFMA.SAT R81, R79, R251, 0.5 ;  /* 0x3f0000004f517423 */ /* 0x000fcc00000020fb */
[----:B------:R-:W1:Y:S01]  /*1e9d0*/  MUFU.EX2 R80, R80 ;  /* 0x0000005000507308 */ /* 0x000e620000000800 */
[----:B------:R-:W-:Y:S01]  /*1e9e0*/  FFMA.RM R81, R81, R124, 12582913 ;  /* 0x4b40000151517423 */ /* 0x000fe2000000407c */
[----:B0-----:R-:W-:-:S05]  /*1e9f0*/  FMUL R82, R82, R83 ;  /* 0x0000005352527220 */ /* 0x001fca0000400000 */
[----:B------:R0:W-:Y:S01]  /*1ea00*/  STL [R1+0x348], R82 ;  /* 0x0003485201007387 */ /* 0x0001e20000100800 */
[----:B------:R-:W-:Y:S01]  /*1ea10*/  SHF.L.U32 R78, R78, 0x17, RZ ;  /* 0x000000174e4e7819 */ /* 0x000fe200000006ff */
[----:B------:R-:W-:Y:S01]  /*1ea20*/  FADD R75, -R125, R75 ;  /* 0x0000004b7d4b7221 */ /* 0x000fe20000000100 */
[----:B0-----:R-:W-:-:S04]  /*1ea30*/  FADD R82, R81, -12583039 ;  /* 0xcb40007f51527421 */ /* 0x001fc80000000000 */
[----:B------:R-:W-:-:S04]  /*1ea40*/  FFMA R82, R79, 1.4426950216293334961, -R82 ;  /* 0x3fb8aa3b4f527823 */ /* 0x000fc80000000852 */
[----:B------:R-:W-:Y:S01]  /*1ea50*/  FFMA R82, R79, 1.925963033500011079e-08, R82 ;  /* 0x32a570604f527823 */ /* 0x000fe20000000052 */
[----:B-1----:R-:W-:Y:S01]  /*1ea60*/  FMUL R79, R78, R80 ;  /* 0x000000504e4f7220 */ /* 0x002fe20000400000 */
[----:B------:R-:W-:-:S04]  /*1ea70*/  FFMA.SAT R78, R75, R251, 0.5 ;  /* 0x3f0000004b4e7423 */ /* 0x000fc800000020fb */
[----:B------:R-:W-:Y:S01]  /*1ea80*/  FFMA.RM R78, R78, R124, 12582913 ;  /* 0x4b4000014e4e7423 */ /* 0x000fe2000000407c */
[----:B------:R-:W0:Y:S01]  /*1ea90*/  MUFU.EX2 R82, R82 ;  /* 0x0000005200527308 */ /* 0x000e220000000800 */
[----:B------:R1:W-:Y:S01]  /*1eaa0*/  STL [R1+0x2ac], R79 ;  /* 0x0002ac4f01007387 */ /* 0x0003e20000100800 */
[----:B------:R-:W-:Y:S01]  /*1eab0*/  FADD R76, -R125, R76 ;  /* 0x0000004c7d4c7221 */ /* 0x000fe20000000100 */
[----:B-1----:R-:W-:-:S04]  /*1eac0*/  FADD R79, R78, -12583039 ;  /* 0xcb40007f4e4f7421 */ /* 0x002fc80000000000 */
[----:B------:R-:W-:Y:S01]  /*1ead0*/  FFMA R79, R75, 1.4426950216293334961, -R79 ;  /* 0x3fb8aa3b4b4f7823 */ /* 0x000fe2000000084f */
[----:B------:R-:W-:-:S03]  /*1eae0*/  SHF.L.U32 R81, R81, 0x17, RZ ;  /* 0x0000001751517819 */ /* 0x000fc600000006ff */
[----:B------:R-:W-:Y:S01]  /*1eaf0*/  FFMA R79, R75, 1.925963033500011079e-08, R79 ;  /* 0x32a570604b4f7823 */ /* 0x000fe2000000004f */
[----:B------:R-:W-:Y:S01]  /*1eb00*/  FFMA.SAT R75, R76, R251, 0.5 ;  /* 0x3f0000004c4b7423 */ /* 0x000fe200000020fb */
[----:B0-----:R-:W-:-:S04]  /*1eb10*/  FMUL R80, R81, R82 ;  /* 0x0000005251507220 */ /* 0x001fc80000400000 */
        /* <DEDUP_REMOVED lines=761> */
[----:B------:R0:W-:Y:S03]  /*21ab0*/  STL [R1+0x428], R25 ;  /* 0x0004281901007387 */ /* 0x0001e60000100800 */
[----:B0-----:R-:W-:-:S04]  /*21ac0*/  FADD R25, R21, -12583039 ;  /* 0xcb40007f15197421 */ /* 0x001fc80000000000 */
[----:B------:R-:W-:-:S04]  /*21ad0*/  FFMA R25, R23, 1.4426950216293334961, -R25 ;  /* 0x3fb8aa3b17197823 */ /* 0x000fc80000000819 */
[----:B------:R-:W-:Y:S01]  /*21ae0*/  FFMA R23, R23, 1.925963033500011079e-08, R25 ;  /* 0x32a5706017177823 */ /* 0x000fe20000000019 */
[----:B------:R-:W-:Y:S01]  /*21af0*/  SHF.L.U32 R25, R22, 0x17, RZ ;  /* 0x0000001716197819 */ /* 0x000fe200000006ff */
[----:B------:R-:W-:-:S04]  /*21b00*/  FADD R22, -R125, R18 ;  /* 0x000000127d167221 */ /* 0x000fc80000000100 */
[----:B------:R-:W-:Y:S01]  /*21b10*/  FFMA.SAT R18, R22, R251, 0.5 ;  /* 0x3f00000016127423 */ /* 0x000fe200000020fb */
[----:B-1----:R-:W-:-:S03]  /*21b20*/  FMUL R24, R25, R24 ;  /* 0x0000001819187220 */ /* 0x002fc60000400000 */
[----:B------:R-:W-:Y:S02]  /*21b30*/  FFMA.RM R18, R18, R124, 12582913 ;  /* 0x4b40000112127423 */ /* 0x000fe4000000407c */
[----:B------:R0:W-:Y:S02]  /*21b40*/  STL [R1+0x30], R24 ;  /* 0x0000301801007387 */ /* 0x0001e40000100800 */
[----:B0-----:R-:W-:-:S04]  /*21b50*/  FADD R24, R18, -12583039 ;  /* 0xcb40007f12187421 */ /* 0x001fc80000000000 */
[----:B------:R-:W-:-:S04]  /*21b60*/  FFMA R24, R22, 1.4426950216293334961, -R24 ;  /* 0x3fb8aa3b16187823 */ /* 0x000fc80000000818 */
[----:B------:R-:W-:Y:S01]  /*21b70*/  FFMA R22, R22, 1.925963033500011079e-08, R24 ;  /* 0x32a5706016167823 */ /* 0x000fe20000000018 */
[----:B------:R-:W0:Y:S08]  /*21b80*/  MUFU.EX2 R23, R23 ;  /* 0x0000001700177308 */ /* 0x000e300000000800 */
[----:B------:R-:W1:Y:S01]  /*21b90*/  MUFU.EX2 R22, R22 ;  /* 0x0000001600167308 */ /* 0x000e620000000800 */
[----:B------:R-:W-:Y:S01]  /*21ba0*/  SHF.L.U32 R18, R18, 0x17, RZ ;  /* 0x0000001712127819 */ /* 0x000fe200000006ff */
[----:B------:R-:W-:Y:S01]  /*21bb0*/  FADD R20, -R125, R20 ;  /* 0x000000147d147221 */ /* 0x000fe20000000100 */
[----:B------:R-:W-:-:S05]  /*21bc0*/  SHF.L.U32 R24, R21, 0x17, RZ ;  /* 0x0000001715187819 */ /* 0x000fca00000006ff */
[----:B0-----:R-:W-:Y:S01]  /*21bd0*/  FMUL R23, R24, R23 ;  /* 0x0000001718177220 */ /* 0x001fe20000400000 */
[----:B-1----:R-:W-:Y:S01]  /*21be0*/  FMUL R22, R18, R22 ;  /* 0x0000001612167220 */ /* 0x002fe20000400000 */
[----:B------:R-:W-:-:S03]  /*21bf0*/  FFMA.SAT R18, R20, R251, 0.5 ;  /* 0x3f00000014127423 */ /* 0x000fc600000020fb */
[----:B------:R-:W-:Y:S01]  /*21c00*/  STL [R1+0x34], R23 ;  /* 0x0000341701007387 */ /* 0x000fe20000100800 */
[----:B------:R-:W-:-:S03]  /*21c10*/  FFMA.RM R18, R18, R124, 12582913 ;  /* 0x4b40000112127423 */ /* 0x000fc6000000407c */
[----:B------:R0:W-:Y:S02]  /*21c20*/  STL [R1+0x3c], R22 ;  /* 0x00003c1601007387 */ /* 0x0001e40000100800 */
[----:B0-----:R-:W-:-:S04]  /*21c30*/  FADD R22, R18, -12583039 ;  /* 0xcb40007f12167421 */ /* 0x001fc80000000000 */
[----:B------:R-:W-:-:S04]  /*21c40*/  FFMA R22, R20, 1.4426950216293334961, -R22 ;  /* 0x3fb8aa3b14167823 */ /* 0x000fc80000000816 */
[----:B------:R-:W-:Y:S01]  /*21c50*/  FFMA R20, R20, 1.925963033500011079e-08, R22 ;  /* 0x32a5706014147823 */ /* 0x000fe20000000016 */
[C---:B------:R-:W-:Y:S01]  /*21c60*/  FADD R21, -R125.reuse, R19 ;  /* 0x000000137d157221 */ /* 0x040fe20000000100 */
[----:B--2---:R-:W-:Y:S02]  /*21c70*/  FADD R22, -R125, R252 ;  /* 0x000000fc7d167221 */ /* 0x004fe40000000100 */
[----:B------:R-:W2:Y:S01]  /*21c80*/  LDL.LU R252, [R1+0x41c] ;  /* 0x00041c0001fc7983 */ /* 0x000ea20000300800 */
[----:B------:R-:W-:-:S04]  /*21c90*/  FFMA.SAT R19, R21, R251, 0.5 ;  /* 0x3f00000015137423 */ /* 0x000fc800000020fb */
[----:B------:R-:W-:-:S04]  /*21ca0*/  FFMA.RM R19, R19, R124, 12582913 ;  /* 0x4b40000113137423 */ /* 0x000fc8000000407c */
[----:B------:R-:W-:-:S04]  /*21cb0*/  FADD R23, R19, -12583039 ;  /* 0xcb40007f13177421 */ /* 0x000fc80000000000 */
[----:B------:R-:W-:-:S04]  /*21cc0*/  FFMA R23, R21, 1.4426950216293334961, -R23 ;  /* 0x3fb8aa3b15177823 */ /* 0x000fc80000000817 */
[----:B------:R-:W-:-:S06]  /*21cd0*/  FFMA R21, R21, 1.925963033500011079e-08, R23 ;  /* 0x32a5706015157823 */ /* 0x000fcc0000000017 */
[----:B------:R-:W0:Y:S01]  /*21ce0*/  MUFU.EX2 R21, R21 ;  /* 0x0000001500157308 */ /* 0x000e220000000800 */
[----:B------:R-:W-:-:S05]  /*21cf0*/  SHF.L.U32 R19, R19, 0x17, RZ ;  /* 0x0000001713137819 */ /* 0x000fca00000006ff */
[----:B0-----:R-:W-:Y:S01]  /*21d00*/  FMUL R21, R19, R21 ;  /* 0x0000001513157220 */ /* 0x001fe20000400000 */
[----:B------:R-:W-:-:S04]  /*21d10*/  FFMA.SAT R19, R22, R251, 0.5 ;  /* 0x3f00000016137423 */ /* 0x000fc800000020fb */
[----:B------:R-:W-:Y:S01]  /*21d20*/  FFMA.RM R19, R19, R124, 12582913 ;  /* 0x4b40000113137423 */ /* 0x000fe2000000407c */
[----:B------:R0:W-:Y:S02]  /*21d30*/  STL [R1+0x44], R21 ;  /* 0x0000441501007387 */ /* 0x0001e40000100800 */
[----:B0-----:R0:W1:Y:S02]  /*21d40*/  MUFU.EX2 R21, R20 ;  /* 0x0000001400157308 */ /* 0x0010640000000800 */
[----:B0-----:R-:W-:-:S04]  /*21d50*/  FADD R20, R19, -12583039 ;  /* 0xcb40007f13147421 */ /* 0x001fc80000000000 */
[----:B------:R-:W-:-:S04]  /*21d60*/  FFMA R20, R22, 1.4426950216293334961, -R20 ;  /* 0x3fb8aa3b16147823 */ /* 0x000fc80000000814 */
[----:B------:R-:W-:Y:S01]  /*21d70*/  FFMA R20, R22, 1.925963033500011079e-08, R20 ;  /* 0x32a5706016147823 */ /* 0x000fe20000000014 */
[----:B------:R-:W-:Y:S01]  /*21d80*/  SHF.L.U32 R22, R18, 0x17, RZ ;  /* 0x0000001712167819 */ /* 0x000fe200000006ff */
[----:B------:R-:W-:-:S04]  /*21d90*/  FADD R18, -R125, R15 ;  /* 0x0000000f7d127221 */ /* 0x000fc80000000100 */
[----:B------:R-:W-:Y:S01]  /*21da0*/  FFMA.SAT R15, R18, R251, 0.5 ;  /* 0x3f000000120f7423 */ /* 0x000fe200000020fb */
[----:B-1----:R-:W-:Y:S01]  /*21db0*/  FMUL R21, R22, R21 ;  /* 0x0000001516157220 */ /* 0x002fe20000400000 */
[----:B------:R-:W0:Y:S02]  /*21dc0*/  MUFU.EX2 R20, R20 ;  /* 0x0000001400147308 */ /* 0x000e240000000800 */
[----:B------:R-:W-:Y:S02]  /*21dd0*/  FFMA.RM R15, R15, R124, 12582913 ;  /* 0x4b4000010f0f7423 */ /* 0x000fe4000000407c */
[----:B------:R1:W-:Y:S02]  /*21de0*/  STL [R1+0x38], R21 ;  /* 0x0000381501007387 */ /* 0x0003e40000100800 */
[----:B-1----:R-:W-:-:S04]  /*21df0*/  FADD R21, R15, -12583039 ;  /* 0xcb40007f0f157421 */ /* 0x002fc80000000000 */
[----:B------:R-:W-:-:S04]  /*21e00*/  FFMA R21, R18, 1.4426950216293334961, -R21 ;  /* 0x3fb8aa3b12157823 */ /* 0x000fc80000000815 */
[----:B------:R-:W-:Y:S01]  /*21e10*/  FFMA R18, R18, 1.925963033500011079e-08, R21 ;  /* 0x32a5706012127823 */ /* 0x000fe20000000015 */
[----:B------:R-:W-:Y:S01]  /*21e20*/  SHF.L.U32 R21, R19, 0x17, RZ ;  /* 0x0000001713157819 */ /* 0x000fe200000006ff */
[----:B------:R-:W-:-:S04]  /*21e30*/  FADD R19, -R125, R16 ;  /* 0x000000107d137221 */ /* 0x000fc80000000100 */
[----:B0-----:R-:W-:Y:S01]  /*21e40*/  FMUL R20, R21, R20 ;  /* 0x0000001415147220 */ /* 0x001fe20000400000 */
[----:B------:R-:W-:-:S04]  /*21e50*/  FFMA.SAT R16, R19, R251, 0.5 ;  /* 0x3f00000013107423 */ /* 0x000fc800000020fb */
[----:B------:R0:W-:Y:S01]  /*21e60*/  STL [R1+0x40], R20 ;  /* 0x0000401401007387 */ /* 0x0001e20000100800 */
[----:B------:R-:W-:Y:S01]  /*21e70*/  FFMA.RM R16, R16, R124, 12582913 ;  /* 0x4b40000110107423 */ /* 0x000fe2000000407c */
[----:B0-----:R0:W1:Y:S01]  /*21e80*/  MUFU.EX2 R20, R18 ;  /* 0x0000001200147308 */ /* 0x0010620000000800 */
        /* <DEDUP_REMOVED lines=24> */
[----:B------:R-:W-:Y:S02]  /*22010*/  IMAD.SHL.U32 R19, R15, 0x800000, RZ ;  /* 0x008000000f137824 */ /* 0x000fe400078e00ff */
        /* <DEDUP_REMOVED lines=64> */
[----:B------:R-:W0:Y:S01]  /*22420*/  MUFU.EX2 R12, R12 ;  /* 0x0000000c000c7308 */ /* 0x000e220000000800 */
[----:B------:R-:W-:Y:S01]  /*22430*/  FFMA.RM R9, R9, R124, 12582913 ;  /* 0x4b40000109097423 */ /* 0x000fe2000000407c */
[----:B------:R1:W-:Y:S01]  /*22440*/  STL [R1+0x60], R13 ;  /* 0x0000600d01007387 */ /* 0x0003e20000100800 */
[----:B------:R-:W-:-:S03]  /*22450*/  SHF.L.U32 R10, R10, 0x17, RZ ;  /* 0x000000170a0a7819 */ /* 0x000fc600000006ff */
[----:B------:R-:W3:Y:S01]  /*22460*/  LDL.LU R245, [R1+0x408] ;  /* 0x0004080001f57983 */ /* 0x000ee20000300800 */
[----:B-1----:R-:W-:-:S04]  /*22470*/  FADD R13, R9, -12583039 ;  /* 0xcb40007f090d7421 */ /* 0x002fc80000000000 */
[----:B------:R-:W-:-:S04]  /*22480*/  FFMA R13, R11, 1.4426950216293334961, -R13 ;  /* 0x3fb8aa3b0b0d7823 */ /* 0x000fc8000000080d */
[----:B------:R-:W-:Y:S01]  /*22490*/  FFMA R11, R11, 1.925963033500011079e-08, R13 ;  /* 0x32a570600b0b7823 */ /* 0x000fe2000000000d */
[----:B0-----:R-:W-:-:S05]  /*224a0*/  FMUL R12, R10, R12 ;  /* 0x0000000c0a0c7220 */ /* 0x001fca0000400000 */
[----:B------:R0:W-:Y:S02]  /*224b0*/  STL [R1+0xc], R12 ;  /* 0x00000c0c01007387 */ /* 0x0001e40000100800 */
[----:B0-----:R0:W1:Y:S01]  /*224c0*/  MUFU.EX2 R12, R11 ;  /* 0x0000000b000c7308 */ /* 0x0010620000000800 */
[----:B--2---:R-:W-:-:S04]  /*224d0*/  FADD R13, -R125, R252 ;  /* 0x000000fc7d0d7221 */ /* 0x004fc80000000100 */
[----:B------:R-:W-:-:S04]  /*224e0*/  FFMA.SAT R10, R13, R251, 0.5 ;  /* 0x3f0000000d0a7423 */ /* 0x000fc800000020fb */
[----:B------:R-:W-:-:S04]  /*224f0*/  FFMA.RM R10, R10, R124, 12582913 ;  /* 0x4b4000010a0a7423 */ /* 0x000fc8000000407c */
        /* <DEDUP_REMOVED lines=13> */
[----:B------:R-:W-:Y:S02]  /*225d0*/  IMAD.SHL.U32 R12, R10, 0x800000, RZ ;  /* 0x008000000a0c7824 */ /* 0x000fe400078e00ff */
[----:B------:R-:W-:Y:S02]  /*225e0*/  FADD R10, -R125, R7 ;  /* 0x000000077d0a7221 */ /* 0x000fe40000000100 */
[----:B0-----:R-:W-:Y:S02]  /*225f0*/  FMUL R11, R12, R11 ;  /* 0x0000000b0c0b7220 */ /* 0x001fe40000400000 */
[----:B------:R-:W-:-:S03]  /*22600*/  FFMA.SAT R7, R10, R251, 0.5 ;  /* 0x3f0000000a077423 */ /* 0x000fc600000020fb */
[----:B------:R0:W-:Y:S01]  /*22610*/  STL [R1+0x8], R11 ;  /* 0x0000080b01007387 */ /* 0x0001e20000100800 */
[----:B------:R-:W-:Y:S01]  /*22620*/  FFMA.RM R7, R7, R124, 12582913 ;  /* 0x4b40000107077423 */ /* 0x000fe2000000407c */
[----:B0-----:R0:W1:Y:S01]  /*22630*/  MUFU.EX2 R11, R9 ;  /* 0x00000009000b7308 */ /* 0x0010620000000800 */
[----:B------:R-:W-:Y:S02]  /*22640*/  SHF.L.U32 R6, R6, 0x17, RZ ;  /* 0x0000001706067819 */ /* 0x000fe400000006ff */
[----:B0-----:R-:W-:-:S04]  /*22650*/  FADD R9, R7, -12583039 ;  /* 0xcb40007f07097421 */ /* 0x001fc80000000000 */
[----:B------:R-:W-:-:S04]  /*22660*/  FFMA R9, R10, 1.4426950216293334961, -R9 ;  /* 0x3fb8aa3b0a097823 */ /* 0x000fc80000000809 */
[----:B------:R-:W-:Y:S01]  /*22670*/  FFMA R9, R10, 1.925963033500011079e-08, R9 ;  /* 0x32a570600a097823 */ /* 0x000fe20000000009 */
[----:B-1----:R-:W-:-:S05]  /*22680*/  FMUL R10, R6, R11 ;  /* 0x0000000b060a7220 */ /* 0x002fca0000400000 */
[----:B------:R0:W-:Y:S04]  /*22690*/  STL [R1], R10 ;  /* 0x0000000a01007387 */ /* 0x0001e80000100800 */
[----:B------:R-:W2:Y:S04]  /*226a0*/  LDL.LU R239, [R1+0x400] ;  /* 0x0004000001ef7983 */ /* 0x000ea80000300800 */
[----:B------:R-:W4:Y:S04]  /*226b0*/  LDL.LU R234, [R1+0x3f8] ;  /* 0x0003f80001ea7983 */ /* 0x000f280000300800 */
[----:B------:R-:W4:Y:S01]  /*226c0*/  LDL.LU R227, [R1+0x3f4] ;  /* 0x0003f40001e37983 */ /* 0x000f220000300800 */
[----:B------:R-:W-:-:S04]  /*226d0*/  FADD R8, -R125, R8 ;  /* 0x000000087d087221 */ /* 0x000fc80000000100 */
[----:B------:R-:W-:Y:S01]  /*226e0*/  FFMA.SAT R6, R8, R251, 0.5 ;  /* 0x3f00000008067423 */ /* 0x000fe200000020fb */
[----:B------:R-:W1:Y:S03]  /*226f0*/  MUFU.EX2 R9, R9 ;  /* 0x0000000900097308 */ /* 0x000e660000000800 */
[----:B------:R-:W-:-:S04]  /*22700*/  FFMA.RM R6, R6, R124, 12582913 ;  /* 0x4b40000106067423 */ /* 0x000fc8000000407c */
[----:B0-----:R-:W-:-:S04]  /*22710*/  FADD R10, R6, -12583039 ;  /* 0xcb40007f060a7421 */ /* 0x001fc80000000000 */
[----:B------:R-:W-:Y:S01]  /*22720*/  FFMA R10, R8, 1.4426950216293334961, -R10 ;  /* 0x3fb8aa3b080a7823 */ /* 0x000fe2000000080a */
[----:B------:R-:W-:-:S03]  /*22730*/  SHF.L.U32 R252, R7, 0x17, RZ ;  /* 0x0000001707fc7819 */ /* 0x000fc600000006ff */
[----:B------:R-:W-:-:S04]  /*22740*/  FFMA R8, R8, 1.925963033500011079e-08, R10 ;  /* 0x32a5706008087823 */ /* 0x000fc8000000000a */
[----:B------:R-:W0:Y:S01]  /*22750*/  MUFU.EX2 R243, R8 ;  /* 0x0000000800f37308 */ /* 0x000e220000000800 */
[----:B-1----:R-:W-:Y:S01]  /*22760*/  FMUL R252, R252, R9 ;  /* 0x00000009fcfc7220 */ /* 0x002fe20000400000 */
[----:B------:R-:W-:Y:S01]  /*22770*/  SHF.L.U32 R9, R6, 0x17, RZ ;  /* 0x0000001706097819 */ /* 0x000fe200000006ff */
[----:B------:R-:W-:-:S04]  /*22780*/  FADD R6, -R125, R3 ;  /* 0x000000037d067221 */ /* 0x000fc80000000100 */
[----:B------:R-:W-:Y:S01]  /*22790*/  FFMA.SAT R3, R6, R251, 0.5 ;  /* 0x3f00000006037423 */ /* 0x000fe200000020fb */
[----:B---3--:R-:W-:-:S03]  /*227a0*/  FADD R10, -R125, R245 ;  /* 0x000000f57d0a7221 */ /* 0x008fc60000000100 */
[-C--:B------:R-:W-:Y:S01]  /*227b0*/  FFMA.RM R3, R3, R124.reuse, 12582913 ;  /* 0x4b40000103037423 */ /* 0x080fe2000000407c */
[----:B------:R-:W-:Y:S01]  /*227c0*/  FFMA.SAT R7, R10, R251, 0.5 ;  /* 0x3f0000000a077423 */ /* 0x000fe200000020fb */
[----:B0-----:R-:W-:Y:S02]  /*227d0*/  FMUL R243, R9, R243 ;  /* 0x000000f309f37220 */ /* 0x001fe40000400000 */
[----:B------:R-:W-:Y:S01]  /*227e0*/  FADD R9, R3, -12583039 ;  /* 0xcb40007f03097421 */ /* 0x000fe20000000000 */
[----:B------:R-:W-:-:S03]  /*227f0*/  FFMA.RM R7, R7, R124, 12582913 ;  /* 0x4b40000107077423 */ /* 0x000fc6000000407c */
[C---:B------:R-:W-:Y:S01]  /*22800*/  FFMA R9, R6.reuse, 1.4426950216293334961, -R9 ;  /* 0x3fb8aa3b06097823 */ /* 0x040fe20000000809 */
[C---:B------:R-:W-:Y:S01]  /*22810*/  FADD R8, R7.reuse, -12583039 ;  /* 0xcb40007f07087421 */ /* 0x040fe20000000000 */
[----:B------:R-:W-:Y:S02]  /*22820*/  SHF.L.U32 R245, R7, 0x17, RZ ;  /* 0x0000001707f57819 */ /* 0x000fe400000006ff */
[----:B------:R-:W-:Y:S01]  /*22830*/  FFMA R6, R6, 1.925963033500011079e-08, R9 ;  /* 0x32a5706006067823 */ /* 0x000fe20000000009 */
[----:B------:R-:W-:-:S03]  /*22840*/  FADD R7, -R125, R4 ;  /* 0x000000047d077221 */ /* 0x000fc60000000100 */
[----:B------:R0:W1:Y:S01]  /*22850*/  MUFU.EX2 R242, R6 ;  /* 0x0000000600f27308 */ /* 0x0000620000000800 */
[----:B------:R-:W-:-:S04]  /*22860*/  FFMA.SAT R4, R7, R251, 0.5 ;  /* 0x3f00000007047423 */ /* 0x000fc800000020fb */
[----:B------:R-:W-:Y:S01]  /*22870*/  FFMA.RM R4, R4, R124, 12582913 ;  /* 0x4b40000104047423 */ /* 0x000fe2000000407c */
[----:B------:R-:W-:-:S03]  /*22880*/  SHF.L.U32 R3, R3, 0x17, RZ ;  /* 0x0000001703037819 */ /* 0x000fc600000006ff */
[----:B0-----:R-:W-:Y:S01]  /*22890*/  FADD R6, R4, -12583039 ;  /* 0xcb40007f04067421 */ /* 0x001fe20000000000 */
[----:B------:R-:W-:-:S03]  /*228a0*/  FADD R5, -R125, R5 ;  /* 0x000000057d057221 */ /* 0x000fc60000000100 */
[----:B------:R-:W-:Y:S01]  /*228b0*/  FFMA R6, R7, 1.4426950216293334961, -R6 ;  /* 0x3fb8aa3b07067823 */ /* 0x000fe20000000806 */
[----:B-1----:R-:W-:Y:S01]  /*228c0*/  FMUL R242, R3, R242 ;  /* 0x000000f203f27220 */ /* 0x002fe20000400000 */
[----:B------:R-:W-:Y:S02]  /*228d0*/  FFMA.SAT R3, R5, R251, 0.5 ;  /* 0x3f00000005037423 */ /* 0x000fe400000020fb */
[----:B------:R-:W-:Y:S02]  /*228e0*/  FFMA R6, R7, 1.925963033500011079e-08, R6 ;  /* 0x32a5706007067823 */ /* 0x000fe40000000006 */
[----:B------:R-:W-:-:S04]  /*228f0*/  FFMA.RM R3, R3, R124, 12582913 ;  /* 0x4b40000103037423 */ /* 0x000fc8000000407c */
[----:B------:R-:W0:Y:S01]  /*22900*/  MUFU.EX2 R6, R6 ;  /* 0x0000000600067308 */ /* 0x000e220000000800 */
[----:B------:R-:W-:-:S04]  /*22910*/  FADD R7, R3, -12583039 ;  /* 0xcb40007f03077421 */ /* 0x000fc80000000000 */
[----:B------:R-:W-:Y:S01]  /*22920*/  FFMA R7, R5, 1.4426950216293334961, -R7 ;  /* 0x3fb8aa3b05077823 */ /* 0x000fe20000000807 */
[----:B------:R-:W-:-:S03]  /*22930*/  SHF.L.U32 R241, R4, 0x17, RZ ;  /* 0x0000001704f17819 */ /* 0x000fc600000006ff */
[----:B------:R-:W-:-:S04]  /*22940*/  FFMA R5, R5, 1.925963033500011079e-08, R7 ;  /* 0x32a5706005057823 */ /* 0x000fc80000000007 */
[----:B------:R-:W1:Y:S01]  /*22950*/  MUFU.EX2 R238, R5 ;  /* 0x0000000500ee7308 */ /* 0x000e620000000800 */
[----:B0-----:R-:W-:Y:S01]  /*22960*/  FMUL R241, R241, R6 ;  /* 0x00000006f1f17220 */ /* 0x001fe20000400000 */
[----:B------:R-:W-:Y:S01]  /*22970*/  SHF.L.U32 R6, R3, 0x17, RZ ;  /* 0x0000001703067819 */ /* 0x000fe200000006ff */
[----:B------:R-:W-:-:S04]  /*22980*/  FADD R3, -R125, R0 ;  /* 0x000000007d037221 */ /* 0x000fc80000000100 */
[----:B------:R-:W-:-:S04]  /*22990*/  FFMA.SAT R0, R3, R251, 0.5 ;  /* 0x3f00000003007423 */ /* 0x000fc800000020fb */
[----:B------:R-:W-:Y:S01]  /*229a0*/  FFMA.RM R0, R0, R124, 12582913 ;  /* 0x4b40000100007423 */ /* 0x000fe2000000407c */
[----:B-1----:R-:W-:-:S03]  /*229b0*/  FMUL R238, R6, R238 ;  /* 0x000000ee06ee7220 */ /* 0x002fc60000400000 */
[----:B------:R-:W-:-:S04]  /*229c0*/  FADD R6, R0, -12583039 ;  /* 0xcb40007f00067421 */ /* 0x000fc80000000000 */
[----:B------:R-:W-:-:S04]  /*229d0*/  FFMA R6, R3, 1.4426950216293334961, -R6 ;  /* 0x3fb8aa3b03067823 */ /* 0x000fc80000000806 */
[----:B------:R-:W-:-:S04]  /*229e0*/  FFMA R3, R3, 1.925963033500011079e-08, R6 ;  /* 0x32a5706003037823 */ /* 0x000fc80000000006 */
[----:B------:R-:W0:Y:S01]  /*229f0*/  MUFU.EX2 R237, R3 ;  /* 0x0000000300ed7308 */ /* 0x000e220000000800 */
[----:B------:R-:W-:Y:S02]  /*22a00*/  IMAD.SHL.U32 R0, R0, 0x800000, RZ ;  /* 0x0080000000007824 */ /* 0x000fe400078e00ff */
[----:B------:R-:W-:Y:S02]  /*22a10*/  FADD R133, -R125, R133 ;  /* 0x000000857d857221 */ /* 0x000fe40000000100 */
[----:B0-----:R-:W-:Y:S02]  /*22a20*/  FMUL R237, R0, R237 ;  /* 0x000000ed00ed7220 */ /* 0x001fe40000400000 */
[----:B------:R-:W-:-:S04]  /*22a30*/  FFMA.SAT R0, R133, R251, 0.5 ;  /* 0x3f00000085007423 */ /* 0x000fc800000020fb */
[----:B------:R-:W-:Y:S01]  /*22a40*/  FFMA.RM R0, R0, R124, 12582913 ;  /* 0x4b40000100007423 */ /* 0x000fe2000000407c */
[----:B--2---:R-:W-:-:S04]  /*22a50*/  FADD R7, -R125, R239 ;  /* 0x000000ef7d077221 */ /* 0x004fc80000000100 */
[----:B------:R-:W-:-:S04]  /*22a60*/  FFMA.SAT R4, R7, R251, 0.5 ;  /* 0x3f00000007047423 */ /* 0x000fc800000020fb */
[----:B------:R-:W-:-:S04]  /*22a70*/  FFMA.RM R4, R4, R124, 12582913 ;  /* 0x4b40000104047423 */ /* 0x000fc8000000407c */
[C---:B------:R-:W-:Y:S01]  /*22a80*/  FADD R5, R4.reuse, -12583039 ;  /* 0xcb40007f04057421 */ /* 0x040fe20000000000 */
[----:B------:R-:W-:Y:S01]  /*22a90*/  SHF.L.U32 R239, R4, 0x17, RZ ;  /* 0x0000001704ef7819 */ /* 0x000fe200000006ff */
[----:B------:R-:W-:-:S04]  /*22aa0*/  FADD R4, -R125, R2 ;  /* 0x000000027d047221 */ /* 0x000fc80000000100 */
[----:B------:R-:W-:-:S04]  /*22ab0*/  FFMA.SAT R2, R4, R251, 0.5 ;  /* 0x3f00000004027423 */ /* 0x000fc800000020fb */
[----:B------:R-:W-:-:S04]  /*22ac0*/  FFMA.RM R2, R2, R124, 12582913 ;  /* 0x4b40000102027423 */ /* 0x000fc8000000407c */
[----:B------:R-:W-:-:S04]  /*22ad0*/  FADD R3, R2, -12583039 ;  /* 0xcb40007f02037421 */ /* 0x000fc80000000000 */
[----:B------:R-:W-:-:S04]  /*22ae0*/  FFMA R3, R4, 1.4426950216293334961, -R3 ;  /* 0x3fb8aa3b04037823 */ /* 0x000fc80000000803 */
[----:B------:R-:W-:-:S04]  /*22af0*/  FFMA R3, R4, 1.925963033500011079e-08, R3 ;  /* 0x32a5706004037823 */ /* 0x000fc80000000003 */
[----:B------:R0:W1:Y:S01]  /*22b00*/  MUFU.EX2 R235, R3 ;  /* 0x0000000300eb7308 */ /* 0x0000620000000800 */
[----:B------:R-:W-:Y:S01]  /*22b10*/  SHF.L.U32 R2, R2, 0x17, RZ ;  /* 0x0000001702027819 */ /* 0x000fe200000006ff */
[----:B----4-:R-:W-:Y:S01]  /*22b20*/  FADD R4, -R125, R234 ;  /* 0x000000ea7d047221 */ /* 0x010fe20000000100 */
[----:B0-----:R-:W-:-:S04]  /*22b30*/  FADD R3, R0, -12583039 ;  /* 0xcb40007f00037421 */ /* 0x001fc80000000000 */
[C---:B------:R-:W-:Y:S01]  /*22b40*/  FFMA R3, R133.reuse, 1.4426950216293334961, -R3 ;  /* 0x3fb8aa3b85037823 */ /* 0x040fe20000000803 */
[----:B-1----:R-:W-:Y:S01]  /*22b50*/  FMUL R235, R2, R235 ;  /* 0x000000eb02eb7220 */ /* 0x002fe20000400000 */
[----:B------:R-:W-:Y:S02]  /*22b60*/  FFMA.SAT R2, R4, R251, 0.5 ;  /* 0x3f00000004027423 */ /* 0x000fe400000020fb */
[----:B------:R-:W-:Y:S02]  /*22b70*/  FFMA R3, R133, 1.925963033500011079e-08, R3 ;  /* 0x32a5706085037823 */ /* 0x000fe40000000003 */
[----:B------:R-:W-:Y:S02]  /*22b80*/  FFMA.RM R2, R2, R124, 12582913 ;  /* 0x4b40000102027423 */ /* 0x000fe4000000407c */
[----:B------:R0:W1:Y:S02]  /*22b90*/  MUFU.EX2 R233, R3 ;  /* 0x0000000300e97308 */ /* 0x0000640000000800 */
[----:B0-----:R-:W-:-:S04]  /*22ba0*/  FADD R3, R2, -12583039 ;  /* 0xcb40007f02037421 */ /* 0x001fc80000000000 */
[----:B------:R-:W-:-:S04]  /*22bb0*/  FFMA R3, R4, 1.4426950216293334961, -R3 ;  /* 0x3fb8aa3b04037823 */ /* 0x000fc80000000803 */
[----:B------:R-:W-:Y:S01]  /*22bc0*/  FFMA R3, R4, 1.925963033500011079e-08, R3 ;  /* 0x32a5706004037823 */ /* 0x000fe20000000003 */
[C---:B------:R-:W-:Y:S02]  /*22bd0*/  FADD R4, -R125.reuse, R227 ;  /* 0x000000e37d047221 */ /* 0x040fe40000000100 */
[----:B------:R-:W2:Y:S01]  /*22be0*/  LDL.LU R227, [R1+0x42c] ;  /* 0x00042c0001e37983 */ /* 0x000ea20000300800 */
[----:B------:R-:W-:Y:S01]  /*22bf0*/  SHF.L.U32 R0, R0, 0x17, RZ ;  /* 0x0000001700007819 */ /* 0x000fe200000006ff */
[C---:B------:R-:W-:Y:S01]  /*22c00*/  FADD R131, -R125.reuse, R131 ;  /* 0x000000837d837221 */ /* 0x040fe20000000100 */
[----:B------:R0:W3:Y:S01]  /*22c10*/  MUFU.EX2 R234, R3 ;  /* 0x0000000300ea7308 */ /* 0x0000e20000000800 */
[----:B------:R-:W-:Y:S01]  /*22c20*/  SHF.L.U32 R2, R2, 0x17, RZ ;  /* 0x0000001702027819 */ /* 0x000fe200000006ff */
[----:B------:R-:W-:Y:S01]  /*22c30*/  FADD R132, -R125, R132 ;  /* 0x000000847d847221 */ /* 0x000fe20000000100 */
[----:B-1----:R-:W-:Y:S01]  /*22c40*/  FMUL R233, R0, R233 ;  /* 0x000000e900e97220 */ /* 0x002fe20000400000 */
[----:B------:R-:W-:Y:S01]  /*22c50*/  FFMA.SAT R0, R131, R251, 0.5 ;  /* 0x3f00000083007423 */ /* 0x000fe200000020fb */
[C---:B------:R-:W-:Y:S01]  /*22c60*/  FADD R136, -R125.reuse, R136 ;  /* 0x000000887d887221 */ /* 0x040fe20000000100 */
[----:B------:R-:W-:Y:S01]  /*22c70*/  FADD R134, -R125, R134 ;  /* 0x000000867d867221 */ /* 0x000fe20000000100 */
[----:B------:R-:W4:Y:S01]  /*22c80*/  LDL.LU R224, [R1+0x430] ;  /* 0x0004300001e07983 */ /* 0x000f220000300800 */
[----:B------:R-:W-:-:S03]  /*22c90*/  FFMA.RM R0, R0, R124, 12582913 ;  /* 0x4b40000100007423 */ /* 0x000fc6000000407c */
[----:B------:R-:W4:Y:S01]  /*22ca0*/  LDL.LU R220, [R1+0x3ec] ;  /* 0x0003ec0001dc7983 */ /* 0x000f220000300800 */
[----:B0-----:R-:W-:-:S04]  /*22cb0*/  FADD R3, R0, -12583039 ;  /* 0xcb40007f00037421 */ /* 0x001fc80000000000 */
[----:B------:R-:W-:-:S04]  /*22cc0*/  FFMA R3, R131, 1.4426950216293334961, -R3 ;  /* 0x3fb8aa3b83037823 */ /* 0x000fc80000000803 */
[----:B------:R-:W-:-:S04]  /*22cd0*/  FFMA R3, R131, 1.925963033500011079e-08, R3 ;  /* 0x32a5706083037823 */ /* 0x000fc80000000003 */
[----:B------:R0:W1:Y:S01]  /*22ce0*/  MUFU.EX2 R231, R3 ;  /* 0x0000000300e77308 */ /* 0x0000620000000800 */
[----:B---3--:R-:W-:Y:S01]  /*22cf0*/  FMUL R234, R2, R234 ;  /* 0x000000ea02ea7220 */ /* 0x008fe20000400000 */
[----:B------:R-:W-:Y:S01]  /*22d00*/  FFMA.SAT R2, R132, R251, 0.5 ;  /* 0x3f00000084027423 */ /* 0x000fe200000020fb */
[----:B------:R-:W-:-:S03]  /*22d10*/  SHF.L.U32 R0, R0, 0x17, RZ ;  /* 0x0000001700007819 */ /* 0x000fc600000006ff */
[----:B------:R-:W-:-:S04]  /*22d20*/  FFMA.RM R2, R2, R124, 12582913 ;  /* 0x4b40000102027423 */ /* 0x000fc8000000407c */
[----:B0-----:R-:W-:-:S04]  /*22d30*/  FADD R3, R2, -12583039 ;  /* 0xcb40007f02037421 */ /* 0x001fc80000000000 */
[----:B------:R-:W-:Y:S01]  /*22d40*/  FFMA R3, R132, 1.4426950216293334961, -R3 ;  /* 0x3fb8aa3b84037823 */ /* 0x000fe20000000803 */
[----:B-1----:R-:W-:Y:S01]  /*22d50*/  FMUL R231, R0, R231 ;  /* 0x000000e700e77220 */ /* 0x002fe20000400000 */
[----:B------:R-:W-:Y:S02]  /*22d60*/  FFMA.SAT R0, R136, R251, 0.5 ;  /* 0x3f00000088007423 */ /* 0x000fe400000020fb */
[----:B------:R-:W-:Y:S02]  /*22d70*/  FFMA R3, R132, 1.925963033500011079e-08, R3 ;  /* 0x32a5706084037823 */ /* 0x000fe40000000003 */
[----:B------:R-:W-:Y:S02]  /*22d80*/  FFMA.RM R0, R0, R124, 12582913 ;  /* 0x4b40000100007423 */ /* 0x000fe4000000407c */
[----:B------:R0:W1:Y:S02]  /*22d90*/  MUFU.EX2 R229, R3 ;  /* 0x0000000300e57308 */ /* 0x0000640000000800 */
[----:B0-----:R-:W-:-:S04]  /*22da0*/  FADD R3, R0, -12583039 ;  /* 0xcb40007f00037421 */ /* 0x001fc80000000000 */
[----:B------:R-:W-:Y:S01]  /*22db0*/  FFMA R3, R136, 1.4426950216293334961, -R3 ;  /* 0x3fb8aa3b88037823 */ /* 0x000fe20000000803 */
[----:B------:R-:W-:-:S03]  /*22dc0*/  SHF.L.U32 R2, R2, 0x17, RZ ;  /* 0x0000001702027819 */ /* 0x000fc600000006ff */
[----:B------:R-:W-:-:S04]  /*22dd0*/  FFMA R3, R136, 1.925963033500011079e-08, R3 ;  /* 0x32a5706088037823 */ /* 0x000fc80000000003 */
[----:B------:R0:W3:Y:S01]  /*22de0*/  MUFU.EX2 R228, R3 ;  /* 0x0000000300e47308 */ /* 0x0000e20000000800 */
[----:B-1----:R-:W-:Y:S01]  /*22df0*/  FMUL R229, R2, R229 ;  /* 0x000000e502e57220 */ /* 0x002fe20000400000 */
[----:B------:R-:W-:Y:S01]  /*22e00*/  FFMA.SAT R2, R4, R251, 0.5 ;  /* 0x3f00000004027423 */ /* 0x000fe200000020fb */
[----:B------:R-:W-:-:S03]  /*22e10*/  SHF.L.U32 R0, R0, 0x17, RZ ;  /* 0x0000001700007819 */ /* 0x000fc600000006ff */
[----:B------:R-:W-:-:S04]  /*22e20*/  FFMA.RM R2, R2, R124, 12582913 ;  /* 0x4b40000102027423 */ /* 0x000fc8000000407c */
[----:B0-----:R-:W-:-:S04]  /*22e30*/  FADD R3, R2, -12583039 ;  /* 0xcb40007f02037421 */ /* 0x001fc80000000000 */
[----:B------:R-:W-:Y:S01]  /*22e40*/  FFMA R3, R4, 1.4426950216293334961, -R3 ;  /* 0x3fb8aa3b04037823 */ /* 0x000fe20000000803 */
[----:B---3--:R-:W-:Y:S01]  /*22e50*/  FMUL R228, R0, R228 ;  /* 0x000000e400e47220 */ /* 0x008fe20000400000 */
[----:B------:R-:W-:Y:S02]  /*22e60*/  FFMA.SAT R0, R134, R251, 0.5 ;  /* 0x3f00000086007423 */ /* 0x000fe400000020fb */
[----:B------:R-:W-:Y:S02]  /*22e70*/  FFMA R3, R4, 1.925963033500011079e-08, R3 ;  /* 0x32a5706004037823 */ /* 0x000fe40000000003 */
[----:B------:R-:W-:Y:S02]  /*22e80*/  FFMA.RM R0, R0, R124, 12582913 ;  /* 0x4b40000100007423 */ /* 0x000fe4000000407c */
[----:B------:R0:W1:Y:S02]  /*22e90*/  MUFU.EX2 R4, R3 ;  /* 0x0000000300047308 */ /* 0x0000640000000800 */
[----:B0-----:R-:W-:-:S04]  /*22ea0*/  FADD R3, R0, -12583039 ;  /* 0xcb40007f00037421 */ /* 0x001fc80000000000 */
[----:B------:R-:W-:-:S04]  /*22eb0*/  FFMA R3, R134, 1.4426950216293334961, -R3 ;  /* 0x3fb8aa3b86037823 */ /* 0x000fc80000000803 */
[----:B------:R-:W-:-:S06]  /*22ec0*/  FFMA R3, R134, 1.925963033500011079e-08, R3 ;  /* 0x32a5706086037823 */ /* 0x000fcc0000000003 */
[----:B------:R-:W0:Y:S01]  /*22ed0*/  MUFU.EX2 R3, R3 ;  /* 0x0000000300037308 */ /* 0x000e220000000800 */
[----:B------:R-:W-:Y:S02]  /*22ee0*/  SHF.L.U32 R2, R2, 0x17, RZ ;  /* 0x0000001702027819 */ /* 0x000fe400000006ff */
[----:B------:R-:W-:-:S03]  /*22ef0*/  SHF.L.U32 R0, R0, 0x17, RZ ;  /* 0x0000001700007819 */ /* 0x000fc600000006ff */
[----:B-1----:R-:W-:-:S05]  /*22f00*/  FMUL R2, R2, R4 ;  /* 0x0000000402027220 */ /* 0x002fca0000400000 */
[----:B------:R1:W-:Y:S04]  /*22f10*/  STL [R1+0x80], R2 ;  /* 0x0000800201007387 */ /* 0x0003e80000100800 */
[----:B------:R-:W3:Y:S01]  /*22f20*/  LDL.LU R223, [R1+0x3e4] ;  /* 0x0003e40001df7983 */ /* 0x000ee20000300800 */
[----:B0-----:R-:W-:-:S05]  /*22f30*/  FMUL R3, R0, R3 ;  /* 0x0000000300037220 */ /* 0x001fca0000400000 */
[----:B------:R0:W-:Y:S04]  /*22f40*/  STL [R1+0x120], R3 ;  /* 0x0001200301007387 */ /* 0x0001e80000100800 */
[----:B------:R-:W3:Y:S04]  /*22f50*/  LDL.LU R219, [R1+0x3e0] ;  /* 0x0003e00001db7983 */ /* 0x000ee80000300800 */
[----:B------:R-:W3:Y:S01]  /*22f60*/  LDL.LU R225, [R1+0x3d8] ;  /* 0x0003d80001e17983 */ /* 0x000ee20000300800 */
[----:B--2---:R-:W-:-:S03]  /*22f70*/  FADD R192, -R125, R227 ;  /* 0x000000e37dc07221 */ /* 0x004fc60000000100 */
[----:B------:R-:W2:Y:S01]  /*22f80*/  LDL.LU R227, [R1+0x3d4] ;  /* 0x0003d40001e37983 */ /* 0x000ea20000300800 */
[----:B------:R-:W-:-:S04]  /*22f90*/  FFMA R5, R7, 1.4426950216293334961, -R5 ;  /* 0x3fb8aa3b07057823 */ /* 0x000fc80000000805 */
[----:B------:R-:W-:-:S06]  /*22fa0*/  FFMA R5, R7, 1.925963033500011079e-08, R5 ;  /* 0x32a5706007057823 */ /* 0x000fcc0000000005 */
[----:B------:R-:W1:Y:S02]  /*22fb0*/  MUFU.EX2 R5, R5 ;  /* 0x0000000500057308 */ /* 0x000e640000000800 */
[----:B-1----:R-:W-:Y:S01]  /*22fc0*/  FMUL R239, R239, R5 ;  /* 0x00000005efef7220 */ /* 0x002fe20000400000 */
        /* <DEDUP_REMOVED lines=9> */
[----:B------:R-:W-:-:S04]  /*23060*/  FADD R0, R2, -12583039 ;  /* 0xcb40007f02007421 */ /* 0x000fc80000000000 */
[----:B------:R-:W-:-:S04]  /*23070*/  FFMA R0, R139, 1.4426950216293334961, -R0 ;  /* 0x3fb8aa3b8b007823 */ /* 0x000fc80000000800 */
[----:B------:R-:W-:Y:S01]  /*23080*/  FFMA R0, R139, 1.925963033500011079e-08, R0 ;  /* 0x32a570608b007823 */ /* 0x000fe20000000000 */
[----:B0-----:R-:W0:Y:S08]  /*23090*/  MUFU.EX2 R3, R5 ;  /* 0x0000000500037308 */ /* 0x001e300000000800 */
[----:B------:R-:W1:Y:S01]  /*230a0*/  MUFU.EX2 R0, R0 ;  /* 0x0000000000007308 */ /* 0x000e620000000800 */
[----:B------:R-:W-:Y:S01]  /*230b0*/  IMAD.SHL.U32 R4, R4, 0x800000, RZ ;  /* 0x0080000004047824 */ /* 0x000fe200078e00ff */
[----:B------:R-:W-:-:S03]  /*230c0*/  SHF.L.U32 R2, R2, 0x17, RZ ;  /* 0x0000001702027819 */ /* 0x000fc600000006ff */
[----:B0-----:R-:W-:Y:S01]  /*230d0*/  FMUL R4, R4, R3 ;  /* 0x0000000304047220 */ /* 0x001fe20000400000 */
[----:B----4-:R-:W-:-:S04]  /*230e0*/  FADD R182, -R125, R224 ;  /* 0x000000e07db67221 */ /* 0x010fc80000000100 */
[----:B------:R0:W-:Y:S01]  /*230f0*/  STL [R1+0x1a0], R4 ;  /* 0x0001a00401007387 */ /* 0x0001e20000100800 */
[----:B-1----:R-:W-:-:S03]  /*23100*/  FMUL R0, R2, R0 ;  /* 0x0000000002007220 */ /* 0x002fc60000400000 */
[----:B------:R-:W4:Y:S01]  /*23110*/  LDL.LU R221, [R1+0x3cc] ;  /* 0x0003cc0001dd7983 */ /* 0x000f220000300800 */
[----:B------:R-:W-:-:S03]  /*23120*/  FADD R179, -R125, R148 ;  /* 0x000000947db37221 */ /* 0x000fc60000000100 */
[----:B------:R1:W-:Y:S04]  /*23130*/  STL [R1+0x18c], R0 ;  /* 0x00018c0001007387 */ /* 0x0003e80000100800 */
[----:B------:R-:W4:Y:S01]  /*23140*/  LDL.LU R224, [R1+0x3c8] ;  /* 0x0003c80001e07983 */ /* 0x000f220000300800 */
[C---:B------:R-:W-:Y:S01]  /*23150*/  FADD R178, -R125.reuse, R144 ;  /* 0x000000907db27221 */ /* 0x040fe20000000100 */
[C---:B------:R-:W-:Y:S01]  /*23160*/  FADD R177, -R125.reuse, R143 ;  /* 0x0000008f7db17221 */ /* 0x040fe20000000100 */
[C---:B---3--:R-:W-:Y:S02]  /*23170*/  FADD R148, -R125.reuse, R223 ;  /* 0x000000df7d947221 */ /* 0x048fe40000000100 */
[----:B------:R-:W3:Y:S01]  /*23180*/  LDL.LU R223, [R1+0x3c0] ;  /* 0x0003c00001df7983 */ /* 0x000ee20000300800 */
[----:B------:R-:W-:-:S03]  /*23190*/  FADD R144, -R125, R225 ;  /* 0x000000e17d907221 */ /* 0x000fc60000000100 */
[----:B------:R-:W3:Y:S01]  /*231a0*/  LDL.LU R225, [R1+0x3bc] ;  /* 0x0003bc0001e17983 */ /* 0x000ee20000300800 */
[----:B--2---:R-:W-:-:S03]  /*231b0*/  FADD R143, -R125, R227 ;  /* 0x000000e37d8f7221 */ /* 0x004fc60000000100 */
[----:B------:R-:W2:Y:S01]  /*231c0*/  LDL.LU R227, [R1+0x3b4] ;  /* 0x0003b40001e37983 */ /* 0x000ea20000300800 */
[----:B------:R-:W-:-:S03]  /*231d0*/  FADD R187, -R125, R145 ;  /* 0x000000917dbb7221 */ /* 0x000fc60000000100 */
[----:B------:R-:W2:Y:S01]  /*231e0*/  LDL.LU R214, [R1+0x3b0] ;  /* 0x0003b00001d67983 */ /* 0x000ea20000300800 */
[----:B------:R-:W-:-:S03]  /*231f0*/  FADD R145, -R125, R219 ;  /* 0x000000db7d917221 */ /* 0x000fc60000000100 */
[----:B------:R-:W2:Y:S01]  /*23200*/  LDL.LU R207, [R1+0x1d8] ;  /* 0x0001d80001cf7983 */ /* 0x000ea20000300800 */
[----:B------:R-:W-:-:S03]  /*23210*/  FADD R189, -R125, R142 ;  /* 0x0000008e7dbd7221 */ /* 0x000fc60000000100 */
[----:B------:R-:W2:Y:S01]  /*23220*/  LDL.LU R206, [R1+0x1d4] ;  /* 0x0001d40001ce7983 */ /* 0x000ea20000300800 */
[----:B------:R-:W-:-:S03]  /*23230*/  FADD R185, -R125, R141 ;  /* 0x0000008d7db97221 */ /* 0x000fc60000000100 */
[----:B------:R-:W2:Y:S04]  /*23240*/  LDL.LU R209, [R1+0x3a8] ;  /* 0x0003a80001d17983 */ /* 0x000ea80000300800 */
[----:B------:R-:W2:Y:S04]  /*23250*/  LDL.LU R219, [R1+0x1dc] ;  /* 0x0001dc0001db7983 */ /* 0x000ea80000300800 */
[----:B------:R-:W2:Y:S04]  /*23260*/  LDL.LU R211, [R1+0x1c8] ;  /* 0x0001c80001d37983 */ /* 0x000ea80000300800 */
[----:B------:R-:W2:Y:S01]  /*23270*/  LDL.LU R210, [R1+0x3a4] ;  /* 0x0003a40001d27983 */ /* 0x000ea20000300800 */
[C---:B------:R-:W-:Y:S01]  /*23280*/  FADD R183, -R125.reuse, R140 ;  /* 0x0000008c7db77221 */ /* 0x040fe20000000100 */
[C---:B------:R-:W-:Y:S01]  /*23290*/  FADD R175, -R125.reuse, R220 ;  /* 0x000000dc7daf7221 */ /* 0x040fe20000000100 */
[----:B----4-:R-:W-:-:S02]  /*232a0*/  FADD R142, -R125, R221 ;  /* 0x000000dd7d8e7221 */ /* 0x010fc40000000100 */
[----:B------:R-:W4:Y:S01]  /*232b0*/  LDL.LU R221, [R1+0x1bc] ;  /* 0x0001bc0001dd7983 */ /* 0x000f220000300800 */
[----:B------:R-:W-:-:S03]  /*232c0*/  FADD R141, -R125, R224 ;  /* 0x000000e07d8d7221 */ /* 0x000fc60000000100 */
[----:B------:R-:W4:Y:S04]  /*232d0*/  LDL.LU R224, [R1+0x1d0] ;  /* 0x0001d00001e07983 */ /* 0x000f280000300800 */
[----:B------:R-:W4:Y:S01]  /*232e0*/  LDL.LU R217, [R1+0x1c0] ;  /* 0x0001c00001d97983 */ /* 0x000f220000300800 */
[----:B---3--:R-:W-:-:S03]  /*232f0*/  FADD R140, -R125, R223 ;  /* 0x000000df7d8c7221 */ /* 0x008fc60000000100 */
[----:B------:R-:W3:Y:S04]  /*23300*/  LDL.LU R223, [R1+0x39c] ;  /* 0x00039c0001df7983 */ /* 0x000ee80000300800 */
[----:B------:R-:W3:Y:S01]  /*23310*/  LDL.LU R213, [R1+0x1c4] ;  /* 0x0001c40001d57983 */ /* 0x000ee20000300800 */
[----:B------:R-:W-:-:S03]  /*23320*/  FADD R139, -R125, R225 ;  /* 0x000000e17d8b7221 */ /* 0x000fc60000000100 */
[----:B------:R-:W3:Y:S04]  /*23330*/  LDL.LU R225, [R1+0x1b0] ;  /* 0x0001b00001e17983 */ /* 0x000ee80000300800 */
[----:B------:R-:W3:Y:S04]  /*23340*/  LDL.LU R220, [R1+0x398] ;  /* 0x0003980001dc7983 */ /* 0x000ee80000300800 */
[----:B------:R-:W3:Y:S01]  /*23350*/  LDL.LU R215, [R1+0x1a4] ;  /* 0x0001a40001d77983 */ /* 0x000ee20000300800 */
[----:B--2---:R-:W-:-:S03]  /*23360*/  FADD R135, -R125, R227 ;  /* 0x000000e37d877221 */ /* 0x004fc60000000100 */
[----:B------:R-:W2:Y:S01]  /*23370*/  LDL.LU R227, [R1+0x1b8] ;  /* 0x0001b80001e37983 */ /* 0x000ea20000300800 */
[----:B------:R-:W-:-:S03]  /*23380*/  FADD R133, -R125, R214 ;  /* 0x000000d67d857221 */ /* 0x000fc60000000100 */
[----:B------:R-:W2:Y:S01]  /*23390*/  LDL.LU R214, [R1+0x1a8] ;  /* 0x0001a80001d67983 */ /* 0x000ea20000300800 */
[----:B------:R-:W-:-:S03]  /*233a0*/  FADD R122, -R125, R219 ;  /* 0x000000db7d7a7221 */ /* 0x000fc60000000100 */
[----:B------:R-:W2:Y:S01]  /*233b0*/  LDL.LU R219, [R1+0x390] ;  /* 0x0003900001db7983 */ /* 0x000ea20000300800 */
[C---:B------:R-:W-:Y:S01]  /*233c0*/  FADD R132, -R125.reuse, R207 ;  /* 0x000000cf7d847221 */ /* 0x040fe20000000100 */
[C---:B----4-:R-:W-:Y:S02]  /*233d0*/  FADD R119, -R125.reuse, R221 ;  /* 0x000000dd7d777221 */ /* 0x050fe40000000100 */
[----:B------:R-:W4:Y:S01]  /*233e0*/  LDL.LU R221, [R1+0x1ac] ;  /* 0x0001ac0001dd7983 */ /* 0x000f220000300800 */
[----:B------:R-:W-:-:S03]  /*233f0*/  FADD R118, -R125, R224 ;  /* 0x000000e07d767221 */ /* 0x000fc60000000100 */
[----:B------:R-:W4:Y:S01]  /*23400*/  LDL.LU R224, [R1+0x198] ;  /* 0x0001980001e07983 */ /* 0x000f220000300800 */
[----:B------:R-:W-:-:S03]  /*23410*/  FADD R117, -R125, R217 ;  /* 0x000000d97d757221 */ /* 0x000fc60000000100 */
[----:B------:R-:W4:Y:S01]  /*23420*/  LDL.LU R217, [R1+0x38c] ;  /* 0x00038c0001d97983 */ /* 0x000f220000300800 */
[----:B---3--:R-:W-:-:S03]  /*23430*/  FADD R115, -R125, R223 ;  /* 0x000000df7d737221 */ /* 0x008fc60000000100 */
[----:B------:R-:W3:Y:S04]  /*23440*/  LDL.LU R223, [R1+0x19c] ;  /* 0x00019c0001df7983 */ /* 0x000ee80000300800 */
[----:B------:R-:W3:Y:S04]  /*23450*/  LDL.LU R201, [R1+0x190] ;  /* 0x0001900001c97983 */ /* 0x000ee80000300800 */
[----:B------:R-:W3:Y:S04]  /*23460*/  LDL.LU R203, [R1+0x384] ;  /* 0x0003840001cb7983 */ /* 0x000ee80000300800 */
[----:B------:R-:W3:Y:S01]  /*23470*/  LDL.LU R202, [R1+0x180] ;  /* 0x0001800001ca7983 */ /* 0x000ee20000300800 */
[----:B------:R-:W-:-:S03]  /*23480*/  FADD R113, -R125, R225 ;  /* 0x000000e17d717221 */ /* 0x000fc60000000100 */
[----:B------:R-:W3:Y:S01]  /*23490*/  LDL.LU R225, [R1+0x194] ;  /* 0x0001940001e17983 */ /* 0x000ee20000300800 */
[----:B------:R-:W-:-:S03]  /*234a0*/  FADD R112, -R125, R220 ;  /* 0x000000dc7d707221 */ /* 0x000fc60000000100 */
[----:B------:R-:W3:Y:S04]  /*234b0*/  LDL.LU R205, [R1+0x184] ;  /* 0x0001840001cd7983 */ /* 0x000ee80000300800 */
[----:B------:R-:W3:Y:S04]  /*234c0*/  LDL.LU R220, [R1+0x380] ;  /* 0x0003800001dc7983 */ /* 0x000ee80000300800 */
[----:B------:R-:W3:Y:S01]  /*234d0*/  LDL.LU R207, [R1+0x188] ;  /* 0x0001880001cf7983 */ /* 0x000ee20000300800 */
[----:B--2---:R-:W-:-:S03]  /*234e0*/  FADD R110, -R125, R227 ;  /* 0x000000e37d6e7221 */ /* 0x004fc60000000100 */
[----:B------:R-:W2:Y:S01]  /*234f0*/  LDL.LU R227, [R1+0x178] ;  /* 0x0001780001e37983 */ /* 0x000ea20000300800 */
[C---:B------:R-:W-:Y:S01]  /*23500*/  FADD R131, -R125.reuse, R206 ;  /* 0x000000ce7d837221 */ /* 0x040fe20000000100 */
[C---:B------:R-:W-:Y:S01]  /*23510*/  FADD R123, -R125.reuse, R209 ;  /* 0x000000d17d7b7221 */ /* 0x040fe20000000100 */
[C---:B------:R-:W-:Y:S01]  /*23520*/  FADD R121, -R125.reuse, R211 ;  /* 0x000000d37d797221 */ /* 0x040fe20000000100 */
[----:B------:R-:W2:Y:S01]  /*23530*/  LDL.LU R206, [R1+0x378] ;  /* 0x0003780001ce7983 */ /* 0x000ea20000300800 */
[C---:B------:R-:W-:Y:S01]  /*23540*/  FADD R120, -R125.reuse, R210 ;  /* 0x000000d27d787221 */ /* 0x040fe20000000100 */
[C---:B------:R-:W-:Y:S02]  /*23550*/  FADD R111, -R125.reuse, R215 ;  /* 0x000000d77d6f7221 */ /* 0x040fe40000000100 */
[----:B------:R-:W1:Y:S01]  /*23560*/  LDL.LU R209, [R1+0x16c] ;  /* 0x00016c0001d17983 */ /* 0x000e620000300800 */
[----:B------:R-:W-:-:S03]  /*23570*/  FADD R109, -R125, R214 ;  /* 0x000000d67d6d7221 */ /* 0x000fc60000000100 */
[----:B------:R-:W2:Y:S04]  /*23580*/  LDL.LU R211, [R1+0x17c] ;  /* 0x00017c0001d37983 */ /* 0x000ea80000300800 */
[----:B------:R-:W2:Y:S01]  /*23590*/  LDL.LU R210, [R1+0x170] ;  /* 0x0001700001d27983 */ /* 0x000ea20000300800 */
[----:B------:R-:W-:-:S03]  /*235a0*/  FADD R107, -R125, R219 ;  /* 0x000000db7d6b7221 */ /* 0x000fc60000000100 */
[----:B------:R-:W0:Y:S04]  /*235b0*/  LDL.LU R215, [R1+0x374] ;  /* 0x0003740001d77983 */ /* 0x000e280000300800 */
[----:B------:R-:W2:Y:S04]  /*235c0*/  LDL.LU R214, [R1+0x174] ;  /* 0x0001740001d67983 */ /* 0x000ea80000300800 */
[----:B------:R-:W2:Y:S01]  /*235d0*/  LDL.LU R219, [R1+0x164] ;  /* 0x0001640001db7983 */ /* 0x000ea20000300800 */
[C---:B------:R-:W-:Y:S01]  /*235e0*/  FADD R114, -R125.reuse, R213 ;  /* 0x000000d57d727221 */ /* 0x040fe20000000100 */
[----:B----4-:R-:W-:-:S02]  /*235f0*/  FADD R106, -R125, R221 ;  /* 0x000000dd7d6a7221 */ /* 0x010fc40000000100 */
[----:B------:R-:W4:Y:S01]  /*23600*/  LDL.LU R221, [R1+0x36c] ;  /* 0x00036c0001dd7983 */ /* 0x000f220000300800 */
[----:B------:R-:W-:-:S03]  /*23610*/  FADD R105, -R125, R224 ;  /* 0x000000e07d697221 */ /* 0x000fc60000000100 */
[----:B------:R-:W4:Y:S01]  /*23620*/  LDL.LU R224, [R1+0x158] ;  /* 0x0001580001e07983 */ /* 0x000f220000300800 */
[----:B------:R-:W-:-:S03]  /*23630*/  FADD R103, -R125, R217 ;  /* 0x000000d97d677221 */ /* 0x000fc60000000100 */
[----:B------:R-:W4:Y:S04]  /*23640*/  LDL.LU R217, [R1+0x168] ;  /* 0x0001680001d97983 */ /* 0x000f280000300800 */
[----:B------:R-:W4:Y:S01]  /*23650*/  LDL.LU R213, [R1+0x15c] ;  /* 0x00015c0001d57983 */ /* 0x000f220000300800 */
[----:B---3--:R-:W-:-:S03]  /*23660*/  FADD R102, -R125, R223 ;  /* 0x000000df7d667221 */ /* 0x008fc60000000100 */
[----:B------:R-:W3:Y:S01]  /*23670*/  LDL.LU R223, [R1+0x368] ;  /* 0x0003680001df7983 */ /* 0x000ee20000300800 */
[----:B------:R-:W-:-:S03]  /*23680*/  FADD R82, -R125, R225 ;  /* 0x000000e17d527221 */ /* 0x000fc60000000100 */
[----:B------:R-:W3:Y:S01]  /*23690*/  LDL.LU R225, [R1+0x160] ;  /* 0x0001600001e17983 */ /* 0x000ee20000300800 */
[----:B------:R-:W-:-:S03]  /*236a0*/  FADD R69, -R125, R220 ;  /* 0x000000dc7d457221 */ /* 0x000fc60000000100 */
[----:B------:R-:W3:Y:S01]  /*236b0*/  LDL.LU R220, [R1+0x150] ;  /* 0x0001500001dc7983 */ /* 0x000ee20000300800 */
[----:B--2---:R-:W-:-:S03]  /*236c0*/  FADD R53, -R125, R227 ;  /* 0x000000e37d357221 */ /* 0x004fc60000000100 */
[----:B------:R-:W2:Y:S01]  /*236d0*/  LDL.LU R227, [R1+0x364] ;  /* 0x0003640001e37983 */ /* 0x000ea20000300800 */
[----:B------:R-:W-:-:S04]  /*236e0*/  FFMA R8, R10, 1.4426950216293334961, -R8 ;  /* 0x3fb8aa3b0a087823 */ /* 0x000fc80000000808 */
[----:B------:R-:W-:-:S06]  /*236f0*/  FFMA R8, R10, 1.925963033500011079e-08, R8 ;  /* 0x32a570600a087823 */ /* 0x000fcc0000000008 */
[----:B------:R-:W1:Y:S01]  /*23700*/  MUFU.EX2 R8, R8 ;  /* 0x0000000800087308 */ /* 0x000e620000000800 */
[C---:B------:R-:W-:Y:S01]  /*23710*/  FFMA.SAT R181, R192.reuse, R251, 0.5 ;  /* 0x3f000000c0b57423 */ /* 0x040fe200000020fb */
[----:B0-----:R-:W-:Y:S02]  /*23720*/  FADD R4, -R125, R215 ;  /* 0x000000d77d047221 */ /* 0x001fe40000000100 */
[----:B------:R-:W2:Y:S01]  /*23730*/  LDL.LU R215, [R1+0x154] ;  /* 0x0001540001d77983 */ /* 0x000ea20000300800 */
[----:B------:R-:W-:Y:S01]  /*23740*/  FFMA.RM R181, R181, R124, 12582913 ;  /* 0x4b400001b5b57423 */ /* 0x000fe2000000407c */
[C---:B------:R-:W-:Y:S01]  /*23750*/  FADD R6, -R125.reuse, R214 ;  /* 0x000000d67d067221 */ /* 0x040fe20000000100 */
[----:B------:R-:W-:Y:S01]  /*23760*/  FADD R7, -R125, R219 ;  /* 0x000000db7d077221 */ /* 0x000fe20000000100 */
[----:B-1----:R-:W-:Y:S01]  /*23770*/  FMUL R245, R245, R8 ;  /* 0x00000008f5f57220 */ /* 0x002fe20000400000 */
[----:B------:R-:W2:Y:S01]  /*23780*/  LDL.LU R219, [R1+0x148] ;  /* 0x0001480001db7983 */ /* 0x000ea20000300800 */
[----:B------:R-:W-:Y:S01]  /*23790*/  FADD R101, -R125, R201 ;  /* 0x000000c97d657221 */ /* 0x000fe20000000100 */
[----:B------:R-:W-:Y:S01]  /*237a0*/  FADD R3, R181, -12583039 ;  /* 0xcb40007fb5037421 */ /* 0x000fe20000000000 */
[C---:B------:R-:W-:Y:S01]  /*237b0*/  FADD R98, -R125.reuse, R203 ;  /* 0x000000cb7d627221 */ /* 0x040fe20000000100 */
[C---:B------:R-:W-:Y:S01]  /*237c0*/  FADD R90, -R125.reuse, R202 ;  /* 0x000000ca7d5a7221 */ /* 0x040fe20000000100 */
[C---:B------:R-:W-:Y:S01]  /*237d0*/  FADD R78, -R125.reuse, R205 ;  /* 0x000000cd7d4e7221 */ /* 0x040fe20000000100 */
[C---:B------:R-:W-:Y:S01]  /*237e0*/  FFMA R3, R192.reuse, 1.4426950216293334961, -R3 ;  /* 0x3fb8aa3bc0037823 */ /* 0x040fe20000000803 */
[C---:B------:R-:W-:Y:S01]  /*237f0*/  FADD R61, -R125.reuse, R207 ;  /* 0x000000cf7d3d7221 */ /* 0x040fe20000000100 */
[C---:B------:R-:W-:Y:S01]  /*23800*/  FADD R49, -R125.reuse, R206 ;  /* 0x000000ce7d317221 */ /* 0x040fe20000000100 */
[C---:B------:R-:W-:Y:S01]  /*23810*/  FADD R0, -R125.reuse, R209 ;  /* 0x000000d17d007221 */ /* 0x040fe20000000100 */
[----:B------:R-:W-:Y:S01]  /*23820*/  FFMA R192, R192, 1.925963033500011079e-08, R3 ;  /* 0x32a57060c0c07823 */ /* 0x000fe20000000003 */
[C---:B------:R-:W-:Y:S01]  /*23830*/  FADD R2, -R125.reuse, R211 ;  /* 0x000000d37d027221 */ /* 0x040fe20000000100 */
[C---:B------:R-:W-:Y:S01]  /*23840*/  FADD R3, -R125.reuse, R210 ;  /* 0x000000d27d037221 */ /* 0x040fe20000000100 */
[----:B----4-:R-:W-:-:S02]  /*23850*/  FADD R8, -R125, R221 ;  /* 0x000000dd7d087221 */ /* 0x010fc40000000100 */
[----:B------:R-:W4:Y:S01]  /*23860*/  LDL.LU R221, [R1+0x35c] ;  /* 0x00035c0001dd7983 */ /* 0x000f220000300800 */
[----:B------:R-:W-:-:S03]  /*23870*/  FADD R9, -R125, R224 ;  /* 0x000000e07d097221 */ /* 0x000fc60000000100 */
[----:B------:R-:W4:Y:S01]  /*23880*/  LDL.LU R224, [R1+0x13c] ;  /* 0x00013c0001e07983 */ /* 0x000f220000300800 */
[----:B------:R-:W-:-:S03]  /*23890*/  FADD R10, -R125, R217 ;  /* 0x000000d97d0a7221 */ /* 0x000fc60000000100 */
[----:B------:R-:W4:Y:S04]  /*238a0*/  LDL.LU R214, [R1+0x14c] ;  /* 0x00014c0001d67983 */ /* 0x000f280000300800 */
[----:B------:R-:W4:Y:S04]  /*238b0*/  LDL.LU R217, [R1+0x140] ;  /* 0x0001400001d97983 */ /* 0x000f280000300800 */
[----:B------:R-:W4:Y:S04]  /*238c0*/  LDL.LU R201, [R1+0x354] ;  /* 0x0003540001c97983 */ /* 0x000f280000300800 */
[----:B------:R-:W4:Y:S01]  /*238d0*/  LDL.LU R203, [R1+0x144] ;  /* 0x0001440001cb7983 */ /* 0x000f220000300800 */
[----:B---3--:R-:W-:-:S03]  /*238e0*/  FADD R12, -R125, R223 ;  /* 0x000000df7d0c7221 */ /* 0x008fc60000000100 */
[----:B------:R-:W3:Y:S04]  /*238f0*/  LDL.LU R223, [R1+0x134] ;  /* 0x0001340001df7983 */ /* 0x000ee80000300800 */
[----:B------:R-:W3:Y:S04]  /*23900*/  LDL.LU R202, [R1+0x350] ;  /* 0x0003500001ca7983 */ /* 0x000ee80000300800 */
[----:B------:R-:W3:Y:S01]  /*23910*/  LDL.LU R205, [R1+0x128] ;  /* 0x0001280001cd7983 */ /* 0x000ee20000300800 */
[----:B------:R-:W-:-:S03]  /*23920*/  FADD R14, -R125, R225 ;  /* 0x000000e17d0e7221 */ /* 0x000fc60000000100 */
[----:B------:R-:W3:Y:S04]  /*23930*/  LDL.LU R225, [R1+0x138] ;  /* 0x0001380001e17983 */ /* 0x000ee80000300800 */
[----:B------:R-:W3:Y:S04]  /*23940*/  LDL.LU R207, [R1+0x12c] ;  /* 0x00012c0001cf7983 */ /* 0x000ee80000300800 */
[----:B------:R-:W3:Y:S04]  /*23950*/  LDL.LU R206, [R1+0x34c] ;  /* 0x00034c0001ce7983 */ /* 0x000ee80000300800 */
[----:B------:R-:W3:Y:S04]  /*23960*/  LDL.LU R209, [R1+0x130] ;  /* 0x0001300001d17983 */ /* 0x000ee80000300800 */
[----:B------:R-:W3:Y:S04]  /*23970*/  LDL.LU R211, [R1+0x11c] ;  /* 0x00011c0001d37983 */ /* 0x000ee80000300800 */
[----:B------:R-:W3:Y:S01]  /*23980*/  LDL.LU R210, [R1+0x344] ;  /* 0x0003440001d27983 */ /* 0x000ee20000300800 */
[----:B--2---:R-:W-:-:S03]  /*23990*/  FADD R16, -R125, R227 ;  /* 0x000000e37d107221 */ /* 0x004fc60000000100 */
[----:B------:R-:W2:Y:S01]  /*239a0*/  LDL.LU R227, [R1+0x110] ;  /* 0x0001100001e37983 */ /* 0x000ea20000300800 */
[C---:B------:R-:W-:Y:S01]  /*239b0*/  FADD R15, -R125.reuse, R220 ;  /* 0x000000dc7d0f7221 */ /* 0x040fe20000000100 */
[C---:B------:R-:W-:Y:S02]  /*239c0*/  FADD R11, -R125.reuse, R213 ;  /* 0x000000d57d0b7221 */ /* 0x040fe40000000100 */
[----:B------:R-:W2:Y:S04]  /*239d0*/  LDL.LU R220, [R1+0x124] ;  /* 0x0001240001dc7983 */ /* 0x000ea80000300800 */
[----:B------:R-:W2:Y:S01]  /*239e0*/  LDL.LU R213, [R1+0x114] ;  /* 0x0001140001d57983 */ /* 0x000ea20000300800 */
[----:B------:R-:W-:-:S03]  /*239f0*/  FADD R18, -R125, R215 ;  /* 0x000000d77d127221 */ /* 0x000fc60000000100 */
[----:B------:R-:W2:Y:S01]  /*23a00*/  LDL.LU R215, [R1+0x340] ;  /* 0x0003400001d77983 */ /* 0x000ea20000300800 */
[----:B------:R-:W-:-:S03]  /*23a10*/  FADD R19, -R125, R219 ;  /* 0x000000db7d137221 */ /* 0x000fc60000000100 */
[----:B------:R-:W2:Y:S01]  /*23a20*/  LDL.LU R219, [R1+0x118] ;  /* 0x0001180001db7983 */ /* 0x000ea20000300800 */
[----:B----4-:R-:W-:-:S03]  /*23a30*/  FADD R20, -R125, R221 ;  /* 0x000000dd7d147221 */ /* 0x010fc60000000100 */
[----:B------:R-:W4:Y:S01]  /*23a40*/  LDL.LU R221, [R1+0x108] ;  /* 0x0001080001dd7983 */ /* 0x000f220000300800 */
[----:B------:R-:W-:-:S03]  /*23a50*/  FADD R21, -R125, R224 ;  /* 0x000000e07d157221 */ /* 0x000fc60000000100 */
[----:B------:R-:W4:Y:S01]  /*23a60*/  LDL.LU R224, [R1+0x338] ;  /* 0x0003380001e07983 */ /* 0x000f220000300800 */
[----:B------:R-:W-:-:S03]  /*23a70*/  FADD R22, -R125, R214 ;  /* 0x000000d67d167221 */ /* 0x000fc60000000100 */
[----:B------:R-:W4:Y:S01]  /*23a80*/  LDL.LU R214, [R1+0xfc] ;  /* 0x0000fc0001d67983 */ /* 0x000f220000300800 */
[----:B------:R-:W-:-:S03]  /*23a90*/  FADD R23, -R125, R217 ;  /* 0x000000d97d177221 */ /* 0x000fc60000000100 */
[----:B------:R-:W4:Y:S01]  /*23aa0*/  LDL.LU R217, [R1+0x10c] ;  /* 0x00010c0001d97983 */ /* 0x000f220000300800 */
[----:B---3--:R-:W-:-:S03]  /*23ab0*/  FADD R27, -R125, R223 ;  /* 0x000000df7d1b7221 */ /* 0x008fc60000000100 */
[----:B------:R-:W3:Y:S01]  /*23ac0*/  LDL.LU R223, [R1+0x100] ;  /* 0x0001000001df7983 */ /* 0x000ee20000300800 */
[----:B------:R-:W-:-:S03]  /*23ad0*/  FADD R30, -R125, R225 ;  /* 0x000000e17d1e7221 */ /* 0x000fc60000000100 */
[----:B------:R-:W3:Y:S01]  /*23ae0*/  LDL.LU R225, [R1+0x334] ;  /* 0x0003340001e17983 */ /* 0x000ee20000300800 */
[----:B--2---:R-:W-:-:S03]  /*23af0*/  FADD R37, -R125, R227 ;  /* 0x000000e37d257221 */ /* 0x004fc60000000100 */
[----:B------:R-:W2:Y:S01]  /*23b00*/  LDL.LU R227, [R1+0x104] ;  /* 0x0001040001e37983 */ /* 0x000ea20000300800 */
[----:B------:R-:W-:-:S03]  /*23b10*/  FADD R38, -R125, R220 ;  /* 0x000000dc7d267221 */ /* 0x000fc60000000100 */
[----:B------:R-:W2:Y:S04]  /*23b20*/  LDL.LU R220, [R1+0xf4] ;  /* 0x0000f40001dc7983 */ /* 0x000ea80000300800 */
[----:B------:R-:W2:Y:S01]  /*23b30*/  LDL.LU R199, [R1+0x32c] ;  /* 0x00032c0001c77983 */ /* 0x000ea20000300800 */
[C---:B------:R-:W-:Y:S01]  /*23b40*/  FADD R24, -R125.reuse, R201 ;  /* 0x000000c97d187221 */ /* 0x040fe20000000100 */
[C---:B------:R-:W-:Y:S01]  /*23b50*/  FADD R26, -R125.reuse, R203 ;  /* 0x000000cb7d1a7221 */ /* 0x040fe20000000100 */
[C---:B------:R-:W-:Y:S01]  /*23b60*/  FADD R28, -R125.reuse, R202 ;  /* 0x000000ca7d1c7221 */ /* 0x040fe20000000100 */
[C---:B------:R-:W-:Y:S01]  /*23b70*/  FADD R29, -R125.reuse, R205 ;  /* 0x000000cd7d1d7221 */ /* 0x040fe20000000100 */
[C---:B------:R-:W-:Y:S01]  /*23b80*/  FADD R31, -R125.reuse, R207 ;  /* 0x000000cf7d1f7221 */ /* 0x040fe20000000100 */
[C---:B------:R-:W-:Y:S01]  /*23b90*/  FADD R32, -R125.reuse, R206 ;  /* 0x000000ce7d207221 */ /* 0x040fe20000000100 */
[C---:B------:R-:W-:Y:S01]  /*23ba0*/  FADD R34, -R125.reuse, R209 ;  /* 0x000000d17d227221 */ /* 0x040fe20000000100 */
[----:B------:R-:W-:-:S02]  /*23bb0*/  FADD R42, -R125, R219 ;  /* 0x000000db7d2a7221 */ /* 0x000fc40000000100 */
[----:B------:R-:W2:Y:S01]  /*23bc0*/  LDL.LU R219, [R1+0xf8] ;  /* 0x0000f80001db7983 */ /* 0x000ea20000300800 */
[C---:B------:R-:W-:Y:S01]  /*23bd0*/  FADD R35, -R125.reuse, R211 ;  /* 0x000000d37d237221 */ /* 0x040fe20000000100 */
[C---:B------:R-:W-:Y:S01]  /*23be0*/  FADD R36, -R125.reuse, R210 ;  /* 0x000000d27d247221 */ /* 0x040fe20000000100 */
[C---:B------:R-:W-:Y:S01]  /*23bf0*/  FADD R39, -R125.reuse, R213 ;  /* 0x000000d57d277221 */ /* 0x040fe20000000100 */
[C---:B------:R-:W-:Y:S01]  /*23c00*/  FADD R40, -R125.reuse, R215 ;  /* 0x000000d77d287221 */ /* 0x040fe20000000100 */
[C---:B----4-:R-:W-:Y:S02]  /*23c10*/  FADD R43, -R125.reuse, R221 ;  /* 0x000000dd7d2b7221 */ /* 0x050fe40000000100 */
[----:B------:R-:W4:Y:S01]  /*23c20*/  LDL.LU R221, [R1+0xec] ;  /* 0x0000ec0001dd7983 */ /* 0x000f220000300800 */
[----:B------:R-:W-:-:S03]  /*23c30*/  FADD R44, -R125, R224 ;  /* 0x000000e07d2c7221 */ /* 0x000fc60000000100 */
[----:B------:R-:W4:Y:S04]  /*23c40*/  LDL.LU R224, [R1+0x328] ;  /* 0x0003280001e07983 */ /* 0x000f280000300800 */
[----:B------:R-:W4:Y:S04]  /*23c50*/  LDL.LU R197, [R1+0xe0] ;  /* 0x0000e00001c57983 */ /* 0x000f280000300800 */
[----:B------:R-:W4:Y:S04]  /*23c60*/  LDL.LU R201, [R1+0xf0] ;  /* 0x0000f00001c97983 */ /* 0x000f280000300800 */
[----:B------:R-:W4:Y:S04]  /*23c70*/  LDL.LU R203, [R1+0xe4] ;  /* 0x0000e40001cb7983 */ /* 0x000f280000300800 */
[----:B------:R-:W4:Y:S04]  /*23c80*/  LDL.LU R202, [R1+0x320] ;  /* 0x0003200001ca7983 */ /* 0x000f280000300800 */
[----:B------:R-:W4:Y:S04]  /*23c90*/  LDL.LU R205, [R1+0xe8] ;  /* 0x0000e80001cd7983 */ /* 0x000f280000300800 */
[----:B------:R-:W4:Y:S01]  /*23ca0*/  LDL.LU R207, [R1+0xd8] ;  /* 0x0000d80001cf7983 */ /* 0x000f220000300800 */
[----:B---3--:R-:W-:-:S03]  /*23cb0*/  FADD R47, -R125, R223 ;  /* 0x000000df7d2f7221 */ /* 0x008fc60000000100 */
[----:B------:R-:W3:Y:S04]  /*23cc0*/  LDL.LU R223, [R1+0x31c] ;  /* 0x00031c0001df7983 */ /* 0x000ee80000300800 */
[----:B------:R-:W3:Y:S04]  /*23cd0*/  LDL.LU R206, [R1+0xcc] ;  /* 0x0000cc0001ce7983 */ /* 0x000ee80000300800 */
[----:B------:R-:W3:Y:S04]  /*23ce0*/  LDL.LU R209, [R1+0xdc] ;  /* 0x0000dc0001d17983 */ /* 0x000ee80000300800 */
[----:B------:R-:W3:Y:S01]  /*23cf0*/  LDL.LU R211, [R1+0xd0] ;  /* 0x0000d00001d37983 */ /* 0x000ee20000300800 */
[----:B------:R-:W-:-:S03]  /*23d00*/  FADD R48, -R125, R225 ;  /* 0x000000e17d307221 */ /* 0x000fc60000000100 */
[----:B------:R-:W3:Y:S04]  /*23d10*/  LDL.LU R210, [R1+0x314] ;  /* 0x0003140001d27983 */ /* 0x000ee80000300800 */
[----:B------:R-:W3:Y:S04]  /*23d20*/  LDL.LU R213, [R1+0xd4] ;  /* 0x0000d40001d57983 */ /* 0x000ee80000300800 */
[----:B------:R-:W3:Y:S01]  /*23d30*/  LDL.LU R225, [R1+0xc4] ;  /* 0x0000c40001e17983 */ /* 0x000ee20000300800 */
[C---:B------:R-:W-:Y:S01]  /*23d40*/  FADD R45, -R125.reuse, R214 ;  /* 0x000000d67d2d7221 */ /* 0x040fe20000000100 */
[----:B--2---:R-:W-:-:S02]  /*23d50*/  FADD R50, -R125, R227 ;  /* 0x000000e37d327221 */ /* 0x004fc40000000100 */
[----:B------:R-:W2:Y:S04]  /*23d60*/  LDL.LU R227, [R1+0x310] ;  /* 0x0003100001e37983 */ /* 0x000ea80000300800 */
[----:B------:R-:W2:Y:S04]  /*23d70*/  LDL.LU R215, [R1+0xb8] ;  /* 0x0000b80001d77983 */ /* 0x000ea80000300800 */
[----:B------:R-:W2:Y:S01]  /*23d80*/  LDL.LU R214, [R1+0xc8] ;  /* 0x0000c80001d67983 */ /* 0x000ea20000300800 */
[C---:B------:R-:W-:Y:S01]  /*23d90*/  FADD R46, -R125.reuse, R217 ;  /* 0x000000d97d2e7221 */ /* 0x040fe20000000100 */
[----:B------:R-:W-:-:S02]  /*23da0*/  FADD R51, -R125, R220 ;  /* 0x000000dc7d337221 */ /* 0x000fc40000000100 */
[----:B------:R-:W2:Y:S04]  /*23db0*/  LDL.LU R217, [R1+0xbc] ;  /* 0x0000bc0001d97983 */ /* 0x000ea80000300800 */
[----:B------:R-:W2:Y:S01]  /*23dc0*/  LDL.LU R220, [R1+0x308] ;  /* 0x0003080001dc7983 */ /* 0x000ea20000300800 */
[----:B------:R-:W-:-:S03]  /*23dd0*/  FADD R54, -R125, R219 ;  /* 0x000000db7d367221 */ /* 0x000fc60000000100 */
[----:B------:R-:W2:Y:S01]  /*23de0*/  LDL.LU R219, [R1+0xc0] ;  /* 0x0000c00001db7983 */ /* 0x000ea20000300800 */
[----:B----4-:R-:W-:-:S03]  /*23df0*/  FADD R55, -R125, R221 ;  /* 0x000000dd7d377221 */ /* 0x010fc60000000100 */
[----:B------:R-:W4:Y:S01]  /*23e00*/  LDL.LU R221, [R1+0xb0] ;  /* 0x0000b00001dd7983 */ /* 0x000f220000300800 */
[----:B------:R-:W-:-:S03]  /*23e10*/  FADD R56, -R125, R224 ;  /* 0x000000e07d387221 */ /* 0x000fc60000000100 */
[----:B------:R-:W4:Y:S01]  /*23e20*/  LDL.LU R224, [R1+0x304] ;  /* 0x0003040001e07983 */ /* 0x000f220000300800 */
[----:B---3--:R-:W-:-:S03]  /*23e30*/  FADD R64, -R125, R223 ;  /* 0x000000df7d407221 */ /* 0x008fc60000000100 */
[----:B------:R-:W3:Y:S01]  /*23e40*/  LDL.LU R223, [R1+0xb4] ;  /* 0x0000b40001df7983 */ /* 0x000ee20000300800 */
[----:B------:R-:W-:-:S03]  /*23e50*/  FADD R72, -R125, R225 ;  /* 0x000000e17d487221 */ /* 0x000fc60000000100 */
[----:B------:R-:W3:Y:S01]  /*23e60*/  LDL.LU R225, [R1+0xa8] ;  /* 0x0000a80001e17983 */ /* 0x000ee20000300800 */
[C---:B------:R-:W-:Y:S01]  /*23e70*/  FADD R70, -R125.reuse, R213 ;  /* 0x000000d57d467221 */ /* 0x040fe20000000100 */
[C---:B--2---:R-:W-:Y:S02]  /*23e80*/  FADD R73, -R125.reuse, R227 ;  /* 0x000000e37d497221 */ /* 0x044fe40000000100 */
[----:B------:R-:W2:Y:S04]  /*23e90*/  LDL.LU R227, [R1+0x2fc] ;  /* 0x0002fc0001e37983 */ /* 0x000ea80000300800 */
[----:B------:R-:W2:Y:S04]  /*23ea0*/  LDL.LU R193, [R1+0x9c] ;  /* 0x00009c0001c17983 */ /* 0x000ea80000300800 */
[----:B------:R-:W2:Y:S01]  /*23eb0*/  LDL.LU R213, [R1+0xac] ;  /* 0x0000ac0001d57983 */ /* 0x000ea20000300800 */
[C---:B------:R-:W-:Y:S01]  /*23ec0*/  FADD R74, -R125.reuse, R215 ;  /* 0x000000d77d4a7221 */ /* 0x040fe20000000100 */
[----:B------:R-:W-:-:S02]  /*23ed0*/  FADD R75, -R125, R214 ;  /* 0x000000d67d4b7221 */ /* 0x000fc40000000100 */
[----:B------:R-:W2:Y:S04]  /*23ee0*/  LDL.LU R215, [R1+0xa0] ;  /* 0x0000a00001d77983 */ /* 0x000ea80000300800 */
[----:B------:R-:W2:Y:S01]  /*23ef0*/  LDL.LU R214, [R1+0x2f8] ;  /* 0x0002f80001d67983 */ /* 0x000ea20000300800 */
[C---:B------:R-:W-:Y:S01]  /*23f00*/  FADD R52, -R125.reuse, R199 ;  /* 0x000000c77d347221 */ /* 0x040fe20000000100 */
[C---:B------:R-:W-:Y:S02]  /*23f10*/  FADD R57, -R125.reuse, R197 ;  /* 0x000000c57d397221 */ /* 0x040fe40000000100 */
[----:B------:R-:W2:Y:S01]  /*23f20*/  LDL.LU R196, [R1+0xa4] ;  /* 0x0000a40001c47983 */ /* 0x000ea20000300800 */
[C---:B------:R-:W-:Y:S01]  /*23f30*/  FADD R58, -R125.reuse, R201 ;  /* 0x000000c97d3a7221 */ /* 0x040fe20000000100 */
[----:B------:R-:W-:-:S02]  /*23f40*/  FADD R59, -R125, R203 ;  /* 0x000000cb7d3b7221 */ /* 0x000fc40000000100 */
        /* <DEDUP_REMOVED lines=20> */
[C---:B------:R-:W-:Y:S01]  /*24090*/  FADD R68, -R125.reuse, R210 ;  /* 0x000000d27d447221 */ /* 0x040fe20000000100 */
[----:B----4-:R-:W-:-:S02]  /*240a0*/  FADD R80, -R125, R221 ;  /* 0x000000dd7d507221 */ /* 0x010fc40000000100 */
[----:B------:R-:W4:Y:S01]  /*240b0*/  LDL.LU R221, [R1+0x74] ;  /* 0x0000740001dd7983 */ /* 0x000f220000300800 */
[C---:B------:R-:W-:Y:S01]  /*240c0*/  FADD R81, -R125.reuse, R224 ;  /* 0x000000e07d517221 */ /* 0x040fe20000000100 */
[C---:B---3--:R-:W-:Y:S02]  /*240d0*/  FADD R83, -R125.reuse, R223 ;  /* 0x000000df7d537221 */ /* 0x048fe40000000100 */
[----:B------:R-:W3:Y:S04]  /*240e0*/  LDL.LU R223, [R1+0x2e0] ;  /* 0x0002e00001df7983 */ /* 0x000ee80000300800 */
[----:B------:R-:W3:Y:S01]  /*240f0*/  LDL.LU R224, [R1+0x78] ;  /* 0x0000780001e07983 */ /* 0x000ee20000300800 */
[----:B------:R-:W-:-:S03]  /*24100*/  FADD R84, -R125, R225 ;  /* 0x000000e17d547221 */ /* 0x000fc60000000100 */
[----:B------:R-:W3:Y:S01]  /*24110*/  LDL.LU R225, [R1+0x2d8] ;  /* 0x0002d80001e17983 */ /* 0x000ee20000300800 */
[----:B--2---:R-:W-:-:S03]  /*24120*/  FADD R85, -R125, R227 ;  /* 0x000000e37d557221 */ /* 0x004fc60000000100 */
[----:B------:R-:W2:Y:S04]  /*24130*/  LDL.LU R227, [R1+0x1c] ;  /* 0x00001c0001e37983 */ /* 0x000ea80000300800 */
[----:B------:R-:W2:Y:S04]  /*24140*/  LDL.LU R209, [R1+0x6c] ;  /* 0x00006c0001d17983 */ /* 0x000ea80000300800 */
[----:B------:R-:W2:Y:S04]  /*24150*/  LDL.LU R211, [R1+0x20] ;  /* 0x0000200001d37983 */ /* 0x000ea80000300800 */
[----:B------:R-:W2:Y:S01]  /*24160*/  LDL.LU R210, [R1+0x2d4] ;  /* 0x0002d40001d27983 */ /* 0x000ea20000300800 */
[----:B------:R-:W-:-:S03]  /*24170*/  FADD R87, -R125, R213 ;  /* 0x000000d57d577221 */ /* 0x000fc60000000100 */
[----:B------:R-:W2:Y:S01]  /*24180*/  LDL.LU R213, [R1+0x2c] ;  /* 0x00002c0001d57983 */ /* 0x000ea20000300800 */
[C---:B------:R-:W-:Y:S01]  /*24190*/  FADD R88, -R125.reuse, R215 ;  /* 0x000000d77d587221 */ /* 0x040fe20000000100 */
[C---:B------:R-:W-:Y:S02]  /*241a0*/  FADD R89, -R125.reuse, R214 ;  /* 0x000000d67d597221 */ /* 0x040fe40000000100 */
        /* <DEDUP_REMOVED lines=68> */
[C---:B----4-:R-:W-:Y:S01]  /*245f0*/  FADD R221, -R125.reuse, R221 ;  /* 0x000000dd7ddd7221 */ /* 0x050fe20000000100 */
[C---:B------:R-:W-:Y:S01]  /*24600*/  FADD R248, -R125.reuse, R248 ;  /* 0x000000f87df87221 */ /* 0x040fe20000000100 */
[C---:B------:R-:W-:Y:S01]  /*24610*/  FADD R130, -R125.reuse, R130 ;  /* 0x000000827d827221 */ /* 0x040fe20000000100 */
[C---:B------:R-:W-:Y:S01]  /*24620*/  FADD R127, -R125.reuse, R127 ;  /* 0x0000007f7d7f7221 */ /* 0x040fe20000000100 */
[C---:B------:R-:W-:Y:S01]  /*24630*/  FADD R129, -R125.reuse, R129 ;  /* 0x000000817d817221 */ /* 0x040fe20000000100 */
[C---:B------:R-:W-:Y:S01]  /*24640*/  FADD R126, -R125.reuse, R126 ;  /* 0x0000007e7d7e7221 */ /* 0x040fe20000000100 */
[C---:B---3--:R-:W-:Y:S01]  /*24650*/  FADD R223, -R125.reuse, R223 ;  /* 0x000000df7ddf7221 */ /* 0x048fe20000000100 */
[C---:B------:R-:W-:Y:S01]  /*24660*/  FADD R224, -R125.reuse, R224 ;  /* 0x000000e07de07221 */ /* 0x040fe20000000100 */
[C---:B------:R-:W-:Y:S01]  /*24670*/  FADD R225, -R125.reuse, R225 ;  /* 0x000000e17de17221 */ /* 0x040fe20000000100 */
[C---:B--2---:R-:W-:Y:S01]  /*24680*/  FADD R173, -R125.reuse, R209 ;  /* 0x000000d17dad7221 */ /* 0x044fe20000000100 */
[----:B------:R-:W-:-:S04]  /*24690*/  FADD R171, -R125, R211 ;  /* 0x000000d37dab7221 */ /* 0x000fc80000000100 */
[----:B------:R-:W-:Y:S01]  /*246a0*/  STL [R1+0x10], R173 ;  /* 0x000010ad01007387 */ /* 0x000fe20000100800 */
[----:B------:R-:W-:-:S03]  /*246b0*/  FADD R172, -R125, R210 ;  /* 0x000000d27dac7221 */ /* 0x000fc60000000100 */
[----:B------:R-:W-:Y:S04]  /*246c0*/  STL [R1+0x14], R171 ;  /* 0x000014ab01007387 */ /* 0x000fe80000100800 */
[----:B------:R0:W-:Y:S01]  /*246d0*/  STL [R1+0x18], R172 ;  /* 0x000018ac01007387 */ /* 0x0001e20000100800 */
[C---:B------:R-:W-:Y:S01]  /*246e0*/  FADD R227, -R125.reuse, R227 ;  /* 0x000000e37de37221 */ /* 0x040fe20000000100 */
[C---:B0-----:R-:W-:Y:S01]  /*246f0*/  FADD R172, -R125.reuse, R213 ;  /* 0x000000d57dac7221 */ /* 0x041fe20000000100 */
[----:B------:R-:W-:-:S04]  /*24700*/  FADD R173, -R125, R214 ;  /* 0x000000d67dad7221 */ /* 0x000fc80000000100 */
[----:B------:R0:W-:Y:S01]  /*24710*/  STL [R1+0x1c], R172 ;  /* 0x00001cac01007387 */ /* 0x0001e20000100800 */
[-C--:B------:R-:W-:Y:S01]  /*24720*/  FFMA.SAT R171, R191, R251.reuse, 0.5 ;  /* 0x3f000000bfab7423 */ /* 0x080fe200000020fb */
[C---:B0-----:R-:W-:Y:S01]  /*24730*/  FADD R172, -R125.reuse, R215 ;  /* 0x000000d77dac7221 */ /* 0x041fe20000000100 */
[----:B------:R-:W-:Y:S01]  /*24740*/  FADD R125, -R125, R249 ;  /* 0x000000f97d7d7221 */ /* 0x000fe20000000100 */
[----:B------:R-:W-:-:S04]  /*24750*/  FFMA.SAT R249, R250, R251, 0.5 ;  /* 0x3f000000faf97423 */ /* 0x000fc800000020fb */
[-C--:B------:R-:W-:Y:S01]  /*24760*/  FFMA.RM R249, R249, R124.reuse, 12582913 ;  /* 0x4b400001f9f97423 */ /* 0x080fe2000000407c */
[----:B------:R-:W-:Y:S01]  /*24770*/  STL [R1+0x20], R172 ;  /* 0x000020ac01007387 */ /* 0x000fe20000100800 */
[----:B------:R-:W-:-:S03]  /*24780*/  FFMA.RM R171, R171, R124, 12582913 ;  /* 0x4b400001abab7423 */ /* 0x000fc6000000407c */
[----:B------:R0:W-:Y:S02]  /*24790*/  STL [R1+0x24], R173 ;  /* 0x000024ad01007387 */ /* 0x0001e40000100800 */
[----:B0-----:R-:W-:Y:S01]  /*247a0*/  FADD R173, R249, -12583039 ;  /* 0xcb40007ff9ad7421 */ /* 0x001fe20000000000 */
[----:B------:R-:W-:-:S03]  /*247b0*/  FADD R172, R171, -12583039 ;  /* 0xcb40007fabac7421 */ /* 0x000fc60000000000 */
[----:B------:R-:W-:Y:S01]  /*247c0*/  FFMA R173, R250, 1.4426950216293334961, -R173 ;  /* 0x3fb8aa3bfaad7823 */ /* 0x000fe200000008ad */
[----:B------:R-:W-:-:S03]  /*247d0*/  FFMA R172, R191, 1.4426950216293334961, -R172 ;  /* 0x3fb8aa3bbfac7823 */ /* 0x000fc600000008ac */
[----:B------:R-:W-:Y:S01]  /*247e0*/  FFMA R250, R250, 1.925963033500011079e-08, R173 ;  /* 0x32a57060fafa7823 */ /* 0x000fe200000000ad */
[----:B------:R-:W-:Y:S01]  /*247f0*/  FFMA.SAT R173, R188, R251, 0.5 ;  /* 0x3f000000bcad7423 */ /* 0x000fe200000020fb */
[----:B------:R-:W-:-:S03]  /*24800*/  FFMA R172, R191, 1.925963033500011079e-08, R172 ;  /* 0x32a57060bfac7823 */ /* 0x000fc600000000ac */
[----:B------:R-:W-:-:S04]  /*24810*/  FFMA.RM R173, R173, R124, 12582913 ;  /* 0x4b400001adad7423 */ /* 0x000fc8000000407c */
[----:B------:R-:W-:Y:S01]  /*24820*/  FADD R174, R173, -12583039 ;  /* 0xcb40007fadae7421 */ /* 0x000fe20000000000 */
[----:B------:R-:W0:Y:S03]  /*24830*/  MUFU.EX2 R172, R172 ;  /* 0x000000ac00ac7308 */ /* 0x000e260000000800 */
[----:B------:R-:W-:-:S04]  /*24840*/  FFMA R174, R188, 1.4426950216293334961, -R174 ;  /* 0x3fb8aa3bbcae7823 */ /* 0x000fc800000008ae */
[----:B------:R-:W-:Y:S01]  /*24850*/  FFMA R174, R188, 1.925963033500011079e-08, R174 ;  /* 0x32a57060bcae7823 */ /* 0x000fe200000000ae */
[----:B------:R-:W-:-:S03]  /*24860*/  SHF.L.U32 R213, R171, 0x17, RZ ;  /* 0x00000017abd57819 */ /* 0x000fc600000006ff */
[----:B------:R1:W2:Y:S02]  /*24870*/  MUFU.EX2 R214, R174 ;  /* 0x000000ae00d67308 */ /* 0x0002a40000000800 */
[----:B-1----:R-:W-:Y:S01]  /*24880*/  FFMA.SAT R174, R189, R251, 0.5 ;  /* 0x3f000000bdae7423 */ /* 0x002fe200000020fb */
[----:B0-----:R-:W-:-:S03]  /*24890*/  FMUL R213, R213, R172 ;  /* 0x000000acd5d57220 */ /* 0x001fc60000400000 */
[----:B------:R-:W-:-:S04]  /*248a0*/  FFMA.RM R171, R174, R124, 12582913 ;  /* 0x4b400001aeab7423 */ /* 0x000fc8000000407c */
[----:B------:R-:W-:-:S04]  /*248b0*/  FADD R172, R171, -12583039 ;  /* 0xcb40007fabac7421 */ /* 0x000fc80000000000 */
[----:B------:R-:W-:Y:S01]  /*248c0*/  FFMA R172, R189, 1.4426950216293334961, -R172 ;  /* 0x3fb8aa3bbdac7823 */ /* 0x000fe200000008ac */
[----:B------:R-:W-:-:S03]  /*248d0*/  SHF.L.U32 R173, R173, 0x17, RZ ;  /* 0x00000017adad7819 */ /* 0x000fc600000006ff */
[----:B------:R-:W-:Y:S01]  /*248e0*/  FFMA R215, R189, 1.925963033500011079e-08, R172 ;  /* 0x32a57060bdd77823 */ /* 0x000fe200000000ac */
[----:B------:R-:W-:Y:S01]  /*248f0*/  FFMA.SAT R172, R182, R251, 0.5 ;  /* 0x3f000000b6ac7423 */ /* 0x000fe200000020fb */
[----:B--2---:R-:W-:-:S03]  /*24900*/  FMUL R214, R173, R214 ;  /* 0x000000d6add67220 */ /* 0x004fc60000400000 */
[----:B------:R-:W-:-:S04]  /*24910*/  FFMA.RM R172, R172, R124, 12582913 ;  /* 0x4b400001acac7423 */ /* 0x000fc8000000407c */
[----:B------:R-:W-:-:S04]  /*24920*/  FADD R173, R172, -12583039 ;  /* 0xcb40007facad7421 */ /* 0x000fc80000000000 */
[----:B------:R-:W-:-:S04]  /*24930*/  FFMA R173, R182, 1.4426950216293334961, -R173 ;  /* 0x3fb8aa3bb6ad7823 */ /* 0x000fc800000008ad */
[----:B------:R-:W-:Y:S01]  /*24940*/  FFMA R182, R182, 1.925963033500011079e-08, R173 ;  /* 0x32a57060b6b67823 */ /* 0x000fe200000000ad */
[----:B------:R-:W-:Y:S01]  /*24950*/  FFMA.SAT R173, R183, R251, 0.5 ;  /* 0x3f000000b7ad7423 */ /* 0x000fe200000020fb */
[----:B------:R-:W-:-:S03]  /*24960*/  SHF.L.U32 R174, R171, 0x17, RZ ;  /* 0x00000017abae7819 */ /* 0x000fc600000006ff */
[----:B------:R-:W-:-:S04]  /*24970*/  FFMA.RM R171, R173, R124, 12582913 ;  /* 0x4b400001adab7423 */ /* 0x000fc8000000407c */
[----:B------:R-:W-:-:S04]  /*24980*/  FADD R173, R171, -12583039 ;  /* 0xcb40007fabad7421 */ /* 0x000fc80000000000 */
[----:B------:R-:W-:-:S04]  /*24990*/  FFMA R173, R183, 1.4426950216293334961, -R173 ;  /* 0x3fb8aa3bb7ad7823 */ /* 0x000fc800000008ad */
[----:B------:R-:W-:-:S04]  /*249a0*/  FFMA R173, R183, 1.925963033500011079e-08, R173 ;  /* 0x32a57060b7ad7823 */ /* 0x000fc800000000ad */
[----:B------:R0:W1:Y:S01]  /*249b0*/  MUFU.EX2 R209, R173 ;  /* 0x000000ad00d17308 */ /* 0x0000620000000800 */
[----:B------:R-:W-:Y:S02]  /*249c0*/  SHF.L.U32 R208, R172, 0x17, RZ ;  /* 0x00000017acd07819 */ /* 0x000fe400000006ff */
[----:B------:R-:W-:Y:S01]  /*249d0*/  SHF.L.U32 R171, R171, 0x17, RZ ;  /* 0x00000017abab7819 */ /* 0x000fe200000006ff */
[----:B0-----:R-:W-:-:S04]  /*249e0*/  FFMA.SAT R173, R185, R251, 0.5 ;  /* 0x3f000000b9ad7423 */ /* 0x001fc800000020fb */
[-C--:B------:R-:W-:Y:S01]  /*249f0*/  FFMA.RM R172, R173, R124.reuse, 12582913 ;  /* 0x4b400001adac7423 */ /* 0x080fe2000000407c */
[----:B------:R-:W0:Y:S03]  /*24a00*/  MUFU.EX2 R215, R215 ;  /* 0x000000d700d77308 */ /* 0x000e260000000800 */
[----:B------:R-:W-:Y:S01]  /*24a10*/  FADD R173, R172, -12583039 ;  /* 0xcb40007facad7421 */ /* 0x000fe20000000000 */
[----:B-1----:R-:W-:Y:S01]  /*24a20*/  FMUL R209, R171, R209 ;  /* 0x000000d1abd17220 */ /* 0x002fe20000400000 */
[----:B------:R-:W-:Y:S02]  /*24a30*/  FFMA.SAT R171, R187, R251, 0.5 ;  /* 0x3f000000bbab7423 */ /* 0x000fe400000020fb */
[----:B------:R-:W-:Y:S02]  /*24a40*/  FFMA R173, R185, 1.4426950216293334961, -R173 ;  /* 0x3fb8aa3bb9ad7823 */ /* 0x000fe400000008ad */
[----:B------:R-:W-:-:S02]  /*24a50*/  FFMA.RM R171, R171, R124, 12582913 ;  /* 0x4b400001abab7423 */ /* 0x000fc4000000407c */
[----:B------:R-:W-:Y:S02]  /*24a60*/  FFMA R210, R185, 1.925963033500011079e-08, R173 ;  /* 0x32a57060b9d27823 */ /* 0x000fe400000000ad */
[----:B------:R-:W-:-:S04]  /*24a70*/  FADD R173, R171, -12583039 ;  /* 0xcb40007fabad7421 */ /* 0x000fc80000000000 */
[----:B------:R-:W-:Y:S01]  /*24a80*/  FFMA R173, R187, 1.4426950216293334961, -R173 ;  /* 0x3fb8aa3bbbad7823 */ /* 0x000fe200000008ad */
[----:B0-----:R-:W-:-:S03]  /*24a90*/  FMUL R215, R174, R215 ;  /* 0x000000d7aed77220 */ /* 0x001fc60000400000 */
        /* <DEDUP_REMOVED lines=8> */
[----:B------:R-:W-:Y:S01]  /*24b20*/  IMAD.SHL.U32 R211, R171, 0x800000, RZ ;  /* 0x00800000abd37824 */ /* 0x000fe200078e00ff */
[----:B------:R-:W-:Y:S01]  /*24b30*/  SHF.L.U32 R172, R172, 0x17, RZ ;  /* 0x00000017acac7819 */ /* 0x000fe200000006ff */
[----:B0-----:R-:W-:-:S04]  /*24b40*/  FFMA.SAT R173, R177, R251, 0.5 ;  /* 0x3f000000b1ad7423 */ /* 0x001fc800000020fb */
[----:B------:R-:W-:Y:S01]  /*24b50*/  FFMA.RM R171, R173, R124, 12582913 ;  /* 0x4b400001adab7423 */ /* 0x000fe2000000407c */
        /* <DEDUP_REMOVED lines=18> */
[----:B------:R-:W-:Y:S01]  /*24c80*/  SHF.L.U32 R206, R172, 0x17, RZ ;  /* 0x00000017acce7819 */ /* 0x000fe200000006ff */
[----:B0-----:R-:W-:-:S04]  /*24c90*/  FFMA.SAT R173, R148, R251, 0.5 ;  /* 0x3f00000094ad7423 */ /* 0x001fc800000020fb */
[----:B------:R-:W-:-:S04]  /*24ca0*/  FFMA.RM R172, R173, R124, 12582913 ;  /* 0x4b400001adac7423 */ /* 0x000fc8000000407c */
[----:B------:R-:W-:-:S04]  /*24cb0*/  FADD R173, R172, -12583039 ;  /* 0xcb40007facad7421 */ /* 0x000fc80000000000 */
[----:B------:R-:W-:Y:S01]  /*24cc0*/  FFMA R173, R148, 1.4426950216293334961, -R173 ;  /* 0x3fb8aa3b94ad7823 */ /* 0x000fe200000008ad */
[----:B------:R-:W-:-:S03]  /*24cd0*/  SHF.L.U32 R171, R171, 0x17, RZ ;  /* 0x00000017abab7819 */ /* 0x000fc600000006ff */
[----:B------:R-:W-:Y:S01]  /*24ce0*/  FFMA R203, R148, 1.925963033500011079e-08, R173 ;  /* 0x32a5706094cb7823 */ /* 0x000fe200000000ad */
[----:B------:R-:W-:Y:S01]  /*24cf0*/  FFMA.SAT R148, R146, R251, 0.5 ;  /* 0x3f00000092947423 */ /* 0x000fe200000020fb */
[----:B-1----:R-:W-:-:S03]  /*24d00*/  FMUL R207, R171, R207 ;  /* 0x000000cfabcf7220 */ /* 0x002fc60000400000 */
[----:B------:R-:W-:Y:S01]  /*24d10*/  FFMA.RM R148, R148, R124, 12582913 ;  /* 0x4b40000194947423 */ /* 0x000fe2000000407c */
[----:B------:R-:W0:Y:S03]  /*24d20*/  MUFU.EX2 R203, R203 ;  /* 0x000000cb00cb7308 */ /* 0x000e260000000800 */
[----:B------:R-:W-:-:S04]  /*24d30*/  FADD R171, R148, -12583039 ;  /* 0xcb40007f94ab7421 */ /* 0x000fc80000000000 */
[----:B------:R-:W-:Y:S01]  /*24d40*/  FFMA R171, R146, 1.4426950216293334961, -R171 ;  /* 0x3fb8aa3b92ab7823 */ /* 0x000fe200000008ab */
[----:B------:R-:W-:-:S03]  /*24d50*/  SHF.L.U32 R172, R172, 0x17, RZ ;  /* 0x00000017acac7819 */ /* 0x000fc600000006ff */
[----:B------:R-:W-:Y:S01]  /*24d60*/  FFMA R171, R146, 1.925963033500011079e-08, R171 ;  /* 0x32a5706092ab7823 */ /* 0x000fe200000000ab */
[----:B------:R-:W-:-:S04]  /*24d70*/  FFMA.SAT R146, R147, R251, 0.5 ;  /* 0x3f00000093927423 */ /* 0x000fc800000020fb */
[----:B------:R-:W-:Y:S01]  /*24d80*/  FFMA.RM R146, R146, R124, 12582913 ;  /* 0x4b40000192927423 */ /* 0x000fe2000000407c */
[----:B0-----:R-:W-:-:S03]  /*24d90*/  FMUL R203, R172, R203 ;  /* 0x000000cbaccb7220 */ /* 0x001fc60000400000 */
[----:B------:R-:W-:-:S04]  /*24da0*/  FADD R172, R146, -12583039 ;  /* 0xcb40007f92ac7421 */ /* 0x000fc80000000000 */
[----:B------:R-:W-:-:S04]  /*24db0*/  FFMA R172, R147, 1.4426950216293334961, -R172 ;  /* 0x3fb8aa3b93ac7823 */ /* 0x000fc800000008ac */
[----:B------:R-:W-:Y:S01]  /*24dc0*/  FFMA R172, R147, 1.925963033500011079e-08, R172 ;  /* 0x32a5706093ac7823 */ /* 0x000fe200000000ac */
[----:B------:R-:W-:-:S03]  /*24dd0*/  FFMA.SAT R147, R151, R251, 0.5 ;  /* 0x3f00000097937423 */ /* 0x000fc600000020fb */
[----:B------:R-:W0:Y:S01]  /*24de0*/  MUFU.EX2 R201, R172 ;  /* 0x000000ac00c97308 */ /* 0x000e220000000800 */
[----:B------:R-:W-:Y:S01]  /*24df0*/  FFMA.RM R147, R147, R124, 12582913 ;  /* 0x4b40000193937423 */ /* 0x000fe2000000407c */
[----:B------:R-:W-:Y:S02]  /*24e00*/  SHF.L.U32 R202, R148, 0x17, RZ ;  /* 0x0000001794ca7819 */ /* 0x000fe400000006ff */
[----:B------:R-:W-:Y:S01]  /*24e10*/  SHF.L.U32 R146, R146, 0x17, RZ ;  /* 0x0000001792927819 */ /* 0x000fe200000006ff */
[----:B------:R-:W-:-:S04]  /*24e20*/  FADD R148, R147, -12583039 ;  /* 0xcb40007f93947421 */ /* 0x000fc80000000000 */
[----:B------:R-:W-:-:S04]  /*24e30*/  FFMA R148, R151, 1.4426950216293334961, -R148 ;  /* 0x3fb8aa3b97947823 */ /* 0x000fc80000000894 */
[----:B------:R-:W-:Y:S01]  /*24e40*/  FFMA R200, R151, 1.925963033500011079e-08, R148 ;  /* 0x32a5706097c87823 */ /* 0x000fe20000000094 */
[----:B0-----:R-:W-:Y:S01]  /*24e50*/  FMUL R201, R146, R201 ;  /* 0x000000c992c97220 */ /* 0x001fe20000400000 */
[----:B------:R-:W-:-:S04]  /*24e60*/  FFMA.SAT R146, R145, R251, 0.5 ;  /* 0x3f00000091927423 */ /* 0x000fc800000020fb */
[----:B------:R-:W0:Y:S01]  /*24e70*/  MUFU.EX2 R200, R200 ;  /* 0x000000c800c87308 */ /* 0x000e220000000800 */
[----:B------:R-:W-:-:S04]  /*24e80*/  FFMA.RM R146, R146, R124, 12582913 ;  /* 0x4b40000192927423 */ /* 0x000fc8000000407c */
[----:B------:R-:W-:-:S04]  /*24e90*/  FADD R148, R146, -12583039 ;  /* 0xcb40007f92947421 */ /* 0x000fc80000000000 */
[----:B------:R-:W-:Y:S01]  /*24ea0*/  FFMA R148, R145, 1.4426950216293334961, -R148 ;  /* 0x3fb8aa3b91947823 */ /* 0x000fe20000000894 */
[----:B------:R-:W-:-:S03]  /*24eb0*/  SHF.L.U32 R147, R147, 0x17, RZ ;  /* 0x0000001793937819 */ /* 0x000fc600000006ff */
[----:B------:R-:W-:Y:S01]  /*24ec0*/  FFMA R148, R145, 1.925963033500011079e-08, R148 ;  /* 0x32a5706091947823 */ /* 0x000fe20000000094 */
[----:B------:R-:W-:Y:S01]  /*24ed0*/  FFMA.SAT R145, R149, R251, 0.5 ;  /* 0x3f00000095917423 */ /* 0x000fe200000020fb */
[----:B0-----:R-:W-:-:S03]  /*24ee0*/  FMUL R200, R147, R200 ;  /* 0x000000c893c87220 */ /* 0x001fc60000400000 */
        /* <DEDUP_REMOVED lines=21> */
[----:B------:R-:W-:Y:S01]  /*25040*/  SHF.L.U32 R148, R146, 0x17, RZ ;  /* 0x0000001792947819 */ /* 0x000fe200000006ff */
[----:B------:R-:W0:Y:S02]  /*25050*/  MUFU.EX2 R192, R192 ;  /* 0x000000c000c07308 */ /* 0x000e240000000800 */
[----:B------:R-:W-:-:S04]  /*25060*/  FFMA.RM R146, R147, R124, 12582913 ;  /* 0x4b40000193927423 */ /* 0x000fc8000000407c */
[----:B------:R-:W-:-:S04]  /*25070*/  FADD R147, R146, -12583039 ;  /* 0xcb40007f92937421 */ /* 0x000fc80000000000 */
[----:B------:R-:W-:Y:S01]  /*25080*/  FFMA R147, R144, 1.4426950216293334961, -R147 ;  /* 0x3fb8aa3b90937823 */ /* 0x000fe20000000893 */
[----:B------:R-:W-:-:S03]  /*25090*/  SHF.L.U32 R212, R181, 0x17, RZ ;  /* 0x00000017b5d47819 */ /* 0x000fc600000006ff */
[----:B------:R-:W-:Y:S01]  /*250a0*/  FFMA R147, R144, 1.925963033500011079e-08, R147 ;  /* 0x32a5706090937823 */ /* 0x000fe20000000093 */
[----:B------:R-:W-:Y:S01]  /*250b0*/  FFMA.SAT R144, R152, R251, 0.5 ;  /* 0x3f00000098907423 */ /* 0x000fe200000020fb */
[----:B------:R-:W-:Y:S01]  /*250c0*/  SHF.L.U32 R199, R145, 0x17, RZ ;  /* 0x0000001791c77819 */ /* 0x000fe200000006ff */
[----:B0-----:R-:W-:Y:S02]  /*250d0*/  FMUL R212, R212, R192 ;  /* 0x000000c0d4d47220 */ /* 0x001fe40000400000 */
        /* <DEDUP_REMOVED lines=39> */
[----:B------:R-:W-:-:S04]  /*25350*/  FFMA R145, R156, 1.925963033500011079e-08, R145 ;  /* 0x32a570609c917823 */ /* 0x000fc80000000091 */
[----:B------:R0:W1:Y:S01]  /*25360*/  MUFU.EX2 R190, R145 ;  /* 0x0000009100be7308 */ /* 0x0000620000000800 */
[----:B------:R-:W-:Y:S02]  /*25370*/  IMAD.SHL.U32 R189, R143, 0x800000, RZ ;  /* 0x008000008fbd7824 */ /* 0x000fe400078e00ff */
[----:B0-----:R-:W-:-:S04]  /*25380*/  FFMA.SAT R145, R160, R251, 0.5 ;  /* 0x3f000000a0917423 */ /* 0x001fc800000020fb */
[----:B------:R-:W-:Y:S01]  /*25390*/  FFMA.RM R143, R145, R124, 12582913 ;  /* 0x4b400001918f7423 */ /* 0x000fe2000000407c */
[----:B------:R-:W-:-:S03]  /*253a0*/  SHF.L.U32 R144, R144, 0x17, RZ ;  /* 0x0000001790907819 */ /* 0x000fc600000006ff */
[----:B------:R-:W-:Y:S02]  /*253b0*/  FADD R145, R143, -12583039 ;  /* 0xcb40007f8f917421 */ /* 0x000fe40000000000 */
[----:B-1----:R-:W-:Y:S02]  /*253c0*/  FMUL R190, R144, R190 ;  /* 0x000000be90be7220 */ /* 0x002fe40000400000 */
[----:B------:R-:W-:Y:S01]  /*253d0*/  FFMA R145, R160, 1.4426950216293334961, -R145 ;  /* 0x3fb8aa3ba0917823 */ /* 0x000fe20000000891 */
[----:B------:R-:W-:-:S03]  /*253e0*/  FFMA.SAT R144, R142, R251, 0.5 ;  /* 0x3f0000008e907423 */ /* 0x000fc600000020fb */
[----:B------:R-:W-:Y:S01]  /*253f0*/  FFMA R191, R160, 1.925963033500011079e-08, R145 ;  /* 0x32a57060a0bf7823 */ /* 0x000fe20000000091 */
[----:B------:R-:W-:-:S04]  /*25400*/  FFMA.RM R144, R144, R124, 12582913 ;  /* 0x4b40000190907423 */ /* 0x000fc8000000407c */
[----:B------:R-:W-:Y:S01]  /*25410*/  FADD R145, R144, -12583039 ;  /* 0xcb40007f90917421 */ /* 0x000fe20000000000 */
[----:B------:R-:W0:Y:S03]  /*25420*/  MUFU.EX2 R191, R191 ;  /* 0x000000bf00bf7308 */ /* 0x000e260000000800 */
        /* <DEDUP_REMOVED lines=10> */
[----:B------:R-:W-:Y:S01]  /*254d0*/  SHF.L.U32 R142, R142, 0x17, RZ ;  /* 0x000000178e8e7819 */ /* 0x000fe200000006ff */
[----:B0-----:R-:W-:Y:S01]  /*254e0*/  FFMA.SAT R143, R159, R251, 0.5 ;  /* 0x3f0000009f8f7423 */ /* 0x001fe200000020fb */
[----:B------:R-:W-:-:S03]  /*254f0*/  SHF.L.U32 R184, R144, 0x17, RZ ;  /* 0x0000001790b87819 */ /* 0x000fc600000006ff */
[-C--:B------:R-:W-:Y:S02]  /*25500*/  FFMA.RM R143, R143, R124.reuse, 12582913 ;  /* 0x4b4000018f8f7423 */ /* 0x080fe4000000407c */
[----:B------:R-:W0:Y:S02]  /*25510*/  MUFU.EX2 R145, R145 ;  /* 0x0000009100917308 */ /* 0x000e240000000800 */
        /* <DEDUP_REMOVED lines=15> */
[----:B------:R-:W-:-:S04]  /*25610*/  FFMA R144, R141, 1.4426950216293334961, -R144 ;  /* 0x3fb8aa3b8d907823 */ /* 0x000fc80000000890 */
[----:B------:R-:W-:Y:S01]  /*25620*/  FFMA R144, R141, 1.925963033500011079e-08, R144 ;  /* 0x32a570608d907823 */ /* 0x000fe20000000090 */
[----:B------:R-:W-:Y:S01]  /*25630*/  FFMA.SAT R141, R161, R251, 0.5 ;  /* 0x3f000000a18d7423 */ /* 0x000fe200000020fb */
[----:B0-----:R-:W-:-:S03]  /*25640*/  FMUL R211, R211, R187 ;  /* 0x000000bbd3d37220 */ /* 0x001fc60000400000 */
[----:B------:R-:W-:Y:S01]  /*25650*/  FFMA.RM R141, R141, R124, 12582913 ;  /* 0x4b4000018d8d7423 */ /* 0x000fe2000000407c */
[----:B------:R-:W0:Y:S01]  /*25660*/  MUFU.EX2 R180, R144 ;  /* 0x0000009000b47308 */ /* 0x000e220000000800 */
[----:B------:R-:W-:Y:S02]  /*25670*/  SHF.L.U32 R187, R142, 0x17, RZ ;  /* 0x000000178ebb7819 */ /* 0x000fe400000006ff */
        /* <DEDUP_REMOVED lines=11> */
[----:B------:R-:W-:Y:S01]  /*25730*/  SHF.L.U32 R144, R141, 0x17, RZ ;  /* 0x000000178d907819 */ /* 0x000fe200000006ff */
[----:B------:R-:W0:Y:S02]  /*25740*/  MUFU.EX2 R182, R182 ;  /* 0x000000b600b67308 */ /* 0x000e240000000800 */
[----:B------:R-:W-:-:S04]  /*25750*/  FFMA.RM R141, R143, R124, 12582913 ;  /* 0x4b4000018f8d7423 */ /* 0x000fc8000000407c */
[----:B------:R-:W-:-:S04]  /*25760*/  FADD R143, R141, -12583039 ;  /* 0xcb40007f8d8f7421 */ /* 0x000fc80000000000 */
[----:B------:R-:W-:-:S04]  /*25770*/  FFMA R143, R164, 1.4426950216293334961, -R143 ;  /* 0x3fb8aa3ba48f7823 */ /* 0x000fc8000000088f */
[----:B------:R-:W-:-:S04]  /*25780*/  FFMA R143, R164, 1.925963033500011079e-08, R143 ;  /* 0x32a57060a48f7823 */ /* 0x000fc8000000008f */
[----:B------:R1:W2:Y:S01]  /*25790*/  MUFU.EX2 R183, R143 ;  /* 0x0000008f00b77308 */ /* 0x0002a20000000800 */
[----:B0-----:R-:W-:Y:S01]  /*257a0*/  FMUL R208, R208, R182 ;  /* 0x000000b6d0d07220 */ /* 0x001fe20000400000 */
[----:B------:R-:W-:Y:S02]  /*257b0*/  IMAD.SHL.U32 R182, R142, 0x800000, RZ ;  /* 0x008000008eb67824 */ /* 0x000fe400078e00ff */
[----:B-1----:R-:W-:-:S04]  /*257c0*/  FFMA.SAT R143, R140, R251, 0.5 ;  /* 0x3f0000008c8f7423 */ /* 0x002fc800000020fb */
[----:B------:R-:W-:-:S04]  /*257d0*/  FFMA.RM R142, R143, R124, 12582913 ;  /* 0x4b4000018f8e7423 */ /* 0x000fc8000000407c */
[----:B------:R-:W-:-:S04]  /*257e0*/  FADD R143, R142, -12583039 ;  /* 0xcb40007f8e8f7421 */ /* 0x000fc80000000000 */
[----:B------:R-:W-:Y:S01]  /*257f0*/  FFMA R143, R140, 1.4426950216293334961, -R143 ;  /* 0x3fb8aa3b8c8f7823 */ /* 0x000fe2000000088f */
[----:B------:R-:W-:-:S03]  /*25800*/  SHF.L.U32 R141, R141, 0x17, RZ ;  /* 0x000000178d8d7819 */ /* 0x000fc600000006ff */
[----:B------:R-:W-:Y:S01]  /*25810*/  FFMA R175, R140, 1.925963033500011079e-08, R143 ;  /* 0x32a570608caf7823 */ /* 0x000fe2000000008f */
[----:B------:R-:W-:Y:S01]  /*25820*/  FFMA.SAT R140, R166, R251, 0.5 ;  /* 0x3f000000a68c7423 */ /* 0x000fe200000020fb */
[----:B--2---:R-:W-:-:S03]  /*25830*/  FMUL R183, R141, R183 ;  /* 0x000000b78db77220 */ /* 0x004fc60000400000 */
[----:B------:R-:W-:Y:S01]  /*25840*/  FFMA.RM R140, R140, R124, 12582913 ;  /* 0x4b4000018c8c7423 */ /* 0x000fe2000000407c */
[----:B------:R-:W0:Y:S03]  /*25850*/  MUFU.EX2 R175, R175 ;  /* 0x000000af00af7308 */ /* 0x000e260000000800 */
[----:B------:R-:W-:-:S04]  /*25860*/  FADD R141, R140, -12583039 ;  /* 0xcb40007f8c8d7421 */ /* 0x000fc80000000000 */
[C---:B------:R-:W-:Y:S01]  /*25870*/  FFMA R141, R166.reuse, 1.4426950216293334961, -R141 ;  /* 0x3fb8aa3ba68d7823 */ /* 0x040fe2000000088d */
[----:B------:R-:W1:Y:S03]  /*25880*/  MUFU.EX2 R178, R178 ;  /* 0x000000b200b27308 */ /* 0x000e660000000800 */
[----:B------:R-:W-:Y:S01]  /*25890*/  FFMA R166, R166, 1.925963033500011079e-08, R141 ;  /* 0x32a57060a6a67823 */ /* 0x000fe2000000008d */
[----:B------:R-:W-:Y:S01]  /*258a0*/  FFMA.SAT R141, R165, R251, 0.5 ;  /* 0x3f000000a58d7423 */ /* 0x000fe200000020fb */
[----:B------:R-:W-:-:S03]  /*258b0*/  SHF.L.U32 R142, R142, 0x17, RZ ;  /* 0x000000178e8e7819 */ /* 0x000fc600000006ff */
[----:B------:R-:W-:Y:S02]  /*258c0*/  FFMA.RM R141, R141, R124, 12582913 ;  /* 0x4b4000018d8d7423 */ /* 0x000fe4000000407c */
[----:B0-----:R-:W-:Y:S02]  /*258d0*/  FMUL R175, R142, R175 ;  /* 0x000000af8eaf7220 */ /* 0x001fe40000400000 */
[----:B------:R-:W-:-:S04]  /*258e0*/  FADD R142, R141, -12583039 ;  /* 0xcb40007f8d8e7421 */ /* 0x000fc80000000000 */
[----:B------:R-:W-:Y:S01]  /*258f0*/  FFMA R142, R165, 1.4426950216293334961, -R142 ;  /* 0x3fb8aa3ba58e7823 */ /* 0x000fe2000000088e */
[----:B-1----:R-:W-:-:S03]  /*25900*/  FMUL R206, R206, R178 ;  /* 0x000000b2cece7220 */ /* 0x002fc60000400000 */
[----:B------:R-:W-:-:S04]  /*25910*/  FFMA R142, R165, 1.925963033500011079e-08, R142 ;  /* 0x32a57060a58e7823 */ /* 0x000fc8000000008e */
[----:B------:R0:W1:Y:S01]  /*25920*/  MUFU.EX2 R178, R142 ;  /* 0x0000008e00b27308 */ /* 0x0000620000000800 */
[----:B------:R-:W-:Y:S01]  /*25930*/  SHF.L.U32 R176, R140, 0x17, RZ ;  /* 0x000000178cb07819 */ /* 0x000fe200000006ff */
        /* <DEDUP_REMOVED lines=18> */
[C---:B------:R-:W-:Y:S01]  /*25a60*/  FFMA R140, R167.reuse, 1.4426950216293334961, -R140 ;  /* 0x3fb8aa3ba78c7823 */ /* 0x040fe2000000088c */
[----:B------:R-:W0:Y:S03]  /*25a70*/  MUFU.EX2 R171, R171 ;  /* 0x000000ab00ab7308 */ /* 0x000e260000000800 */
[----:B------:R-:W-:-:S05]  /*25a80*/  FFMA R140, R167, 1.925963033500011079e-08, R140 ;  /* 0x32a57060a78c7823 */ /* 0x000fca000000008c */
[----:B------:R1:W2:Y:S01]  /*25a90*/  MUFU.EX2 R172, R140 ;  /* 0x0000008c00ac7308 */ /* 0x0002a20000000800 */
[----:B------:R-:W-:Y:S01]  /*25aa0*/  SHF.L.U32 R139, R139, 0x17, RZ ;  /* 0x000000178b8b7819 */ /* 0x000fe200000006ff */
[----:B-1----:R-:W-:Y:S01]  /*25ab0*/  FFMA.SAT R140, R168, R251, 0.5 ;  /* 0x3f000000a88c7423 */ /* 0x002fe200000020fb */
[----:B0-----:R-:W-:-:S03]  /*25ac0*/  FMUL R202, R202, R171 ;  /* 0x000000abcaca7220 */ /* 0x001fc60000400000 */
[----:B------:R-:W-:Y:S01]  /*25ad0*/  FFMA.RM R140, R140, R124, 12582913 ;  /* 0x4b4000018c8c7423 */ /* 0x000fe2000000407c */
[----:B------:R-:W-:-:S03]  /*25ae0*/  SHF.L.U32 R171, R141, 0x17, RZ ;  /* 0x000000178dab7819 */ /* 0x000fc600000006ff */
[----:B------:R-:W-:Y:S01]  /*25af0*/  FADD R141, R140, -12583039 ;  /* 0xcb40007f8c8d7421 */ /* 0x000fe20000000000 */
[----:B--2---:R-:W-:Y:S01]  /*25b00*/  FMUL R172, R139, R172 ;  /* 0x000000ac8bac7220 */ /* 0x004fe20000400000 */
[----:B------:R-:W-:Y:S01]  /*25b10*/  FFMA.SAT R139, R170, R251, 0.5 ;  /* 0x3f000000aa8b7423 */ /* 0x000fe200000020fb */
[----:B------:R-:W0:Y:S01]  /*25b20*/  MUFU.EX2 R142, R142 ;  /* 0x0000008e008e7308 */ /* 0x000e220000000800 */
[C---:B------:R-:W-:Y:S02]  /*25b30*/  FFMA R141, R168.reuse, 1.4426950216293334961, -R141 ;  /* 0x3fb8aa3ba88d7823 */ /* 0x040fe4000000088d */
[----:B------:R-:W-:Y:S02]  /*25b40*/  FFMA.RM R139, R139, R124, 12582913 ;  /* 0x4b4000018b8b7423 */ /* 0x000fe4000000407c */
[----:B------:R-:W-:Y:S02]  /*25b50*/  FFMA R173, R168, 1.925963033500011079e-08, R141 ;  /* 0x32a57060a8ad7823 */ /* 0x000fe4000000008d */
[----:B------:R-:W-:-:S04]  /*25b60*/  FADD R141, R139, -12583039 ;  /* 0xcb40007f8b8d7421 */ /* 0x000fc80000000000 */
[----:B------:R-:W-:-:S04]  /*25b70*/  FFMA R141, R170, 1.4426950216293334961, -R141 ;  /* 0x3fb8aa3baa8d7823 */ /* 0x000fc8000000088d */
[----:B------:R-:W-:Y:S01]  /*25b80*/  FFMA R170, R170, 1.925963033500011079e-08, R141 ;  /* 0x32a57060aaaa7823 */ /* 0x000fe2000000008d */
[----:B------:R-:W-:Y:S01]  /*25b90*/  FFMA.SAT R141, R135, R251, 0.5 ;  /* 0x3f000000878d7423 */ /* 0x000fe200000020fb */
[----:B0-----:R-:W-:Y:S01]  /*25ba0*/  FMUL R171, R171, R142 ;  /* 0x0000008eabab7220 */ /* 0x001fe20000400000 */
[----:B------:R-:W-:Y:S02]  /*25bb0*/  SHF.L.U32 R142, R140, 0x17, RZ ;  /* 0x000000178c8e7819 */ /* 0x000fe400000006ff */
[----:B------:R-:W-:Y:S01]  /*25bc0*/  FFMA.RM R140, R141, R124, 12582913 ;  /* 0x4b4000018d8c7423 */ /* 0x000fe2000000407c */
[----:B------:R-:W0:Y:S03]  /*25bd0*/  MUFU.EX2 R205, R205 ;  /* 0x000000cd00cd7308 */ /* 0x000e260000000800 */
[----:B------:R-:W-:-:S04]  /*25be0*/  FADD R141, R140, -12583039 ;  /* 0xcb40007f8c8d7421 */ /* 0x000fc80000000000 */
[----:B------:R-:W-:-:S04]  /*25bf0*/  FFMA R141, R135, 1.4426950216293334961, -R141 ;  /* 0x3fb8aa3b878d7823 */ /* 0x000fc8000000088d */
[----:B------:R-:W-:Y:S01]  /*25c00*/  FFMA R141, R135, 1.925963033500011079e-08, R141 ;  /* 0x32a57060878d7823 */ /* 0x000fe2000000008d */
[----:B------:R-:W-:-:S04]  /*25c10*/  FFMA.SAT R135, R136, R251, 0.5 ;  /* 0x3f00000088877423 */ /* 0x000fc800000020fb */
[----:B------:R-:W-:Y:S01]  /*25c20*/  FFMA.RM R135, R135, R124, 12582913 ;  /* 0x4b40000187877423 */ /* 0x000fe2000000407c */
[----:B0-----:R-:W-:Y:S01]  /*25c30*/  FMUL R205, R174, R205 ;  /* 0x000000cdaecd7220 */ /* 0x001fe20000400000 */
[----:B------:R-:W-:Y:S02]  /*25c40*/  IMAD.SHL.U32 R174, R139, 0x800000, RZ ;  /* 0x008000008bae7824 */ /* 0x000fe400078e00ff */
[----:B------:R-:W-:-:S04]  /*25c50*/  FADD R139, R135, -12583039 ;  /* 0xcb40007f878b7421 */ /* 0x000fc80000000000 */
[C---:B------:R-:W-:Y:S01]  /*25c60*/  FFMA R139, R136.reuse, 1.4426950216293334961, -R139 ;  /* 0x3fb8aa3b888b7823 */ /* 0x040fe2000000088b */
[----:B------:R-:W0:Y:S03]  /*25c70*/  MUFU.EX2 R167, R141 ;  /* 0x0000008d00a77308 */ /* 0x000e260000000800 */
[----:B------:R-:W-:Y:S01]  /*25c80*/  FFMA R168, R136, 1.925963033500011079e-08, R139 ;  /* 0x32a5706088a87823 */ /* 0x000fe2000000008b */
[----:B------:R-:W-:-:S04]  /*25c90*/  FFMA.SAT R136, R137, R251, 0.5 ;  /* 0x3f00000089887423 */ /* 0x000fc800000020fb */
[----:B------:R-:W-:-:S04]  /*25ca0*/  FFMA.RM R136, R136, R124, 12582913 ;  /* 0x4b40000188887423 */ /* 0x000fc8000000407c */
[----:B------:R-:W-:Y:S01]  /*25cb0*/  FADD R139, R136, -12583039 ;  /* 0xcb40007f888b7421 */ /* 0x000fe20000000000 */
[----:B------:R-:W-:-:S03]  /*25cc0*/  SHF.L.U32 R140, R140, 0x17, RZ ;  /* 0x000000178c8c7819 */ /* 0x000fc600000006ff */
[----:B------:R-:W-:-:S04]  /*25cd0*/  FFMA R139, R137, 1.4426950216293334961, -R139 ;  /* 0x3fb8aa3b898b7823 */ /* 0x000fc8000000088b */
[----:B------:R-:W-:Y:S01]  /*25ce0*/  FFMA R137, R137, 1.925963033500011079e-08, R139 ;  /* 0x32a5706089897823 */ /* 0x000fe2000000008b */
[----:B------:R-:W-:Y:S01]  /*25cf0*/  FFMA.SAT R139, R138, R251, 0.5 ;  /* 0x3f0000008a8b7423 */ /* 0x000fe200000020fb */
[----:B0-----:R-:W-:Y:S01]  /*25d00*/  FMUL R167, R140, R167 ;  /* 0x000000a78ca77220 */ /* 0x001fe20000400000 */
[----:B------:R-:W-:Y:S02]  /*25d10*/  SHF.L.U32 R140, R135, 0x17, RZ ;  /* 0x00000017878c7819 */ /* 0x000fe400000006ff */
[----:B------:R-:W-:Y:S01]  /*25d20*/  FFMA.RM R135, R139, R124, 12582913 ;  /* 0x4b4000018b877423 */ /* 0x000fe2000000407c */
[----:B------:R-:W0:Y:S03]  /*25d30*/  MUFU.EX2 R170, R170 ;  /* 0x000000aa00aa7308 */ /* 0x000e260000000800 */
[----:B------:R-:W-:-:S05]  /*25d40*/  FADD R139, R135, -12583039 ;  /* 0xcb40007f878b7421 */ /* 0x000fca0000000000 */
[----:B------:R-:W1:Y:S01]  /*25d50*/  MUFU.EX2 R137, R137 ;  /* 0x0000008900897308 */ /* 0x000e620000000800 */
[----:B------:R-:W-:Y:S01]  /*25d60*/  FFMA R139, R138, 1.4426950216293334961, -R139 ;  /* 0x3fb8aa3b8a8b7823 */ /* 0x000fe2000000088b */
[----:B------:R-:W-:-:S03]  /*25d70*/  SHF.L.U32 R169, R136, 0x17, RZ ;  /* 0x0000001788a97819 */ /* 0x000fc600000006ff */
[----:B------:R-:W-:Y:S01]  /*25d80*/  FFMA R139, R138, 1.925963033500011079e-08, R139 ;  /* 0x32a570608a8b7823 */ /* 0x000fe2000000008b */
[----:B------:R-:W-:Y:S02]  /*25d90*/  FFMA.SAT R138, R133, R251, 0.5 ;  /* 0x3f000000858a7423 */ /* 0x000fe400000020fb */
[----:B------:R-:W2:Y:S02]  /*25da0*/  MUFU.EX2 R163, R163 ;  /* 0x000000a300a37308 */ /* 0x000ea40000000800 */
[----:B------:R-:W-:Y:S01]  /*25db0*/  FFMA.RM R136, R138, R124, 12582913 ;  /* 0x4b4000018a887423 */ /* 0x000fe2000000407c */
[----:B0-----:R-:W-:-:S05]  /*25dc0*/  FMUL R174, R174, R170 ;  /* 0x000000aaaeae7220 */ /* 0x001fca0000400000 */
[----:B------:R-:W0:Y:S01]  /*25dd0*/  MUFU.EX2 R170, R139 ;  /* 0x0000008b00aa7308 */ /* 0x000e220000000800 */
[----:B-1----:R-:W-:Y:S01]  /*25de0*/  FMUL R169, R169, R137 ;  /* 0x00000089a9a97220 */ /* 0x002fe20000400000 */
[----:B------:R-:W-:-:S04]  /*25df0*/  FADD R137, R136, -12583039 ;  /* 0xcb40007f88897421 */ /* 0x000fc80000000000 */
[----:B------:R-:W-:Y:S01]  /*25e00*/  FFMA R137, R133, 1.4426950216293334961, -R137 ;  /* 0x3fb8aa3b85897823 */ /* 0x000fe20000000889 */
[----:B--2---:R-:W-:-:S03]  /*25e10*/  FMUL R187, R187, R163 ;  /* 0x000000a3bbbb7220 */ /* 0x004fc60000400000 */
[----:B------:R-:W-:Y:S01]  /*25e20*/  FFMA R163, R133, 1.925963033500011079e-08, R137 ;  /* 0x32a5706085a37823 */ /* 0x000fe20000000089 */
[----:B------:R-:W-:Y:S01]  /*25e30*/  FFMA.SAT R133, R134, R251, 0.5 ;  /* 0x3f00000086857423 */ /* 0x000fe200000020fb */
[----:B------:R-:W-:-:S03]  /*25e40*/  SHF.L.U32 R135, R135, 0x17, RZ ;  /* 0x0000001787877819 */ /* 0x000fc600000006ff */
[----:B------:R-:W-:Y:S01]  /*25e50*/  FFMA.RM R133, R133, R124, 12582913 ;  /* 0x4b40000185857423 */ /* 0x000fe2000000407c */
[----:B------:R-:W1:Y:S01]  /*25e60*/  MUFU.EX2 R163, R163 ;  /* 0x000000a300a37308 */ /* 0x000e620000000800 */
[----:B0-----:R-:W-:Y:S02]  /*25e70*/  FMUL R170, R135, R170 ;  /* 0x000000aa87aa7220 */ /* 0x001fe40000400000 */
[----:B------:R-:W-:-:S04]  /*25e80*/  FADD R135, R133, -12583039 ;  /* 0xcb40007f85877421 */ /* 0x000fc80000000000 */
[----:B------:R-:W-:Y:S01]  /*25e90*/  FFMA R135, R134, 1.4426950216293334961, -R135 ;  /* 0x3fb8aa3b86877823 */ /* 0x000fe20000000887 */
[----:B------:R-:W-:-:S03]  /*25ea0*/  SHF.L.U32 R136, R136, 0x17, RZ ;  /* 0x0000001788887819 */ /* 0x000fc600000006ff */
[----:B------:R-:W-:Y:S01]  /*25eb0*/  FFMA R135, R134, 1.925963033500011079e-08, R135 ;  /* 0x32a5706086877823 */ /* 0x000fe20000000087 */
[----:B------:R-:W-:-:S04]  /*25ec0*/  FFMA.SAT R134, R132, R251, 0.5 ;  /* 0x3f00000084867423 */ /* 0x000fc800000020fb */
[----:B------:R-:W-:Y:S01]  /*25ed0*/  FFMA.RM R134, R134, R124, 12582913 ;  /* 0x4b40000186867423 */ /* 0x000fe2000000407c */
[----:B-1----:R-:W-:-:S03]  /*25ee0*/  FMUL R163, R136, R163 ;  /* 0x000000a388a37220 */ /* 0x002fc60000400000 */
[----:B------:R-:W-:Y:S01]  /*25ef0*/  FADD R136, R134, -12583039 ;  /* 0xcb40007f86887421 */ /* 0x000fe20000000000 */
[----:B------:R-:W0:Y:S03]  /*25f00*/  MUFU.EX2 R166, R166 ;  /* 0x000000a600a67308 */ /* 0x000e260000000800 */
[----:B------:R-:W-:-:S04]  /*25f10*/  FFMA R136, R132, 1.4426950216293334961, -R136 ;  /* 0x3fb8aa3b84887823 */ /* 0x000fc80000000888 */
[----:B------:R-:W-:Y:S01]  /*25f20*/  FFMA R136, R132, 1.925963033500011079e-08, R136 ;  /* 0x32a5706084887823 */ /* 0x000fe20000000088 */
[----:B------:R-:W-:Y:S01]  /*25f30*/  FFMA.SAT R132, R131, R251, 0.5 ;  /* 0x3f00000083847423 */ /* 0x000fe200000020fb */
[----:B------:R-:W-:-:S03]  /*25f40*/  SHF.L.U32 R164, R133, 0x17, RZ ;  /* 0x0000001785a47819 */ /* 0x000fc600000006ff */
[----:B------:R-:W-:-:S04]  /*25f50*/  FFMA.RM R132, R132, R124, 12582913 ;  /* 0x4b40000184847423 */ /* 0x000fc8000000407c */
[----:B------:R-:W-:Y:S01]  /*25f60*/  FADD R133, R132, -12583039 ;  /* 0xcb40007f84857421 */ /* 0x000fe20000000000 */
[----:B0-----:R-:W-:-:S03]  /*25f70*/  FMUL R176, R176, R166 ;  /* 0x000000a6b0b07220 */ /* 0x001fc60000400000 */
[----:B------:R-:W-:-:S04]  /*25f80*/  FFMA R133, R131, 1.4426950216293334961, -R133 ;  /* 0x3fb8aa3b83857823 */ /* 0x000fc80000000885 */
[----:B------:R-:W-:Y:S01]  /*25f90*/  FFMA R166, R131, 1.925963033500011079e-08, R133 ;  /* 0x32a5706083a67823 */ /* 0x000fe20000000085 */
[----:B------:R-:W-:-:S04]  /*25fa0*/  FFMA.SAT R131, R123, R251, 0.5 ;  /* 0x3f0000007b837423 */ /* 0x000fc800000020fb */
        /* <DEDUP_REMOVED lines=13> */
[----:B------:R-:W-:-:S03]  /*26080*/  IMAD.SHL.U32 R159, R131, 0x800000, RZ ;  /* 0x00800000839f7824 */ /* 0x000fc600078e00ff */
[----:B------:R-:W-:Y:S01]  /*26090*/  FFMA.RM R128, R128, R124, 12582913 ;  /* 0x4b40000180807423 */ /* 0x000fe2000000407c */
[----:B------:R0:W1:Y:S03]  /*260a0*/  MUFU.EX2 R160, R132 ;  /* 0x0000008400a07308 */ /* 0x0000660000000800 */
[----:B------:R-:W-:-:S04]  /*260b0*/  FADD R131, R128, -12583039 ;  /* 0xcb40007f80837421 */ /* 0x000fc80000000000 */
[C---:B------:R-:W-:Y:S01]  /*260c0*/  FFMA R131, R122.reuse, 1.4426950216293334961, -R131 ;  /* 0x3fb8aa3b7a837823 */ /* 0x040fe20000000883 */
[----:B------:R-:W-:Y:S01]  /*260d0*/  SHF.L.U32 R123, R123, 0x17, RZ ;  /* 0x000000177b7b7819 */ /* 0x000fe200000006ff */
[----:B------:R-:W-:Y:S01]  /*260e0*/  MUFU.EX2 R155, R155 ;  /* 0x0000009b009b7308 */ /* 0x000fe20000000800 */
[----:B0-----:R-:W2:Y:S01]  /*260f0*/  LDL R132, [R1+0x448] ;  /* 0x0004480001847983 */ /* 0x001ea20000100800 */
[----:B------:R-:W-:Y:S01]  /*26100*/  FFMA R161, R122, 1.925963033500011079e-08, R131 ;  /* 0x32a570607aa17823 */ /* 0x000fe20000000083 */
[----:B------:R-:W-:Y:S01]  /*26110*/  FFMA.SAT R122, R121, R251, 0.5 ;  /* 0x3f000000797a7423 */ /* 0x000fe200000020fb */
[----:B------:R-:W-:Y:S01]  /*26120*/  SHF.L.U32 R128, R128, 0x17, RZ ;  /* 0x0000001780807819 */ /* 0x000fe200000006ff */
[----:B------:R-:W3:Y:S02]  /*26130*/  LDL R131, [R1+0x43c] ;  /* 0x00043c0001837983 */ /* 0x000ee40000100800 */
[----:B------:R-:W-:Y:S01]  /*26140*/  FFMA.RM R122, R122, R124, 12582913 ;  /* 0x4b4000017a7a7423 */ /* 0x000fe2000000407c */
[----:B-1----:R-:W-:Y:S01]  /*26150*/  FMUL R160, R123, R160 ;  /* 0x000000a07ba07220 */ /* 0x002fe20000400000 */
[----:B------:R-:W0:Y:S02]  /*26160*/  MUFU.EX2 R161, R161 ;  /* 0x000000a100a17308 */ /* 0x000e240000000800 */
[----:B------:R-:W-:-:S04]  /*26170*/  FADD R123, R122, -12583039 ;  /* 0xcb40007f7a7b7421 */ /* 0x000fc80000000000 */
[----:B------:R-:W-:-:S04]  /*26180*/  FFMA R123, R121, 1.4426950216293334961, -R123 ;  /* 0x3fb8aa3b797b7823 */ /* 0x000fc8000000087b */
[----:B------:R-:W-:Y:S01]  /*26190*/  FFMA R123, R121, 1.925963033500011079e-08, R123 ;  /* 0x32a57060797b7823 */ /* 0x000fe2000000007b */
[----:B------:R-:W-:Y:S01]  /*261a0*/  FFMA.SAT R121, R120, R251, 0.5 ;  /* 0x3f00000078797423 */ /* 0x000fe200000020fb */
[----:B------:R-:W1:Y:S03]  /*261b0*/  MUFU.EX2 R162, R162 ;  /* 0x000000a200a27308 */ /* 0x000e660000000800 */
[----:B------:R-:W-:Y:S01]  /*261c0*/  FFMA.RM R121, R121, R124, 12582913 ;  /* 0x4b40000179797423 */ /* 0x000fe2000000407c */
[----:B0-----:R-:W-:-:S03]  /*261d0*/  FMUL R161, R128, R161 ;  /* 0x000000a180a17220 */ /* 0x001fc60000400000 */
[----:B------:R-:W-:-:S04]  /*261e0*/  FADD R128, R121, -12583039 ;  /* 0xcb40007f79807421 */ /* 0x000fc80000000000 */
[----:B------:R-:W-:-:S04]  /*261f0*/  FFMA R128, R120, 1.4426950216293334961, -R128 ;  /* 0x3fb8aa3b78807823 */ /* 0x000fc80000000880 */
[----:B------:R-:W-:Y:S01]  /*26200*/  FFMA R128, R120, 1.925963033500011079e-08, R128 ;  /* 0x32a5706078807823 */ /* 0x000fe20000000080 */
[----:B------:R-:W-:Y:S01]  /*26210*/  FFMA.SAT R120, R119, R251, 0.5 ;  /* 0x3f00000077787423 */ /* 0x000fe200000020fb */
[----:B------:R-:W-:Y:S01]  /*26220*/  FMUL R189, R189, R155 ;  /* 0x0000009bbdbd7220 */ /* 0x000fe20000400000 */
[----:B-1----:R-:W-:Y:S02]  /*26230*/  FMUL R182, R182, R162 ;  /* 0x000000a2b6b67220 */ /* 0x002fe40000400000 */
        /* <DEDUP_REMOVED lines=9> */
[----:B0-----:R-:W-:Y:S01]  /*262d0*/  FMUL R155, R121, R155 ;  /* 0x0000009b799b7220 */ /* 0x001fe20000400000 */
[----:B------:R-:W0:Y:S02]  /*262e0*/  MUFU.EX2 R156, R156 ;  /* 0x0000009c009c7308 */ /* 0x000e240000000800 */
        /* <DEDUP_REMOVED lines=12> */
[----:B------:R-:W-:Y:S01]  /*263b0*/  FFMA.RM R117, R117, R124, 12582913 ;  /* 0x4b40000175757423 */ /* 0x000fe2000000407c */
[----:B------:R-:W0:Y:S03]  /*263c0*/  MUFU.EX2 R158, R120 ;  /* 0x00000078009e7308 */ /* 0x000e260000000800 */
[----:B------:R-:W-:-:S04]  /*263d0*/  FADD R119, R117, -12583039 ;  /* 0xcb40007f75777421 */ /* 0x000fc80000000000 */
[----:B------:R-:W-:Y:S01]  /*263e0*/  FFMA R119, R115, 1.4426950216293334961, -R119 ;  /* 0x3fb8aa3b73777823 */ /* 0x000fe20000000877 */
[----:B------:R-:W-:-:S03]  /*263f0*/  SHF.L.U32 R118, R118, 0x17, RZ ;  /* 0x0000001776767819 */ /* 0x000fc600000006ff */
[----:B------:R-:W-:Y:S01]  /*26400*/  FFMA R151, R115, 1.925963033500011079e-08, R119 ;  /* 0x32a5706073977823 */ /* 0x000fe20000000077 */
[----:B------:R-:W-:Y:S01]  /*26410*/  FFMA.SAT R115, R116, R251, 0.5 ;  /* 0x3f00000074737423 */ /* 0x000fe200000020fb */
[----:B------:R-:W-:Y:S01]  /*26420*/  SHF.L.U32 R117, R117, 0x17, RZ ;  /* 0x0000001775757819 */ /* 0x000fe200000006ff */
[----:B------:R-:W-:Y:S08]  /*26430*/  MUFU.EX2 R154, R154 ;  /* 0x0000009a009a7308 */ /* 0x000ff00000000800 */
[----:B------:R-:W-:Y:S01]  /*26440*/  MUFU.EX2 R198, R198 ;  /* 0x000000c600c67308 */ /* 0x000fe20000000800 */
[----:B------:R-:W-:Y:S01]  /*26450*/  FFMA.RM R115, R115, R124, 12582913 ;  /* 0x4b40000173737423 */ /* 0x000fe2000000407c */
[----:B0-----:R-:W-:-:S06]  /*26460*/  FMUL R158, R118, R158 ;  /* 0x0000009e769e7220 */ /* 0x001fcc0000400000 */
[----:B------:R-:W-:Y:S01]  /*26470*/  MUFU.EX2 R193, R193 ;  /* 0x000000c100c17308 */ /* 0x000fe20000000800 */
[----:B------:R-:W-:-:S07]  /*26480*/  FADD R118, R115, -12583039 ;  /* 0xcb40007f73767421 */ /* 0x000fce0000000000 */
[----:B------:R-:W-:Y:S01]  /*26490*/  MUFU.EX2 R181, R181 ;  /* 0x000000b500b57308 */ /* 0x000fe20000000800 */
[----:B------:R-:W-:-:S07]  /*264a0*/  FFMA R118, R116, 1.4426950216293334961, -R118 ;  /* 0x3fb8aa3b74767823 */ /* 0x000fce0000000876 */
[----:B------:R-:W-:Y:S08]  /*264b0*/  MUFU.EX2 R168, R168 ;  /* 0x000000a800a87308 */ /* 0x000ff00000000800 */
[----:B------:R-:W-:Y:S08]  /*264c0*/  MUFU.EX2 R173, R173 ;  /* 0x000000ad00ad7308 */ /* 0x000ff00000000800 */
[----:B------:R-:W-:Y:S08]  /*264d0*/  MUFU.EX2 R135, R135 ;  /* 0x0000008700877308 */ /* 0x000ff00000000800 */
[----:B------:R-:W-:Y:S08]  /*264e0*/  MUFU.EX2 R165, R136 ;  /* 0x0000008800a57308 */ /* 0x000ff00000000800 */
[----:B------:R-:W-:Y:S08]  /*264f0*/  MUFU.EX2 R121, R121 ;  /* 0x0000007900797308 */ /* 0x000ff00000000800 */
[----:B------:R-:W-:Y:S08]  /*26500*/  MUFU.EX2 R123, R123 ;  /* 0x0000007b007b7308 */ /* 0x000ff00000000800 */
[----:B------:R-:W-:Y:S08]  /*26510*/  MUFU.EX2 R133, R133 ;  /* 0x0000008500857308 */ /* 0x000ff00000000800 */
[----:B------:R-:W-:Y:S01]  /*26520*/  MUFU.EX2 R153, R153 ;  /* 0x0000009900997308 */ /* 0x000fe20000000800 */
[----:B------:R-:W-:Y:S01]  /*26530*/  SHF.L.U32 R134, R134, 0x17, RZ ;  /* 0x0000001786867819 */ /* 0x000fe200000006ff */
[----:B------:R-:W0:Y:S01]  /*26540*/  S2R R120, SR_TID.Y ;  /* 0x0000000000787919 */ /* 0x000e220000002200 */
[----:B------:R-:W0:Y:S01]  /*26550*/  LDC R177, c[0x0][0x364] ;  /* 0x0000d900ffb17b82 */ /* 0x000e220000000800 */
[----:B------:R-:W4:Y:S04]  /*26560*/  LDL R119, [R1+0x450] ;  /* 0x0004500001777983 */ /* 0x000f280000100800 */
[----:B------:R-:W1:Y:S01]  /*26570*/  MUFU.EX2 R151, R151 ;  /* 0x0000009700977308 */ /* 0x000e620000000800 */
[----:B------:R-:W-:Y:S01]  /*26580*/  FFMA R118, R116, 1.925963033500011079e-08, R118 ;  /* 0x32a5706074767823 */ /* 0x000fe20000000076 */
[----:B------:R-:W-:-:S04]  /*26590*/  FFMA.SAT R116, R114, R251, 0.5 ;  /* 0x3f00000072747423 */ /* 0x000fc800000020fb */
[----:B------:R-:W-:Y:S01]  /*265a0*/  FFMA.RM R116, R116, R124, 12582913 ;  /* 0x4b40000174747423 */ /* 0x000fe2000000407c */
[----:B-1----:R-:W-:-:S03]  /*265b0*/  FMUL R151, R117, R151 ;  /* 0x0000009775977220 */ /* 0x002fc60000400000 */
[----:B------:R-:W-:-:S04]  /*265c0*/  FADD R117, R116, -12583039 ;  /* 0xcb40007f74757421 */ /* 0x000fc80000000000 */
[----:B------:R-:W-:-:S04]  /*265d0*/  FFMA R117, R114, 1.4426950216293334961, -R117 ;  /* 0x3fb8aa3b72757823 */ /* 0x000fc80000000875 */
[----:B------:R-:W-:Y:S01]  /*265e0*/  FFMA R117, R114, 1.925963033500011079e-08, R117 ;  /* 0x32a5706072757823 */ /* 0x000fe20000000075 */
[----:B------:R-:W-:Y:S01]  /*265f0*/  FFMA.SAT R114, R113, R251, 0.5 ;  /* 0x3f00000071727423 */ /* 0x000fe200000020fb */
[----:B------:R-:W-:-:S03]  /*26600*/  IMAD.SHL.U32 R152, R115, 0x800000, RZ ;  /* 0x0080000073987824 */ /* 0x000fc600078e00ff */
[----:B------:R-:W-:-:S04]  /*26610*/  FFMA.RM R114, R114, R124, 12582913 ;  /* 0x4b40000172727423 */ /* 0x000fc8000000407c */
[----:B------:R-:W-:Y:S01]  /*26620*/  FADD R115, R114, -12583039 ;  /* 0xcb40007f72737421 */ /* 0x000fe20000000000 */
[----:B------:R-:W-:-:S03]  /*26630*/  FMUL R199, R199, R154 ;  /* 0x0000009ac7c77220 */ /* 0x000fc60000400000 */
[----:B------:R-:W-:-:S04]  /*26640*/  FFMA R115, R113, 1.4426950216293334961, -R115 ;  /* 0x3fb8aa3b71737823 */ /* 0x000fc80000000873 */
[----:B------:R-:W-:Y:S01]  /*26650*/  FFMA R154, R113, 1.925963033500011079e-08, R115 ;  /* 0x32a57060719a7823 */ /* 0x000fe20000000073 */
[----:B------:R-:W-:-:S04]  /*26660*/  FFMA.SAT R113, R112, R251, 0.5 ;  /* 0x3f00000070717423 */ /* 0x000fc800000020fb */
[----:B------:R-:W-:Y:S01]  /*26670*/  FFMA.RM R113, R113, R124, 12582913 ;  /* 0x4b40000171717423 */ /* 0x000fe2000000407c */
[----:B------:R-:W1:Y:S03]  /*26680*/  MUFU.EX2 R154, R154 ;  /* 0x0000009a009a7308 */ /* 0x000e660000000800 */
[----:B------:R-:W-:-:S04]  /*26690*/  FADD R115, R113, -12583039 ;  /* 0xcb40007f71737421 */ /* 0x000fc80000000000 */
[----:B------:R-:W-:Y:S01]  /*266a0*/  FFMA R115, R112, 1.4426950216293334961, -R115 ;  /* 0x3fb8aa3b70737823 */ /* 0x000fe20000000873 */
[----:B------:R-:W-:-:S03]  /*266b0*/  SHF.L.U32 R114, R114, 0x17, RZ ;  /* 0x0000001772727819 */ /* 0x000fc600000006ff */
        /* <DEDUP_REMOVED lines=8> */
[----:B------:R-:W-:Y:S01]  /*26740*/  FMUL R198, R148, R198 ;  /* 0x000000c694c67220 */ /* 0x000fe20000400000 */
[----:B------:R-:W-:Y:S02]  /*26750*/  FMUL R193, R147, R193 ;  /* 0x000000c193c17220 */ /* 0x000fe40000400000 */
[----:B------:R-:W-:Y:S01]  /*26760*/  FFMA.RM R111, R111, R124, 12582913 ;  /* 0x4b4000016f6f7423 */ /* 0x000fe2000000407c */
[----:B------:R-:W1:Y:S01]  /*26770*/  MUFU.EX2 R148, R114 ;  /* 0x0000007200947308 */ /* 0x000e620000000800 */
[----:B------:R-:W-:Y:S02]  /*26780*/  SHF.L.U32 R147, R113, 0x17, RZ ;  /* 0x0000001771937819 */ /* 0x000fe400000006ff */
[----:B------:R-:W-:-:S04]  /*26790*/  FADD R113, R111, -12583039 ;  /* 0xcb40007f6f717421 */ /* 0x000fc80000000000 */
[----:B------:R-:W-:Y:S01]  /*267a0*/  FFMA R113, R110, 1.4426950216293334961, -R113 ;  /* 0x3fb8aa3b6e717823 */ /* 0x000fe20000000871 */
[----:B------:R-:W-:Y:S01]  /*267b0*/  SHF.L.U32 R112, R112, 0x17, RZ ;  /* 0x0000001770707819 */ /* 0x000fe200000006ff */
[----:B------:R-:W-:Y:S01]  /*267c0*/  FMUL R181, R144, R181 ;  /* 0x000000b590b57220 */ /* 0x000fe20000400000 */
[----:B------:R-:W-:Y:S01]  /*267d0*/  FMUL R168, R140, R168 ;  /* 0x000000a88ca87220 */ /* 0x000fe20000400000 */
[----:B------:R-:W-:Y:S01]  /*267e0*/  FFMA R149, R110, 1.925963033500011079e-08, R113 ;  /* 0x32a570606e957823 */ /* 0x000fe20000000071 */
[----:B------:R-:W-:Y:S01]  /*267f0*/  FFMA.SAT R110, R109, R251, 0.5 ;  /* 0x3f0000006d6e7423 */ /* 0x000fe200000020fb */
[----:B------:R-:W-:Y:S01]  /*26800*/  SHF.L.U32 R111, R111, 0x17, RZ ;  /* 0x000000176f6f7819 */ /* 0x000fe200000006ff */
[----:B------:R-:W-:Y:S01]  /*26810*/  FMUL R173, R142, R173 ;  /* 0x000000ad8ead7220 */ /* 0x000fe20000400000 */
[----:B------:R-:W-:Y:S01]  /*26820*/  FMUL R164, R164, R135 ;  /* 0x00000087a4a47220 */ /* 0x000fe20000400000 */
[----:B------:R-:W-:Y:S01]  /*26830*/  FFMA.RM R110, R110, R124, 12582913 ;  /* 0x4b4000016e6e7423 */ /* 0x000fe2000000407c */
[----:B-1----:R-:W-:Y:S01]  /*26840*/  FMUL R148, R112, R148 ;  /* 0x0000009470947220 */ /* 0x002fe20000400000 */
[----:B------:R-:W1:Y:S01]  /*26850*/  MUFU.EX2 R149, R149 ;  /* 0x0000009500957308 */ /* 0x000e620000000800 */
[----:B------:R-:W-:Y:S01]  /*26860*/  FMUL R157, R157, R121 ;  /* 0x000000799d9d7220 */ /* 0x000fe20000400000 */
[----:B------:R-:W-:Y:S01]  /*26870*/  FADD R112, R110, -12583039 ;  /* 0xcb40007f6e707421 */ /* 0x000fe20000000000 */
[----:B------:R-:W-:Y:S01]  /*26880*/  FMUL R162, R162, R123 ;  /* 0x0000007ba2a27220 */ /* 0x000fe20000400000 */
[----:B------:R-:W2:Y:S02]  /*26890*/  LDL R114, [R1+0x438] ;  /* 0x0004380001727983 */ /* 0x000ea40000100800 */
[----:B------:R-:W-:-:S02]  /*268a0*/  FFMA R112, R109, 1.4426950216293334961, -R112 ;  /* 0x3fb8aa3b6d707823 */ /* 0x000fc40000000870 */
[----:B------:R-:W0:Y:S01]  /*268b0*/  MUFU.EX2 R118, R118 ;  /* 0x0000007600767308 */ /* 0x000e220000000800 */
[----:B------:R-:W-:Y:S01]  /*268c0*/  FMUL R159, R159, R133 ;  /* 0x000000859f9f7220 */ /* 0x000fe20000400000 */
[----:B------:R-:W-:Y:S01]  /*268d0*/  FFMA R112, R109, 1.925963033500011079e-08, R112 ;  /* 0x32a570606d707823 */ /* 0x000fe20000000070 */
[----:B------:R-:W-:Y:S01]  /*268e0*/  FFMA.SAT R109, R107, R251, 0.5 ;  /* 0x3f0000006b6d7423 */ /* 0x000fe200000020fb */
[----:B------:R-:W-:Y:S01]  /*268f0*/  SHF.L.U32 R150, R110, 0x17, RZ ;  /* 0x000000176e967819 */ /* 0x000fe200000006ff */
[----:B------:R-:W4:Y:S02]  /*26900*/  LDL R133, [R1+0x434] ;  /* 0x0004340001857983 */ /* 0x000f240000100800 */
[----:B------:R-:W-:Y:S01]  /*26910*/  FFMA.RM R109, R109, R124, 12582913 ;  /* 0x4b4000016d6d7423 */ /* 0x000fe2000000407c */
[----:B-1----:R-:W-:Y:S01]  /*26920*/  FMUL R149, R111, R149 ;  /* 0x000000956f957220 */ /* 0x002fe20000400000 */
[----:B------:R-:W-:Y:S02]  /*26930*/  FMUL R194, R194, R153 ;  /* 0x00000099c2c27220 */ /* 0x000fe40000400000 */
[C---:B------:R-:W-:Y:S01]  /*26940*/  FADD R111, R109.reuse, -12583039 ;  /* 0xcb40007f6d6f7421 */ /* 0x040fe20000000000 */
[----:B------:R-:W-:Y:S01]  /*26950*/  FMUL R165, R134, R165 ;  /* 0x000000a586a57220 */ /* 0x000fe20000400000 */
[----:B------:R-:W-:-:S02]  /*26960*/  SHF.L.U32 R109, R109, 0x17, RZ ;  /* 0x000000176d6d7819 */ /* 0x000fc400000006ff */
[----:B------:R-:W-:Y:S01]  /*26970*/  SHF.L.U32 R116, R116, 0x17, RZ ;  /* 0x0000001774747819 */ /* 0x000fe200000006ff */
[C---:B------:R-:W-:Y:S01]  /*26980*/  FFMA R111, R107.reuse, 1.4426950216293334961, -R111 ;  /* 0x3fb8aa3b6b6f7823 */ /* 0x040fe2000000086f */
[----:B0-----:R-:W-:Y:S01]  /*26990*/  FMUL R152, R152, R118 ;  /* 0x0000007698987220 */ /* 0x001fe20000400000 */
[----:B------:R0:W1:Y:S01]  /*269a0*/  MUFU.EX2 R153, R117 ;  /* 0x0000007500997308 */ /* 0x0000620000000800 */
[----:B------:R-:W4:Y:S01]  /*269b0*/  LDL R118, [R1+0x454] ;  /* 0x0004540001767983 */ /* 0x000f220000100800 */
[----:B------:R-:W-:Y:S01]  /*269c0*/  FFMA R111, R107, 1.925963033500011079e-08, R111 ;  /* 0x32a570606b6f7823 */ /* 0x000fe2000000006f */
[C---:B------:R-:W-:Y:S02]  /*269d0*/  FFMA.SAT R107, R108.reuse, R251, 0.5 ;  /* 0x3f0000006c6b7423 */ /* 0x040fe400000020fb */
[----:B------:R-:W4:Y:S02]  /*269e0*/  LDL R134, [R1+0x474] ;  /* 0x0004740001867983 */ /* 0x000f240000100800 */
[----:B------:R-:W-:Y:S01]  /*269f0*/  FFMA.RM R107, R107, R124, 12582913 ;  /* 0x4b4000016b6b7423 */ /* 0x000fe2000000407c */
[----:B------:R3:W1:Y:S01]  /*26a00*/  MUFU.EX2 R143, R111 ;  /* 0x0000006f008f7308 */ /* 0x0006620000000800 */
[----:B0-----:R-:W4:Y:S02]  /*26a10*/  LDL R117, [R1+0x440] ;  /* 0x0004400001757983 */ /* 0x001f240000100800 */
[----:B------:R-:W-:Y:S01]  /*26a20*/  FADD R110, R107, -12583039 ;  /* 0xcb40007f6b6e7421 */ /* 0x000fe20000000000 */
[----:B------:R-:W-:Y:S01]  /*26a30*/  IMAD R177, R177, UR6, R120 ;  /* 0x00000006b1b17c24 */ /* 0x000fe2000f8e0278 */
[----:B------:R-:W-:Y:S01]  /*26a40*/  SHF.L.U32 R107, R107, 0x17, RZ ;  /* 0x000000176b6b7819 */ /* 0x000fe200000006ff */
[----:B------:R-:W4:Y:S01]  /*26a50*/  LDL R120, [R1+0x444] ;  /* 0x0004440001787983 */ /* 0x000f220000100800 */
[----:B------:R-:W-:-:S03]  /*26a60*/  FFMA R110, R108, 1.4426950216293334961, -R110 ;  /* 0x3fb8aa3b6c6e7823 */ /* 0x000fc6000000086e */
[----:B---3--:R-:W3:Y:S01]  /*26a70*/  LDL R111, [R1+0x464] ;  /* 0x00046400016f7983 */ /* 0x008ee20000100800 */
[----:B------:R-:W-:Y:S01]  /*26a80*/  FFMA R144, R108, 1.925963033500011079e-08, R110 ;  /* 0x32a570606c907823 */ /* 0x000fe2000000006e */
[----:B------:R-:W-:Y:S01]  /*26a90*/  FFMA.SAT R108, R106, R251, 0.5 ;  /* 0x3f0000006a6c7423 */ /* 0x000fe200000020fb */
[----:B-1----:R-:W-:Y:S01]  /*26aa0*/  FMUL R153, R116, R153 ;  /* 0x0000009974997220 */ /* 0x002fe20000400000 */
[----:B------:R-:W-:Y:S01]  /*26ab0*/  MUFU.EX2 R115, R115 ;  /* 0x0000007300737308 */ /* 0x000fe20000000800 */
[----:B------:R-:W3:Y:S01]  /*26ac0*/  LDL R116, [R1+0x460] ;  /* 0x0004600001747983 */ /* 0x000ee20000100800 */
[----:B------:R-:W-:Y:S01]  /*26ad0*/  FFMA.RM R108, R108, R124, 12582913 ;  /* 0x4b4000016c6c7423 */ /* 0x000fe2000000407c */
[----:B------:R-:W-:Y:S02]  /*26ae0*/  FMUL R143, R109, R143 ;  /* 0x0000008f6d8f7220 */ /* 0x000fe40000400000 */
[----:B------:R-:W3:Y:S01]  /*26af0*/  LDL R113, [R1+0x45c] ;  /* 0x00045c0001717983 */ /* 0x000ee20000100800 */
[----:B------:R-:W-:-:S02]  /*26b00*/  FADD R109, R108, -12583039 ;  /* 0xcb40007f6c6d7421 */ /* 0x000fc40000000000 */
[----:B------:R-:W0:Y:S01]  /*26b10*/  MUFU.EX2 R144, R144 ;  /* 0x0000009000907308 */ /* 0x000e220000000800 */
[----:B------:R-:W3:Y:S01]  /*26b20*/  LDL R110, [R1+0x38] ;  /* 0x00003800016e7983 */ /* 0x000ee20000100800 */
[----:B------:R-:W-:-:S04]  /*26b30*/  FFMA R109, R106, 1.4426950216293334961, -R109 ;  /* 0x3fb8aa3b6a6d7823 */ /* 0x000fc8000000086d */
[----:B------:R-:W-:Y:S01]  /*26b40*/  FFMA R109, R106, 1.925963033500011079e-08, R109 ;  /* 0x32a570606a6d7823 */ /* 0x000fe2000000006d */
[----:B------:R-:W-:-:S04]  /*26b50*/  FFMA.SAT R106, R105, R251, 0.5 ;  /* 0x3f000000696a7423 */ /* 0x000fc800000020fb */
[----:B------:R-:W-:Y:S01]  /*26b60*/  FFMA.RM R106, R106, R124, 12582913 ;  /* 0x4b4000016a6a7423 */ /* 0x000fe2000000407c */
[----:B0-----:R-:W-:-:S03]  /*26b70*/  FMUL R144, R107, R144 ;  /* 0x000000906b907220 */ /* 0x001fc60000400000 */
[----:B------:R-:W-:-:S04]  /*26b80*/  FADD R107, R106, -12583039 ;  /* 0xcb40007f6a6b7421 */ /* 0x000fc80000000000 */
[----:B------:R-:W-:-:S04]  /*26b90*/  FFMA R107, R105, 1.4426950216293334961, -R107 ;  /* 0x3fb8aa3b696b7823 */ /* 0x000fc8000000086b */
[----:B------:R-:W-:Y:S01]  /*26ba0*/  FFMA R107, R105, 1.925963033500011079e-08, R107 ;  /* 0x32a57060696b7823 */ /* 0x000fe2000000006b */
[----:B------:R-:W-:-:S04]  /*26bb0*/  FFMA.SAT R105, R103, R251, 0.5 ;  /* 0x3f00000067697423 */ /* 0x000fc800000020fb */
[----:B------:R-:W-:Y:S01]  /*26bc0*/  FFMA.RM R105, R105, R124, 12582913 ;  /* 0x4b40000169697423 */ /* 0x000fe2000000407c */
[----:B------:R0:W1:Y:S03]  /*26bd0*/  MUFU.EX2 R146, R107 ;  /* 0x0000006b00927308 */ /* 0x0000660000000800 */
[----:B0-----:R-:W-:-:S04]  /*26be0*/  FADD R107, R105, -12583039 ;  /* 0xcb40007f696b7421 */ /* 0x001fc80000000000 */
        /* <DEDUP_REMOVED lines=95> */
[----:B------:R-:W-:Y:S01]  /*271e0*/  FFMA.SAT R0, R2, R251, 0.5 ;  /* 0x3f00000002007423 */ /* 0x000fe200000020fb */
[----:B------:R-:W-:-:S03]  /*271f0*/  SHF.L.U32 R71, R53, 0x17, RZ ;  /* 0x0000001735477819 */ /* 0x000fc600000006ff */
[----:B------:R-:W-:Y:S02]  /*27200*/  FFMA.RM R53, R0, R124, 12582913 ;  /* 0x4b40000100357423 */ /* 0x000fe4000000407c */
[----:B0-----:R-:W-:Y:S02]  /*27210*/  FMUL R0, R71, R69 ;  /* 0x0000004547007220 */ /* 0x001fe40000400000 */
[----:B------:R-:W-:Y:S01]  /*27220*/  FADD R69, R53, -12583039 ;  /* 0xcb40007f35457421 */ /* 0x000fe20000000000 */
[----:B------:R-:W0:Y:S03]  /*27230*/  MUFU.EX2 R61, R61 ;  /* 0x0000003d003d7308 */ /* 0x000e260000000800 */
[----:B------:R-:W-:-:S04]  /*27240*/  FFMA R69, R2, 1.4426950216293334961, -R69 ;  /* 0x3fb8aa3b02457823 */ /* 0x000fc80000000845 */
[----:B------:R-:W-:Y:S01]  /*27250*/  FFMA R69, R2, 1.925963033500011079e-08, R69 ;  /* 0x32a5706002457823 */ /* 0x000fe20000000045 */
[----:B------:R-:W-:Y:S01]  /*27260*/  FFMA.SAT R2, R3, R251, 0.5 ;  /* 0x3f00000003027423 */ /* 0x000fe200000020fb */
[----:B------:R-:W-:-:S04]  /*27270*/  SHF.L.U32 R71, R49, 0x17, RZ ;  /* 0x0000001731477819 */ /* 0x000fc800000006ff */
[----:B------:R-:W1:Y:S01]  /*27280*/  MUFU.EX2 R69, R69 ;  /* 0x0000004500457308 */ /* 0x000e620000000800 */
[----:B------:R-:W-:Y:S01]  /*27290*/  FFMA.RM R49, R2, R124, 12582913 ;  /* 0x4b40000102317423 */ /* 0x000fe2000000407c */
[----:B0-----:R-:W-:-:S03]  /*272a0*/  FMUL R2, R71, R61 ;  /* 0x0000003d47027220 */ /* 0x001fc60000400000 */
[----:B------:R-:W-:Y:S01]  /*272b0*/  FADD R61, R49, -12583039 ;  /* 0xcb40007f313d7421 */ /* 0x000fe20000000000 */
[----:B------:R-:W-:-:S03]  /*272c0*/  SHF.L.U32 R53, R53, 0x17, RZ ;  /* 0x0000001735357819 */ /* 0x000fc600000006ff */
[----:B------:R-:W-:-:S04]  /*272d0*/  FFMA R61, R3, 1.4426950216293334961, -R61 ;  /* 0x3fb8aa3b033d7823 */ /* 0x000fc8000000083d */
[----:B------:R-:W-:Y:S01]  /*272e0*/  FFMA R61, R3, 1.925963033500011079e-08, R61 ;  /* 0x32a57060033d7823 */ /* 0x000fe2000000003d */
[----:B-1----:R-:W-:Y:S01]  /*272f0*/  FMUL R3, R53, R69 ;  /* 0x0000004535037220 */ /* 0x002fe20000400000 */
[----:B------:R-:W-:Y:S02]  /*27300*/  FFMA.SAT R53, R4, R251, 0.5 ;  /* 0x3f00000004357423 */ /* 0x000fe400000020fb */
[----:B------:R0:W1:Y:S02]  /*27310*/  MUFU.EX2 R69, R61 ;  /* 0x0000003d00457308 */ /* 0x0000640000000800 */
[----:B------:R-:W-:-:S04]  /*27320*/  FFMA.RM R53, R53, R124, 12582913 ;  /* 0x4b40000135357423 */ /* 0x000fc8000000407c */
[----:B0-----:R-:W-:-:S04]  /*27330*/  FADD R61, R53, -12583039 ;  /* 0xcb40007f353d7421 */ /* 0x001fc80000000000 */
        /* <DEDUP_REMOVED lines=11> */
[----:B------:R-:W-:-:S04]  /*273f0*/  IMAD.SHL.U32 R71, R53, 0x800000, RZ ;  /* 0x0080000035477824 */ /* 0x000fc800078e00ff */
        /* <DEDUP_REMOVED lines=329> */
[----:B-1----:R-:W-:Y:S01]  /*28890*/  FMUL R46, R71, R69 ;  /* 0x00000045472e7220 */ /* 0x002fe20000400000 */
[----:B------:R-:W0:Y:S02]  /*288a0*/  MUFU.EX2 R61, R61 ;  /* 0x0000003d003d7308 */ /* 0x000e240000000800 */
[----:B------:R-:W-:-:S04]  /*288b0*/  FADD R69, R49, -12583039 ;  /* 0xcb40007f31457421 */ /* 0x000fc80000000000 */
[----:B------:R-:W-:Y:S01]  /*288c0*/  FFMA R69, R47, 1.4426950216293334961, -R69 ;  /* 0x3fb8aa3b2f457823 */ /* 0x000fe20000000845 */
[----:B------:R-:W-:-:S03]  /*288d0*/  SHF.L.U32 R71, R53, 0x17, RZ ;  /* 0x0000001735477819 */ /* 0x000fc600000006ff */
[----:B------:R-:W-:Y:S01]  /*288e0*/  FFMA R69, R47, 1.925963033500011079e-08, R69 ;  /* 0x32a570602f457823 */ /* 0x000fe20000000045 */
[----:B------:R-:W-:-:S04]  /*288f0*/  FFMA.SAT R47, R48, R251, 0.5 ;  /* 0x3f000000302f7423 */ /* 0x000fc800000020fb */
        /* <DEDUP_REMOVED lines=11> */
[C---:B------:R-:W-:Y:S01]  /*289b0*/  FFMA R69, R216.reuse, 1.4426950216293334961, -R69 ;  /* 0x3fb8aa3bd8457823 */ /* 0x040fe20000000845 */
[----:B------:R0:W1:Y:S03]  /*289c0*/  MUFU.EX2 R49, R71 ;  /* 0x0000004700317308 */ /* 0x0000660000000800 */
[----:B------:R-:W-:Y:S01]  /*289d0*/  FFMA R216, R216, 1.925963033500011079e-08, R69 ;  /* 0x32a57060d8d87823 */ /* 0x000fe20000000045 */
[----:B------:R-:W-:Y:S01]  /*289e0*/  FFMA.SAT R69, R50, R251, 0.5 ;  /* 0x3f00000032457423 */ /* 0x000fe200000020fb */
[----:B0-----:R-:W-:-:S03]  /*289f0*/  SHF.L.U32 R71, R53, 0x17, RZ ;  /* 0x0000001735477819 */ /* 0x001fc600000006ff */
[----:B------:R-:W-:-:S04]  /*28a00*/  FFMA.RM R53, R69, R124, 12582913 ;  /* 0x4b40000145357423 */ /* 0x000fc8000000407c */
[----:B------:R-:W-:Y:S01]  /*28a10*/  FADD R69, R53, -12583039 ;  /* 0xcb40007f35457421 */ /* 0x000fe20000000000 */
[----:B------:R-:W0:Y:S03]  /*28a20*/  MUFU.EX2 R216, R216 ;  /* 0x000000d800d87308 */ /* 0x000e260000000800 */
[----:B------:R-:W-:-:S04]  /*28a30*/  FFMA R69, R50, 1.4426950216293334961, -R69 ;  /* 0x3fb8aa3b32457823 */ /* 0x000fc80000000845 */
[----:B------:R-:W-:Y:S01]  /*28a40*/  FFMA R69, R50, 1.925963033500011079e-08, R69 ;  /* 0x32a5706032457823 */ /* 0x000fe20000000045 */
[----:B------:R-:W-:Y:S01]  /*28a50*/  FFMA.SAT R50, R51, R251, 0.5 ;  /* 0x3f00000033327423 */ /* 0x000fe200000020fb */
[----:B-1----:R-:W-:Y:S01]  /*28a60*/  FMUL R49, R71, R49 ;  /* 0x0000003147317220 */ /* 0x002fe20000400000 */
[----:B------:R-:W-:-:S03]  /*28a70*/  IMAD.SHL.U32 R71, R61, 0x800000, RZ ;  /* 0x008000003d477824 */ /* 0x000fc600078e00ff */
[----:B------:R-:W1:Y:S01]  /*28a80*/  MUFU.EX2 R69, R69 ;  /* 0x0000004500457308 */ /* 0x000e620000000800 */
[----:B------:R-:W-:Y:S01]  /*28a90*/  FFMA.RM R61, R50, R124, 12582913 ;  /* 0x4b400001323d7423 */ /* 0x000fe2000000407c */
[----:B0-----:R-:W-:-:S03]  /*28aa0*/  FMUL R50, R71, R216 ;  /* 0x000000d847327220 */ /* 0x001fc60000400000 */
[----:B------:R-:W-:Y:S01]  /*28ab0*/  FADD R71, R61, -12583039 ;  /* 0xcb40007f3d477421 */ /* 0x000fe20000000000 */
[----:B------:R-:W-:Y:S01]  /*28ac0*/  SHF.L.U32 R53, R53, 0x17, RZ ;  /* 0x0000001735357819 */ /* 0x000fe200000006ff */
[----:B------:R-:W2:Y:S02]  /*28ad0*/  LDL R216, [R1+0x67c] ;  /* 0x00067c0001d87983 */ /* 0x000ea40000100800 */
[C---:B------:R-:W-:Y:S01]  /*28ae0*/  FFMA R71, R51.reuse, 1.4426950216293334961, -R71 ;  /* 0x3fb8aa3b33477823 */ /* 0x040fe20000000847 */
[----:B------:R-:W0:Y:S03]  /*28af0*/  MUFU.EX2 R78, R78 ;  /* 0x0000004e004e7308 */ /* 0x000e260000000800 */
[----:B------:R-:W-:Y:S01]  /*28b00*/  FFMA R71, R51, 1.925963033500011079e-08, R71 ;  /* 0x32a5706033477823 */ /* 0x000fe20000000047 */
[----:B-1----:R-:W-:Y:S01]  /*28b10*/  FMUL R51, R53, R69 ;  /* 0x0000004535337220 */ /* 0x002fe20000400000 */
[----:B------:R-:W-:-:S04]  /*28b20*/  FFMA.SAT R53, R52, R251, 0.5 ;  /* 0x3f00000034357423 */ /* 0x000fc800000020fb */
[----:B------:R-:W1:Y:S01]  /*28b30*/  MUFU.EX2 R71, R71 ;  /* 0x0000004700477308 */ /* 0x000e620000000800 */
[----:B------:R-:W-:-:S04]  /*28b40*/  FFMA.RM R53, R53, R124, 12582913 ;  /* 0x4b40000135357423 */ /* 0x000fc8000000407c */
[----:B------:R-:W-:-:S04]  /*28b50*/  FADD R69, R53, -12583039 ;  /* 0xcb40007f35457421 */ /* 0x000fc80000000000 */
[----:B------:R-:W-:Y:S01]  /*28b60*/  FFMA R69, R52, 1.4426950216293334961, -R69 ;  /* 0x3fb8aa3b34457823 */ /* 0x000fe20000000845 */
[----:B0-----:R-:W-:-:S03]  /*28b70*/  FMUL R123, R123, R78 ;  /* 0x0000004e7b7b7220 */ /* 0x001fc60000400000 */
[----:B------:R-:W-:Y:S01]  /*28b80*/  FFMA R69, R52, 1.925963033500011079e-08, R69 ;  /* 0x32a5706034457823 */ /* 0x000fe20000000045 */
[----:B------:R-:W-:Y:S01]  /*28b90*/  FFMA.SAT R52, R218, R251, 0.5 ;  /* 0x3f000000da347423 */ /* 0x000fe200000020fb */
[----:B------:R-:W-:-:S03]  /*28ba0*/  SHF.L.U32 R78, R61, 0x17, RZ ;  /* 0x000000173d4e7819 */ /* 0x000fc600000006ff */
[----:B------:R-:W-:Y:S02]  /*28bb0*/  FFMA.RM R61, R52, R124, 12582913 ;  /* 0x4b400001343d7423 */ /* 0x000fe4000000407c */
[----:B-1----:R-:W-:Y:S02]  /*28bc0*/  FMUL R52, R78, R71 ;  /* 0x000000474e347220 */ /* 0x002fe40000400000 */
[----:B------:R-:W-:Y:S01]  /*28bd0*/  FADD R78, R61, -12583039 ;  /* 0xcb40007f3d4e7421 */ /* 0x000fe20000000000 */
[----:B------:R0:W1:Y:S03]  /*28be0*/  MUFU.EX2 R71, R69 ;  /* 0x0000004500477308 */ /* 0x0000660000000800 */
[----:B------:R-:W-:-:S04]  /*28bf0*/  FFMA R78, R218, 1.4426950216293334961, -R78 ;  /* 0x3fb8aa3bda4e7823 */ /* 0x000fc8000000084e */
[----:B------:R-:W-:Y:S01]  /*28c00*/  FFMA R78, R218, 1.925963033500011079e-08, R78 ;  /* 0x32a57060da4e7823 */ /* 0x000fe2000000004e */
[----:B0-----:R-:W-:Y:S01]  /*28c10*/  FFMA.SAT R69, R54, R251, 0.5 ;  /* 0x3f00000036457423 */ /* 0x001fe200000020fb */
[----:B------:R-:W-:-:S04]  /*28c20*/  SHF.L.U32 R53, R53, 0x17, RZ ;  /* 0x0000001735357819 */ /* 0x000fc800000006ff */
[----:B------:R-:W0:Y:S01]  /*28c30*/  MUFU.EX2 R78, R78 ;  /* 0x0000004e004e7308 */ /* 0x000e220000000800 */
[----:B------:R-:W-:Y:S01]  /*28c40*/  FFMA.RM R69, R69, R124, 12582913 ;  /* 0x4b40000145457423 */ /* 0x000fe2000000407c */
[----:B-1----:R-:W-:-:S03]  /*28c50*/  FMUL R53, R53, R71 ;  /* 0x0000004735357220 */ /* 0x002fc60000400000 */
[----:B------:R-:W-:Y:S01]  /*28c60*/  FADD R71, R69, -12583039 ;  /* 0xcb40007f45477421 */ /* 0x000fe20000000000 */
[----:B------:R-:W-:-:S03]  /*28c70*/  SHF.L.U32 R61, R61, 0x17, RZ ;  /* 0x000000173d3d7819 */ /* 0x000fc600000006ff */
[----:B------:R-:W-:-:S04]  /*28c80*/  FFMA R71, R54, 1.4426950216293334961, -R71 ;  /* 0x3fb8aa3b36477823 */ /* 0x000fc80000000847 */
[----:B------:R-:W-:Y:S01]  /*28c90*/  FFMA R71, R54, 1.925963033500011079e-08, R71 ;  /* 0x32a5706036477823 */ /* 0x000fe20000000047 */
[----:B0-----:R-:W-:Y:S01]  /*28ca0*/  FMUL R54, R61, R78 ;  /* 0x0000004e3d367220 */ /* 0x001fe20000400000 */
        /* <DEDUP_REMOVED lines=36> */
[----:B------:R-:W-:-:S04]  /*28ef0*/  FFMA R78, R59, 1.4426950216293334961, -R78 ;  /* 0x3fb8aa3b3b4e7823 */ /* 0x000fc8000000084e */
[----:B------:R-:W-:Y:S01]  /*28f00*/  FFMA R78, R59, 1.925963033500011079e-08, R78 ;  /* 0x32a570603b4e7823 */ /* 0x000fe2000000004e */
[----:B------:R-:W-:Y:S01]  /*28f10*/  FFMA.SAT R59, R60, R251, 0.5 ;  /* 0x3f0000003c3b7423 */ /* 0x000fe200000020fb */
[----:B------:R-:W-:-:S03]  /*28f20*/  IMAD.SHL.U32 R82, R69, 0x800000, RZ ;  /* 0x0080000045527824 */ /* 0x000fc600078e00ff */
        /* <DEDUP_REMOVED lines=23> */
[----:B------:R-:W-:-:S03]  /*290a0*/  SHF.L.U32 R82, R71, 0x17, RZ ;  /* 0x0000001747527819 */ /* 0x000fc600000006ff */
        /* <DEDUP_REMOVED lines=8> */
[----:B------:R-:W-:-:S04]  /*29130*/  FFMA.SAT R69, R64, R251, 0.5 ;  /* 0x3f00000040457423 */ /* 0x000fc800000020fb */
[----:B------:R-:W0:Y:S01]  /*29140*/  MUFU.EX2 R82, R82 ;  /* 0x0000005200527308 */ /* 0x000e220000000800 */
[----:B------:R-:W-:-:S04]  /*29150*/  FFMA.RM R69, R69, R124, 12582913 ;  /* 0x4b40000145457423 */ /* 0x000fc8000000407c */
[----:B------:R-:W-:-:S04]  /*29160*/  FADD R78, R69, -12583039 ;  /* 0xcb40007f454e7421 */ /* 0x000fc80000000000 */
[----:B------:R-:W-:Y:S01]  /*29170*/  FFMA R78, R64, 1.4426950216293334961, -R78 ;  /* 0x3fb8aa3b404e7823 */ /* 0x000fe2000000084e */
[----:B------:R-:W-:-:S03]  /*29180*/  SHF.L.U32 R90, R71, 0x17, RZ ;  /* 0x00000017475a7819 */ /* 0x000fc600000006ff */
[----:B------:R-:W-:Y:S01]  /*29190*/  FFMA R78, R64, 1.925963033500011079e-08, R78 ;  /* 0x32a57060404e7823 */ /* 0x000fe2000000004e */
[----:B------:R-:W-:-:S04]  /*291a0*/  FFMA.SAT R64, R65, R251, 0.5 ;  /* 0x3f00000041407423 */ /* 0x000fc800000020fb */
[----:B------:R-:W-:Y:S01]  /*291b0*/  FFMA.RM R71, R64, R124, 12582913 ;  /* 0x4b40000140477423 */ /* 0x000fe2000000407c */
[----:B0-----:R-:W-:-:S03]  /*291c0*/  FMUL R64, R90, R82 ;  /* 0x000000525a407220 */ /* 0x001fc60000400000 */
        /* <DEDUP_REMOVED lines=43> */
[----:B------:R-:W-:-:S03]  /*29480*/  SHF.L.U32 R70, R71, 0x17, RZ ;  /* 0x0000001747467819 */ /* 0x000fc600000006ff */
[----:B------:R-:W0:Y:S01]  /*29490*/  MUFU.EX2 R71, R82 ;  /* 0x0000005200477308 */ /* 0x000e220000000800 */
[----:B------:R-:W-:Y:S01]  /*294a0*/  SHF.L.U32 R78, R78, 0x17, RZ ;  /* 0x000000174e4e7819 */ /* 0x000fe200000006ff */
[----:B------:R-:W-:Y:S01]  /*294b0*/  FMUL R147, R147, R115 ;  /* 0x0000007393937220 */ /* 0x000fe20000400000 */
[----:B--2---:R-:W-:Y:S01]  /*294c0*/  FADD R90, RZ, R216 ;  /* 0x000000d8ff5a7221 */ /* 0x004fe20000000000 */
[----:B------:R-:W2:Y:S03]  /*294d0*/  LDL R115, [R1+0x484] ;  /* 0x0004840001737983 */ /* 0x000ea60000100800 */
[----:B------:R-:W-:Y:S02]  /*294e0*/  FADD R90, R90, R131 ;  /* 0x000000835a5a7221 */ /* 0x000fe40000000000 */
[----:B------:R-:W2:Y:S01]  /*294f0*/  LDL R131, [R1+0x470] ;  /* 0x0004700001837983 */ /* 0x000ea20000100800 */
[----:B0-----:R-:W-:Y:S01]  /*29500*/  FMUL R71, R78, R71 ;  /* 0x000000474e477220 */ /* 0x001fe20000400000 */
[----:B------:R-:W-:-:S04]  /*29510*/  FFMA.SAT R78, R72, R251, 0.5 ;  /* 0x3f000000484e7423 */ /* 0x000fc800000020fb */
[----:B------:R-:W-:-:S04]  /*29520*/  FFMA.RM R78, R78, R124, 12582913 ;  /* 0x4b4000014e4e7423 */ /* 0x000fc8000000407c */
[----:B------:R-:W-:-:S04]  /*29530*/  FADD R82, R78, -12583039 ;  /* 0xcb40007f4e527421 */ /* 0x000fc80000000000 */
[----:B------:R-:W-:-:S04]  /*29540*/  FFMA R82, R72, 1.4426950216293334961, -R82 ;  /* 0x3fb8aa3b48527823 */ /* 0x000fc80000000852 */
[----:B------:R-:W-:Y:S01]  /*29550*/  FFMA R82, R72, 1.925963033500011079e-08, R82 ;  /* 0x32a5706048527823 */ /* 0x000fe20000000052 */
[----:B------:R-:W-:Y:S02]  /*29560*/  FADD R72, R90, R114 ;  /* 0x000000725a487221 */ /* 0x000fe40000000000 */
[----:B------:R-:W2:Y:S02]  /*29570*/  LDL R114, [R1+0x44c] ;  /* 0x00044c0001727983 */ /* 0x000ea40000100800 */
[----:B----4-:R-:W-:Y:S02]  /*29580*/  FADD R72, R72, R133 ;  /* 0x0000008548487221 */ /* 0x010fe40000000000 */
[----:B------:R-:W4:Y:S02]  /*29590*/  LDL R133, [R1+0x494] ;  /* 0x0004940001857983 */ /* 0x000f240000100800 */
[----:B---3--:R-:W-:Y:S01]  /*295a0*/  FADD R72, R72, R111 ;  /* 0x0000006f48487221 */ /* 0x008fe20000000000 */
[----:B------:R-:W0:Y:S01]  /*295b0*/  MUFU.EX2 R82, R82 ;  /* 0x0000005200527308 */ /* 0x000e220000000800 */
[----:B------:R-:W-:Y:S01]  /*295c0*/  SHF.L.U32 R78, R78, 0x17, RZ ;  /* 0x000000174e4e7819 */ /* 0x000fe200000006ff */
[----:B------:R-:W3:Y:S01]  /*295d0*/  LDL R111, [R1+0x4b4] ;  /* 0x0004b400016f7983 */ /* 0x000ee20000100800 */
[----:B------:R-:W-:-:S03]  /*295e0*/  FADD R72, R72, R118 ;  /* 0x0000007648487221 */ /* 0x000fc60000000000 */
[----:B------:R-:W3:Y:S01]  /*295f0*/  LDL R118, [R1+0x480] ;  /* 0x0004800001767983 */ /* 0x000ee20000100800 */
[----:B------:R-:W-:-:S03]  /*29600*/  FADD R72, R72, R132 ;  /* 0x0000008448487221 */ /* 0x000fc60000000000 */
[----:B------:R-:W3:Y:S01]  /*29610*/  LDL R132, [R1+0x46c] ;  /* 0x00046c0001847983 */ /* 0x000ee20000100800 */
[----:B------:R-:W-:-:S03]  /*29620*/  FADD R90, R72, R117 ;  /* 0x00000075485a7221 */ /* 0x000fc60000000000 */
[----:B------:R-:W3:Y:S01]  /*29630*/  LDL R117, [R1+0x458] ;  /* 0x0004580001757983 */ /* 0x000ee20000100800 */
[----:B------:R-:W-:-:S03]  /*29640*/  FADD R90, R90, R134 ;  /* 0x000000865a5a7221 */ /* 0x000fc60000000000 */
[----:B------:R-:W3:Y:S01]  /*29650*/  LDL R134, [R1+0x4a4] ;  /* 0x0004a40001867983 */ /* 0x000ee20000100800 */
[----:B------:R-:W-:Y:S01]  /*29660*/  FADD R90, R90, R116 ;  /* 0x000000745a5a7221 */ /* 0x000fe20000000000 */
[----:B0-----:R-:W-:Y:S01]  /*29670*/  FMUL R72, R78, R82 ;  /* 0x000000524e487220 */ /* 0x001fe20000400000 */
[----:B------:R-:W-:Y:S01]  /*29680*/  FFMA.SAT R78, R73, R251, 0.5 ;  /* 0x3f000000494e7423 */ /* 0x000fe200000020fb */
[----:B------:R-:W3:Y:S01]  /*29690*/  LDL R116, [R1+0x47c] ;  /* 0x00047c0001747983 */ /* 0x000ee20000100800 */
[----:B------:R-:W-:-:S03]  /*296a0*/  FADD R90, R90, R119 ;  /* 0x000000775a5a7221 */ /* 0x000fc60000000000 */
[----:B------:R-:W3:Y:S01]  /*296b0*/  LDL R119, [R1+0x490] ;  /* 0x0004900001777983 */ /* 0x000ee20000100800 */
[----:B------:R-:W-:Y:S01]  /*296c0*/  FFMA.RM R78, R78, R124, 12582913 ;  /* 0x4b4000014e4e7423 */ /* 0x000fe2000000407c */
[----:B------:R-:W-:Y:S02]  /*296d0*/  FADD R90, R90, R120 ;  /* 0x000000785a5a7221 */ /* 0x000fe40000000000 */
[----:B------:R-:W3:Y:S01]  /*296e0*/  LDL R120, [R1+0x468] ;  /* 0x0004680001787983 */ /* 0x000ee20000100800 */
[----:B------:R-:W-:-:S04]  /*296f0*/  FADD R82, R78, -12583039 ;  /* 0xcb40007f4e527421 */ /* 0x000fc80000000000 */
[----:B------:R-:W-:-:S04]  /*29700*/  FFMA R82, R73, 1.4426950216293334961, -R82 ;  /* 0x3fb8aa3b49527823 */ /* 0x000fc80000000852 */
[----:B------:R-:W-:Y:S01]  /*29710*/  FFMA R82, R73, 1.925963033500011079e-08, R82 ;  /* 0x32a5706049527823 */ /* 0x000fe20000000052 */
[----:B--2---:R-:W-:Y:S02]  /*29720*/  FADD R73, R90, R115 ;  /* 0x000000735a497221 */ /* 0x004fe40000000000 */
[----:B------:R-:W2:Y:S02]  /*29730*/  LDL R115, [R1+0x4a0] ;  /* 0x0004a00001737983 */ /* 0x000ea40000100800 */
[----:B------:R-:W-:Y:S02]  /*29740*/  FADD R73, R73, R131 ;  /* 0x0000008349497221 */ /* 0x000fe40000000000 */
[----:B------:R-:W2:Y:S02]  /*29750*/  LDL R131, [R1+0x48c] ;  /* 0x00048c0001837983 */ /* 0x000ea40000100800 */
[----:B------:R-:W-:Y:S01]  /*29760*/  FADD R73, R73, R113 ;  /* 0x0000007149497221 */ /* 0x000fe20000000000 */
[----:B------:R-:W0:Y:S01]  /*29770*/  MUFU.EX2 R82, R82 ;  /* 0x0000005200527308 */ /* 0x000e220000000800 */
[----:B------:R-:W-:Y:S01]  /*29780*/  SHF.L.U32 R78, R78, 0x17, RZ ;  /* 0x000000174e4e7819 */ /* 0x000fe200000006ff */
[----:B------:R-:W2:Y:S01]  /*29790*/  LDL R113, [R1+0x4ac] ;  /* 0x0004ac0001717983 */ /* 0x000ea20000100800 */
[----:B------:R-:W-:-:S03]  /*297a0*/  FADD R73, R73, R114 ;  /* 0x0000007249497221 */ /* 0x000fc60000000000 */
[----:B------:R-:W2:Y:S01]  /*297b0*/  LDL R114, [R1+0x478] ;  /* 0x0004780001727983 */ /* 0x000ea20000100800 */
[----:B----4-:R-:W-:-:S03]  /*297c0*/  FADD R73, R73, R133 ;  /* 0x0000008549497221 */ /* 0x010fc60000000000 */
[----:B------:R-:W4:Y:S01]  /*297d0*/  LDL R133, [R1+0x4c4] ;  /* 0x0004c40001857983 */ /* 0x000f220000100800 */
[----:B---3--:R-:W-:-:S03]  /*297e0*/  FADD R90, R73, R118 ;  /* 0x00000076495a7221 */ /* 0x008fc60000000000 */
[----:B------:R-:W3:Y:S01]  /*297f0*/  LDL R118, [R1+0x4b0] ;  /* 0x0004b00001767983 */ /* 0x000ee20000100800 */
[----:B------:R-:W-:-:S03]  /*29800*/  FADD R90, R90, R132 ;  /* 0x000000845a5a7221 */ /* 0x000fc60000000000 */
[----:B------:R-:W3:Y:S01]  /*29810*/  LDL R132, [R1+0x49c] ;  /* 0x00049c0001847983 */ /* 0x000ee20000100800 */
[----:B------:R-:W-:Y:S01]  /*29820*/  FADD R90, R90, R117 ;  /* 0x000000755a5a7221 */ /* 0x000fe20000000000 */
[----:B0-----:R-:W-:Y:S02]  /*29830*/  FMUL R73, R78, R82 ;  /* 0x000000524e497220 */ /* 0x001fe40000400000 */
[----:B------:R-:W3:Y:S01]  /*29840*/  LDL R117, [R1+0x4d4] ;  /* 0x0004d40001757983 */ /* 0x000ee20000100800 */
[----:B------:R-:W-:-:S03]  /*29850*/  FADD R90, R90, R134 ;  /* 0x000000865a5a7221 */ /* 0x000fc60000000000 */
[----:B------:R-:W3:Y:S01]  /*29860*/  LDL R134, [R1+0x488] ;  /* 0x0004880001867983 */ /* 0x000ee20000100800 */
[----:B------:R-:W-:-:S04]  /*29870*/  FFMA.SAT R78, R74, R251, 0.5 ;  /* 0x3f0000004a4e7423 */ /* 0x000fc800000020fb */
[----:B------:R-:W-:-:S04]  /*29880*/  FFMA.RM R78, R78, R124, 12582913 ;  /* 0x4b4000014e4e7423 */ /* 0x000fc8000000407c */
[----:B------:R-:W-:Y:S01]  /*29890*/  FADD R82, R78, -12583039 ;  /* 0xcb40007f4e527421 */ /* 0x000fe20000000000 */
[----:B------:R-:W-:Y:S02]  /*298a0*/  FADD R90, R90, R119 ;  /* 0x000000775a5a7221 */ /* 0x000fe40000000000 */
[----:B------:R-:W3:Y:S01]  /*298b0*/  LDL R119, [R1+0x4c0] ;  /* 0x0004c00001777983 */ /* 0x000ee20000100800 */
[----:B------:R-:W-:-:S04]  /*298c0*/  FFMA R82, R74, 1.4426950216293334961, -R82 ;  /* 0x3fb8aa3b4a527823 */ /* 0x000fc80000000852 */
[----:B------:R-:W-:Y:S01]  /*298d0*/  FFMA R82, R74, 1.925963033500011079e-08, R82 ;  /* 0x32a570604a527823 */ /* 0x000fe20000000052 */
[----:B------:R-:W-:Y:S02]  /*298e0*/  FADD R74, R90, R116 ;  /* 0x000000745a4a7221 */ /* 0x000fe40000000000 */
[----:B------:R-:W3:Y:S02]  /*298f0*/  LDL R116, [R1+0x498] ;  /* 0x0004980001747983 */ /* 0x000ee40000100800 */
[----:B------:R-:W-:Y:S02]  /*29900*/  FADD R74, R74, R120 ;  /* 0x000000784a4a7221 */ /* 0x000fe40000000000 */
[----:B------:R-:W3:Y:S02]  /*29910*/  LDL R120, [R1+0x4e4] ;  /* 0x0004e40001787983 */ /* 0x000ee40000100800 */
[----:B------:R-:W-:Y:S01]  /*29920*/  FADD R74, R74, R111 ;  /* 0x0000006f4a4a7221 */ /* 0x000fe20000000000 */
[----:B------:R-:W0:Y:S01]  /*29930*/  MUFU.EX2 R82, R82 ;  /* 0x0000005200527308 */ /* 0x000e220000000800 */
[----:B------:R-:W-:Y:S01]  /*29940*/  SHF.L.U32 R78, R78, 0x17, RZ ;  /* 0x000000174e4e7819 */ /* 0x000fe200000006ff */
[----:B------:R-:W3:Y:S01]  /*29950*/  LDL R111, [R1+0x504] ;  /* 0x00050400016f7983 */ /* 0x000ee20000100800 */
[----:B--2---:R-:W-:-:S03]  /*29960*/  FADD R74, R74, R115 ;  /* 0x000000734a4a7221 */ /* 0x004fc60000000000 */
[----:B------:R-:W2:Y:S01]  /*29970*/  LDL R115, [R1+0x4d0] ;  /* 0x0004d00001737983 */ /* 0x000ea20000100800 */
[----:B------:R-:W-:-:S03]  /*29980*/  FADD R74, R74, R131 ;  /* 0x000000834a4a7221 */ /* 0x000fc60000000000 */
        /* <DEDUP_REMOVED lines=9> */
[----:B------:R-:W-:-:S03]  /*29a20*/  FADD R90, R90, R134 ;  /* 0x000000865a5a7221 */ /* 0x000fc60000000000 */
[----:B------:R-:W3:Y:S01]  /*29a30*/  LDL R134, [R1+0x4b8] ;  /* 0x0004b80001867983 */ /* 0x000ee20000100800 */
[----:B0-----:R-:W-:Y:S01]  /*29a40*/  FMUL R74, R78, R82 ;  /* 0x000000524e4a7220 */ /* 0x001fe20000400000 */
[----:B------:R-:W-:-:S04]  /*29a50*/  FFMA.SAT R78, R75, R251, 0.5 ;  /* 0x3f0000004b4e7423 */ /* 0x000fc800000020fb */
[----:B------:R-:W-:-:S04]  /*29a60*/  FFMA.RM R78, R78, R124, 12582913 ;  /* 0x4b4000014e4e7423 */ /* 0x000fc8000000407c */
[----:B------:R-:W-:-:S04]  /*29a70*/  FADD R82, R78, -12583039 ;  /* 0xcb40007f4e527421 */ /* 0x000fc80000000000 */
        /* <DEDUP_REMOVED lines=10> */
[----:B------:R-:W-:-:S03]  /*29b20*/  FADD R75, R75, R116 ;  /* 0x000000744b4b7221 */ /* 0x000fc60000000000 */
[----:B------:R-:W3:Y:S01]  /*29b30*/  LDL R116, [R1+0x4c8] ;  /* 0x0004c80001747983 */ /* 0x000ee20000100800 */
[----:B------:R-:W-:-:S03]  /*29b40*/  FADD R75, R75, R120 ;  /* 0x000000784b4b7221 */ /* 0x000fc60000000000 */
[----:B------:R-:W3:Y:S01]  /*29b50*/  LDL R120, [R1+0x514] ;  /* 0x0005140001787983 */ /* 0x000ee20000100800 */
[----:B--2---:R-:W-:-:S03]  /*29b60*/  FADD R90, R75, R115 ;  /* 0x000000734b5a7221 */ /* 0x004fc60000000000 */
[----:B------:R-:W2:Y:S01]  /*29b70*/  LDL R115, [R1+0x500] ;  /* 0x0005000001737983 */ /* 0x000ea20000100800 */
[----:B------:R-:W-:-:S03]  /*29b80*/  FADD R90, R90, R131 ;  /* 0x000000835a5a7221 */ /* 0x000fc60000000000 */
[----:B------:R-:W2:Y:S01]  /*29b90*/  LDL R131, [R1+0x4ec] ;  /* 0x0004ec0001837983 */ /* 0x000ea20000100800 */
[----:B0-----:R-:W-:Y:S01]  /*29ba0*/  FMUL R75, R78, R82 ;  /* 0x000000524e4b7220 */ /* 0x001fe20000400000 */
[----:B------:R-:W-:-:S04]  /*29bb0*/  FFMA.SAT R78, R76, R251, 0.5 ;  /* 0x3f0000004c4e7423 */ /* 0x000fc800000020fb */
[----:B------:R-:W-:-:S04]  /*29bc0*/  FFMA.RM R78, R78, R124, 12582913 ;  /* 0x4b4000014e4e7423 */ /* 0x000fc8000000407c */
[----:B------:R-:W-:Y:S01]  /*29bd0*/  FADD R82, R78, -12583039 ;  /* 0xcb40007f4e527421 */ /* 0x000fe20000000000 */
[----:B------:R-:W-:Y:S02]  /*29be0*/  FADD R90, R90, R114 ;  /* 0x000000725a5a7221 */ /* 0x000fe40000000000 */
[----:B------:R-:W2:Y:S02]  /*29bf0*/  LDL R114, [R1+0x524] ;  /* 0x0005240001727983 */ /* 0x000ea40000100800 */
[----:B----4-:R-:W-:Y:S02]  /*29c00*/  FADD R90, R90, R133 ;  /* 0x000000855a5a7221 */ /* 0x010fe40000000000 */
[----:B------:R-:W4:Y:S01]  /*29c10*/  LDL R133, [R1+0x4d8] ;  /* 0x0004d80001857983 */ /* 0x000f220000100800 */
[----:B------:R-:W-:Y:S01]  /*29c20*/  FFMA R82, R76, 1.4426950216293334961, -R82 ;  /* 0x3fb8aa3b4c527823 */ /* 0x000fe20000000852 */
[----:B---3--:R-:W-:Y:S02]  /*29c30*/  FADD R90, R90, R132 ;  /* 0x000000845a5a7221 */ /* 0x008fe40000000000 */
[----:B------:R-:W3:Y:S01]  /*29c40*/  LDL R132, [R1+0x510] ;  /* 0x0005100001847983 */ /* 0x000ee20000100800 */
[----:B------:R-:W-:Y:S01]  /*29c50*/  FFMA R82, R76, 1.925963033500011079e-08, R82 ;  /* 0x32a570604c527823 */ /* 0x000fe20000000052 */
[----:B------:R-:W-:-:S02]  /*29c60*/  FADD R76, R90, R118 ;  /* 0x000000765a4c7221 */ /* 0x000fc40000000000 */
        /* <DEDUP_REMOVED lines=21> */
[----:B--2---:R-:W-:Y:S02]  /*29dc0*/  FADD R90, R90, R115 ;  /* 0x000000735a5a7221 */ /* 0x004fe40000000000 */
[----:B------:R-:W2:Y:S02]  /*29dd0*/  LDL R115, [R1+0x51c] ;  /* 0x00051c0001737983 */ /* 0x000ea40000100800 */
[----:B------:R-:W-:Y:S02]  /*29de0*/  FADD R90, R90, R131 ;  /* 0x000000835a5a7221 */ /* 0x000fe40000000000 */
[----:B------:R-:W2:Y:S02]  /*29df0*/  LDL R131, [R1+0x530] ;  /* 0x0005300001837983 */ /* 0x000ea40000100800 */
[----:B----4-:R-:W-:Y:S02]  /*29e00*/  FADD R90, R90, R133 ;  /* 0x000000855a5a7221 */ /* 0x010fe40000000000 */
[----:B------:R-:W4:Y:S02]  /*29e10*/  LDL R133, [R1+0x508] ;  /* 0x0005080001857983 */ /* 0x000f240000100800 */
[----:B------:R-:W-:-:S02]  /*29e20*/  FADD R77, R90, R114 ;  /* 0x000000725a4d7221 */ /* 0x000fc40000000000 */
[----:B------:R-:W4:Y:S02]  /*29e30*/  LDL R114, [R1+0x540] ;  /* 0x0005400001727983 */ /* 0x000f240000100800 */
[----:B---3--:R-:W-:Y:S02]  /*29e40*/  FADD R77, R77, R132 ;  /* 0x000000844d4d7221 */ /* 0x008fe40000000000 */
[----:B------:R-:W3:Y:S02]  /*29e50*/  LDL R132, [R1+0x52c] ;  /* 0x00052c0001847983 */ /* 0x000ee40000100800 */
[----:B------:R-:W-:Y:S02]  /*29e60*/  FADD R77, R77, R113 ;  /* 0x000000714d4d7221 */ /* 0x000fe40000000000 */
[----:B------:R-:W3:Y:S02]  /*29e70*/  LDL R113, [R1+0x548] ;  /* 0x0005480001717983 */ /* 0x000ee40000100800 */
[----:B------:R-:W-:-:S02]  /*29e80*/  FADD R77, R77, R118 ;  /* 0x000000764d4d7221 */ /* 0x000fc40000000000 */
[----:B------:R-:W3:Y:S02]  /*29e90*/  LDL R118, [R1+0x518] ;  /* 0x0005180001767983 */ /* 0x000ee40000100800 */
[----:B------:R-:W-:Y:S02]  /*29ea0*/  FADD R77, R77, R134 ;  /* 0x000000864d4d7221 */ /* 0x000fe40000000000 */
        /* <DEDUP_REMOVED lines=9> */
[----:B--2---:R-:W-:-:S02]  /*29f40*/  FADD R90, R90, R131 ;  /* 0x000000835a5a7221 */ /* 0x004fc40000000000 */
[----:B------:R-:W2:Y:S02]  /*29f50*/  LDL R131, [R1+0x558] ;  /* 0x0005580001837983 */ /* 0x000ea40000100800 */
[----:B------:R-:W-:Y:S02]  /*29f60*/  FADD R90, R90, R115 ;  /* 0x000000735a5a7221 */ /* 0x000fe40000000000 */
[----:B------:R-:W2:Y:S02]  /*29f70*/  LDL R115, [R1+0x538] ;  /* 0x0005380001737983 */ /* 0x000ea40000100800 */
[----:B----4-:R-:W-:Y:S02]  /*29f80*/  FADD R90, R90, R133 ;  /* 0x000000855a5a7221 */ /* 0x010fe40000000000 */
[----:B------:R-:W4:Y:S02]  /*29f90*/  LDL R133, [R1+0x574] ;  /* 0x0005740001857983 */ /* 0x000f240000100800 */
[----:B------:R-:W-:Y:S01]  /*29fa0*/  FADD R90, R90, R111 ;  /* 0x0000006f5a5a7221 */ /* 0x000fe20000000000 */
[----:B------:R-:W0:Y:S01]  /*29fb0*/  MUFU.EX2 R82, R82 ;  /* 0x0000005200527308 */ /* 0x000e220000000800 */
[----:B------:R-:W-:Y:S01]  /*29fc0*/  IMAD.SHL.U32 R78, R78, 0x800000, RZ ;  /* 0x008000004e4e7824 */ /* 0x000fe200078e00ff */
[----:B------:R-:W4:Y:S01]  /*29fd0*/  LDL R111, [R1+0x58c] ;  /* 0x00058c00016f7983 */ /* 0x000f220000100800 */
[----:B------:R-:W-:-:S03]  /*29fe0*/  FADD R90, R90, R114 ;  /* 0x000000725a5a7221 */ /* 0x000fc60000000000 */
        /* <DEDUP_REMOVED lines=13> */
[----:B------:R-:W0:Y:S08]  /*2a0c0*/  MUFU.EX2 R98, R98 ;  /* 0x0000006200627308 */ /* 0x000e300000000800 */
[----:B------:R-:W1:Y:S01]  /*2a0d0*/  MUFU.EX2 R82, R82 ;  /* 0x0000005200527308 */ /* 0x000e620000000800 */
[----:B------:R-:W-:Y:S01]  /*2a0e0*/  SHF.L.U32 R78, R78, 0x17, RZ ;  /* 0x000000174e4e7819 */ /* 0x000fe200000006ff */
[----:B0-----:R-:W-:Y:S01]  /*2a0f0*/  FMUL R138, R138, R98 ;  /* 0x000000628a8a7220 */ /* 0x001fe20000400000 */
[----:B------:R-:W-:-:S02]  /*2a100*/  FADD R98, R90, R117 ;  /* 0x000000755a627221 */ /* 0x000fc40000000000 */
[----:B------:R-:W3:Y:S01]  /*2a110*/  LDL R117, [R1+0x570] ;  /* 0x0005700001757983 */ /* 0x000ee20000100800 */
[----:B-1----:R-:W-:Y:S01]  /*2a120*/  FMUL R78, R78, R82 ;  /* 0x000000524e4e7220 */ /* 0x002fe20000400000 */
[----:B------:R-:W-:-:S04]  /*2a130*/  FFMA.SAT R82, R79, R251, 0.5 ;  /* 0x3f0000004f527423 */ /* 0x000fc800000020fb */
[----:B------:R-:W-:Y:S01]  /*2a140*/  FFMA.RM R82, R82, R124, 12582913 ;  /* 0x4b40000152527423 */ /* 0x000fe2000000407c */
[----:B------:R-:W-:Y:S02]  /*2a150*/  FADD R98, R98, R119 ;  /* 0x0000007762627221 */ /* 0x000fe40000000000 */
[----:B------:R-:W3:Y:S01]  /*2a160*/  LDL R119, [R1+0x560] ;  /* 0x0005600001777983 */ /* 0x000ee20000100800 */
[----:B------:R-:W-:Y:S01]  /*2a170*/  FADD R90, R82, -12583039 ;  /* 0xcb40007f525a7421 */ /* 0x000fe20000000000 */
[----:B------:R-:W-:Y:S02]  /*2a180*/  FADD R98, R98, R120 ;  /* 0x0000007862627221 */ /* 0x000fe40000000000 */
[----:B------:R-:W3:Y:S01]  /*2a190*/  LDL R120, [R1+0x1e4] ;  /* 0x0001e40001787983 */ /* 0x000ee20000100800 */
[----:B------:R-:W-:-:S04]  /*2a1a0*/  FFMA R90, R79, 1.4426950216293334961, -R90 ;  /* 0x3fb8aa3b4f5a7823 */ /* 0x000fc8000000085a */
[----:B------:R-:W-:Y:S01]  /*2a1b0*/  FFMA R90, R79, 1.925963033500011079e-08, R90 ;  /* 0x32a570604f5a7823 */ /* 0x000fe2000000005a */
[----:B------:R-:W-:Y:S02]  /*2a1c0*/  FADD R79, R98, R116 ;  /* 0x00000074624f7221 */ /* 0x000fe40000000000 */
[----:B------:R-:W3:Y:S02]  /*2a1d0*/  LDL R116, [R1+0x57c] ;  /* 0x00057c0001747983 */ /* 0x000ee40000100800 */
[----:B--2---:R-:W-:Y:S02]  /*2a1e0*/  FADD R79, R79, R131 ;  /* 0x000000834f4f7221 */ /* 0x004fe40000000000 */
        /* <DEDUP_REMOVED lines=9> */
[----:B------:R-:W-:-:S03]  /*2a280*/  FADD R98, R79, R114 ;  /* 0x000000724f627221 */ /* 0x000fc60000000000 */
[----:B------:R-:W4:Y:S01]  /*2a290*/  LDL R114, [R1+0x588] ;  /* 0x0005880001727983 */ /* 0x000f220000100800 */
[----:B---3--:R-:W-:-:S03]  /*2a2a0*/  FADD R98, R98, R132 ;  /* 0x0000008462627221 */ /* 0x008fc60000000000 */
        /* <DEDUP_REMOVED lines=23> */
[----:B--2---:R-:W-:-:S03]  /*2a420*/  FADD R80, R80, R131 ;  /* 0x0000008350507221 */ /* 0x004fc60000000000 */
        /* <DEDUP_REMOVED lines=35> */
[----:B---3--:R-:W-:-:S02]  /*2a660*/  FADD R98, R98, R132 ;  /* 0x0000008462627221 */ /* 0x008fc40000000000 */
[----:B------:R-:W3:Y:S02]  /*2a670*/  LDL R132, [R1+0x5d0] ;  /* 0x0005d00001847983 */ /* 0x000ee40000100800 */
[----:B------:R-:W-:Y:S02]  /*2a680*/  FADD R98, R98, R114 ;  /* 0x0000007262627221 */ /* 0x000fe40000000000 */
[----:B------:R-:W3:Y:S02]  /*2a690*/  LDL R114, [R1+0x28c] ;  /* 0x00028c0001727983 */ /* 0x000ee40000100800 */
[----:B------:R-:W-:Y:S02]  /*2a6a0*/  FADD R98, R98, R134 ;  /* 0x0000008662627221 */ /* 0x000fe40000000000 */
[----:B------:R-:W3:Y:S01]  /*2a6b0*/  LDL R134, [R1+0x5ec] ;  /* 0x0005ec0001867983 */ /* 0x000ee20000100800 */
[----:B------:R-:W0:Y:S01]  /*2a6c0*/  MUFU.EX2 R90, R90 ;  /* 0x0000005a005a7308 */ /* 0x000e220000000800 */
[----:B------:R-:W-:-:S05]  /*2a6d0*/  SHF.L.U32 R82, R82, 0x17, RZ ;  /* 0x0000001752527819 */ /* 0x000fca00000006ff */
[----:B0-----:R-:W-:Y:S01]  /*2a6e0*/  FMUL R81, R82, R90 ;  /* 0x0000005a52517220 */ /* 0x001fe20000400000 */
[----:B------:R-:W-:-:S04]  /*2a6f0*/  FFMA.SAT R82, R232, R251, 0.5 ;  /* 0x3f000000e8527423 */ /* 0x000fc800000020fb */
[----:B------:R-:W-:-:S04]  /*2a700*/  FFMA.RM R82, R82, R124, 12582913 ;  /* 0x4b40000152527423 */ /* 0x000fc8000000407c */
[----:B------:R-:W-:-:S04]  /*2a710*/  FADD R90, R82, -12583039 ;  /* 0xcb40007f525a7421 */ /* 0x000fc80000000000 */
[----:B------:R-:W-:Y:S01]  /*2a720*/  FFMA R90, R232, 1.4426950216293334961, -R90 ;  /* 0x3fb8aa3be85a7823 */ /* 0x000fe2000000085a */
[----:B------:R-:W-:Y:S01]  /*2a730*/  FADD R98, R98, R111 ;  /* 0x0000006f62627221 */ /* 0x000fe20000000000 */
[----:B------:R-:W-:Y:S01]  /*2a740*/  SHF.L.U32 R82, R82, 0x17, RZ ;  /* 0x0000001752527819 */ /* 0x000fe200000006ff */
[----:B------:R-:W3:Y:S01]  /*2a750*/  LDL R111, [R1+0x5f8] ;  /* 0x0005f800016f7983 */ /* 0x000ee20000100800 */
[----:B------:R-:W-:Y:S01]  /*2a760*/  FFMA R90, R232, 1.925963033500011079e-08, R90 ;  /* 0x32a57060e85a7823 */ /* 0x000fe2000000005a */
[----:B------:R-:W-:Y:S02]  /*2a770*/  FADD R98, R98, R118 ;  /* 0x0000007662627221 */ /* 0x000fe40000000000 */
[----:B------:R-:W3:Y:S03]  /*2a780*/  LDL R118, [R1+0x5dc] ;  /* 0x0005dc0001767983 */ /* 0x000ee60000100800 */
[----:B------:R-:W0:Y:S01]  /*2a790*/  MUFU.EX2 R90, R90 ;  /* 0x0000005a005a7308 */ /* 0x000e220000000800 */
[----:B------:R-:W-:-:S02]  /*2a7a0*/  FADD R98, R98, R117 ;  /* 0x0000007562627221 */ /* 0x000fc40000000000 */
[----:B------:R-:W3:Y:S02]  /*2a7b0*/  LDL R117, [R1+0x5cc] ;  /* 0x0005cc0001757983 */ /* 0x000ee40000100800 */
[----:B------:R-:W-:Y:S02]  /*2a7c0*/  FADD R98, R98, R119 ;  /* 0x0000007762627221 */ /* 0x000fe40000000000 */
[----:B------:R-:W3:Y:S02]  /*2a7d0*/  LDL R119, [R1+0x2a0] ;  /* 0x0002a00001777983 */ /* 0x000ee40000100800 */
[----:B------:R-:W-:Y:S02]  /*2a7e0*/  FADD R98, R98, R120 ;  /* 0x0000007862627221 */ /* 0x000fe40000000000 */
[----:B------:R-:W3:Y:S01]  /*2a7f0*/  LDL R120, [R1+0x5f4] ;  /* 0x0005f40001787983 */ /* 0x000ee20000100800 */
[----:B0-----:R-:W-:Y:S01]  /*2a800*/  FMUL R82, R82, R90 ;  /* 0x0000005a52527220 */ /* 0x001fe20000400000 */
[----:B------:R-:W-:Y:S01]  /*2a810*/  FFMA.SAT R90, R83, R251, 0.5 ;  /* 0x3f000000535a7423 */ /* 0x000fe200000020fb */
[----:B------:R-:W-:-:S03]  /*2a820*/  FADD R101, R98, R116 ;  /* 0x0000007462657221 */ /* 0x000fc60000000000 */
[----:B------:R-:W-:Y:S01]  /*2a830*/  FFMA.RM R90, R90, R124, 12582913 ;  /* 0x4b4000015a5a7423 */ /* 0x000fe2000000407c */
[----:B------:R-:W3:Y:S03]  /*2a840*/  LDL R116, [R1+0x5d8] ;  /* 0x0005d80001747983 */ /* 0x000ee60000100800 */
[----:B------:R-:W-:-:S04]  /*2a850*/  FADD R98, R90, -12583039 ;  /* 0xcb40007f5a627421 */ /* 0x000fc80000000000 */
[----:B------:R-:W-:-:S04]  /*2a860*/  FFMA R98, R83, 1.4426950216293334961, -R98 ;  /* 0x3fb8aa3b53627823 */ /* 0x000fc80000000862 */
[----:B------:R-:W-:Y:S01]  /*2a870*/  FFMA R98, R83, 1.925963033500011079e-08, R98 ;  /* 0x32a5706053627823 */ /* 0x000fe20000000062 */
[----:B--2---:R-:W-:Y:S02]  /*2a880*/  FADD R101, R101, R131 ;  /* 0x0000008365657221 */ /* 0x004fe40000000000 */
[----:B------:R-:W2:Y:S02]  /*2a890*/  LDL R131, [R1+0x5e8] ;  /* 0x0005e80001837983 */ /* 0x000ea40000100800 */
[----:B----4-:R-:W-:Y:S02]  /*2a8a0*/  FADD R101, R101, R133 ;  /* 0x0000008565657221 */ /* 0x010fe40000000000 */
[----:B------:R-:W4:Y:S02]  /*2a8b0*/  LDL R133, [R1+0x2b0] ;  /* 0x0002b00001857983 */ /* 0x000f240000100800 */
[----:B------:R-:W-:Y:S02]  /*2a8c0*/  FADD R83, R101, R115 ;  /* 0x0000007365537221 */ /* 0x000fe40000000000 */
[----:B------:R-:W4:Y:S02]  /*2a8d0*/  LDL R115, [R1+0x5f0] ;  /* 0x0005f00001737983 */ /* 0x000f240000100800 */
[----:B---3--:R-:W-:-:S02]  /*2a8e0*/  FADD R83, R83, R132 ;  /* 0x0000008453537221 */ /* 0x008fc40000000000 */
        /* <DEDUP_REMOVED lines=9> */
[----:B------:R-:W-:Y:S01]  /*2a980*/  FADD R101, R83, R118 ;  /* 0x0000007653657221 */ /* 0x000fe20000000000 */
[----:B0-----:R-:W-:Y:S02]  /*2a990*/  FMUL R83, R90, R98 ;  /* 0x000000625a537220 */ /* 0x001fe40000400000 */
[----:B------:R-:W3:Y:S01]  /*2a9a0*/  LDL R118, [R1+0x5fc] ;  /* 0x0005fc0001767983 */ /* 0x000ee20000100800 */
[----:B------:R-:W-:Y:S01]  /*2a9b0*/  FFMA.SAT R90, R84, R251, 0.5 ;  /* 0x3f000000545a7423 */ /* 0x000fe200000020fb */
[----:B------:R-:W-:Y:S02]  /*2a9c0*/  FADD R101, R101, R117 ;  /* 0x0000007565657221 */ /* 0x000fe40000000000 */
[----:B------:R-:W3:Y:S01]  /*2a9d0*/  LDL R117, [R1+0x2b8] ;  /* 0x0002b80001757983 */ /* 0x000ee20000100800 */
[----:B------:R-:W-:Y:S01]  /*2a9e0*/  FFMA.RM R90, R90, R124, 12582913 ;  /* 0x4b4000015a5a7423 */ /* 0x000fe2000000407c */
[----:B------:R-:W-:-:S02]  /*2a9f0*/  FADD R101, R101, R119 ;  /* 0x0000007765657221 */ /* 0x000fc40000000000 */
[----:B------:R-:W3:Y:S01]  /*2aa00*/  LDL R119, [R1+0x1b4] ;  /* 0x0001b40001777983 */ /* 0x000ee20000100800 */
[----:B------:R-:W-:Y:S01]  /*2aa10*/  FADD R98, R90, -12583039 ;  /* 0xcb40007f5a627421 */ /* 0x000fe20000000000 */
[----:B------:R-:W-:Y:S02]  /*2aa20*/  FADD R101, R101, R120 ;  /* 0x0000007865657221 */ /* 0x000fe40000000000 */
[----:B------:R-:W3:Y:S01]  /*2aa30*/  LDL R120, [R1+0x608] ;  /* 0x0006080001787983 */ /* 0x000ee20000100800 */
        /* <DEDUP_REMOVED lines=8> */
[----:B------:R-:W-:Y:S01]  /*2aac0*/  FADD R84, R84, R111 ;  /* 0x0000006f54547221 */ /* 0x000fe20000000000 */
[----:B------:R-:W0:Y:S01]  /*2aad0*/  MUFU.EX2 R98, R98 ;  /* 0x0000006200627308 */ /* 0x000e220000000800 */
[----:B------:R-:W-:Y:S01]  /*2aae0*/  SHF.L.U32 R90, R90, 0x17, RZ ;  /* 0x000000175a5a7819 */ /* 0x000fe200000006ff */
        /* <DEDUP_REMOVED lines=55> */
[----:B------:R-:W-:Y:S01]  /*2ae60*/  IMAD.SHL.U32 R90, R90, 0x800000, RZ ;  /* 0x008000005a5a7824 */ /* 0x000fe200078e00ff */
        /* <DEDUP_REMOVED lines=22> */
[----:B------:R-:W3:Y:S03]  /*2afd0*/  LDL R114, [R1+0x25c] ;  /* 0x00025c0001727983 */ /* 0x000ee60000100800 */
[----:B------:R-:W0:Y:S01]  /*2afe0*/  MUFU.EX2 R98, R98 ;  /* 0x0000006200627308 */ /* 0x000e220000000800 */
[----:B------:R-:W-:Y:S02]  /*2aff0*/  FADD R87, R87, R118 ;  /* 0x0000007657577221 */ /* 0x000fe40000000000 */
[----:B------:R-:W3:Y:S02]  /*2b000*/  LDL R118, [R1+0x258] ;  /* 0x0002580001767983 */ /* 0x000ee40000100800 */
[----:B------:R-:W-:Y:S01]  /*2b010*/  FADD R87, R87, R113 ;  /* 0x0000007157577221 */ /* 0x000fe20000000000 */
[----:B------:R-:W-:Y:S01]  /*2b020*/  SHF.L.U32 R90, R90, 0x17, RZ ;  /* 0x000000175a5a7819 */ /* 0x000fe200000006ff */
[----:B------:R-:W3:Y:S02]  /*2b030*/  LDL R113, [R1+0x274] ;  /* 0x0002740001717983 */ /* 0x000ee40000100800 */
[----:B------:R-:W-:-:S02]  /*2b040*/  FADD R87, R87, R117 ;  /* 0x0000007557577221 */ /* 0x000fc40000000000 */
[----:B------:R-:W3:Y:S02]  /*2b050*/  LDL R117, [R1+0x254] ;  /* 0x0002540001757983 */ /* 0x000ee40000100800 */
[----:B------:R-:W-:Y:S02]  /*2b060*/  FADD R87, R87, R119 ;  /* 0x0000007757577221 */ /* 0x000fe40000000000 */
[----:B------:R-:W3:Y:S02]  /*2b070*/  LDL R119, [R1+0x30c] ;  /* 0x00030c0001777983 */ /* 0x000ee40000100800 */
[----:B------:R-:W-:Y:S02]  /*2b080*/  FADD R101, R87, R120 ;  /* 0x0000007857657221 */ /* 0x000fe40000000000 */
        /* <DEDUP_REMOVED lines=31> */
[----:B------:R-:W-:-:S02]  /*2b280*/  FADD R101, R101, R119 ;  /* 0x0000007765657221 */ /* 0x000fc40000000000 */
        /* <DEDUP_REMOVED lines=52> */
[----:B------:R-:W-:-:S06]  /*2b5d0*/  FFMA R98, R236, 1.925963033500011079e-08, R98 ;  /* 0x32a57060ec627823 */ /* 0x000fcc0000000062 */
[----:B------:R-:W0:Y:S01]  /*2b5e0*/  MUFU.EX2 R98, R98 ;  /* 0x0000006200627308 */ /* 0x000e220000000800 */
[----:B------:R-:W-:Y:S01]  /*2b5f0*/  SHF.L.U32 R90, R90, 0x17, RZ ;  /* 0x000000175a5a7819 */ /* 0x000fe200000006ff */
[----:B------:R-:W-:Y:S02]  /*2b600*/  FADD R102, R101, R114 ;  /* 0x0000007265667221 */ /* 0x000fe40000000000 */
[----:B------:R-:W3:Y:S02]  /*2b610*/  LDL R114, [R1+0x62c] ;  /* 0x00062c0001727983 */ /* 0x000ee40000100800 */
[----:B0-----:R-:W-:Y:S01]  /*2b620*/  FMUL R90, R90, R98 ;  /* 0x000000625a5a7220 */ /* 0x001fe20000400000 */
        /* <DEDUP_REMOVED lines=9> */
[----:B------:R-:W-:Y:S01]  /*2b6c0*/  FADD R91, R102, R113 ;  /* 0x00000071665b7221 */ /* 0x000fe20000000000 */
[----:B------:R-:W-:Y:S01]  /*2b6d0*/  SHF.L.U32 R98, R98, 0x17, RZ ;  /* 0x0000001762627819 */ /* 0x000fe200000006ff */
        /* <DEDUP_REMOVED lines=15> */
[----:B------:R-:W3:Y:S02]  /*2b7d0*/  LDL R115, [R1+0x650] ;  /* 0x0006500001737983 */ /* 0x000ee40000100800 */
[----:B------:R-:W-:Y:S02]  /*2b7e0*/  FADD R102, R102, R134 ;  /* 0x0000008666667221 */ /* 0x000fe40000000000 */
[----:B------:R-:W3:Y:S01]  /*2b7f0*/  LDL R134, [R1+0x394] ;  /* 0x0003940001867983 */ /* 0x000ee20000100800 */
[----:B0-----:R-:W-:Y:S01]  /*2b800*/  FMUL R91, R98, R101 ;  /* 0x00000065625b7220 */ /* 0x001fe20000400000 */
[----:B------:R-:W-:-:S04]  /*2b810*/  FFMA.SAT R98, R92, R251, 0.5 ;  /* 0x3f0000005c627423 */ /* 0x000fc800000020fb */
[----:B------:R-:W-:-:S04]  /*2b820*/  FFMA.RM R98, R98, R124, 12582913 ;  /* 0x4b40000162627423 */ /* 0x000fc8000000407c */
[----:B------:R-:W-:-:S04]  /*2b830*/  FADD R101, R98, -12583039 ;  /* 0xcb40007f62657421 */ /* 0x000fc80000000000 */
[----:B------:R-:W-:Y:S01]  /*2b840*/  FFMA R101, R92, 1.4426950216293334961, -R101 ;  /* 0x3fb8aa3b5c657823 */ /* 0x000fe20000000865 */
[----:B------:R-:W-:-:S03]  /*2b850*/  FADD R102, R102, R114 ;  /* 0x0000007266667221 */ /* 0x000fc60000000000 */
[----:B------:R-:W-:Y:S01]  /*2b860*/  FFMA R101, R92, 1.925963033500011079e-08, R101 ;  /* 0x32a570605c657823 */ /* 0x000fe20000000065 */
[----:B------:R-:W3:Y:S01]  /*2b870*/  LDL R114, [R1+0x3a0] ;  /* 0x0003a00001727983 */ /* 0x000ee20000100800 */
[----:B------:R-:W-:-:S03]  /*2b880*/  FADD R92, R102, R118 ;  /* 0x00000076665c7221 */ /* 0x000fc60000000000 */
[----:B------:R-:W3:Y:S01]  /*2b890*/  LDL R118, [R1+0x64c] ;  /* 0x00064c0001767983 */ /* 0x000ee20000100800 */
[----:B------:R-:W-:-:S03]  /*2b8a0*/  FADD R92, R92, R117 ;  /* 0x000000755c5c7221 */ /* 0x000fc60000000000 */
[----:B------:R-:W3:Y:S01]  /*2b8b0*/  LDL R117, [R1+0x660] ;  /* 0x0006600001757983 */ /* 0x000ee20000100800 */
        /* <DEDUP_REMOVED lines=10> */
[----:B----4-:R-:W-:-:S03]  /*2b960*/  FADD R102, R102, R133 ;  /* 0x0000008566667221 */ /* 0x010fc60000000000 */
[----:B------:R-:W4:Y:S01]  /*2b970*/  LDL R133, [R1+0x66c] ;  /* 0x00066c0001857983 */ /* 0x000f220000100800 */
[----:B------:R-:W-:Y:S01]  /*2b980*/  FADD R102, R102, R116 ;  /* 0x0000007466667221 */ /* 0x000fe20000000000 */
[----:B0-----:R-:W-:Y:S02]  /*2b990*/  FMUL R92, R98, R101 ;  /* 0x00000065625c7220 */ /* 0x001fe40000400000 */
[----:B------:R-:W4:Y:S01]  /*2b9a0*/  LDL R116, [R1+0x3b8] ;  /* 0x0003b80001747983 */ /* 0x000f220000100800 */
[----:B---3--:R-:W-:-:S03]  /*2b9b0*/  FADD R102, R102, R132 ;  /* 0x0000008466667221 */ /* 0x008fc60000000000 */
        /* <DEDUP_REMOVED lines=8> */
[----:B------:R-:W-:Y:S01]  /*2ba40*/  FADD R93, R102, R113 ;  /* 0x00000071665d7221 */ /* 0x000fe20000000000 */
[----:B------:R-:W-:Y:S01]  /*2ba50*/  SHF.L.U32 R98, R98, 0x17, RZ ;  /* 0x0000001762627819 */ /* 0x000fe200000006ff */
[----:B------:R-:W3:Y:S02]  /*2ba60*/  LDL R113, [R1+0x3dc] ;  /* 0x0003dc0001717983 */ /* 0x000ee40000100800 */
[----:B------:R-:W-:Y:S02]  /*2ba70*/  FADD R93, R93, R115 ;  /* 0x000000735d5d7221 */ /* 0x000fe40000000000 */
[----:B------:R-:W3:Y:S01]  /*2ba80*/  LDL R115, [R1+0x674] ;  /* 0x0006740001737983 */ /* 0x000ee20000100800 */
[----:B------:R-:W0:Y:S01]  /*2ba90*/  MUFU.EX2 R101, R101 ;  /* 0x0000006500657308 */ /* 0x000e220000000800 */
        /* <DEDUP_REMOVED lines=8> */
[----:B------:R-:W-:Y:S01]  /*2bb20*/  FADD R102, R102, R120 ;  /* 0x0000007866667221 */ /* 0x000fe20000000000 */
[----:B0-----:R-:W-:Y:S01]  /*2bb30*/  FMUL R93, R98, R101 ;  /* 0x00000065625d7220 */ /* 0x001fe20000400000 */
[----:B------:R-:W3:Y:S01]  /*2bb40*/  LDL R120, [R1+0x680] ;  /* 0x0006800001787983 */ /* 0x000ee20000100800 */
[----:B------:R-:W-:-:S04]  /*2bb50*/  FFMA.SAT R98, R94, R251, 0.5 ;  /* 0x3f0000005e627423 */ /* 0x000fc800000020fb */
[----:B------:R-:W-:-:S04]  /*2bb60*/  FFMA.RM R98, R98, R124, 12582913 ;  /* 0x4b40000162627423 */ /* 0x000fc8000000407c */
[----:B------:R-:W-:-:S04]  /*2bb70*/  FADD R101, R98, -12583039 ;  /* 0xcb40007f62657421 */ /* 0x000fc80000000000 */
[----:B------:R-:W-:-:S04]  /*2bb80*/  FFMA R101, R94, 1.4426950216293334961, -R101 ;  /* 0x3fb8aa3b5e657823 */ /* 0x000fc80000000865 */
[----:B------:R-:W-:Y:S01]  /*2bb90*/  FFMA R101, R94, 1.925963033500011079e-08, R101 ;  /* 0x32a570605e657823 */ /* 0x000fe20000000065 */
[----:B--2---:R-:W-:Y:S02]  /*2bba0*/  FADD R102, R102, R131 ;  /* 0x0000008366667221 */ /* 0x004fe40000000000 */
[----:B------:R-:W2:Y:S02]  /*2bbb0*/  LDL R131, [R1+0x3d0] ;  /* 0x0003d00001837983 */ /* 0x000ea40000100800 */
[----:B----4-:R-:W-:Y:S02]  /*2bbc0*/  FADD R102, R102, R133 ;  /* 0x0000008566667221 */ /* 0x010fe40000000000 */
[----:B------:R-:W4:Y:S02]  /*2bbd0*/  LDL R133, [R1+0x694] ;  /* 0x0006940001857983 */ /* 0x000f240000100800 */
[----:B---3--:R-:W-:Y:S02]  /*2bbe0*/  FADD R102, R102, R132 ;  /* 0x0000008466667221 */ /* 0x008fe40000000000 */
[----:B------:R-:W3:Y:S02]  /*2bbf0*/  LDL R132, [R1+0x690] ;  /* 0x0006900001847983 */ /* 0x000ee40000100800 */
[----:B------:R-:W-:-:S02]  /*2bc00*/  FADD R94, R102, R134 ;  /* 0x00000086665e7221 */ /* 0x000fc40000000000 */
[----:B------:R-:W3:Y:S02]  /*2bc10*/  LDL R134, [R1+0x68c] ;  /* 0x00068c0001867983 */ /* 0x000ee40000100800 */
[----:B------:R-:W-:Y:S01]  /*2bc20*/  FADD R94, R94, R116 ;  /* 0x000000745e5e7221 */ /* 0x000fe20000000000 */
[----:B------:R-:W0:Y:S01]  /*2bc30*/  MUFU.EX2 R101, R101 ;  /* 0x0000006500657308 */ /* 0x000e220000000800 */
        /* <DEDUP_REMOVED lines=29> */
[----:B------:R-:W3:Y:S01]  /*2be10*/  LDL R134, [R1+0x6b0] ;  /* 0x0006b00001867983 */ /* 0x000ee20000100800 */
[----:B------:R-:W0:Y:S01]  /*2be20*/  MUFU.EX2 R101, R101 ;  /* 0x0000006500657308 */ /* 0x000e220000000800 */
[----:B------:R-:W-:Y:S01]  /*2be30*/  FADD R95, R95, R113 ;  /* 0x000000715f5f7221 */ /* 0x000fe20000000000 */
[----:B------:R-:W-:Y:S01]  /*2be40*/  IMAD.SHL.U32 R98, R98, 0x800000, RZ ;  /* 0x0080000062627824 */ /* 0x000fe200078e00ff */
[----:B------:R-:W3:Y:S02]  /*2be50*/  LDL R113, [R1+0x6d8] ;  /* 0x0006d80001717983 */ /* 0x000ee40000100800 */
[----:B------:R-:W-:Y:S02]  /*2be60*/  FADD R95, R95, R116 ;  /* 0x000000745f5f7221 */ /* 0x000fe40000000000 */
[----:B------:R-:W3:Y:S02]  /*2be70*/  LDL R116, [R1+0x3fc] ;  /* 0x0003fc0001747983 */ /* 0x000ee40000100800 */
[----:B------:R-:W-:Y:S01]  /*2be80*/  FADD R102, R95, R115 ;  /* 0x000000735f667221 */ /* 0x000fe20000000000 */
[----:B0-----:R-:W-:Y:S01]  /*2be90*/  FMUL R95, R98, R101 ;  /* 0x00000065625f7220 */ /* 0x001fe20000400000 */
[----:B------:R-:W-:Y:S01]  /*2bea0*/  FFMA.SAT R98, R96, R251, 0.5 ;  /* 0x3f00000060627423 */ /* 0x000fe200000020fb */
[----:B------:R-:W3:Y:S03]  /*2beb0*/  LDL R115, [R1+0x6d4] ;  /* 0x0006d40001737983 */ /* 0x000ee60000100800 */
[----:B------:R-:W-:-:S04]  /*2bec0*/  FFMA.RM R98, R98, R124, 12582913 ;  /* 0x4b40000162627423 */ /* 0x000fc8000000407c */
[----:B------:R-:W-:Y:S01]  /*2bed0*/  FADD R101, R98, -12583039 ;  /* 0xcb40007f62657421 */ /* 0x000fe20000000000 */
[----:B------:R-:W-:Y:S02]  /*2bee0*/  FADD R102, R102, R118 ;  /* 0x0000007666667221 */ /* 0x000fe40000000000 */
[----:B------:R-:W3:Y:S02]  /*2bef0*/  LDL R118, [R1+0x6c4] ;  /* 0x0006c40001767983 */ /* 0x000ee40000100800 */
[----:B------:R-:W-:Y:S02]  /*2bf00*/  FADD R102, R102, R117 ;  /* 0x0000007566667221 */ /* 0x000fe40000000000 */
[----:B------:R-:W3:Y:S02]  /*2bf10*/  LDL R117, [R1+0x6c0] ;  /* 0x0006c00001757983 */ /* 0x000ee40000100800 */
[----:B------:R-:W-:Y:S02]  /*2bf20*/  FADD R102, R102, R119 ;  /* 0x0000007766667221 */ /* 0x000fe40000000000 */
[----:B------:R-:W3:Y:S01]  /*2bf30*/  LDL R119, [R1+0x404] ;  /* 0x0004040001777983 */ /* 0x000ee20000100800 */
[----:B------:R-:W-:Y:S01]  /*2bf40*/  FFMA R101, R96, 1.4426950216293334961, -R101 ;  /* 0x3fb8aa3b60657823 */ /* 0x000fe20000000865 */
[----:B------:R-:W-:-:S02]  /*2bf50*/  FADD R102, R102, R120 ;  /* 0x0000007866667221 */ /* 0x000fc40000000000 */
[----:B------:R-:W3:Y:S01]  /*2bf60*/  LDL R120, [R1+0x6d0] ;  /* 0x0006d00001787983 */ /* 0x000ee20000100800 */
[----:B------:R-:W-:Y:S01]  /*2bf70*/  FFMA R101, R96, 1.925963033500011079e-08, R101 ;  /* 0x32a5706060657823 */ /* 0x000fe20000000065 */
[----:B--2---:R-:W-:Y:S02]  /*2bf80*/  FADD R96, R102, R131 ;  /* 0x0000008366607221 */ /* 0x004fe40000000000 */
        /* <DEDUP_REMOVED lines=10> */
[----:B------:R-:W-:Y:S01]  /*2c030*/  SHF.L.U32 R98, R98, 0x17, RZ ;  /* 0x0000001762627819 */ /* 0x000fe200000006ff */
[----:B------:R-:W-:-:S02]  /*2c040*/  FADD R102, R96, R116 ;  /* 0x0000007460667221 */ /* 0x000fc40000000000 */
[----:B------:R-:W3:Y:S02]  /*2c050*/  LDL R116, [R1+0x6ec] ;  /* 0x0006ec0001747983 */ /* 0x000ee40000100800 */
[----:B------:R-:W-:Y:S02]  /*2c060*/  FADD R102, R102, R111 ;  /* 0x0000006f66667221 */ /* 0x000fe40000000000 */
[----:B------:R-:W1:Y:S01]  /*2c070*/  MUFU.EX2 R186, R186 ;  /* 0x000000ba00ba7308 */ /* 0x000e620000000800 */
        /* <DEDUP_REMOVED lines=15> */
[----:B-1----:R-:W-:Y:S01]  /*2c170*/  FMUL R186, R145, R186 ;  /* 0x000000ba91ba7220 */ /* 0x002fe20000400000 */
[----:B------:R-:W3:Y:S01]  /*2c180*/  LDL R113, [R1+0x54] ;  /* 0x0000540001717983 */ /* 0x000ee20000100800 */
[----:B------:R-:W-:Y:S01]  /*2c190*/  FADD R97, R97, R115 ;  /* 0x0000007361617221 */ /* 0x000fe20000000000 */
[----:B------:R-:W-:-:S02]  /*2c1a0*/  IMAD.SHL.U32 R145, R108, 0x800000, RZ ;  /* 0x008000006c917824 */ /* 0x000fc400078e00ff */
[----:B------:R-:W3:Y:S01]  /*2c1b0*/  LDL R108, [R1+0x44] ;  /* 0x00004400016c7983 */ /* 0x000ee20000100800 */
[----:B------:R-:W-:-:S03]  /*2c1c0*/  FADD R97, R97, R120 ;  /* 0x0000007861617221 */ /* 0x000fc60000000000 */
[----:B------:R-:W3:Y:S01]  /*2c1d0*/  LDL R120, [R1+0x6f4] ;  /* 0x0006f40001787983 */ /* 0x000ee20000100800 */
[----:B------:R-:W1:Y:S03]  /*2c1e0*/  MUFU.EX2 R112, R112 ;  /* 0x0000007000707308 */ /* 0x000e660000000800 */
[----:B------:R-:W3:Y:S01]  /*2c1f0*/  LDL R115, [R1+0x48] ;  /* 0x0000480001737983 */ /* 0x000ee20000100800 */
[----:B--2---:R-:W-:-:S03]  /*2c200*/  FADD R97, R97, R131 ;  /* 0x0000008361617221 */ /* 0x004fc60000000000 */
[----:B------:R-:W2:Y:S01]  /*2c210*/  LDL R131, [R1+0x6f0] ;  /* 0x0006f00001837983 */ /* 0x000ea20000100800 */
[----:B----4-:R-:W-:-:S03]  /*2c220*/  FADD R97, R97, R133 ;  /* 0x0000008561617221 */ /* 0x010fc60000000000 */
[----:B------:R-:W4:Y:S01]  /*2c230*/  LDL R133, [R1+0x428] ;  /* 0x0004280001857983 */ /* 0x000f220000100800 */
[----:B---3--:R-:W-:-:S03]  /*2c240*/  FADD R102, R97, R132 ;  /* 0x0000008461667221 */ /* 0x008fc60000000000 */
[----:B------:R-:W3:Y:S01]  /*2c250*/  LDL R132, [R1+0x30] ;  /* 0x0000300001847983 */ /* 0x000ee20000100800 */
[----:B------:R-:W-:Y:S01]  /*2c260*/  FADD R102, R102, R114 ;  /* 0x0000007266667221 */ /* 0x000fe20000000000 */
[----:B0-----:R-:W-:Y:S01]  /*2c270*/  FMUL R145, R145, R109 ;  /* 0x0000006d91917220 */ /* 0x001fe20000400000 */
[----:B-1----:R-:W-:Y:S01]  /*2c280*/  FMUL R150, R150, R112 ;  /* 0x0000007096967220 */ /* 0x002fe20000400000 */
[----:B------:R-:W3:Y:S04]  /*2c290*/  LDL R109, [R1+0x3c] ;  /* 0x00003c00016d7983 */ /* 0x000ee80000100800 */
[----:B------:R-:W3:Y:S01]  /*2c2a0*/  LDL R112, [R1+0x40] ;  /* 0x0000400001707983 */ /* 0x000ee20000100800 */
[----:B------:R-:W-:-:S03]  /*2c2b0*/  FADD R102, R102, R134 ;  /* 0x0000008666667221 */ /* 0x000fc60000000000 */
[----:B------:R-:W3:Y:S04]  /*2c2c0*/  LDL R134, [R1+0x34] ;  /* 0x0000340001867983 */ /* 0x000ee80000100800 */
        /* <DEDUP_REMOVED lines=15> */
[----:B---3--:R-:W-:-:S03]  /*2c3c0*/  FADD R102, R102, R132 ;  /* 0x0000008466667221 */ /* 0x008fc60000000000 */
[----:B------:R-:W3:Y:S01]  /*2c3d0*/  LDL R132, [R1+0x8] ;  /* 0x0000080001847983 */ /* 0x000ee20000100800 */
[----:B------:R-:W-:-:S03]  /*2c3e0*/  FADD R102, R102, R134 ;  /* 0x0000008666667221 */ /* 0x000fc60000000000 */
[----:B------:R-:W3:Y:S01]  /*2c3f0*/  LDL R134, [R1] ;  /* 0x0000000001867983 */ /* 0x000ee20000100800 */
[----:B------:R-:W0:Y:S01]  /*2c400*/  MUFU.EX2 R101, R101 ;  /* 0x0000006500657308 */ /* 0x000e220000000800 */
[----:B------:R-:W-:-:S05]  /*2c410*/  SHF.L.U32 R98, R98, 0x17, RZ ;  /* 0x0000001762627819 */ /* 0x000fca00000006ff */
        /* <DEDUP_REMOVED lines=10> */
[----:B------:R-:W-:-:S03]  /*2c4c0*/  FADD R103, R102, R109 ;  /* 0x0000006d66677221 */ /* 0x000fc60000000000 */
[----:B-1----:R-:W-:Y:S01]  /*2c4d0*/  FMUL R98, R98, R101 ;  /* 0x0000006562627220 */ /* 0x002fe20000400000 */
[----:B------:R-:W-:-:S04]  /*2c4e0*/  FFMA.SAT R101, R99, R251, 0.5 ;  /* 0x3f00000063657423 */ /* 0x000fc800000020fb */
[----:B------:R-:W-:Y:S01]  /*2c4f0*/  FFMA.RM R101, R101, R124, 12582913 ;  /* 0x4b40000165657423 */ /* 0x000fe2000000407c */
[----:B------:R-:W-:-:S03]  /*2c500*/  FADD R103, R103, R108 ;  /* 0x0000006c67677221 */ /* 0x000fc60000000000 */
[----:B------:R-:W-:Y:S01]  /*2c510*/  FADD R102, R101, -12583039 ;  /* 0xcb40007f65667421 */ /* 0x000fe20000000000 */
[----:B------:R-:W-:-:S03]  /*2c520*/  FADD R103, R103, R110 ;  /* 0x0000006e67677221 */ /* 0x000fc60000000000 */
[----:B------:R-:W-:-:S04]  /*2c530*/  FFMA R102, R99, 1.4426950216293334961, -R102 ;  /* 0x3fb8aa3b63667823 */ /* 0x000fc80000000866 */
[----:B------:R-:W-:Y:S01]  /*2c540*/  FFMA R102, R99, 1.925963033500011079e-08, R102 ;  /* 0x32a5706063667823 */ /* 0x000fe20000000066 */
[----:B------:R-:W-:-:S04]  /*2c550*/  FADD R99, R103, R112 ;  /* 0x0000007067637221 */ /* 0x000fc80000000000 */
[----:B------:R-:W-:Y:S01]  /*2c560*/  FADD R99, R99, R111 ;  /* 0x0000006f63637221 */ /* 0x000fe20000000000 */
[----:B------:R-:W0:Y:S03]  /*2c570*/  MUFU.EX2 R102, R102 ;  /* 0x0000006600667308 */ /* 0x000e260000000800 */
[----:B------:R-:W-:-:S04]  /*2c580*/  FADD R99, R99, R113 ;  /* 0x0000007163637221 */ /* 0x000fc80000000000 */
[----:B------:R-:W-:Y:S01]  /*2c590*/  FADD R99, R99, R115 ;  /* 0x0000007363637221 */ /* 0x000fe20000000000 */
[----:B------:R-:W-:-:S03]  /*2c5a0*/  SHF.L.U32 R101, R101, 0x17, RZ ;  /* 0x0000001765657819 */ /* 0x000fc600000006ff */
[----:B------:R-:W-:-:S04]  /*2c5b0*/  FADD R99, R99, R114 ;  /* 0x0000007263637221 */ /* 0x000fc80000000000 */
[----:B------:R-:W-:Y:S01]  /*2c5c0*/  FADD R103, R99, R116 ;  /* 0x0000007463677221 */ /* 0x000fe20000000000 */
[----:B0-----:R-:W-:Y:S01]  /*2c5d0*/  FMUL R99, R101, R102 ;  /* 0x0000006665637220 */ /* 0x001fe20000400000 */
[----:B------:R-:W-:Y:S02]  /*2c5e0*/  FFMA.SAT R101, R100, R251, 0.5 ;  /* 0x3f00000064657423 */ /* 0x000fe400000020fb */
[----:B------:R-:W-:Y:S02]  /*2c5f0*/  FADD R103, R103, R118 ;  /* 0x0000007667677221 */ /* 0x000fe40000000000 */
[----:B------:R-:W-:Y:S02]  /*2c600*/  FFMA.RM R101, R101, R124, 12582913 ;  /* 0x4b40000165657423 */ /* 0x000fe4000000407c */
[----:B------:R-:W-:Y:S02]  /*2c610*/  FADD R103, R103, R117 ;  /* 0x0000007567677221 */ /* 0x000fe40000000000 */
[----:B------:R-:W-:-:S02]  /*2c620*/  FADD R102, R101, -12583039 ;  /* 0xcb40007f65667421 */ /* 0x000fc40000000000 */
[----:B------:R-:W-:Y:S02]  /*2c630*/  FADD R103, R103, R119 ;  /* 0x0000007767677221 */ /* 0x000fe40000000000 */
[C---:B------:R-:W-:Y:S02]  /*2c640*/  FFMA R102, R100.reuse, 1.4426950216293334961, -R102 ;  /* 0x3fb8aa3b64667823 */ /* 0x040fe40000000866 */
[----:B------:R-:W-:Y:S02]  /*2c650*/  FADD R103, R103, R120 ;  /* 0x0000007867677221 */ /* 0x000fe40000000000 */
[----:B------:R-:W-:Y:S02]  /*2c660*/  FFMA R102, R100, 1.925963033500011079e-08, R102 ;  /* 0x32a5706064667823 */ /* 0x000fe40000000066 */
[----:B--2---:R-:W-:Y:S02]  /*2c670*/  FADD R100, R103, R131 ;  /* 0x0000008367647221 */ /* 0x004fe40000000000 */
[----:B------:R-:W2:Y:S02]  /*2c680*/  LDL R131, [R1+0x80] ;  /* 0x0000800001837983 */ /* 0x000ea40000100800 */
[----:B----4-:R-:W-:-:S02]  /*2c690*/  FADD R100, R100, R133 ;  /* 0x0000008564647221 */ /* 0x010fc40000000000 */
[----:B------:R-:W4:Y:S02]  /*2c6a0*/  LDL R133, [R1+0x120] ;  /* 0x0001200001857983 */ /* 0x000f240000100800 */
[----:B---3--:R-:W-:Y:S02]  /*2c6b0*/  FADD R100, R100, R132 ;  /* 0x0000008464647221 */ /* 0x008fe40000000000 */
[----:B------:R-:W3:Y:S02]  /*2c6c0*/  LDL R132, [R1+0x1a0] ;  /* 0x0001a00001847983 */ /* 0x000ee40000100800 */
[----:B------:R-:W-:Y:S02]  /*2c6d0*/  FADD R100, R100, R134 ;  /* 0x0000008664647221 */ /* 0x000fe40000000000 */
[----:B------:R-:W3:Y:S01]  /*2c6e0*/  LDL R134, [R1+0x18c] ;  /* 0x00018c0001867983 */ /* 0x000ee20000100800 */
[----:B------:R-:W0:Y:S01]  /*2c6f0*/  MUFU.EX2 R102, R102 ;  /* 0x0000006600667308 */ /* 0x000e220000000800 */
        /* <DEDUP_REMOVED lines=11> */
[----:B------:R-:W-:Y:S02]  /*2c7b0*/  FFMA R102, R217, 1.4426950216293334961, -R102 ;  /* 0x3fb8aa3bd9667823 */ /* 0x000fe40000000866 */
[----:B------:R-:W-:Y:S02]  /*2c7c0*/  FADD R103, R103, R239 ;  /* 0x000000ef67677221 */ /* 0x000fe40000000000 */
[----:B------:R-:W-:Y:S02]  /*2c7d0*/  FFMA R102, R217, 1.925963033500011079e-08, R102 ;  /* 0x32a57060d9667823 */ /* 0x000fe40000000066 */
[----:B------:R-:W-:-:S04]  /*2c7e0*/  FADD R103, R103, R237 ;  /* 0x000000ed67677221 */ /* 0x000fc80000000000 */
[----:B------:R-:W0:Y:S01]  /*2c7f0*/  MUFU.EX2 R102, R102 ;  /* 0x0000006600667308 */ /* 0x000e220000000800 */
[----:B------:R-:W-:Y:S01]  /*2c800*/  FADD R103, R103, R235 ;  /* 0x000000eb67677221 */ /* 0x000fe20000000000 */
[----:B------:R-:W-:-:S03]  /*2c810*/  SHF.L.U32 R101, R101, 0x17, RZ ;  /* 0x0000001765657819 */ /* 0x000fc600000006ff */
[----:B------:R-:W-:-:S03]  /*2c820*/  FADD R103, R103, R233 ;  /* 0x000000e967677221 */ /* 0x000fc60000000000 */
[----:B------:R-:W1:Y:S01]  /*2c830*/  MUFU.EX2 R141, R105 ;  /* 0x00000069008d7308 */ /* 0x000e620000000800 */
[----:B------:R-:W-:Y:S01]  /*2c840*/  FADD R103, R103, R234 ;  /* 0x000000ea67677221 */ /* 0x000fe20000000000 */
[----:B------:R-:W-:-:S03]  /*2c850*/  SHF.L.U32 R104, R104, 0x17, RZ ;  /* 0x0000001768687819 */ /* 0x000fc600000006ff */
[----:B------:R-:W-:Y:S01]  /*2c860*/  FADD R103, R103, R231 ;  /* 0x000000e767677221 */ /* 0x000fe20000000000 */
[----:B0-----:R-:W-:Y:S01]  /*2c870*/  FMUL R101, R101, R102 ;  /* 0x0000006665657220 */ /* 0x001fe20000400000 */
[----:B------:R-:W-:Y:S02]  /*2c880*/  FFMA.SAT R102, R219, R251, 0.5 ;  /* 0x3f000000db667423 */ /* 0x000fe400000020fb */
[----:B------:R-:W-:Y:S02]  /*2c890*/  FADD R103, R103, R229 ;  /* 0x000000e567677221 */ /* 0x000fe40000000000 */
[----:B------:R-:W-:Y:S01]  /*2c8a0*/  FFMA.RM R102, R102, R124, 12582913 ;  /* 0x4b40000166667423 */ /* 0x000fe2000000407c */
[----:B-1----:R-:W-:Y:S01]  /*2c8b0*/  FMUL R141, R104, R141 ;  /* 0x0000008d688d7220 */ /* 0x002fe20000400000 */
[----:B------:R-:W-:Y:S02]  /*2c8c0*/  FADD R104, R103, R228 ;  /* 0x000000e467687221 */ /* 0x000fe40000000000 */
        /* <DEDUP_REMOVED lines=8> */
[----:B------:R-:W0:Y:S02]  /*2c950*/  MUFU.EX2 R106, R106 ;  /* 0x0000006a006a7308 */ /* 0x000e240000000800 */
[----:B0-----:R-:W-:Y:S01]  /*2c960*/  FMUL R140, R140, R106 ;  /* 0x0000006a8c8c7220 */ /* 0x001fe20000400000 */
[----:B--2---:R-:W-:-:S04]  /*2c970*/  FADD R104, R104, R131 ;  /* 0x0000008368687221 */ /* 0x004fc80000000000 */
[----:B----4-:R-:W-:Y:S02]  /*2c980*/  FADD R104, R104, R133 ;  /* 0x0000008568687221 */ /* 0x010fe40000000000 */
[----:B------:R-:W2:Y:S02]  /*2c990*/  LDL.LU R133, [R1+0x10] ;  /* 0x0000100001857983 */ /* 0x000ea40000300800 */
[----:B---3--:R-:W-:-:S04]  /*2c9a0*/  FADD R104, R104, R132 ;  /* 0x0000008468687221 */ /* 0x008fc80000000000 */
[----:B------:R-:W-:Y:S02]  /*2c9b0*/  FADD R104, R104, R134 ;  /* 0x0000008668687221 */ /* 0x000fe40000000000 */
[----:B------:R-:W3:Y:S02]  /*2c9c0*/  LDL.LU R134, [R1+0x14] ;  /* 0x0000140001867983 */ /* 0x000ee40000300800 */
[----:B------:R-:W-:Y:S02]  /*2c9d0*/  FADD R104, R104, R212 ;  /* 0x000000d468687221 */ /* 0x000fe40000000000 */
[----:B------:R-:W4:Y:S02]  /*2c9e0*/  LDL.LU R132, [R1+0x18] ;  /* 0x0000180001847983 */ /* 0x000f240000300800 */
[----:B------:R-:W-:-:S04]  /*2c9f0*/  FADD R104, R104, R213 ;  /* 0x000000d568687221 */ /* 0x000fc80000000000 */
[----:B------:R-:W-:-:S04]  /*2ca00*/  FADD R104, R104, R214 ;  /* 0x000000d668687221 */ /* 0x000fc80000000000 */
[----:B------:R-:W-:-:S04]  /*2ca10*/  FADD R104, R104, R215 ;  /* 0x000000d768687221 */ /* 0x000fc80000000000 */
[----:B------:R-:W-:-:S04]  /*2ca20*/  FADD R104, R104, R208 ;  /* 0x000000d068687221 */ /* 0x000fc80000000000 */
[----:B------:R-:W-:Y:S01]  /*2ca30*/  FADD R105, R104, R209 ;  /* 0x000000d168697221 */ /* 0x000fe20000000000 */
[----:B------:R-:W-:-:S03]  /*2ca40*/  FADD R104, R103, -12583039 ;  /* 0xcb40007f67687421 */ /* 0x000fc60000000000 */
[----:B------:R-:W-:Y:S01]  /*2ca50*/  FADD R105, R105, R210 ;  /* 0x000000d269697221 */ /* 0x000fe20000000000 */
[----:B------:R-:W-:-:S03]  /*2ca60*/  FFMA R104, R220, 1.4426950216293334961, -R104 ;  /* 0x3fb8aa3bdc687823 */ /* 0x000fc60000000868 */
[----:B------:R-:W-:Y:S01]  /*2ca70*/  FADD R105, R105, R211 ;  /* 0x000000d369697221 */ /* 0x000fe20000000000 */
[----:B------:R-:W-:-:S03]  /*2ca80*/  FFMA R104, R220, 1.925963033500011079e-08, R104 ;  /* 0x32a57060dc687823 */ /* 0x000fc60000000068 */
[----:B------:R-:W-:-:S03]  /*2ca90*/  FADD R105, R105, R204 ;  /* 0x000000cc69697221 */ /* 0x000fc60000000000 */
[----:B------:R-:W0:Y:S01]  /*2caa0*/  MUFU.EX2 R104, R104 ;  /* 0x0000006800687308 */ /* 0x000e220000000800 */
[----:B------:R-:W-:-:S04]  /*2cab0*/  FADD R105, R105, R205 ;  /* 0x000000cd69697221 */ /* 0x000fc80000000000 */
[----:B------:R-:W-:Y:S01]  /*2cac0*/  FADD R105, R105, R206 ;  /* 0x000000ce69697221 */ /* 0x000fe20000000000 */
[----:B------:R-:W-:-:S03]  /*2cad0*/  SHF.L.U32 R103, R103, 0x17, RZ ;  /* 0x0000001767677819 */ /* 0x000fc600000006ff */
[----:B------:R-:W-:-:S04]  /*2cae0*/  FADD R105, R105, R207 ;  /* 0x000000cf69697221 */ /* 0x000fc80000000000 */
        /* <DEDUP_REMOVED lines=12> */
[----:B------:R-:W-:-:S04]  /*2cbb0*/  FADD R106, R106, R198 ;  /* 0x000000c66a6a7221 */ /* 0x000fc80000000000 */
[----:B------:R-:W0:Y:S01]  /*2cbc0*/  MUFU.EX2 R105, R105 ;  /* 0x0000006900697308 */ /* 0x000e220000000800 */
[----:B------:R-:W-:-:S04]  /*2cbd0*/  FADD R106, R106, R199 ;  /* 0x000000c76a6a7221 */ /* 0x000fc80000000000 */
[----:B------:R-:W-:-:S04]  /*2cbe0*/  FADD R106, R106, R192 ;  /* 0x000000c06a6a7221 */ /* 0x000fc80000000000 */
[----:B------:R-:W-:Y:S01]  /*2cbf0*/  FADD R106, R106, R193 ;  /* 0x000000c16a6a7221 */ /* 0x000fe20000000000 */
[----:B------:R-:W-:-:S03]  /*2cc00*/  IMAD.SHL.U32 R104, R104, 0x800000, RZ ;  /* 0x0080000068687824 */ /* 0x000fc600078e00ff */
        /* <DEDUP_REMOVED lines=111> */
[----:B--2---:R-:W-:Y:S02]  /*2d300*/  FFMA.SAT R111, R133, R251, 0.5 ;  /* 0x3f000000856f7423 */ /* 0x004fe400000020fb */
        /* <DEDUP_REMOVED lines=17> */
[----:B---3--:R-:W-:Y:S02]  /*2d420*/  FFMA.SAT R112, R134, R251, 0.5 ;  /* 0x3f00000086707423 */ /* 0x008fe400000020fb */
[----:B------:R-:W-:Y:S02]  /*2d430*/  FADD R113, R113, R11 ;  /* 0x0000000b71717221 */ /* 0x000fe40000000000 */
[----:B------:R-:W-:Y:S02]  /*2d440*/  FFMA.RM R112, R112, R124, 12582913 ;  /* 0x4b40000170707423 */ /* 0x000fe4000000407c */
[----:B------:R-:W-:Y:S02]  /*2d450*/  FADD R114, R113, R12 ;  /* 0x0000000c71727221 */ /* 0x000fe40000000000 */
[----:B------:R-:W-:-:S04]  /*2d460*/  FADD R113, R112, -12583039 ;  /* 0xcb40007f70717421 */ /* 0x000fc80000000000 */
[----:B------:R-:W-:-:S04]  /*2d470*/  FFMA R113, R134, 1.4426950216293334961, -R113 ;  /* 0x3fb8aa3b86717823 */ /* 0x000fc80000000871 */
[----:B------:R-:W-:Y:S02]  /*2d480*/  FFMA R113, R134, 1.925963033500011079e-08, R113 ;  /* 0x32a5706086717823 */ /* 0x000fe40000000071 */
[----:B------:R-:W2:Y:S01]  /*2d490*/  LDL.LU R134, [R1+0x1c] ;  /* 0x00001c0001867983 */ /* 0x000ea20000300800 */
[----:B------:R-:W-:-:S04]  /*2d4a0*/  FADD R114, R114, R13 ;  /* 0x0000000d72727221 */ /* 0x000fc80000000000 */
[----:B------:R-:W-:Y:S01]  /*2d4b0*/  FADD R114, R114, R14 ;  /* 0x0000000e72727221 */ /* 0x000fe20000000000 */
[----:B------:R-:W0:Y:S03]  /*2d4c0*/  MUFU.EX2 R113, R113 ;  /* 0x0000007100717308 */ /* 0x000e260000000800 */
[----:B------:R-:W-:-:S04]  /*2d4d0*/  FADD R114, R114, R15 ;  /* 0x0000000f72727221 */ /* 0x000fc80000000000 */
[----:B------:R-:W-:-:S04]  /*2d4e0*/  FADD R114, R114, R16 ;  /* 0x0000001072727221 */ /* 0x000fc80000000000 */
[----:B------:R-:W-:Y:S01]  /*2d4f0*/  FADD R114, R114, R17 ;  /* 0x0000001172727221 */ /* 0x000fe20000000000 */
[----:B------:R-:W-:-:S03]  /*2d500*/  SHF.L.U32 R112, R112, 0x17, RZ ;  /* 0x0000001770707819 */ /* 0x000fc600000006ff */
[----:B------:R-:W-:-:S04]  /*2d510*/  FADD R114, R114, R18 ;  /* 0x0000001272727221 */ /* 0x000fc80000000000 */
[----:B------:R-:W-:Y:S01]  /*2d520*/  FADD R114, R114, R19 ;  /* 0x0000001372727221 */ /* 0x000fe20000000000 */
[----:B0-----:R-:W-:Y:S01]  /*2d530*/  FMUL R112, R112, R113 ;  /* 0x0000007170707220 */ /* 0x001fe20000400000 */
[----:B----4-:R-:W-:Y:S02]  /*2d540*/  FFMA.SAT R113, R132, R251, 0.5 ;  /* 0x3f00000084717423 */ /* 0x010fe400000020fb */
[----:B------:R-:W-:Y:S02]  /*2d550*/  FADD R114, R114, R20 ;  /* 0x0000001472727221 */ /* 0x000fe40000000000 */
[----:B------:R-:W-:Y:S02]  /*2d560*/  FFMA.RM R113, R113, R124, 12582913 ;  /* 0x4b40000171717423 */ /* 0x000fe4000000407c */
[----:B------:R-:W-:-:S04]  /*2d570*/  FADD R114, R114, R21 ;  /* 0x0000001572727221 */ /* 0x000fc80000000000 */
[----:B------:R-:W-:Y:S01]  /*2d580*/  FADD R115, R114, R22 ;  /* 0x0000001672737221 */ /* 0x000fe20000000000 */
[----:B------:R-:W-:-:S03]  /*2d590*/  FADD R114, R113, -12583039 ;  /* 0xcb40007f71727421 */ /* 0x000fc60000000000 */
[----:B------:R-:W-:Y:S01]  /*2d5a0*/  FADD R115, R115, R23 ;  /* 0x0000001773737221 */ /* 0x000fe20000000000 */
[----:B------:R-:W-:-:S03]  /*2d5b0*/  FFMA R114, R132, 1.4426950216293334961, -R114 ;  /* 0x3fb8aa3b84727823 */ /* 0x000fc60000000872 */
[----:B------:R-:W-:Y:S01]  /*2d5c0*/  FADD R115, R115, R24 ;  /* 0x0000001873737221 */ /* 0x000fe20000000000 */
[----:B------:R-:W-:Y:S01]  /*2d5d0*/  FFMA R114, R132, 1.925963033500011079e-08, R114 ;  /* 0x32a5706084727823 */ /* 0x000fe20000000072 */
[----:B------:R-:W-:Y:S01]  /*2d5e0*/  IMAD.SHL.U32 R113, R113, 0x800000, RZ ;  /* 0x0080000071717824 */ /* 0x000fe200078e00ff */
[----:B------:R-:W3:Y:S01]  /*2d5f0*/  LDL.LU R132, [R1+0x20] ;  /* 0x0000200001847983 */ /* 0x000ee20000300800 */
[----:B------:R-:W-:-:S03]  /*2d600*/  FADD R115, R115, R25 ;  /* 0x0000001973737221 */ /* 0x000fc60000000000 */
[----:B------:R-:W0:Y:S01]  /*2d610*/  MUFU.EX2 R114, R114 ;  /* 0x0000007200727308 */ /* 0x000e220000000800 */
[----:B------:R-:W-:-:S04]  /*2d620*/  FADD R115, R115, R26 ;  /* 0x0000001a73737221 */ /* 0x000fc80000000000 */
[----:B------:R-:W-:-:S04]  /*2d630*/  FADD R115, R115, R27 ;  /* 0x0000001b73737221 */ /* 0x000fc80000000000 */
        /* <DEDUP_REMOVED lines=21> */
[----:B0-----:R-:W-:-:S03]  /*2d790*/  FMUL R114, R114, R115 ;  /* 0x0000007372727220 */ /* 0x001fc60000400000 */
[----:B------:R-:W-:-:S04]  /*2d7a0*/  FADD R116, R116, R41 ;  /* 0x0000002974747221 */ /* 0x000fc80000000000 */
[----:B------:R-:W-:Y:S01]  /*2d7b0*/  FADD R117, R116, R42 ;  /* 0x0000002a74757221 */ /* 0x000fe20000000000 */
[----:B--2---:R-:W-:-:S04]  /*2d7c0*/  FFMA.SAT R115, R134, R251, 0.5 ;  /* 0x3f00000086737423 */ /* 0x004fc800000020fb */
[----:B------:R-:W-:-:S04]  /*2d7d0*/  FFMA.RM R115, R115, R124, 12582913 ;  /* 0x4b40000173737423 */ /* 0x000fc8000000407c */
        /* <DEDUP_REMOVED lines=37> */
[----:B------:R-:W-:-:S02]  /*2da30*/  FADD R118, R117, -12583039 ;  /* 0xcb40007f75767421 */ /* 0x000fc40000000000 */
[----:B------:R-:W-:Y:S02]  /*2da40*/  FADD R119, R119, R63 ;  /* 0x0000003f77777221 */ /* 0x000fe40000000000 */
[C---:B------:R-:W-:Y:S02]  /*2da50*/  FFMA R118, R132.reuse, 1.4426950216293334961, -R118 ;  /* 0x3fb8aa3b84767823 */ /* 0x040fe40000000876 */
[----:B------:R-:W-:Y:S02]  /*2da60*/  FADD R119, R119, R64 ;  /* 0x0000004077777221 */ /* 0x000fe40000000000 */
[----:B------:R-:W-:Y:S01]  /*2da70*/  FFMA R118, R132, 1.925963033500011079e-08, R118 ;  /* 0x32a5706084767823 */ /* 0x000fe20000000076 */
[----:B------:R-:W0:Y:S01]  /*2da80*/  MUFU.EX2 R226, R226 ;  /* 0x000000e200e27308 */ /* 0x000e220000000800 */
[----:B------:R-:W-:-:S04]  /*2da90*/  FADD R119, R119, R65 ;  /* 0x0000004177777221 */ /* 0x000fc80000000000 */
[----:B------:R-:W-:-:S03]  /*2daa0*/  FADD R119, R119, R66 ;  /* 0x0000004277777221 */ /* 0x000fc60000000000 */
[----:B------:R-:W1:Y:S01]  /*2dab0*/  MUFU.EX2 R118, R118 ;  /* 0x0000007600767308 */ /* 0x000e620000000800 */
[----:B------:R-:W-:Y:S01]  /*2dac0*/  FADD R119, R119, R67 ;  /* 0x0000004377777221 */ /* 0x000fe20000000000 */
[----:B------:R-:W-:-:S03]  /*2dad0*/  SHF.L.U32 R117, R117, 0x17, RZ ;  /* 0x0000001775757819 */ /* 0x000fc600000006ff */
[----:B------:R-:W-:Y:S01]  /*2dae0*/  FADD R119, R119, R68 ;  /* 0x0000004477777221 */ /* 0x000fe20000000000 */
[----:B0-----:R-:W-:-:S03]  /*2daf0*/  FMUL R70, R70, R226 ;  /* 0x000000e246467220 */ /* 0x001fc60000400000 */
[----:B------:R-:W-:-:S04]  /*2db00*/  FADD R119, R119, R69 ;  /* 0x0000004577777221 */ /* 0x000fc80000000000 */
[----:B------:R-:W-:Y:S01]  /*2db10*/  FADD R119, R119, R70 ;  /* 0x0000004677777221 */ /* 0x000fe20000000000 */
[----:B-1----:R-:W-:-:S03]  /*2db20*/  FMUL R117, R117, R118 ;  /* 0x0000007675757220 */ /* 0x002fc60000400000 */
        /* <DEDUP_REMOVED lines=21> */
[----:B------:R-:W-:Y:S01]  /*2dc80*/  FADD R132, R131, R92 ;  /* 0x0000005c83847221 */ /* 0x000fe20000000000 */
[----:B--2---:R-:W-:-:S04]  /*2dc90*/  FFMA.SAT R118, R134, R251, 0.5 ;  /* 0x3f00000086767423 */ /* 0x004fc800000020fb */
        /* <DEDUP_REMOVED lines=8> */
[----:B------:R-:W-:-:S04]  /*2dd20*/  FFMA.RM R119, R119, R124, 12582913 ;  /* 0x4b40000177777423 */ /* 0x000fc8000000407c */
[----:B------:R-:W-:-:S04]  /*2dd30*/  FADD R120, R119, -12583039 ;  /* 0xcb40007f77787421 */ /* 0x000fc80000000000 */
[----:B------:R-:W-:-:S04]  /*2dd40*/  FFMA R120, R130, 1.4426950216293334961, -R120 ;  /* 0x3fb8aa3b82787823 */ /* 0x000fc80000000878 */
[----:B------:R-:W-:Y:S02]  /*2dd50*/  FFMA R120, R130, 1.925963033500011079e-08, R120 ;  /* 0x32a5706082787823 */ /* 0x000fe40000000078 */
[----:B------:R0:W5:Y:S04]  /*2dd60*/  LDL.LU R130, [R1+0x6f8] ;  /* 0x0006f80001827983 */ /* 0x0001680000300800 */
[----:B------:R-:W1:Y:S01]  /*2dd70*/  MUFU.EX2 R120, R120 ;  /* 0x0000007800787308 */ /* 0x000e620000000800 */
[----:B------:R-:W-:Y:S01]  /*2dd80*/  SHF.L.U32 R119, R119, 0x17, RZ ;  /* 0x0000001777777819 */ /* 0x000fe200000006ff */
[----:B------:R-:W-:-:S04]  /*2dd90*/  FADD R132, R132, R93 ;  /* 0x0000005d84847221 */ /* 0x000fc80000000000 */
[----:B-1----:R-:W-:Y:S01]  /*2dda0*/  FMUL R119, R119, R120 ;  /* 0x0000007877777220 */ /* 0x002fe20000400000 */
[----:B------:R-:W-:-:S04]  /*2ddb0*/  FFMA.SAT R120, R127, R251, 0.5 ;  /* 0x3f0000007f787423 */ /* 0x000fc800000020fb */
[----:B------:R-:W-:-:S04]  /*2ddc0*/  FFMA.RM R120, R120, R124, 12582913 ;  /* 0x4b40000178787423 */ /* 0x000fc8000000407c */
[----:B------:R-:W-:Y:S01]  /*2ddd0*/  FADD R131, R120, -12583039 ;  /* 0xcb40007f78837421 */ /* 0x000fe20000000000 */
[----:B------:R-:W-:-:S03]  /*2dde0*/  FADD R132, R132, R94 ;  /* 0x0000005e84847221 */ /* 0x000fc60000000000 */
[----:B------:R-:W-:-:S04]  /*2ddf0*/  FFMA R131, R127, 1.4426950216293334961, -R131 ;  /* 0x3fb8aa3b7f837823 */ /* 0x000fc80000000883 */
[----:B------:R-:W-:Y:S01]  /*2de00*/  FFMA R131, R127, 1.925963033500011079e-08, R131 ;  /* 0x32a570607f837823 */ /* 0x000fe20000000083 */
[----:B------:R-:W-:-:S04]  /*2de10*/  FADD R127, R132, R95 ;  /* 0x0000005f847f7221 */ /* 0x000fc80000000000 */
[----:B------:R-:W-:-:S04]  /*2de20*/  FADD R127, R127, R96 ;  /* 0x000000607f7f7221 */ /* 0x000fc80000000000 */
[----:B------:R-:W-:-:S04]  /*2de30*/  FADD R127, R127, R97 ;  /* 0x000000617f7f7221 */ /* 0x000fc80000000000 */
[----:B------:R-:W-:Y:S01]  /*2de40*/  FADD R127, R127, R98 ;  /* 0x000000627f7f7221 */ /* 0x000fe20000000000 */
[----:B------:R-:W1:Y:S03]  /*2de50*/  MUFU.EX2 R131, R131 ;  /* 0x0000008300837308 */ /* 0x000e660000000800 */
[----:B------:R-:W-:-:S04]  /*2de60*/  FADD R127, R127, R99 ;  /* 0x000000637f7f7221 */ /* 0x000fc80000000000 */
[----:B------:R-:W-:-:S04]  /*2de70*/  FADD R127, R127, R100 ;  /* 0x000000647f7f7221 */ /* 0x000fc80000000000 */
[----:B------:R-:W-:Y:S01]  /*2de80*/  FADD R132, R127, R101 ;  /* 0x000000657f847221 */ /* 0x000fe20000000000 */
[----:B------:R-:W-:Y:S01]  /*2de90*/  FFMA.SAT R127, R129, R251, 0.5 ;  /* 0x3f000000817f7423 */ /* 0x000fe200000020fb */
[----:B------:R-:W-:Y:S02]  /*2dea0*/  SHF.L.U32 R120, R120, 0x17, RZ ;  /* 0x0000001778787819 */ /* 0x000fe400000006ff */
[----:B------:R-:W-:Y:S01]  /*2deb0*/  FADD R132, R132, R102 ;  /* 0x0000006684847221 */ /* 0x000fe20000000000 */
[----:B------:R-:W-:-:S03]  /*2dec0*/  FFMA.RM R127, R127, R124, 12582913 ;  /* 0x4b4000017f7f7423 */ /* 0x000fc6000000407c */
[----:B------:R-:W-:Y:S01]  /*2ded0*/  FADD R132, R132, R103 ;  /* 0x0000006784847221 */ /* 0x000fe20000000000 */
[----:B-1----:R-:W-:Y:S01]  /*2dee0*/  FMUL R120, R120, R131 ;  /* 0x0000008378787220 */ /* 0x002fe20000400000 */
[----:B------:R-:W-:Y:S02]  /*2def0*/  FADD R131, R127, -12583039 ;  /* 0xcb40007f7f837421 */ /* 0x000fe40000000000 */
[----:B------:R-:W-:Y:S02]  /*2df00*/  FADD R132, R132, R104 ;  /* 0x0000006884847221 */ /* 0x000fe40000000000 */
[C---:B------:R-:W-:Y:S02]  /*2df10*/  FFMA R131, R129.reuse, 1.4426950216293334961, -R131 ;  /* 0x3fb8aa3b81837823 */ /* 0x040fe40000000883 */
[----:B------:R-:W-:Y:S02]  /*2df20*/  FADD R132, R132, R105 ;  /* 0x0000006984847221 */ /* 0x000fe40000000000 */
[----:B------:R-:W-:-:S02]  /*2df30*/  FFMA R131, R129, 1.925963033500011079e-08, R131 ;  /* 0x32a5706081837823 */ /* 0x000fc40000000083 */
[----:B------:R-:W-:-:S04]  /*2df40*/  FADD R133, R132, R106 ;  /* 0x0000006a84857221 */ /* 0x000fc80000000000 */
[----:B------:R-:W-:Y:S01]  /*2df50*/  FADD R133, R133, R107 ;  /* 0x0000006b85857221 */ /* 0x000fe20000000000 */
[----:B------:R-:W1:Y:S03]  /*2df60*/  MUFU.EX2 R131, R131 ;  /* 0x0000008300837308 */ /* 0x000e660000000800 */
[----:B------:R-:W-:Y:S01]  /*2df70*/  FADD R133, R133, R108 ;  /* 0x0000006c85857221 */ /* 0x000fe20000000000 */
[----:B------:R-:W-:-:S03]  /*2df80*/  FFMA.SAT R132, R126, R251, 0.5 ;  /* 0x3f0000007e847423 */ /* 0x000fc600000020fb */
[----:B------:R-:W-:Y:S01]  /*2df90*/  FADD R133, R133, R109 ;  /* 0x0000006d85857221 */ /* 0x000fe20000000000 */
[----:B------:R-:W-:-:S03]  /*2dfa0*/  FFMA.SAT R251, R125, R251, 0.5 ;  /* 0x3f0000007dfb7423 */ /* 0x000fc600000020fb */
[----:B------:R-:W-:Y:S01]  /*2dfb0*/  FADD R133, R133, R110 ;  /* 0x0000006e85857221 */ /* 0x000fe20000000000 */
[-C--:B------:R-:W-:Y:S01]  /*2dfc0*/  FFMA.RM R132, R132, R124.reuse, 12582913 ;  /* 0x4b40000184847423 */ /* 0x080fe2000000407c */
[----:B------:R-:W-:Y:S01]  /*2dfd0*/  FFMA.RM R251, R251, R124, 12582913 ;  /* 0x4b400001fbfb7423 */ /* 0x000fe2000000407c */
[----:B------:R-:W-:Y:S02]  /*2dfe0*/  IMAD.SHL.U32 R127, R127, 0x800000, RZ ;  /* 0x008000007f7f7824 */ /* 0x000fe400078e00ff */
[----:B------:R-:W-:Y:S02]  /*2dff0*/  FADD R124, R133, R111 ;  /* 0x0000006f857c7221 */ /* 0x000fe40000000000 */
[----:B-1----:R-:W-:Y:S01]  /*2e000*/  FMUL R131, R127, R131 ;  /* 0x000000837f837220 */ /* 0x002fe20000400000 */
[----:B------:R-:W-:Y:S01]  /*2e010*/  FADD R127, R132, -12583039 ;  /* 0xcb40007f847f7421 */ /* 0x000fe20000000000 */
[----:B------:R-:W-:-:S03]  /*2e020*/  FADD R124, R124, R112 ;  /* 0x000000707c7c7221 */ /* 0x000fc60000000000 */
[----:B------:R-:W-:Y:S01]  /*2e030*/  FFMA R127, R126, 1.4426950216293334961, -R127 ;  /* 0x3fb8aa3b7e7f7823 */ /* 0x000fe2000000087f */
[----:B------:R-:W-:-:S03]  /*2e040*/  FADD R124, R124, R113 ;  /* 0x000000717c7c7221 */ /* 0x000fc60000000000 */
[----:B------:R-:W-:Y:S01]  /*2e050*/  FFMA R127, R126, 1.925963033500011079e-08, R127 ;  /* 0x32a570607e7f7823 */ /* 0x000fe2000000007f */
[----:B------:R-:W-:Y:S01]  /*2e060*/  FADD R124, R124, R114 ;  /* 0x000000727c7c7221 */ /* 0x000fe20000000000 */
[----:B------:R-:W-:-:S03]  /*2e070*/  FADD R126, R251, -12583039 ;  /* 0xcb40007ffb7e7421 */ /* 0x000fc60000000000 */
[----:B------:R-:W-:Y:S01]  /*2e080*/  FADD R124, R124, R115 ;  /* 0x000000737c7c7221 */ /* 0x000fe20000000000 */
[----:B------:R-:W-:-:S03]  /*2e090*/  FFMA R126, R125, 1.4426950216293334961, -R126 ;  /* 0x3fb8aa3b7d7e7823 */ /* 0x000fc6000000087e */
[----:B------:R-:W-:Y:S01]  /*2e0a0*/  FADD R124, R124, R116 ;  /* 0x000000747c7c7221 */ /* 0x000fe20000000000 */
[----:B------:R-:W-:Y:S01]  /*2e0b0*/  FFMA R126, R125, 1.925963033500011079e-08, R126 ;  /* 0x32a570607d7e7823 */ /* 0x000fe2000000007e */
[----:B------:R-:W1:Y:S02]  /*2e0c0*/  MUFU.EX2 R127, R127 ;  /* 0x0000007f007f7308 */ /* 0x000e640000000800 */
[----:B------:R-:W-:-:S04]  /*2e0d0*/  FADD R124, R124, R117 ;  /* 0x000000757c7c7221 */ /* 0x000fc80000000000 */
[----:B------:R-:W-:Y:S02]  /*2e0e0*/  FADD R124, R124, R118 ;  /* 0x000000767c7c7221 */ /* 0x000fe40000000000 */
[----:B------:R-:W2:Y:S02]  /*2e0f0*/  MUFU.EX2 R126, R126 ;  /* 0x0000007e007e7308 */ /* 0x000ea40000000800 */
[----:B------:R-:W-:Y:S01]  /*2e100*/  FADD R124, R124, R119 ;  /* 0x000000777c7c7221 */ /* 0x000fe20000000000 */
[----:B------:R-:W-:-:S05]  /*2e110*/  SHF.L.U32 R132, R132, 0x17, RZ ;  /* 0x0000001784847819 */ /* 0x000fca00000006ff */
[----:B------:R-:W3:Y:S01]  /*2e120*/  MUFU.EX2 R134, R250 ;  /* 0x000000fa00867308 */ /* 0x000ee20000000800 */
[----:B------:R-:W-:Y:S01]  /*2e130*/  FADD R124, R124, R120 ;  /* 0x000000787c7c7221 */ /* 0x000fe20000000000 */
[----:B------:R-:W-:Y:S01]  /*2e140*/  SHF.L.U32 R133, R251, 0x17, RZ ;  /* 0x00000017fb857819 */ /* 0x000fe200000006ff */
[----:B-1----:R-:W-:Y:S02]  /*2e150*/  FMUL R132, R132, R127 ;  /* 0x0000007f84847220 */ /* 0x002fe40000400000 */
[----:B------:R-:W-:Y:S01]  /*2e160*/  FADD R124, R124, R131 ;  /* 0x000000837c7c7221 */ /* 0x000fe20000000000 */
[----:B------:R-:W-:Y:S01]  /*2e170*/  SHF.L.U32 R249, R249, 0x17, RZ ;  /* 0x00000017f9f97819 */ /* 0x000fe200000006ff */
[----:B--2---:R-:W-:Y:S02]  /*2e180*/  FMUL R133, R133, R126 ;  /* 0x0000007e85857220 */ /* 0x004fe40000400000 */
[----:B------:R-:W-:-:S04]  /*2e190*/  FADD R124, R124, R132 ;  /* 0x000000847c7c7221 */ /* 0x000fc80000000000 */
[----:B------:R-:W-:Y:S01]  /*2e1a0*/  FADD R124, R124, R133 ;  /* 0x000000857c7c7221 */ /* 0x000fe20000000000 */
[----:B---3--:R-:W-:-:S04]  /*2e1b0*/  FMUL R134, R249, R134 ;  /* 0x00000086f9867220 */ /* 0x008fc80000400000 */
[----:B------:R-:W-:-:S05]  /*2e1c0*/  FADD R124, R124, R134 ;  /* 0x000000867c7c7221 */ /* 0x000fca0000000000 */
        /* <DEDUP_REMOVED lines=8> */
[----:B------:R-:W-:Y:S02]  /*2e250*/  ISETP.GE.AND P0, PT, R177, UR7, PT ;  /* 0x00000007b1007c0c */ /* 0x000fe4000bf06270 */
[----:B--2---:R-:W-:Y:S01]  /*2e260*/  SHF.L.U32 R129, R129, 0x2, RZ ;  /* 0x0000000281817819 */ /* 0x004fe200000006ff */
[----:B-1----:R-:W-:-:S05]  /*2e270*/  FADD R124, R125, R124 ;  /* 0x0000007c7d7c7221 */ /* 0x002fca0000000000 */
[----:B------:R0:W1:Y:S05]  /*2e280*/  SHFL.BFLY PT, R177, R124, 0x1, 0x1f ;  /* 0x0c201f007cb17f89 */ /* 0x00006a00000e0000 */
[----:B------:R-:W-:Y:S05]  /*2e290*/  @P0 EXIT ;  /* 0x000000000000094d */ /* 0x000fea0003800000 */
[----:B-----5:R-:W-:Y:S01]  /*2e2a0*/  ISETP.GT.AND P0, PT, R129, R130, PT ;  /* 0x000000828100720c */ /* 0x020fe20003f04270 */
[----:B------:R-:W-:Y:S01]  /*2e2b0*/  BSSY.RECONVERGENT B2, `(.L_x_2314) ;  /* 0x0000061000027945 */ /* 0x000fe20003800200 */
[----:B-1----:R-:W-:Y:S01]  /*2e2c0*/  FADD R177, R124, R177 ;  /* 0x000000b17cb17221 */ /* 0x002fe20000000000 */
[----:B------:R-:W-:-:S10]  /*2e2d0*/  PRMT R226, RZ, 0x7610, R226 ;  /* 0x00007610ffe27816 */ /* 0x000fd400000000e2 */
[----:B------:R-:W-:Y:S05]  /*2e2e0*/  @P0 BRA `(.L_x_2315) ;  /* 0x0000000400640947 */ /* 0x000fea0003800000 */
[----:B0-----:R-:W0:Y:S01]  /*2e2f0*/  MUFU.RCP R124, R177 ;  /* 0x000000b1007c7308 */ /* 0x001e220000001000 */
[----:B------:R-:W-:Y:S07]  /*2e300*/  BSSY.RECONVERGENT B3, `(.L_x_2316) ;  /* 0x000000c000037945 */ /* 0x000fee0003800200 */
[----:B------:R-:W1:Y:S01]  /*2e310*/  FCHK P0, R216, R177 ;  /* 0x000000b1d8007302 */ /* 0x000e620000000000 */
[----:B0-----:R-:W-:-:S04]  /*2e320*/  FFMA R125, -R177, R124, 1 ;  /* 0x3f800000b17d7423 */ /* 0x001fc8000000017c */
[----:B------:R-:W-:-:S04]  /*2e330*/  FFMA R124, R124, R125, R124 ;  /* 0x0000007d7c7c7223 */ /* 0x000fc8000000007c */
[----:B------:R-:W-:-:S04]  /*2e340*/  FFMA R125, R216, R124, RZ ;  /* 0x0000007cd87d7223 */ /* 0x000fc800000000ff */
[----:B------:R-:W-:-:S04]  /*2e350*/  FFMA R126, -R177, R125, R216 ;  /* 0x0000007db17e7223 */ /* 0x000fc800000001d8 */
[----:B------:R-:W-:Y:S01]  /*2e360*/  FFMA R124, R124, R126, R125 ;  /* 0x0000007e7c7c7223 */ /* 0x000fe2000000007d */
[----:B-1----:R-:W-:Y:S06]  /*2e370*/  @!P0 BRA `(.L_x_2317) ;  /* 0x0000000000108947 */ /* 0x002fec0003800000 */
[----:B------:R-:W-:Y:S02]  /*2e380*/  MOV R126, R216 ;  /* 0x000000d8007e7202 */ /* 0x000fe40000000f00 */
[----:B------:R-:W-:-:S07]  /*2e390*/  MOV R127, 0x2e3b0 ;  /* 0x0002e3b0007f7802 */ /* 0x000fce0000000f00 */
[----:B------:R-:W-:Y:S05]  /*2e3a0*/  CALL.REL.NOINC `($__internal_0_$__cuda_sm3x_div_rn_noftz_f32_slowpath) ;  /* 0x000002fc00b07944 */ /* 0x000fea0003c00000 */
[----:B------:R-:W-:-:S07]  /*2e3b0*/  MOV R124, R217 ;  /* 0x000000d9007c7202 */ /* 0x000fce0000000f00 */
.L_x_2317:
[----:B------:R-:W-:Y:S05]  /*2e3c0*/  BSYNC.RECONVERGENT B3 ;  /* 0x0000000000037941 */ /* 0x000fea0003800200 */
.L_x_2316:
[----:B------:R-:W0:Y:S01]  /*2e3d0*/  S2R R216, SR_TID.X ;  /* 0x0000000000d87919 */ /* 0x000e220000002100 */
[----:B------:R-:W1:Y:S01]  /*2e3e0*/  F2F.BF16.F32 R124, R124 ;  /* 0x0000007c007c7304 */ /* 0x000e620000202000 */
[----:B------:R-:W-:Y:S01]  /*2e3f0*/  BSSY.RECONVERGENT B3, `(.L_x_2318) ;  /* 0x0000015000037945 */ /* 0x000fe20003800200 */
[----:B------:R-:W-:Y:S02]  /*2e400*/  PRMT R125, RZ, 0x7610, R125 ;  /* 0x00007610ff7d7816 */ /* 0x000fe4000000007d */
[----:B0-----:R-:W-:-:S04]  /*2e410*/  SHF.L.U32 R216, R216, 0x2, RZ ;  /* 0x00000002d8d87819 */ /* 0x001fc800000006ff */
[----:B------:R-:W-:-:S13]  /*2e420*/  ISETP.GE.U32.AND P0, PT, R216, R130, PT ;  /* 0x00000082d800720c */ /* 0x000fda0003f06070 */
[----:B-1----:R-:W-:Y:S05]  /*2e430*/  @P0 BRA `(.L_x_2319) ;  /* 0x0000000000400947 */ /* 0x002fea0003800000 */
[----:B------:R-:W2:Y:S01]  /*2e440*/  LDL R129, [R1+0x43c] ;  /* 0x00043c0001817983 */ /* 0x000ea20000100800 */
[----:B------:R-:W0:Y:S01]  /*2e450*/  MUFU.RCP R125, R177 ;  /* 0x000000b1007d7308 */ /* 0x000e220000001000 */
[----:B------:R-:W-:Y:S01]  /*2e460*/  BSSY.RECONVERGENT B4, `(.L_x_2320) ;  /* 0x000000c000047945 */ /* 0x000fe20003800200 */
[----:B0-----:R-:W-:-:S04]  /*2e470*/  FFMA R126, -R177, R125, 1 ;  /* 0x3f800000b17e7423 */ /* 0x001fc8000000017d */
[----:B------:R-:W-:Y:S02]  /*2e480*/  FFMA R125, R125, R126, R125 ;  /* 0x0000007e7d7d7223 */ /* 0x000fe4000000007d */
[----:B--2---:R-:W0:Y:S02]  /*2e490*/  FCHK P0, R129, R177 ;  /* 0x000000b181007302 */ /* 0x004e240000000000 */
[----:B------:R-:W-:-:S04]  /*2e4a0*/  FFMA R126, R129, R125, RZ ;  /* 0x0000007d817e7223 */ /* 0x000fc800000000ff */
[----:B------:R-:W-:-:S04]  /*2e4b0*/  FFMA R127, -R177, R126, R129 ;  /* 0x0000007eb17f7223 */ /* 0x000fc80000000181 */
[----:B------:R-:W-:Y:S01]  /*2e4c0*/  FFMA R125, R125, R127, R126 ;  /* 0x0000007f7d7d7223 */ /* 0x000fe2000000007e */
[----:B0-----:R-:W-:Y:S06]  /*2e4d0*/  @!P0 BRA `(.L_x_2321) ;  /* 0x0000000000108947 */ /* 0x001fec0003800000 */
[----:B------:R-:W-:Y:S02]  /*2e4e0*/  MOV R126, R129 ;  /* 0x00000081007e7202 */ /* 0x000fe40000000f00 */
[----:B------:R-:W-:-:S07]  /*2e4f0*/  MOV R127, 0x2e510 ;  /* 0x0002e510007f7802 */ /* 0x000fce0000000f00 */
[----:B------:R-:W-:Y:S05]  /*2e500*/  CALL.REL.NOINC `($__internal_0_$__cuda_sm3x_div_rn_noftz_f32_slowpath) ;  /* 0x000002fc00587944 */ /* 0x000fea0003c00000 */
[----:B------:R-:W-:-:S07]  /*2e510*/  MOV R125, R217 ;  /* 0x000000d9007d7202 */ /* 0x000fce0000000f00 */
.L_x_2321:
[----:B------:R-:W-:Y:S05]  /*2e520*/  BSYNC.RECONVERGENT B4 ;  /* 0x0000000000047941 */ /* 0x000fea0003800200 */
.L_x_2320:
[----:B------:R-:W-:-:S07]  /*2e530*/  F2FP.BF16.F32.PACK_AB R125, RZ, R125 ;  /* 0x0000007dff7d723e */ /* 0x000fce00000010ff */
.L_x_2319:
[----:B------:R-:W-:Y:S05]  /*2e540*/  BSYNC.RECONVERGENT B3 ;  /* 0x0000000000037941 */ /* 0x000fea0003800200 */
.L_x_2318:
[----:B------:R-:W-:Y:S01]  /*2e550*/  VIADD R126, R216, 0x2 ;  /* 0x00000002d87e7836 */ /* 0x000fe20000000000 */
[----:B------:R-:W-:Y:S01]  /*2e560*/  BSSY.RECONVERGENT B3, `(.L_x_2322) ;  /* 0x0000015000037945 */ /* 0x000fe20003800200 */
[----:B------:R-:W-:-:S03]  /*2e570*/  PRMT R129, RZ, 0x7610, R129 ;  /* 0x00007610ff817816 */ /* 0x000fc60000000081 */
[----:B------:R-:W-:-:S13]  /*2e580*/  ISETP.GT.U32.AND P0, PT, R126, R130, PT ;  /* 0x000000827e00720c */ /* 0x000fda0003f04070 */
[----:B------:R-:W-:Y:S05]  /*2e590*/  @P0 BRA `(.L_x_2323) ;  /* 0x0000000000440947 */ /* 0x000fea0003800000 */
        /* <DEDUP_REMOVED lines=14> */
.L_x_2325:
[----:B------:R-:W-:Y:S05]  /*2e680*/  BSYNC.RECONVERGENT B4 ;  /* 0x0000000000047941 */ /* 0x000fea0003800200 */
.L_x_2324:
[----:B------:R-:W-:-:S04]  /*2e690*/  F2FP.BF16.F32.PACK_AB R126, RZ, R126 ;  /* 0x0000007eff7e723e */ /* 0x000fc800000010ff */
[----:B------:R-:W-:-:S07]  /*2e6a0*/  PRMT R129, R126, 0x7610, R129 ;  /* 0x000076107e817816 */ /* 0x000fce0000000081 */
.L_x_2323:
[----:B------:R-:W-:Y:S05]  /*2e6b0*/  BSYNC.RECONVERGENT B3 ;  /* 0x0000000000037941 */ /* 0x000fea0003800200 */
.L_x_2322:
[----:B------:R-:W-:Y:S01]  /*2e6c0*/  IADD3 R216, PT, PT, R216, 0x3, RZ ;  /* 0x00000003d8d87810 */ /* 0x000fe20007ffe0ff */
[----:B------:R-:W-:Y:S01]  /*2e6d0*/  BSSY.RECONVERGENT B3, `(.L_x_2326) ;  /* 0x0000014000037945 */ /* 0x000fe20003800200 */
[----:B------:R-:W-:Y:S02]  /*2e6e0*/  PRMT R126, RZ, 0x7610, R126 ;  /* 0x00007610ff7e7816 */ /* 0x000fe4000000007e */
        /* <DEDUP_REMOVED lines=16> */
.L_x_2329:
[----:B------:R-:W-:Y:S05]  /*2e7f0*/  BSYNC.RECONVERGENT B4 ;  /* 0x0000000000047941 */ /* 0x000fea0003800200 */
.L_x_2328:
[----:B------:R-:W-:-:S07]  /*2e800*/  F2FP.BF16.F32.PACK_AB R126, RZ, R126 ;  /* 0x0000007eff7e723e */ /* 0x000fce00000010ff */
.L_x_2327:
[----:B------:R-:W-:Y:S05]  /*2e810*/  BSYNC.RECONVERGENT B3 ;  /* 0x0000000000037941 */ /* 0x000fea0003800200 */
.L_x_2326:
[----:B------:R-:W-:Y:S02]  /*2e820*/  LOP3.LUT R125, R125, 0xffff, RZ, 0xc0, !PT ;  /* 0x0000ffff7d7d7812 */ /* 0x000fe400078ec0ff */
[----:B------:R-:W-:-:S03]  /*2e830*/  PRMT R129, R129, 0x5410, R126 ;  /* 0x0000541081817816 */ /* 0x000fc6000000007e */
[----:B------:R-:W-:-:S05]  /*2e840*/  IMAD.WIDE.U32 R126, R125, 0x10000, RZ ;  /* 0x000100007d7e7825 */ /* 0x000fca00078e00ff */
[----:B------:R-:W-:Y:S02]  /*2e850*/  LOP3.LUT R127, R129, R127, RZ, 0xfc, !PT ;  /* 0x0000007f817f7212 */ /* 0x000fe400078efcff */
[----:B------:R-:W-:Y:S01]  /*2e860*/  LOP3.LUT R126, R126, R124, RZ, 0xfc, !PT ;  /* 0x0000007c7e7e7212 */ /* 0x000fe200078efcff */
[----:B------:R-:W-:Y:S06]  /*2e870*/  BRA `(.L_x_2330) ;  /* 0x0000000000107947 */ /* 0x000fec0003800000 */
.L_x_2315:
[----:B0-----:R-:W2:Y:S02]  /*2e880*/  LDL.LU R124, [R1+0x6b4] ;  /* 0x0006b400017c7983 */ /* 0x001ea40000300800 */
[----:B--2---:R-:W-:-:S13]  /*2e890*/  ISETP.GE.AND P0, PT, R129, R124, PT ;  /* 0x0000007c8100720c */ /* 0x004fda0003f06270 */
[----:B------:R-:W-:Y:S05]  /*2e8a0*/  @P0 EXIT ;  /* 0x000000000000094d */ /* 0x000fea0003800000 */
[----:B------:R-:W-:-:S07]  /*2e8b0*/  CS2R R126, SRZ ;  /* 0x00000000007e7805 */ /* 0x000fce000001ff00 */
.L_x_2330:
[----:B------:R-:W-:Y:S05]  /*2e8c0*/  BSYNC.RECONVERGENT B2 ;  /* 0x0000000000027941 */ /* 0x000fea0003800200 */
.L_x_2314:
[----:B------:R-:W0:Y:S01]  /*2e8d0*/  S2R R129, SR_TID.X ;  /* 0x0000000000817919 */ /* 0x000e220000002100 */
[----:B------:R-:W1:Y:S01]  /*2e8e0*/  S2UR UR6, SR_CTAID.X ;  /* 0x00000000000679c3 */ /* 0x000e620000002500 */
[----:B------:R-:W2:Y:S01]  /*2e8f0*/  LDCU UR7, c[0x0][0x39c] ;  /* 0x00007380ff0777ac */ /* 0x000ea20008000800 */
[----:B------:R-:W-:Y:S01]  /*2e900*/  BSSY.RECONVERGENT B2, `(.L_x_2331) ;  /* 0x0000068000027945 */ /* 0x000fe20003800200 */
[----:B------:R-:W1:Y:S05]  /*2e910*/  S2R R125, SR_TID.Y ;  /* 0x00000000007d7919 */ /* 0x000e6a0000002200 */
[----:B------:R-:W1:Y:S08]  /*2e920*/  LDC R124, c[0x0][0x364] ;  /* 0x0000d900ff7c7b82 */ /* 0x000e700000000800 */
[----:B------:R-:W3:Y:S01]  /*2e930*/  LDC.64 R216, c[0x0][0x380] ;  /* 0x0000e000ffd87b82 */ /* 0x000ee20000000a00 */
[----:B0-----:R-:W-:Y:S01]  /*2e940*/  SHF.L.U32 R129, R129, 0x2, RZ ;  /* 0x0000000281817819 */ /* 0x001fe200000006ff */
[----:B-1----:R-:W-:-:S04]  /*2e950*/  IMAD R124, R124, UR6, R125 ;  /* 0x000000067c7c7c24 */ /* 0x002fc8000f8e027d */
[----:B--2---:R-:W-:-:S04]  /*2e960*/  IMAD R124, R124, UR7, R129 ;  /* 0x000000077c7c7c24 */ /* 0x004fc8000f8e0281 */
[----:B---3--:R-:W-:-:S05]  /*2e970*/  IMAD.WIDE R124, R124, 0x2, R216 ;  /* 0x000000027c7c7825 */ /* 0x008fca00078e02d8 */
[----:B------:R0:W-:Y:S02]  /*2e980*/  STG.E.64 desc[UR4][R124.64], R126 ;  /* 0x0000007e7c007986 */ /* 0x0001e4000c101b04 */
[----:B0-----:R-:W-:-:S04]  /*2e990*/  IADD3 R126, PT, PT, R129, 0x80, RZ ;  /* 0x00000080817e7810 */ /* 0x001fc80007ffe0ff */
[----:B------:R-:W-:-:S13]  /*2e9a0*/  ISETP.GT.AND P0, PT, R126, R130, PT ;  /* 0x000000827e00720c */ /* 0x000fda0003f04270 */
        /* <DEDUP_REMOVED lines=14> */
[----:B------:R-:W-:-:S07]  /*2ea90*/  IMAD.MOV.U32 R216, RZ, RZ, R217 ;  /* 0x000000ffffd87224 */ /* 0x000fce00078e00d9 */
.L_x_2334:
[----:B------:R-:W-:Y:S05]  /*2eaa0*/  BSYNC.RECONVERGENT B3 ;  /* 0x0000000000037941 */ /* 0x000fea0003800200 */
.L_x_2333:
[----:B------:R-:W-:Y:S01]  /*2eab0*/  IADD3 R126, PT, PT, R129, 0x81, RZ ;  /* 0x00000081817e7810 */ /* 0x000fe20007ffe0ff */
[----:B------:R-:W0:Y:S01]  /*2eac0*/  F2F.BF16.F32 R216, R216 ;  /* 0x000000d800d87304 */ /* 0x000e220000202000 */
[----:B------:R-:W-:Y:S01]  /*2ead0*/  BSSY.RECONVERGENT B3, `(.L_x_2335) ;  /* 0x0000014000037945 */ /* 0x000fe20003800200 */
[----:B------:R-:W-:Y:S02]  /*2eae0*/  PRMT R222, RZ, 0x7610, R222 ;  /* 0x00007610ffde7816 */ /* 0x000fe400000000de */
[----:B------:R-:W-:-:S13]  /*2eaf0*/  ISETP.GT.U32.AND P0, PT, R126, R130, PT ;  /* 0x000000827e00720c */ /* 0x000fda0003f04070 */
[----:B0-----:R-:W-:Y:S05]  /*2eb00*/  @P0 BRA `(.L_x_2336) ;  /* 0x0000000000400947 */ /* 0x001fea0003800000 */
        /* <DEDUP_REMOVED lines=14> */
.L_x_2338:
[----:B------:R-:W-:Y:S05]  /*2ebf0*/  BSYNC.RECONVERGENT B4 ;  /* 0x0000000000047941 */ /* 0x000fea0003800200 */
.L_x_2337:
[----:B------:R-:W-:-:S07]  /*2ec00*/  F2FP.BF16.F32.PACK_AB R222, RZ, R222 ;  /* 0x000000deffde723e */ /* 0x000fce00000010ff */
.L_x_2336:
[----:B------:R-:W-:Y:S05]  /*2ec10*/  BSYNC.RECONVERGENT B3 ;  /* 0x0000000000037941 */ /* 0x000fea0003800200 */
.L_x_2335:
        /* <DEDUP_REMOVED lines=19> */
.L_x_2342:
[----:B------:R-:W-:Y:S05]  /*2ed50*/  BSYNC.RECONVERGENT B4 ;  /* 0x0000000000047941 */ /* 0x000fea0003800200 */
.L_x_2341:
[----:B------:R-:W-:-:S07]  /*2ed60*/  F2FP.BF16.F32.PACK_AB R223, RZ, R223 ;  /* 0x000000dfffdf723e */ /* 0x000fce00000010ff */
.L_x_2340:
[----:B------:R-:W-:Y:S05]  /*2ed70*/  BSYNC.RECONVERGENT B3 ;  /* 0x0000000000037941 */ /* 0x000fea0003800200 */
.L_x_2339:
[----:B------:R-:W-:Y:S01]  /*2ed80*/  IADD3 R126, PT, PT, R129, 0x83, RZ ;  /* 0x00000083817e7810 */ /* 0x000fe20007ffe0ff */
[----:B------:R-:W-:Y:S03]  /*2ed90*/  BSSY.RECONVERGENT B3, `(.L_x_2343) ;  /* 0x0000014000037945 */ /* 0x000fe60003800200 */
[----:B------:R-:W-:Y:S02]  /*2eda0*/  ISETP.GT.U32.AND P0, PT, R126, R130, PT ;  /* 0x000000827e00720c */ /* 0x000fe40003f04070 */
[----:B------:R-:W-:-:S11]  /*2edb0*/  PRMT R126, RZ, 0x7610, R126 ;  /* 0x00007610ff7e7816 */ /* 0x000fd6000000007e */
        /* <DEDUP_REMOVED lines=15> */
.L_x_2346:
[----:B------:R-:W-:Y:S05]  /*2eeb0*/  BSYNC.RECONVERGENT B4 ;  /* 0x0000000000047941 */ /* 0x000fea0003800200 */
.L_x_2345:
[----:B------:R-:W-:-:S07]  /*2eec0*/  F2FP.BF16.F32.PACK_AB R126, RZ, R126 ;  /* 0x0000007eff7e723e */ /* 0x000fce00000010ff */
.L_x_2344:
[----:B------:R-:W-:Y:S05]  /*2eed0*/  BSYNC.RECONVERGENT B3 ;  /* 0x0000000000037941 */ /* 0x000fea0003800200 */
.L_x_2343:
[----:B------:R-:W-:Y:S02]  /*2eee0*/  LOP3.LUT R127, R222, 0xffff, RZ, 0xc0, !PT ;  /* 0x0000ffffde7f7812 */ /* 0x000fe400078ec0ff */
[----:B------:R-:W-:-:S03]  /*2eef0*/  PRMT R223, R223, 0x5410, R126 ;  /* 0x00005410dfdf7816 */ /* 0x000fc6000000007e */
[----:B------:R-:W-:-:S05]  /*2ef00*/  IMAD.WIDE.U32 R126, R127, 0x10000, RZ ;  /* 0x000100007f7e7825 */ /* 0x000fca00078e00ff */
[----:B------:R-:W-:Y:S02]  /*2ef10*/  LOP3.LUT R127, R223, R127, RZ, 0xfc, !PT ;  /* 0x0000007fdf7f7212 */ /* 0x000fe400078efcff */
[----:B------:R-:W-:-:S05]  /*2ef20*/  LOP3.LUT R126, R126, R216, RZ, 0xfc, !PT ;  /* 0x000000d87e7e7212 */ /* 0x000fca00078efcff */
[----:B------:R0:W-:Y:S01]  /*2ef30*/  STG.E.64 desc[UR4][R124.64+0x100], R126 ;  /* 0x0001007e7c007986 */ /* 0x0001e2000c101b04 */
[----:B------:R-:W-:Y:S05]  /*2ef40*/  BRA `(.L_x_2347) ;  /* 0x00000000000c7947 */ /* 0x000fea0003800000 */
.L_x_2332:
[----:B------:R-:W-:-:S13]  /*2ef50*/  ISETP.GE.AND P0, PT, R126, UR7, PT ;  /* 0x000000077e007c0c */ /* 0x000fda000bf06270 */
[----:B------:R-:W-:Y:S05]  /*2ef60*/  @P0 EXIT ;  /* 0x000000000000094d */ /* 0x000fea0003800000 */
[----:B------:R1:W-:Y:S02]  /*2ef70*/  STG.E.64 desc[UR4][R124.64+0x100], RZ ;  /* 0x000100ff7c007986 */ /* 0x0003e4000c101b04 */
.L_x_2347:
[----:B------:R-:W-:Y:S05]  /*2ef80*/  BSYNC.RECONVERGENT B2 ;  /* 0x0000000000027941 */ /* 0x000fea0003800200 */
.L_x_2331:
[----:B0-----:R-:W-:Y:S01]  /*2ef90*/  IADD3 R126, PT, PT, R129, 0x100, RZ ;  /* 0x00000100817e7810 */ /* 0x001fe20007ffe0ff */
[----:B------:R-:W-:Y:S03]  /*2efa0*/  BSSY.RECONVERGENT B2, `(.L_x_2348) ;  /* 0x0000060000027945 */ /* 0x000fe60003800200 */
        /* <DEDUP_REMOVED lines=14> */
[----:B-1----:R-:W-:Y:S05]  /*2f090*/  CALL.REL.NOINC `($__internal_0_$__cuda_sm3x_div_rn_noftz_f32_slowpath) ;  /* 0x000002f000747944 */ /* 0x002fea0003c00000 */
[----:B------:R-:W-:-:S07]  /*2f0a0*/  MOV R216, R217 ;  /* 0x000000d900d87202 */ /* 0x000fce0000000f00 */
.L_x_2351:
[----:B------:R-:W-:Y:S05]  /*2f0b0*/  BSYNC.RECONVERGENT B3 ;  /* 0x0000000000037941 */ /* 0x000fea0003800200 */
.L_x_2350:
        /* <DEDUP_REMOVED lines=20> */
.L_x_2355:
[----:B------:R-:W-:Y:S05]  /*2f200*/  BSYNC.RECONVERGENT B4 ;  /* 0x0000000000047941 */ /* 0x000fea0003800200 */
.L_x_2354:
[----:B------:R-:W-:-:S07]  /*2f210*/  F2FP.BF16.F32.PACK_AB R222, RZ, R222 ;  /* 0x000000deffde723e */ /* 0x000fce00000010ff */
.L_x_2353:
[----:B------:R-:W-:Y:S05]  /*2f220*/  BSYNC.RECONVERGENT B3 ;  /* 0x0000000000037941 */ /* 0x000fea0003800200 */
.L_x_2352:
        /* <DEDUP_REMOVED lines=18> */
[----:B------:R-:W-:-:S07]  /*2f350*/  IMAD.MOV.U32 R223, RZ, RZ, R217 ;  /* 0x000000ffffdf7224 */ /* 0x000fce00078e00d9 */
.L_x_2359:
[----:B------:R-:W-:Y:S05]  /*2f360*/  BSYNC.RECONVERGENT B4 ;  /* 0x0000000000047941 */ /* 0x000fea0003800200 */
.L_x_2358:
[----:B------:R-:W-:-:S07]  /*2f370*/  F2FP.BF16.F32.PACK_AB R223, RZ, R223 ;  /* 0x000000dfffdf723e */ /* 0x000fce00000010ff */
.L_x_2357:
[----:B------:R-:W-:Y:S05]  /*2f380*/  BSYNC.RECONVERGENT B3 ;  /* 0x0000000000037941 */ /* 0x000fea0003800200 */
.L_x_2356:
        /* <DEDUP_REMOVED lines=19> */
.L_x_2363:
[----:B------:R-:W-:Y:S05]  /*2f4c0*/  BSYNC.RECONVERGENT B4 ;  /* 0x0000000000047941 */ /* 0x000fea0003800200 */
.L_x_2362:
[----:B------:R-:W-:-:S07]  /*2f4d0*/  F2FP.BF16.F32.PACK_AB R126, RZ, R126 ;  /* 0x0000007eff7e723e */ /* 0x000fce00000010ff */
.L_x_2361:
[----:B------:R-:W-:Y:S05]  /*2f4e0*/  BSYNC.RECONVERGENT B3 ;  /* 0x0000000000037941 */ /* 0x000fea0003800200 */
.L_x_2360:
[----:B------:R-:W-:Y:S02]  /*2f4f0*/  LOP3.LUT R127, R222, 0xffff, RZ, 0xc0, !PT ;  /* 0x0000ffffde7f7812 */ /* 0x000fe400078ec0ff */
[----:B------:R-:W-:-:S03]  /*2f500*/  PRMT R223, R223, 0x5410, R126 ;  /* 0x00005410dfdf7816 */ /* 0x000fc6000000007e */
[----:B------:R-:W-:-:S05]  /*2f510*/  IMAD.WIDE.U32 R126, R127, 0x10000, RZ ;  /* 0x000100007f7e7825 */ /* 0x000fca00078e00ff */
[----:B------:R-:W-:Y:S02]  /*2f520*/  LOP3.LUT R127, R223, R127, RZ, 0xfc, !PT ;  /* 0x0000007fdf7f7212 */ /* 0x000fe400078efcff */
[----:B------:R-:W-:-:S05]  /*2f530*/  LOP3.LUT R126, R126, R216, RZ, 0xfc, !PT ;  /* 0x000000d87e7e7212 */ /* 0x000fca00078efcff */
[----:B------:R0:W-:Y:S01]  /*2f540*/  STG.E.64 desc[UR4][R124.64+0x200], R126 ;  /* 0x0002007e7c007986 */ /* 0x0001e2000c101b04 */
[----:B------:R-:W-:Y:S05]  /*2f550*/  BRA `(.L_x_2364) ;  /* 0x0000000000107947 */ /* 0x000fea0003800000 */
.L_x_2349:
[----:B------:R-:W0:Y:S02]  /*2f560*/  LDCU UR6, c[0x0][0x39c] ;  /* 0x00007380ff0677ac */ /* 0x000e240008000800 */
[----:B0-----:R-:W-:-:S13]  /*2f570*/  ISETP.GE.AND P0, PT, R126, UR6, PT ;  /* 0x000000067e007c0c */ /* 0x001fda000bf06270 */
[----:B------:R-:W-:Y:S05]  /*2f580*/  @P0 EXIT ;  /* 0x000000000000094d */ /* 0x000fea0003800000 */
[----:B------:R2:W-:Y:S02]  /*2f590*/  STG.E.64 desc[UR4][R124.64+0x200], RZ ;  /* 0x000200ff7c007986 */ /* 0x0005e4000c101b04 */
.L_x_2364:
[----:B------:R-:W-:Y:S05]  /*2f5a0*/  BSYNC.RECONVERGENT B2 ;  /* 0x0000000000027941 */ /* 0x000fea0003800200 */
.L_x_2348:
[----:B0-----:R-:W-:Y:S01]  /*2f5b0*/  IADD3 R126, PT, PT, R129, 0x180, RZ ;  /* 0x00000180817e7810 */ /* 0x001fe20007ffe0ff */
[----:B------:R-:W-:Y:S03]  /*2f5c0*/  BSSY.RECONVERGENT B2, `(.L_x_2365) ;  /* 0x0000060000027945 */ /* 0x000fe60003800200 */
[----:B------:R-:W-:-:S13]  /*2f5d0*/  ISETP.GT.AND P0, PT, R126, R130, PT ;  /* 0x000000827e00720c */ /* 0x000fda0003f04270 */
[----:B------:R-:W-:Y:S05]  /*2f5e0*/  @P0 BRA `(.L_x_2366) ;  /* 0x0000000400640947 */ /* 0x000fea0003800000 */
[----:B------:R-:W3:Y:S01]  /*2f5f0*/  LDL R218, [R1+0x484] ;  /* 0x0004840001da7983 */ /* 0x000ee20000100800 */
[----:B------:R-:W0:Y:S01]  /*2f600*/  MUFU.RCP R126, R177 ;  /* 0x000000b1007e7308 */ /* 0x000e220000001000 */
[----:B------:R-:W-:Y:S01]  /*2f610*/  BSSY.RECONVERGENT B3, `(.L_x_2367) ;  /* 0x000000c000037945 */ /* 0x000fe20003800200 */
[----:B0-----:R-:W-:-:S04]  /*2f620*/  FFMA R127, -R177, R126, 1 ;  /* 0x3f800000b17f7423 */ /* 0x001fc8000000017e */
[----:B------:R-:W-:Y:S02]  /*2f630*/  FFMA R126, R126, R127, R126 ;  /* 0x0000007f7e7e7223 */ /* 0x000fe4000000007e */
[----:B---3--:R-:W0:Y:S02]  /*2f640*/  FCHK P0, R218, R177 ;  /* 0x000000b1da007302 */ /* 0x008e240000000000 */
[----:B------:R-:W-:-:S04]  /*2f650*/  FFMA R127, R218, R126, RZ ;  /* 0x0000007eda7f7223 */ /* 0x000fc800000000ff */
[----:B------:R-:W-:-:S04]  /*2f660*/  FFMA R216, -R177, R127, R218 ;  /* 0x0000007fb1d87223 */ /* 0x000fc800000001da */
[----:B------:R-:W-:Y:S01]  /*2f670*/  FFMA R216, R126, R216, R127 ;  /* 0x000000d87ed87223 */ /* 0x000fe2000000007f */
[----:B0-----:R-:W-:Y:S06]  /*2f680*/  @!P0 BRA `(.L_x_2368) ;  /* 0x0000000000108947 */ /* 0x001fec0003800000 */
[----:B------:R-:W-:Y:S02]  /*2f690*/  MOV R126, R218 ;  /* 0x000000da007e7202 */ /* 0x000fe40000000f00 */
[----:B------:R-:W-:-:S07]  /*2f6a0*/  MOV R127, 0x2f6c0 ;  /* 0x0002f6c0007f7802 */ /* 0x000fce0000000f00 */
[----:B-12---:R-:W-:Y:S05]  /*2f6b0*/  CALL.REL.NOINC `($__internal_0_$__cuda_sm3x_div_rn_noftz_f32_slowpath) ;  /* 0x000002e800ec7944 */ /* 0x006fea0003c00000 */
[----:B------:R-:W-:-:S07]  /*2f6c0*/  MOV R216, R217 ;  /* 0x000000d900d87202 */ /* 0x000fce0000000f00 */
.L_x_2368:
[----:B------:R-:W-:Y:S05]  /*2f6d0*/  BSYNC.RECONVERGENT B3 ;  /* 0x0000000000037941 */ /* 0x000fea0003800200 */
.L_x_2367:
[----:B------:R-:W-:Y:S01]  /*2f6e0*/  IADD3 R126, PT, PT, R129, 0x181, RZ ;  /* 0x00000181817e7810 */ /* 0x000fe20007ffe0ff */
[----:B------:R-:W0:Y:S01]  /*2f6f0*/  F2F.BF16.F32 R216, R216 ;  /* 0x000000d800d87304 */ /* 0x000e220000202000 */
[----:B------:R-:W-:Y:S01]  /*2f700*/  BSSY.RECONVERGENT B3, `(.L_x_2369) ;  /* 0x0000014000037945 */ /* 0x000fe20003800200 */
[----:B------:R-:W-:Y:S02]  /*2f710*/  PRMT R222, RZ, 0x7610, R222 ;  /* 0x00007610ffde7816 */ /* 0x000fe400000000de */
[----:B------:R-:W-:-:S13]  /*2f720*/  ISETP.GT.U32.AND P0, PT, R126, R130, PT ;  /* 0x000000827e00720c */ /* 0x000fda0003f04070 */
[----:B0-----:R-:W-:Y:S05]  /*2f730*/  @P0 BRA `(.L_x_2370) ;  /* 0x0000000000400947 */ /* 0x001fea0003800000 */
        /* <DEDUP_REMOVED lines=13> */
[----:B------:R-:W-:-:S07]  /*2f810*/  IMAD.MOV.U32 R222, RZ, RZ, R217 ;  /* 0x000000ffffde7224 */ /* 0x000fce00078e00d9 */
.L_x_2372:
[----:B------:R-:W-:Y:S05]  /*2f820*/  BSYNC.RECONVERGENT B4 ;  /* 0x0000000000047941 */ /* 0x000fea0003800200 */
.L_x_2371:
[----:B------:R-:W-:-:S07]  /*2f830*/  F2FP.BF16.F32.PACK_AB R222, RZ, R222 ;  /* 0x000000deffde723e */ /* 0x000fce00000010ff */
.L_x_2370:
[----:B------:R-:W-:Y:S05]  /*2f840*/  BSYNC.RECONVERGENT B3 ;  /* 0x0000000000037941 */ /* 0x000fea0003800200 */
.L_x_2369:
[----:B------:R-:W-:Y:S01]  /*2f850*/  IADD3 R126, PT, PT, R129, 0x182, RZ ;  /* 0x00000182817e7810 */ /* 0x000fe20007ffe0ff */
[----:B------:R-:W-:Y:S01]  /*2f860*/  BSSY.RECONVERGENT B3, `(.L_x_2373) ;  /* 0x0000014000037945 */ /* 0x000fe20003800200 */
[----:B------:R-:W-:Y:S02]  /*2f870*/  PRMT R223, RZ, 0x7610, R223 ;  /* 0x00007610ffdf7816 */ /* 0x000fe400000000df */
[----:B------:R-:W-:-:S13]  /*2f880*/  ISETP.GT.U32.AND P0, PT, R126, R130, PT ;  /* 0x000000827e00720c */ /* 0x000fda0003f04070 */
        /* <DEDUP_REMOVED lines=15> */
.L_x_2376:
[----:B------:R-:W-:Y:S05]  /*2f980*/  BSYNC.RECONVERGENT B4 ;  /* 0x0000000000047941 */ /* 0x000fea0003800200 */
.L_x_2375:
[----:B------:R-:W-:-:S07]  /*2f990*/  F2FP.BF16.F32.PACK_AB R223, RZ, R223 ;  /* 0x000000dfffdf723e */ /* 0x000fce00000010ff */
.L_x_2374:
[----:B------:R-:W-:Y:S05]  /*2f9a0*/  BSYNC.RECONVERGENT B3 ;  /* 0x0000000000037941 */ /* 0x000fea0003800200 */
.L_x_2373:
[----:B------:R-:W-:Y:S01]  /*2f9b0*/  IADD3 R126, PT, PT, R129, 0x183, RZ ;  /* 0x00000183817e7810 */ /* 0x000fe20007ffe0ff */
[----:B------:R-:W-:Y:S03]  /*2f9c0*/  BSSY.RECONVERGENT B3, `(.L_x_2377) ;  /* 0x0000014000037945 */ /* 0x000fe60003800200 */
[----:B------:R-:W-:Y:S02]  /*2f9d0*/  ISETP.GT.U32.AND P0, PT, R126, R130, PT ;  /* 0x000000827e00720c */ /* 0x000fe40003f04070 */
[----:B------:R-:W-:-:S11]  /*2f9e0*/  PRMT R126, RZ, 0x7610, R126 ;  /* 0x00007610ff7e7816 */ /* 0x000fd6000000007e */
        /* <DEDUP_REMOVED lines=15> */
.L_x_2380:
[----:B------:R-:W-:Y:S05]  /*2fae0*/  BSYNC.RECONVERGENT B4 ;  /* 0x0000000000047941 */ /* 0x000fea0003800200 */
.L_x_2379:
[----:B------:R-:W-:-:S07]  /*2faf0*/  F2FP.BF16.F32.PACK_AB R126, RZ, R126 ;  /* 0x0000007eff7e723e */ /* 0x000fce00000010ff */
.L_x_2378:
[----:B------:R-:W-:Y:S05]  /*2fb00*/  BSYNC.RECONVERGENT B3 ;  /* 0x0000000000037941 */ /* 0x000fea0003800200 */
.L_x_2377:
[----:B------:R-:W-:Y:S02]  /*2fb10*/  LOP3.LUT R127, R222, 0xffff, RZ, 0xc0, !PT ;  /* 0x0000ffffde7f7812 */ /* 0x000fe400078ec0ff */
[----:B------:R-:W-:-:S03]  /*2fb20*/  PRMT R223, R223, 0x5410, R126 ;  /* 0x00005410dfdf7816 */ /* 0x000fc6000000007e */
[----:B------:R-:W-:-:S05]  /*2fb30*/  IMAD.WIDE.U32 R126, R127, 0x10000, RZ ;  /* 0x000100007f7e7825 */ /* 0x000fca00078e00ff */
[----:B------:R-:W-:Y:S02]  /*2fb40*/  LOP3.LUT R127, R223, R127, RZ, 0xfc, !PT ;  /* 0x0000007fdf7f7212 */ /* 0x000fe400078efcff */
[----:B------:R-:W-:-:S05]  /*2fb50*/  LOP3.LUT R126, R126, R216, RZ, 0xfc, !PT ;  /* 0x000000d87e7e7212 */ /* 0x000fca00078efcff */
[----:B------:R0:W-:Y:S01]  /*2fb60*/  STG.E.64 desc[UR4][R124.64+0x300], R126 ;  /* 0x0003007e7c007986 */ /* 0x0001e2000c101b04 */
[----:B------:R-:W-:Y:S05]  /*2fb70*/  BRA `(.L_x_2381) ;  /* 0x0000000000107947 */ /* 0x000fea0003800000 */
.L_x_2366:
[----:B------:R-:W0:Y:S02]  /*2fb80*/  LDCU UR6, c[0x0][0x39c] ;  /* 0x00007380ff0677ac */ /* 0x000e240008000800 */
[----:B0-----:R-:W-:-:S13]  /*2fb90*/  ISETP.GE.AND P0, PT, R126, UR6, PT ;  /* 0x000000067e007c0c */ /* 0x001fda000bf06270 */
[----:B------:R-:W-:Y:S05]  /*2fba0*/  @P0 EXIT ;  /* 0x000000000000094d */ /* 0x000fea0003800000 */
[----:B------:R3:W-:Y:S02]  /*2fbb0*/  STG.E.64 desc[UR4][R124.64+0x300], RZ ;  /* 0x000300ff7c007986 */ /* 0x0007e4000c101b04 */
.L_x_2381:
[----:B------:R-:W-:Y:S05]  /*2fbc0*/  BSYNC.RECONVERGENT B2 ;  /* 0x0000000000027941 */ /* 0x000fea0003800200 */
.L_x_2365:
[----:B0-----:R-:W-:Y:S01]  /*2fbd0*/  IADD3 R126, PT, PT, R129, 0x200, RZ ;  /* 0x00000200817e7810 */ /* 0x001fe20007ffe0ff */
[----:B------:R-:W-:Y:S03]  /*2fbe0*/  BSSY.RECONVERGENT B2, `(.L_x_2382) ;  /* 0x0000060000027945 */ /* 0x000fe60003800200 */
[----:B------:R-:W-:-:S13]  /*2fbf0*/  ISETP.GT.AND P0, PT, R126, R130, PT ;  /* 0x000000827e00720c */ /* 0x000fda0003f04270 */
[----:B------:R-:W-:Y:S05]  /*2fc00*/  @P0 BRA `(.L_x_2383) ;  /* 0x0000000400640947 */ /* 0x000fea0003800000 */
[----:B------:R-:W4:Y:S01]  /*2fc10*/  LDL R218, [R1+0x494] ;  /* 0x0004940001da7983 */ /* 0x000f220000100800 */
[----:B------:R-:W0:Y:S01]  /*2fc20*/  MUFU.RCP R126, R177 ;  /* 0x000000b1007e7308 */ /* 0x000e220000001000 */
[----:B------:R-:W-:Y:S01]  /*2fc30*/  BSSY.RECONVERGENT B3, `(.L_x_2384) ;  /* 0x000000c000037945 */ /* 0x000fe20003800200 */
[----:B0-----:R-:W-:-:S04]  /*2fc40*/  FFMA R127, -R177, R126, 1 ;  /* 0x3f800000b17f7423 */ /* 0x001fc8000000017e */
[----:B------:R-:W-:Y:S02]  /*2fc50*/  FFMA R126, R126, R127, R126 ;  /* 0x0000007f7e7e7223 */ /* 0x000fe4000000007e */
[----:B----4-:R-:W0:Y:S02]  /*2fc60*/  FCHK P0, R218, R177 ;  /* 0x000000b1da007302 */ /* 0x010e240000000000 */
[----:B------:R-:W-:-:S04]  /*2fc70*/  FFMA R127, R218, R126, RZ ;  /* 0x0000007eda7f7223 */ /* 0x000fc800000000ff */
[----:B------:R-:W-:-:S04]  /*2fc80*/  FFMA R216, -R177, R127, R218 ;  /* 0x0000007fb1d87223 */ /* 0x000fc800000001da */
[----:B------:R-:W-:Y:S01]  /*2fc90*/  FFMA R216, R126, R216, R127 ;  /* 0x000000d87ed87223 */ /* 0x000fe2000000007f */
[----:B0-----:R-:W-:Y:S06]  /*2fca0*/  @!P0 BRA `(.L_x_2385) ;  /* 0x0000000000108947 */ /* 0x001fec0003800000 */
[----:B------:R-:W-:Y:S02]  /*2fcb0*/  MOV R126, R218 ;  /* 0x000000da007e7202 */ /* 0x000fe40000000f00 */
[----:B------:R-:W-:-:S07]  /*2fcc0*/  MOV R127, 0x2fce0 ;  /* 0x0002fce0007f7802 */ /* 0x000fce0000000f00 */
[----:B-123--:R-:W-:Y:S05]  /*2fcd0*/  CALL.REL.NOINC `($__internal_0_$__cuda_sm3x_div_rn_noftz_f32_slowpath) ;  /* 0x000002e400647944 */ /* 0x00efea0003c00000 */
[----:B------:R-:W-:-:S07]  /*2fce0*/  IMAD.MOV.U32 R216, RZ, RZ, R217 ;  /* 0x000000ffffd87224 */ /* 0x000fce00078e00d9 */
.L_x_2385:
[----:B------:R-:W-:Y:S05]  /*2fcf0*/  BSYNC.RECONVERGENT B3 ;  /* 0x0000000000037941 */ /* 0x000fea0003800200 */
.L_x_2384:
[----:B------:R-:W-:Y:S01]  /*2fd00*/  IADD3 R126, PT, PT, R129, 0x201, RZ ;  /* 0x00000201817e7810 */ /* 0x000fe20007ffe0ff */
[----:B------:R-:W0:Y:S01]  /*2fd10*/  F2F.BF16.F32 R216, R216 ;  /* 0x000000d800d87304 */ /* 0x000e220000202000 */
[----:B------:R-:W-:Y:S01]  /*2fd20*/  BSSY.RECONVERGENT B3, `(.L_x_2386) ;  /* 0x0000014000037945 */ /* 0x000fe20003800200 */
[----:B------:R-:W-:Y:S02]  /*2fd30*/  PRMT R222, RZ, 0x7610, R222 ;  /* 0x00007610ffde7816 */ /* 0x000fe400000000de */
[----:B------:R-:W-:-:S13]  /*2fd40*/  ISETP.GT.U32.AND P0, PT, R126, R130, PT ;  /* 0x000000827e00720c */ /* 0x000fda0003f04070 */
[----:B0-----:R-:W-:Y:S05]  /*2fd50*/  @P0 BRA `(.L_x_2387) ;  /* 0x0000000000400947 */ /* 0x001fea0003800000 */
        /* <DEDUP_REMOVED lines=13> */
[----:B------:R-:W-:-:S07]  /*2fe30*/  MOV R222, R217 ;  /* 0x000000d900de7202 */ /* 0x000fce0000000f00 */
.L_x_2389:
[----:B------:R-:W-:Y:S05]  /*2fe40*/  BSYNC.RECONVERGENT B4 ;  /* 0x0000000000047941 */ /* 0x000fea0003800200 */
.L_x_2388:
[----:B------:R-:W-:-:S07]  /*2fe50*/  F2FP.BF16.F32.PACK_AB R222, RZ, R222 ;  /* 0x000000deffde723e */ /* 0x000fce00000010ff */
.L_x_2387:
[----:B------:R-:W-:Y:S05]  /*2fe60*/  BSYNC.RECONVERGENT B3 ;  /* 0x0000000000037941 */ /* 0x000fea0003800200 */
.L_x_2386:
[----:B------:R-:W-:Y:S01]  /*2fe70*/  IADD3 R126, PT, PT, R129, 0x202, RZ ;  /* 0x00000202817e7810 */ /* 0x000fe20007ffe0ff */
[----:B------:R-:W-:Y:S01]  /*2fe80*/  BSSY.RECONVERGENT B3, `(.L_x_2390) ;  /* 0x0000014000037945 */ /* 0x000fe20003800200 */
[----:B------:R-:W-:Y:S02]  /*2fe90*/  PRMT R223, RZ, 0x7610, R223 ;  /* 0x00007610ffdf7816 */ /* 0x000fe400000000df */
[----:B------:R-:W-:-:S13]  /*2fea0*/  ISETP.GT.U32.AND P0, PT, R126, R130, PT ;  /* 0x000000827e00720c */ /* 0x000fda0003f04070 */
        /* <DEDUP_REMOVED lines=15> */
.L_x_2393:
[----:B------:R-:W-:Y:S05]  /*2ffa0*/  BSYNC.RECONVERGENT B4 ;  /* 0x0000000000047941 */ /* 0x000fea0003800200 */
.L_x_2392:
[----:B------:R-:W-:-:S07]  /*2ffb0*/  F2FP.BF16.F32.PACK_AB R223, RZ, R223 ;  /* 0x000000dfffdf723e */ /* 0x000fce00000010ff */
.L_x_2391:
[----:B------:R-:W-:Y:S05]  /*2ffc0*/  BSYNC.RECONVERGENT B3 ;  /* 0x0000000000037941 */ /* 0x000fea0003800200 */
.L_x_2390:
[----:B------:R-:W-:Y:S01]  /*2ffd0*/  IADD3 R126, PT, PT, R129, 0x203, RZ ;  /* 0x00000203817e7810 */ /* 0x000fe20007ffe0ff */
[----:B------:R-:W-:Y:S03]  /*2ffe0*/  BSSY.RECONVERGENT B3, `(.L_x_2394) ;  /* 0x0000014000037945 */ /* 0x000fe60003800200 */
[----:B------:R-:W-:Y:S02]  /*2fff0*/  ISETP.GT.U32.AND P0, PT, R126, R130, PT ;  /* 0x000000827e00720c */ /* 0x000fe40003f04070 */
[----:B------:R-:W-:-:S11]  /*30000*/  PRMT R126, RZ, 0x7610, R126 ;  /* 0x00007610ff7e7816 */ /* 0x000fd6000000007e */
        /* <DEDUP_REMOVED lines=15> */
.L_x_2397:
[----:B------:R-:W-:Y:S05]  /*30100*/  BSYNC.RECONVERGENT B4 ;  /* 0x0000000000047941 */ /* 0x000fea0003800200 */
.L_x_2396:
[----:B------:R-:W-:-:S07]  /*30110*/  F2FP.BF16.F32.PACK_AB R126, RZ, R126 ;  /* 0x0000007eff7e723e */ /* 0x000fce00000010ff */
.L_x_2395:
[----:B------:R-:W-:Y:S05]  /*30120*/  BSYNC.RECONVERGENT B3 ;  /* 0x0000000000037941 */ /* 0x000fea0003800200 */
.L_x_2394:
[----:B------:R-:W-:Y:S02]  /*30130*/  LOP3.LUT R127, R222, 0xffff, RZ, 0xc0, !PT ;  /* 0x0000ffffde7f7812 */ /* 0x000fe400078ec0ff */
[----:B------:R-:W-:-:S03]  /*30140*/  PRMT R223, R223, 0x5410, R126 ;  /* 0x00005410dfdf7816 */ /* 0x000fc6000000007e */
[----:B------:R-:W-:-:S05]  /*30150*/  IMAD.WIDE.U32 R126, R127, 0x10000, RZ ;  /* 0x000100007f7e7825 */ /* 0x000fca00078e00ff */
[----:B------:R-:W-:Y:S02]  /*30160*/  LOP3.LUT R127, R223, R127, RZ, 0xfc, !PT ;  /* 0x0000007fdf7f7212 */ /* 0x000fe400078efcff */
[----:B------:R-:W-:-:S05]  /*30170*/  LOP3.LUT R126, R126, R216, RZ, 0xfc, !PT ;  /* 0x000000d87e7e7212 */ /* 0x000fca00078efcff */
[----:B------:R4:W-:Y:S01]  /*30180*/  STG.E.64 desc[UR4][R124.64+0x400], R126 ;  /* 0x0004007e7c007986 */ /* 0x0009e2000c101b04 */
[----:B------:R-:W-:Y:S05]  /*30190*/  BRA `(.L_x_2398) ;  /* 0x0000000000107947 */ /* 0x000fea0003800000 */
.L_x_2383:
[----:B------:R-:W0:Y:S02]  /*301a0*/  LDCU UR6, c[0x0][0x39c] ;  /* 0x00007380ff0677ac */ /* 0x000e240008000800 */
[----:B0-----:R-:W-:-:S13]  /*301b0*/  ISETP.GE.AND P0, PT, R126, UR6, PT ;  /* 0x000000067e007c0c */ /* 0x001fda000bf06270 */
[----:B------:R-:W-:Y:S05]  /*301c0*/  @P0 EXIT ;  /* 0x000000000000094d */ /* 0x000fea0003800000 */
[----:B------:R0:W-:Y:S02]  /*301d0*/  STG.E.64 desc[UR4][R124.64+0x400], RZ ;  /* 0x000400ff7c007986 */ /* 0x0001e4000c101b04 */
.L_x_2398:
[----:B------:R-:W-:Y:S05]  /*301e0*/  BSYNC.RECONVERGENT B2 ;  /* 0x0000000000027941 */ /* 0x000fea0003800200 */
.L_x_2382:
[----:B----4-:R-:W-:Y:S01]  /*301f0*/  IADD3 R126, PT, PT, R129, 0x280, RZ ;  /* 0x00000280817e7810 */ /* 0x010fe20007ffe0ff */
[----:B------:R-:W-:Y:S03]  /*30200*/  BSSY.RECONVERGENT B2, `(.L_x_2399) ;  /* 0x0000060000027945 */ /* 0x000fe60003800200 */
[----:B------:R-:W-:-:S13]  /*30210*/  ISETP.GT.AND P0, PT, R126, R130, PT ;  /* 0x000000827e00720c */ /* 0x000fda0003f04270 */
[----:B------:R-:W-:Y:S05]  /*30220*/  @P0 BRA `(.L_x_2400) ;  /* 0x0000000400640947 */ /* 0x000fea0003800000 */
[----:B------:R-:W4:Y:S01]  /*30230*/  LDL R218, [R1+0x4a4] ;  /* 0x0004a40001da7983 */ /* 0x000f220000100800 */
[----:B------:R-:W5:Y:S01]  /*30240*/  MUFU.RCP R126, R177 ;  /* 0x000000b1007e7308 */ /* 0x000f620000001000 */
[----:B------:R-:W-:Y:S01]  /*30250*/  BSSY.RECONVERGENT B3, `(.L_x_2401) ;  /* 0x000000c000037945 */ /* 0x000fe20003800200 */
[----:B-----5:R-:W-:-:S04]  /*30260*/  FFMA R127, -R177, R126, 1 ;  /* 0x3f800000b17f7423 */ /* 0x020fc8000000017e */
[----:B------:R-:W-:Y:S02]  /*30270*/  FFMA R126, R126, R127, R126 ;  /* 0x0000007f7e7e7223 */ /* 0x000fe4000000007e */
[----:B----4-:R-:W4:Y:S02]  /*30280*/  FCHK P0, R218, R177 ;  /* 0x000000b1da007302 */ /* 0x010f240000000000 */
[----:B------:R-:W-:-:S04]  /*30290*/  FFMA R127, R218, R126, RZ ;  /* 0x0000007eda7f7223 */ /* 0x000fc800000000ff */
[----:B------:R-:W-:-:S04]  /*302a0*/  FFMA R216, -R177, R127, R218 ;  /* 0x0000007fb1d87223 */ /* 0x000fc800000001da */
[----:B------:R-:W-:Y:S01]  /*302b0*/  FFMA R216, R126, R216, R127 ;  /* 0x000000d87ed87223 */ /* 0x000fe2000000007f */
[----:B----4-:R-:W-:Y:S06]  /*302c0*/  @!P0 BRA `(.L_x_2402) ;  /* 0x0000000000108947 */ /* 0x010fec0003800000 */
[----:B------:R-:W-:Y:S02]  /*302d0*/  MOV R126, R218 ;  /* 0x000000da007e7202 */ /* 0x000fe40000000f00 */
[----:B------:R-:W-:-:S07]  /*302e0*/  MOV R127, 0x30300 ;  /* 0x00030300007f7802 */ /* 0x000fce0000000f00 */
[----:B0123--:R-:W-:Y:S05]  /*302f0*/  CALL.REL.NOINC `($__internal_0_$__cuda_sm3x_div_rn_noftz_f32_slowpath) ;  /* 0x000002dc00dc7944 */ /* 0x00ffea0003c00000 */
[----:B------:R-:W-:-:S07]  /*30300*/  MOV R216, R217 ;  /* 0x000000d900d87202 */ /* 0x000fce0000000f00 */
.L_x_2402:
[----:B------:R-:W-:Y:S05]  /*30310*/  BSYNC.RECONVERGENT B3 ;  /* 0x0000000000037941 */ /* 0x000fea0003800200 */
.L_x_2401:
[----:B------:R-:W-:Y:S01]  /*30320*/  IADD3 R126, PT, PT, R129, 0x281, RZ ;  /* 0x00000281817e7810 */ /* 0x000fe20007ffe0ff */
[----:B------:R-:W4:Y:S01]  /*30330*/  F2F.BF16.F32 R216, R216 ;  /* 0x000000d800d87304 */ /* 0x000f220000202000 */
[----:B------:R-:W-:Y:S01]  /*30340*/  BSSY.RECONVERGENT B3, `(.L_x_2403) ;  /* 0x0000014000037945 */ /* 0x000fe20003800200 */
[----:B------:R-:W-:Y:S02]  /*30350*/  PRMT R222, RZ, 0x7610, R222 ;  /* 0x00007610ffde7816 */ /* 0x000fe400000000de */
[----:B------:R-:W-:-:S13]  /*30360*/  ISETP.GT.U32.AND P0, PT, R126, R130, PT ;  /* 0x000000827e00720c */ /* 0x000fda0003f04070 */
[----:B----4-:R-:W-:Y:S05]  /*30370*/  @P0 BRA `(.L_x_2404) ;  /* 0x0000000000400947 */ /* 0x010fea0003800000 */
        /* <DEDUP_REMOVED lines=14> */
.L_x_2406:
[----:B------:R-:W-:Y:S05]  /*30460*/  BSYNC.RECONVERGENT B4 ;  /* 0x0000000000047941 */ /* 0x000fea0003800200 */
.L_x_2405:
[----:B------:R-:W-:-:S07]  /*30470*/  F2FP.BF16.F32.PACK_AB R222, RZ, R222 ;  /* 0x000000deffde723e */ /* 0x000fce00000010ff */
.L_x_2404:
[----:B------:R-:W-:Y:S05]  /*30480*/  BSYNC.RECONVERGENT B3 ;  /* 0x0000000000037941 */ /* 0x000fea0003800200 */
.L_x_2403:
[----:B------:R-:W-:Y:S01]  /*30490*/  IADD3 R126, PT, PT, R129, 0x282, RZ ;  /* 0x00000282817e7810 */ /* 0x000fe20007ffe0ff */
[----:B------:R-:W-:Y:S01]  /*304a0*/  BSSY.RECONVERGENT B3, `(.L_x_2407) ;  /* 0x0000014000037945 */ /* 0x000fe20003800200 */
[----:B------:R-:W-:Y:S02]  /*304b0*/  PRMT R223, RZ, 0x7610, R223 ;  /* 0x00007610ffdf7816 */ /* 0x000fe400000000df */
[----:B------:R-:W-:-:S13]  /*304c0*/  ISETP.GT.U32.AND P0, PT, R126, R130, PT ;  /* 0x000000827e00720c */ /* 0x000fda0003f04070 */
        /* <DEDUP_REMOVED lines=14> */
[----:B------:R-:W-:-:S07]  /*305b0*/  IMAD.MOV.U32 R223, RZ, RZ, R217 ;  /* 0x000000ffffdf7224 */ /* 0x000fce00078e00d9 */
.L_x_2410:
[----:B------:R-:W-:Y:S05]  /*305c0*/  BSYNC.RECONVERGENT B4 ;  /* 0x0000000000047941 */ /* 0x000fea0003800200 */
.L_x_2409:
[----:B------:R-:W-:-:S07]  /*305d0*/  F2FP.BF16.F32.PACK_AB R223, RZ, R223 ;  /* 0x000000dfffdf723e */ /* 0x000fce00000010ff */
.L_x_2408:
[----:B------:R-:W-:Y:S05]  /*305e0*/  BSYNC.RECONVERGENT B3 ;  /* 0x0000000000037941 */ /* 0x000fea0003800200 */
.L_x_2407:
[----:B------:R-:W-:Y:S01]  /*305f0*/  IADD3 R126, PT, PT, R129, 0x283, RZ ;  /* 0x00000283817e7810 */ /* 0x000fe20007ffe0ff */
[----:B------:R-:W-:Y:S03]  /*30600*/  BSSY.RECONVERGENT B3, `(.L_x_2411) ;  /* 0x0000014000037945 */ /* 0x000fe60003800200 */
[----:B------:R-:W-:Y:S02]  /*30610*/  ISETP.GT.U32.AND P0, PT, R126, R130, PT ;  /* 0x000000827e00720c */ /* 0x000fe40003f04070 */
[----:B------:R-:W-:-:S11]  /*30620*/  PRMT R126, RZ, 0x7610, R126 ;  /* 0x00007610ff7e7816 */ /* 0x000fd6000000007e */
        /* <DEDUP_REMOVED lines=15> */
.L_x_2414:
[----:B------:R-:W-:Y:S05]  /*30720*/  BSYNC.RECONVERGENT B4 ;  /* 0x0000000000047941 */ /* 0x000fea0003800200 */
.L_x_2413:
[----:B------:R-:W-:-:S07]  /*30730*/  F2FP.BF16.F32.PACK_AB R126, RZ, R126 ;  /* 0x0000007eff7e723e */ /* 0x000fce00000010ff */
.L_x_2412:
[----:B------:R-:W-:Y:S05]  /*30740*/  BSYNC.RECONVERGENT B3 ;  /* 0x0000000000037941 */ /* 0x000fea0003800200 */
.L_x_2411:
[----:B------:R-:W-:Y:S02]  /*30750*/  LOP3.LUT R127, R222, 0xffff, RZ, 0xc0, !PT ;  /* 0x0000ffffde7f7812 */ /* 0x000fe400078ec0ff */
[----:B------:R-:W-:-:S03]  /*30760*/  PRMT R223, R223, 0x5410, R126 ;  /* 0x00005410dfdf7816 */ /* 0x000fc6000000007e */
[----:B------:R-:W-:-:S05]  /*30770*/  IMAD.WIDE.U32 R126, R127, 0x10000, RZ ;  /* 0x000100007f7e7825 */ /* 0x000fca00078e00ff */
[----:B------:R-:W-:Y:S02]  /*30780*/  LOP3.LUT R127, R223, R127, RZ, 0xfc, !PT ;  /* 0x0000007fdf7f7212 */ /* 0x000fe400078efcff */
[----:B------:R-:W-:-:S05]  /*30790*/  LOP3.LUT R126, R126, R216, RZ, 0xfc, !PT ;  /* 0x000000d87e7e7212 */ /* 0x000fca00078efcff */
[----:B------:R4:W-:Y:S01]  /*307a0*/  STG.E.64 desc[UR4][R124.64+0x500], R126 ;  /* 0x0005007e7c007986 */ /* 0x0009e2000c101b04 */
[----:B------:R-:W-:Y:S05]  /*307b0*/  BRA `(.L_x_2415) ;  /* 0x0000000000107947 */ /* 0x000fea0003800000 */
.L_x_2400:
[----:B------:R-:W4:Y:S02]  /*307c0*/  LDCU UR6, c[0x0][0x39c] ;  /* 0x00007380ff0677ac */ /* 0x000f240008000800 */
[----:B----4-:R-:W-:-:S13]  /*307d0*/  ISETP.GE.AND P0, PT, R126, UR6, PT ;  /* 0x000000067e007c0c */ /* 0x010fda000bf06270 */
[----:B------:R-:W-:Y:S05]  /*307e0*/  @P0 EXIT ;  /* 0x000000000000094d */ /* 0x000fea0003800000 */
[----:B------:R4:W-:Y:S02]  /*307f0*/  STG.E.64 desc[UR4][R124.64+0x500], RZ ;  /* 0x000500ff7c007986 */ /* 0x0009e4000c101b04 */
.L_x_2415:
[----:B------:R-:W-:Y:S05]  /*30800*/  BSYNC.RECONVERGENT B2 ;  /* 0x0000000000027941 */ /* 0x000fea0003800200 */
.L_x_2399:
        /* <DEDUP_REMOVED lines=18> */
.L_x_2419:
[----:B------:R-:W-:Y:S05]  /*30930*/  BSYNC.RECONVERGENT B3 ;  /* 0x0000000000037941 */ /* 0x000fea0003800200 */
.L_x_2418:
        /* <DEDUP_REMOVED lines=20> */
.L_x_2423:
[----:B------:R-:W-:Y:S05]  /*30a80*/  BSYNC.RECONVERGENT B4 ;  /* 0x0000000000047941 */ /* 0x000fea0003800200 */
.L_x_2422:
[----:B------:R-:W-:-:S07]  /*30a90*/  F2FP.BF16.F32.PACK_AB R222, RZ, R222 ;  /* 0x000000deffde723e */ /* 0x000fce00000010ff */
.L_x_2421:
[----:B------:R-:W-:Y:S05]  /*30aa0*/  BSYNC.RECONVERGENT B3 ;  /* 0x0000000000037941 */ /* 0x000fea0003800200 */
.L_x_2420:
        /* <DEDUP_REMOVED lines=19> */
.L_x_2427:
[----:B------:R-:W-:Y:S05]  /*30be0*/  BSYNC.RECONVERGENT B4 ;  /* 0x0000000000047941 */ /* 0x000fea0003800200 */
.L_x_2426:
[----:B------:R-:W-:-:S07]  /*30bf0*/  F2FP.BF16.F32.PACK_AB R223, RZ, R223 ;  /* 0x000000dfffdf723e */ /* 0x000fce00000010ff */
.L_x_2425:
[----:B------:R-:W-:Y:S05]  /*30c00*/  BSYNC.RECONVERGENT B3 ;  /* 0x0000000000037941 */ /* 0x000fea0003800200 */
.L_x_2424:
        /* <DEDUP_REMOVED lines=19> */
.L_x_2431:
[----:B------:R-:W-:Y:S05]  /*30d40*/  BSYNC.RECONVERGENT B4 ;  /* 0x0000000000047941 */ /* 0x000fea0003800200 */
.L_x_2430:
[----:B------:R-:W-:-:S07]  /*30d50*/  F2FP.BF16.F32.PACK_AB R126, RZ, R126 ;  /* 0x0000007eff7e723e */ /* 0x000fce00000010ff */
.L_x_2429:
[----:B------:R-:W-:Y:S05]  /*30d60*/  BSYNC.RECONVERGENT B3 ;  /* 0x0000000000037941 */ /* 0x000fea0003800200 */
.L_x_2428:
[----:B------:R-:W-:Y:S02]  /*30d70*/  LOP3.LUT R127, R222, 0xffff, RZ, 0xc0, !PT ;  /* 0x0000ffffde7f7812 */ /* 0x000fe400078ec0ff */
[----:B------:R-:W-:-:S03]  /*30d80*/  PRMT R223, R223, 0x5410, R126 ;  /* 0x00005410dfdf7816 */ /* 0x000fc6000000007e */
[----:B------:R-:W-:-:S05]  /*30d90*/  IMAD.WIDE.U32 R126, R127, 0x10000, RZ ;  /* 0x000100007f7e7825 */ /* 0x000fca00078e00ff */
[----:B------:R-:W-:Y:S02]  /*30da0*/  LOP3.LUT R127, R223, R127, RZ, 0xfc, !PT ;  /* 0x0000007fdf7f7212 */ /* 0x000fe400078efcff */
[----:B------:R-:W-:-:S05]  /*30db0*/  LOP3.LUT R126, R126, R216, RZ, 0xfc, !PT ;  /* 0x000000d87e7e7212 */ /* 0x000fca00078efcff */
[----:B------:R4:W-:Y:S01]  /*30dc0*/  STG.E.64 desc[UR4][R124.64+0x600], R126 ;  /* 0x0006007e7c007986 */ /* 0x0009e2000c101b04 */
[----:B------:R-:W-:Y:S05]  /*30dd0*/  BRA `(.L_x_2432) ;  /* 0x0000000000107947 */ /* 0x000fea0003800000 */
.L_x_2417:
[----:B------:R-:W4:Y:S02]  /*30de0*/  LDCU UR6, c[0x0][0x39c] ;  /* 0x00007380ff0677ac */ /* 0x000f240008000800 */
[----:B----4-:R-:W-:-:S13]  /*30df0*/  ISETP.GE.AND P0, PT, R126, UR6, PT ;  /* 0x000000067e007c0c */ /* 0x010fda000bf06270 */
[----:B------:R-:W-:Y:S05]  /*30e00*/  @P0 EXIT ;  /* 0x000000000000094d */ /* 0x000fea0003800000 */
[----:B------:R4:W-:Y:S02]  /*30e10*/  STG.E.64 desc[UR4][R124.64+0x600], RZ ;  /* 0x000600ff7c007986 */ /* 0x0009e4000c101b04 */
.L_x_2432:
[----:B------:R-:W-:Y:S05]  /*30e20*/  BSYNC.RECONVERGENT B2 ;  /* 0x0000000000027941 */ /* 0x000fea0003800200 */
.L_x_2416:
        /* <DEDUP_REMOVED lines=18> */
.L_x_2436:
[----:B------:R-:W-:Y:S05]  /*30f50*/  BSYNC.RECONVERGENT B3 ;  /* 0x0000000000037941 */ /* 0x000fea0003800200 */
.L_x_2435:
        /* <DEDUP_REMOVED lines=20> */
.L_x_2440:
[----:B------:R-:W-:Y:S05]  /*310a0*/  BSYNC.RECONVERGENT B4 ;  /* 0x0000000000047941 */ /* 0x000fea0003800200 */
.L_x_2439:
[----:B------:R-:W-:-:S07]  /*310b0*/  F2FP.BF16.F32.PACK_AB R222, RZ, R222 ;  /* 0x000000deffde723e */ /* 0x000fce00000010ff */
.L_x_2438:
[----:B------:R-:W-:Y:S05]  /*310c0*/  BSYNC.RECONVERGENT B3 ;  /* 0x0000000000037941 */ /* 0x000fea0003800200 */
.L_x_2437:
        /* <DEDUP_REMOVED lines=19> */
.L_x_2444:
[----:B------:R-:W-:Y:S05]  /*31200*/  BSYNC.RECONVERGENT B4 ;  /* 0x0000000000047941 */ /* 0x000fea0003800200 */
.L_x_2443:
[----:B------:R-:W-:-:S07]  /*31210*/  F2FP.BF16.F32.PACK_AB R223, RZ, R223 ;  /* 0x000000dfffdf723e */ /* 0x000fce00000010ff */
.L_x_2442:
[----:B------:R-:W-:Y:S05]  /*31220*/  BSYNC.RECONVERGENT B3 ;  /* 0x0000000000037941 */ /* 0x000fea0003800200 */
.L_x_2441:
        /* <DEDUP_REMOVED lines=19> */
.L_x_2448:
[----:B------:R-:W-:Y:S05]  /*31360*/  BSYNC.RECONVERGENT B4 ;  /* 0x0000000000047941 */ /* 0x000fea0003800200 */
.L_x_2447:
[----:B------:R-:W-:-:S07]  /*31370*/  F2FP.BF16.F32.PACK_AB R126, RZ, R126 ;  /* 0x0000007eff7e723e */ /* 0x000fce00000010ff */
.L_x_2446:
[----:B------:R-:W-:Y:S05]  /*31380*/  BSYNC.RECONVERGENT B3 ;  /* 0x0000000000037941 */ /* 0x000fea0003800200 */
.L_x_2445:
[----:B------:R-:W-:Y:S02]  /*31390*/  LOP3.LUT R127, R222, 0xffff, RZ, 0xc0, !PT ;  /* 0x0000ffffde7f7812 */ /* 0x000fe400078ec0ff */
[----:B------:R-:W-:-:S03]  /*313a0*/  PRMT R223, R223, 0x5410, R126 ;  /* 0x00005410dfdf7816 */ /* 0x000fc6000000007e */
[----:B------:R-:W-:-:S05]  /*313b0*/  IMAD.WIDE.U32 R126, R127, 0x10000, RZ ;  /* 0x000100007f7e7825 */ /* 0x000fca00078e00ff */
[----:B------:R-:W-:Y:S02]  /*313c0*/  LOP3.LUT R127, R223, R127, RZ, 0xfc, !PT ;  /* 0x0000007fdf7f7212 */ /* 0x000fe400078efcff */
[----:B------:R-:W-:-:S05]  /*313d0*/  LOP3.LUT R126, R126, R216, RZ, 0xfc, !PT ;  /* 0x000000d87e7e7212 */ /* 0x000fca00078efcff */
[----:B------:R4:W-:Y:S01]  /*313e0*/  STG.E.64 desc[UR4][R124.64+0x700], R126 ;  /* 0x0007007e7c007986 */ /* 0x0009e2000c101b04 */
[----:B------:R-:W-:Y:S05]  /*313f0*/  BRA `(.L_x_2449) ;  /* 0x0000000000107947 */ /* 0x000fea0003800000 */
.L_x_2434:
[----:B------:R-:W4:Y:S02]  /*31400*/  LDCU UR6, c[0x0][0x39c] ;  /* 0x00007380ff0677ac */ /* 0x000f240008000800 */
[----:B----4-:R-:W-:-:S13]  /*31410*/  ISETP.GE.AND P0, PT, R126, UR6, PT ;  /* 0x000000067e007c0c */ /* 0x010fda000bf06270 */
[----:B------:R-:W-:Y:S05]  /*31420*/  @P0 EXIT ;  /* 0x000000000000094d */ /* 0x000fea0003800000 */
[----:B------:R4:W-:Y:S02]  /*31430*/  STG.E.64 desc[UR4][R124.64+0x700], RZ ;  /* 0x000700ff7c007986 */ /* 0x0009e4000c101b04 */
.L_x_2449:
[----:B------:R-:W-:Y:S05]  /*31440*/  BSYNC.RECONVERGENT B2 ;  /* 0x0000000000027941 */ /* 0x000fea0003800200 */
.L_x_2433:
        /* <DEDUP_REMOVED lines=18> */
.L_x_2453:
[----:B------:R-:W-:Y:S05]  /*31570*/  BSYNC.RECONVERGENT B3 ;  /* 0x0000000000037941 */ /* 0x000fea0003800200 */
.L_x_2452:
        /* <DEDUP_REMOVED lines=20> */
.L_x_2457:
[----:B------:R-:W-:Y:S05]  /*316c0*/  BSYNC.RECONVERGENT B4 ;  /* 0x0000000000047941 */ /* 0x000fea0003800200 */
.L_x_2456:
[----:B------:R-:W-:-:S07]  /*316d0*/  F2FP.BF16.F32.PACK_AB R222, RZ, R222 ;  /* 0x000000deffde723e */ /* 0x000fce00000010ff */
.L_x_2455:
[----:B------:R-:W-:Y:S05]  /*316e0*/  BSYNC.RECONVERGENT B3 ;  /* 0x0000000000037941 */ /* 0x000fea0003800200 */
.L_x_2454:
        /* <DEDUP_REMOVED lines=19> */
.L_x_2461:
[----:B------:R-:W-:Y:S05]  /*31820*/  BSYNC.RECONVERGENT B4 ;  /* 0x0000000000047941 */ /* 0x000fea0003800200 */
.L_x_2460:
[----:B------:R-:W-:-:S07]  /*31830*/  F2FP.BF16.F32.PACK_AB R223, RZ, R223 ;  /* 0x000000dfffdf723e */ /* 0x000fce00000010ff */
.L_x_2459:
[----:B------:R-:W-:Y:S05]  /*31840*/  BSYNC.RECONVERGENT B3 ;  /* 0x0000000000037941 */ /* 0x000fea0003800200 */
.L_x_2458:
        /* <DEDUP_REMOVED lines=19> */
.L_x_2465:
[----:B------:R-:W-:Y:S05]  /*31980*/  BSYNC.RECONVERGENT B4 ;  /* 0x0000000000047941 */ /* 0x000fea0003800200 */
.L_x_2464:
[----:B------:R-:W-:-:S07]  /*31990*/  F2FP.BF16.F32.PACK_AB R126, RZ, R126 ;  /* 0x0000007eff7e723e */ /* 0x000fce00000010ff */
.L_x_2463:
[----:B------:R-:W-:Y:S05]  /*319a0*/  BSYNC.RECONVERGENT B3 ;  /* 0x0000000000037941 */ /* 0x000fea0003800200 */
.L_x_2462:
[----:B------:R-:W-:Y:S02]  /*319b0*/  LOP3.LUT R127, R222, 0xffff, RZ, 0xc0, !PT ;  /* 0x0000ffffde7f7812 */ /* 0x000fe400078ec0ff */
[----:B------:R-:W-:-:S03]  /*319c0*/  PRMT R223, R223, 0x5410, R126 ;  /* 0x00005410dfdf7816 */ /* 0x000fc6000000007e */
[----:B------:R-:W-:-:S05]  /*319d0*/  IMAD.WIDE.U32 R126, R127, 0x10000, RZ ;  /* 0x000100007f7e7825 */ /* 0x000fca00078e00ff */
[----:B------:R-:W-:Y:S02]  /*319e0*/  LOP3.LUT R127, R223, R127, RZ, 0xfc, !PT ;  /* 0x0000007fdf7f7212 */ /* 0x000fe400078efcff */
[----:B------:R-:W-:-:S05]  /*319f0*/  LOP3.LUT R126, R126, R216, RZ, 0xfc, !PT ;  /* 0x000000d87e7e7212 */ /* 0x000fca00078efcff */
[----:B------:R4:W-:Y:S01]  /*31a00*/  STG.E.64 desc[UR4][R124.64+0x800], R126 ;  /* 0x0008007e7c007986 */ /* 0x0009e2000c101b04 */
[----:B------:R-:W-:Y:S05]  /*31a10*/  BRA `(.L_x_2466) ;  /* 0x0000000000107947 */ /* 0x000fea0003800000 */
.L_x_2451:
[----:B------:R-:W4:Y:S02]  /*31a20*/  LDCU UR6, c[0x0][0x39c] ;  /* 0x00007380ff0677ac */ /* 0x000f240008000800 */
[----:B----4-:R-:W-:-:S13]  /*31a30*/  ISETP.GE.AND P0, PT, R126, UR6, PT ;  /* 0x000000067e007c0c */ /* 0x010fda000bf06270 */
[----:B------:R-:W-:Y:S05]  /*31a40*/  @P0 EXIT ;  /* 0x000000000000094d */ /* 0x000fea0003800000 */
[----:B------:R4:W-:Y:S02]  /*31a50*/  STG.E.64 desc[UR4][R124.64+0x800], RZ ;  /* 0x000800ff7c007986 */ /* 0x0009e4000c101b04 */
.L_x_2466:
[----:B------:R-:W-:Y:S05]  /*31a60*/  BSYNC.RECONVERGENT B2 ;  /* 0x0000000000027941 */ /* 0x000fea0003800200 */
.L_x_2450:
        /* <DEDUP_REMOVED lines=18> */
.L_x_2470:
[----:B------:R-:W-:Y:S05]  /*31b90*/  BSYNC.RECONVERGENT B3 ;  /* 0x0000000000037941 */ /* 0x000fea0003800200 */
.L_x_2469:
        /* <DEDUP_REMOVED lines=20> */
.L_x_2474:
[----:B------:R-:W-:Y:S05]  /*31ce0*/  BSYNC.RECONVERGENT B4 ;  /* 0x0000000000047941 */ /* 0x000fea0003800200 */
.L_x_2473:
[----:B------:R-:W-:-:S07]  /*31cf0*/  F2FP.BF16.F32.PACK_AB R222, RZ, R222 ;  /* 0x000000deffde723e */ /* 0x000fce00000010ff */
.L_x_2472:
[----:B------:R-:W-:Y:S05]  /*31d00*/  BSYNC.RECONVERGENT B3 ;  /* 0x0000000000037941 */ /* 0x000fea0003800200 */
.L_x_2471:
        /* <DEDUP_REMOVED lines=19> */
.L_x_2478:
[----:B------:R-:W-:Y:S05]  /*31e40*/  BSYNC.RECONVERGENT B4 ;  /* 0x0000000000047941 */ /* 0x000fea0003800200 */
.L_x_2477:
[----:B------:R-:W-:-:S07]  /*31e50*/  F2FP.BF16.F32.PACK_AB R223, RZ, R223 ;  /* 0x000000dfffdf723e */ /* 0x000fce00000010ff */
.L_x_2476:
[----:B------:R-:W-:Y:S05]  /*31e60*/  BSYNC.RECONVERGENT B3 ;  /* 0x0000000000037941 */ /* 0x000fea0003800200 */
.L_x_2475:
        /* <DEDUP_REMOVED lines=19> */
.L_x_2482:
[----:B------:R-:W-:Y:S05]  /*31fa0*/  BSYNC.RECONVERGENT B4 ;  /* 0x0000000000047941 */ /* 0x000fea0003800200 */
.L_x_2481:
[----:B------:R-:W-:-:S07]  /*31fb0*/  F2FP.BF16.F32.PACK_AB R126, RZ, R126 ;  /* 0x0000007eff7e723e */ /* 0x000fce00000010ff */
.L_x_2480:
[----:B------:R-:W-:Y:S05]  /*31fc0*/  BSYNC.RECONVERGENT B3 ;  /* 0x0000000000037941 */ /* 0x000fea0003800200 */
.L_x_2479:
[----:B------:R-:W-:Y:S02]  /*31fd0*/  LOP3.LUT R127, R222, 0xffff, RZ, 0xc0, !PT ;  /* 0x0000ffffde7f7812 */ /* 0x000fe400078ec0ff */
[----:B------:R-:W-:-:S03]  /*31fe0*/  PRMT R223, R223, 0x5410, R126 ;  /* 0x00005410dfdf7816 */ /* 0x000fc6000000007e */
[----:B------:R-:W-:-:S05]  /*31ff0*/  IMAD.WIDE.U32 R126, R127, 0x10000, RZ ;  /* 0x000100007f7e7825 */ /* 0x000fca00078e00ff */
[----:B------:R-:W-:Y:S02]  /*32000*/  LOP3.LUT R127, R223, R127, RZ, 0xfc, !PT ;  /* 0x0000007fdf7f7212 */ /* 0x000fe400078efcff */
[----:B------:R-:W-:-:S05]  /*32010*/  LOP3.LUT R126, R126, R216, RZ, 0xfc, !PT ;  /* 0x000000d87e7e7212 */ /* 0x000fca00078efcff */
[----:B------:R4:W-:Y:S01]  /*32020*/  STG.E.64 desc[UR4][R124.64+0x900], R126 ;  /* 0x0009007e7c007986 */ /* 0x0009e2000c101b04 */
[----:B------:R-:W-:Y:S05]  /*32030*/  BRA `(.L_x_2483) ;  /* 0x0000000000107947 */ /* 0x000fea0003800000 */
.L_x_2468:
[----:B------:R-:W4:Y:S02]  /*32040*/  LDCU UR6, c[0x0][0x39c] ;  /* 0x00007380ff0677ac */ /* 0x000f240008000800 */
[----:B----4-:R-:W-:-:S13]  /*32050*/  ISETP.GE.AND P0, PT, R126, UR6, PT ;  /* 0x000000067e007c0c */ /* 0x010fda000bf06270 */
[----:B------:R-:W-:Y:S05]  /*32060*/  @P0 EXIT ;  /* 0x000000000000094d */ /* 0x000fea0003800000 */
[----:B------:R4:W-:Y:S02]  /*32070*/  STG.E.64 desc[UR4][R124.64+0x900], RZ ;  /* 0x000900ff7c007986 */ /* 0x0009e4000c101b04 */
.L_x_2483:
[----:B------:R-:W-:Y:S05]  /*32080*/  BSYNC.RECONVERGENT B2 ;  /* 0x0000000000027941 */ /* 0x000fea0003800200 */
.L_x_2467:
        /* <DEDUP_REMOVED lines=18> */
.L_x_2487:
[----:B------:R-:W-:Y:S05]  /*321b0*/  BSYNC.RECONVERGENT B3 ;  /* 0x0000000000037941 */ /* 0x000fea0003800200 */
.L_x_2486:
        /* <DEDUP_REMOVED lines=20> */
.L_x_2491:
[----:B------:R-:W-:Y:S05]  /*32300*/  BSYNC.RECONVERGENT B4 ;  /* 0x0000000000047941 */ /* 0x000fea0003800200 */
.L_x_2490:
[----:B------:R-:W-:-:S07]  /*32310*/  F2FP.BF16.F32.PACK_AB R222, RZ, R222 ;  /* 0x000000deffde723e */ /* 0x000fce00000010ff */
.L_x_2489:
[----:B------:R-:W-:Y:S05]  /*32320*/  BSYNC.RECONVERGENT B3 ;  /* 0x0000000000037941 */ /* 0x000fea0003800200 */
.L_x_2488:
        /* <DEDUP_REMOVED lines=19> */
.L_x_2495:
[----:B------:R-:W-:Y:S05]  /*32460*/  BSYNC.RECONVERGENT B4 ;  /* 0x0000000000047941 */ /* 0x000fea0003800200 */
.L_x_2494:
[----:B------:R-:W-:-:S07]  /*32470*/  F2FP.BF16.F32.PACK_AB R223, RZ, R223 ;  /* 0x000000dfffdf723e */ /* 0x000fce00000010ff */
.L_x_2493:
[----:B------:R-:W-:Y:S05]  /*32480*/  BSYNC.RECONVERGENT B3 ;  /* 0x0000000000037941 */ /* 0x000fea0003800200 */
.L_x_2492:
        /* <DEDUP_REMOVED lines=19> */
.L_x_2499:
[----:B------:R-:W-:Y:S05]  /*325c0*/  BSYNC.RECONVERGENT B4 ;  /* 0x0000000000047941 */ /* 0x000fea0003800200 */
.L_x_2498:
[----:B------:R-:W-:-:S07]  /*325d0*/  F2FP.BF16.F32.PACK_AB R126, RZ, R126 ;  /* 0x0000007eff7e723e */ /* 0x000fce00000010ff */
.L_x_2497:
[----:B------:R-:W-:Y:S05]  /*325e0*/  BSYNC.RECONVERGENT B3 ;  /* 0x0000000000037941 */ /* 0x000fea0003800200 */
.L_x_2496:
[----:B------:R-:W-:Y:S02]  /*325f0*/  LOP3.LUT R127, R222, 0xffff, RZ, 0xc0, !PT ;  /* 0x0000ffffde7f7812 */ /* 0x000fe400078ec0ff */
[----:B------:R-:W-:-:S03]  /*32600*/  PRMT R223, R223, 0x5410, R126 ;  /* 0x00005410dfdf7816 */ /* 0x000fc6000000007e */
[----:B------:R-:W-:-:S05]  /*32610*/  IMAD.WIDE.U32 R126, R127, 0x10000, RZ ;  /* 0x000100007f7e7825 */ /* 0x000fca00078e00ff */
[----:B------:R-:W-:Y:S02]  /*32620*/  LOP3.LUT R127, R223, R127, RZ, 0xfc, !PT ;  /* 0x0000007fdf7f7212 */ /* 0x000fe400078efcff */
[----:B------:R-:W-:-:S05]  /*32630*/  LOP3.LUT R126, R126, R216, RZ, 0xfc, !PT ;  /* 0x000000d87e7e7212 */ /* 0x000fca00078efcff */
[----:B------:R4:W-:Y:S01]  /*32640*/  STG.E.64 desc[UR4][R124.64+0xa00], R126 ;  /* 0x000a007e7c007986 */ /* 0x0009e2000c101b04 */
[----:B------:R-:W-:Y:S05]  /*32650*/  BRA `(.L_x_2500) ;  /* 0x0000000000107947 */ /* 0x000fea0003800000 */
.L_x_2485:
[----:B------:R-:W4:Y:S02]  /*32660*/  LDCU UR6, c[0x0][0x39c] ;  /* 0x00007380ff0677ac */ /* 0x000f240008000800 */
[----:B----4-:R-:W-:-:S13]  /*32670*/  ISETP.GE.AND P0, PT, R126, UR6, PT ;  /* 0x000000067e007c0c */ /* 0x010fda000bf06270 */
[----:B------:R-:W-:Y:S05]  /*32680*/  @P0 EXIT ;  /* 0x000000000000094d */ /* 0x000fea0003800000 */
[----:B------:R4:W-:Y:S02]  /*32690*/  STG.E.64 desc[UR4][R124.64+0xa00], RZ ;  /* 0x000a00ff7c007986 */ /* 0x0009e4000c101b04 */
.L_x_2500:
[----:B------:R-:W-:Y:S05]  /*326a0*/  BSYNC.RECONVERGENT B2 ;  /* 0x0000000000027941 */ /* 0x000fea0003800200 */
.L_x_2484:
        /* <DEDUP_REMOVED lines=18> */
.L_x_2504:
[----:B------:R-:W-:Y:S05]  /*327d0*/  BSYNC.RECONVERGENT B3 ;  /* 0x0000000000037941 */ /* 0x000fea0003800200 */
.L_x_2503:
        /* <DEDUP_REMOVED lines=20> */
.L_x_2508:
[----:B------:R-:W-:Y:S05]  /*32920*/  BSYNC.RECONVERGENT B4 ;  /* 0x0000000000047941 */ /* 0x000fea0003800200 */
.L_x_2507:
[----:B------:R-:W-:-:S07]  /*32930*/  F2FP.BF16.F32.PACK_AB R222, RZ, R222 ;  /* 0x000000deffde723e */ /* 0x000fce00000010ff */
.L_x_2506:
[----:B------:R-:W-:Y:S05]  /*32940*/  BSYNC.RECONVERGENT B3 ;  /* 0x0000000000037941 */ /* 0x000fea0003800200 */
.L_x_2505:
        /* <DEDUP_REMOVED lines=19> */
.L_x_2512:
[----:B------:R-:W-:Y:S05]  /*32a80*/  BSYNC.RECONVERGENT B4 ;  /* 0x0000000000047941 */ /* 0x000fea0003800200 */
.L_x_2511:
[----:B------:R-:W-:-:S07]  /*32a90*/  F2FP.BF16.F32.PACK_AB R223, RZ, R223 ;  /* 0x000000dfffdf723e */ /* 0x000fce00000010ff */
.L_x_2510:
[----:B------:R-:W-:Y:S05]  /*32aa0*/  BSYNC.RECONVERGENT B3 ;  /* 0x0000000000037941 */ /* 0x000fea0003800200 */
.L_x_2509:
        /* <DEDUP_REMOVED lines=19> */
.L_x_2516:
[----:B------:R-:W-:Y:S05]  /*32be0*/  BSYNC.RECONVERGENT B4 ;  /* 0x0000000000047941 */ /* 0x000fea0003800200 */
.L_x_2515:
[----:B------:R-:W-:-:S07]  /*32bf0*/  F2FP.BF16.F32.PACK_AB R126, RZ, R126 ;  /* 0x0000007eff7e723e */ /* 0x000fce00000010ff */
.L_x_2514:
[----:B------:R-:W-:Y:S05]  /*32c00*/  BSYNC.RECONVERGENT B3 ;  /* 0x0000000000037941 */ /* 0x000fea0003800200 */
.L_x_2513:
[----:B------:R-:W-:Y:S02]  /*32c10*/  LOP3.LUT R127, R222, 0xffff, RZ, 0xc0, !PT ;  /* 0x0000ffffde7f7812 */ /* 0x000fe400078ec0ff */
[----:B------:R-:W-:-:S03]  /*32c20*/  PRMT R223, R223, 0x5410, R126 ;  /* 0x00005410dfdf7816 */ /* 0x000fc6000000007e */
[----:B------:R-:W-:-:S05]  /*32c30*/  IMAD.WIDE.U32 R126, R127, 0x10000, RZ ;  /* 0x000100007f7e7825 */ /* 0x000fca00078e00ff */
[----:B------:R-:W-:Y:S02]  /*32c40*/  LOP3.LUT R127, R223, R127, RZ, 0xfc, !PT ;  /* 0x0000007fdf7f7212 */ /* 0x000fe400078efcff */
[----:B------:R-:W-:-:S05]  /*32c50*/  LOP3.LUT R126, R126, R216, RZ, 0xfc, !PT ;  /* 0x000000d87e7e7212 */ /* 0x000fca00078efcff */
[----:B------:R4:W-:Y:S01]  /*32c60*/  STG.E.64 desc[UR4][R124.64+0xb00], R126 ;  /* 0x000b007e7c007986 */ /* 0x0009e2000c101b04 */
[----:B------:R-:W-:Y:S05]  /*32c70*/  BRA `(.L_x_2517) ;  /* 0x0000000000107947 */ /* 0x000fea0003800000 */
.L_x_2502:
[----:B------:R-:W4:Y:S02]  /*32c80*/  LDCU UR6, c[0x0][0x39c] ;  /* 0x00007380ff0677ac */ /* 0x000f240008000800 */
[----:B----4-:R-:W-:-:S13]  /*32c90*/  ISETP.GE.AND P0, PT, R126, UR6, PT ;  /* 0x000000067e007c0c */ /* 0x010fda000bf06270 */
[----:B------:R-:W-:Y:S05]  /*32ca0*/  @P0 EXIT ;  /* 0x000000000000094d */ /* 0x000fea0003800000 */
[----:B------:R4:W-:Y:S02]  /*32cb0*/  STG.E.64 desc[UR4][R124.64+0xb00], RZ ;  /* 0x000b00ff7c007986 */ /* 0x0009e4000c101b04 */
.L_x_2517:
[----:B------:R-:W-:Y:S05]  /*32cc0*/  BSYNC.RECONVERGENT B2 ;  /* 0x0000000000027941 */ /* 0x000fea0003800200 */
.L_x_2501:
        /* <DEDUP_REMOVED lines=18> */
.L_x_2521:
[----:B------:R-:W-:Y:S05]  /*32df0*/  BSYNC.RECONVERGENT B3 ;  /* 0x0000000000037941 */ /* 0x000fea0003800200 */
.L_x_2520:
        /* <DEDUP_REMOVED lines=20> */
.L_x_2525:
[----:B------:R-:W-:Y:S05]  /*32f40*/  BSYNC.RECONVERGENT B4 ;  /* 0x0000000000047941 */ /* 0x000fea0003800200 */
.L_x_2524:
[----:B------:R-:W-:-:S07]  /*32f50*/  F2FP.BF16.F32.PACK_AB R222, RZ, R222 ;  /* 0x000000deffde723e */ /* 0x000fce00000010ff */
.L_x_2523:
[----:B------:R-:W-:Y:S05]  /*32f60*/  BSYNC.RECONVERGENT B3 ;  /* 0x0000000000037941 */ /* 0x000fea0003800200 */
.L_x_2522:
        /* <DEDUP_REMOVED lines=19> */
.L_x_2529:
[----:B------:R-:W-:Y:S05]  /*330a0*/  BSYNC.RECONVERGENT B4 ;  /* 0x0000000000047941 */ /* 0x000fea0003800200 */
.L_x_2528:
[----:B------:R-:W-:-:S07]  /*330b0*/  F2FP.BF16.F32.PACK_AB R223, RZ, R223 ;  /* 0x000000dfffdf723e */ /* 0x000fce00000010ff */
.L_x_2527:
[----:B------:R-:W-:Y:S05]  /*330c0*/  BSYNC.RECONVERGENT B3 ;  /* 0x0000000000037941 */ /* 0x000fea0003800200 */
.L_x_2526:
        /* <DEDUP_REMOVED lines=19> */
.L_x_2533:
[----:B------:R-:W-:Y:S05]  /*33200*/  BSYNC.RECONVERGENT B4 ;  /* 0x0000000000047941 */ /* 0x000fea0003800200 */
.L_x_2532:
[----:B------:R-:W-:-:S07]  /*33210*/  F2FP.BF16.F32.PACK_AB R126, RZ, R126 ;  /* 0x0000007eff7e723e */ /* 0x000fce00000010ff */
.L_x_2531:
[----:B------:R-:W-:Y:S05]  /*33220*/  BSYNC.RECONVERGENT B3 ;  /* 0x0000000000037941 */ /* 0x000fea0003800200 */
.L_x_2530:
[----:B------:R-:W-:Y:S02]  /*33230*/  LOP3.LUT R127, R222, 0xffff, RZ, 0xc0, !PT ;  /* 0x0000ffffde7f7812 */ /* 0x000fe400078ec0ff */
[----:B------:R-:W-:-:S03]  /*33240*/  PRMT R223, R223, 0x5410, R126 ;  /* 0x00005410dfdf7816 */ /* 0x000fc6000000007e */
[----:B------:R-:W-:-:S05]  /*33250*/  IMAD.WIDE.U32 R126, R127, 0x10000, RZ ;  /* 0x000100007f7e7825 */ /* 0x000fca00078e00ff */
[----:B------:R-:W-:Y:S02]  /*33260*/  LOP3.LUT R127, R223, R127, RZ, 0xfc, !PT ;  /* 0x0000007fdf7f7212 */ /* 0x000fe400078efcff */
[----:B------:R-:W-:-:S05]  /*33270*/  LOP3.LUT R126, R126, R216, RZ, 0xfc, !PT ;  /* 0x000000d87e7e7212 */ /* 0x000fca00078efcff */
[----:B------:R4:W-:Y:S01]  /*33280*/  STG.E.64 desc[UR4][R124.64+0xc00], R126 ;  /* 0x000c007e7c007986 */ /* 0x0009e2000c101b04 */
[----:B------:R-:W-:Y:S05]  /*33290*/  BRA `(.L_x_2534) ;  /* 0x0000000000107947 */ /* 0x000fea0003800000 */
.L_x_2519:
[----:B------:R-:W4:Y:S02]  /*332a0*/  LDCU UR6, c[0x0][0x39c] ;  /* 0x00007380ff0677ac */ /* 0x000f240008000800 */
[----:B----4-:R-:W-:-:S13]  /*332b0*/  ISETP.GE.AND P0, PT, R126, UR6, PT ;  /* 0x000000067e007c0c */ /* 0x010fda000bf06270 */
[----:B------:R-:W-:Y:S05]  /*332c0*/  @P0 EXIT ;  /* 0x000000000000094d */ /* 0x000fea0003800000 */
[----:B------:R4:W-:Y:S02]  /*332d0*/  STG.E.64 desc[UR4][R124.64+0xc00], RZ ;  /* 0x000c00ff7c007986 */ /* 0x0009e4000c101b04 */
.L_x_2534:
[----:B------:R-:W-:Y:S05]  /*332e0*/  BSYNC.RECONVERGENT B2 ;  /* 0x0000000000027941 */ /* 0x000fea0003800200 */
.L_x_2518:
        /* <DEDUP_REMOVED lines=18> */
.L_x_2538:
[----:B------:R-:W-:Y:S05]  /*33410*/  BSYNC.RECONVERGENT B3 ;  /* 0x0000000000037941 */ /* 0x000fea0003800200 */
.L_x_2537:
        /* <DEDUP_REMOVED lines=20> */
.L_x_2542:
[----:B------:R-:W-:Y:S05]  /*33560*/  BSYNC.RECONVERGENT B4 ;  /* 0x0000000000047941 */ /* 0x000fea0003800200 */
.L_x_2541:
[----:B------:R-:W-:-:S07]  /*33570*/  F2FP.BF16.F32.PACK_AB R222, RZ, R222 ;  /* 0x000000deffde723e */ /* 0x000fce00000010ff */
.L_x_2540:
[----:B------:R-:W-:Y:S05]  /*33580*/  BSYNC.RECONVERGENT B3 ;  /* 0x0000000000037941 */ /* 0x000fea0003800200 */
.L_x_2539:
        /* <DEDUP_REMOVED lines=19> */
.L_x_2546:
[----:B------:R-:W-:Y:S05]  /*336c0*/  BSYNC.RECONVERGENT B4 ;  /* 0x0000000000047941 */ /* 0x000fea0003800200 */
.L_x_2545:
[----:B------:R-:W-:-:S07]  /*336d0*/  F2FP.BF16.F32.PACK_AB R223, RZ, R223 ;  /* 0x000000dfffdf723e */ /* 0x000fce00000010ff */
.L_x_2544:
[----:B------:R-:W-:Y:S05]  /*336e0*/  BSYNC.RECONVERGENT B3 ;  /* 0x0000000000037941 */ /* 0x000fea0003800200 */
.L_x_2543:
        /* <DEDUP_REMOVED lines=19> */
.L_x_2550:
[----:B------:R-:W-:Y:S05]  /*33820*/  BSYNC.RECONVERGENT B4 ;  /* 0x0000000000047941 */ /* 0x000fea0003800200 */
.L_x_2549:
[----:B------:R-:W-:-:S07]  /*33830*/  F2FP.BF16.F32.PACK_AB R126, RZ, R126 ;  /* 0x0000007eff7e723e */ /* 0x000fce00000010ff */
.L_x_2548:
[----:B------:R-:W-:Y:S05]  /*33840*/  BSYNC.RECONVERGENT B3 ;  /* 0x0000000000037941 */ /* 0x000fea0003800200 */
.L_x_2547:
[----:B------:R-:W-:Y:S02]  /*33850*/  LOP3.LUT R127, R222, 0xffff, RZ, 0xc0, !PT ;  /* 0x0000ffffde7f7812 */ /* 0x000fe400078ec0ff */
[----:B------:R-:W-:-:S03]  /*33860*/  PRMT R223, R223, 0x5410, R126 ;  /* 0x00005410dfdf7816 */ /* 0x000fc6000000007e */
[----:B------:R-:W-:-:S05]  /*33870*/  IMAD.WIDE.U32 R126, R127, 0x10000, RZ ;  /* 0x000100007f7e7825 */ /* 0x000fca00078e00ff */
[----:B------:R-:W-:Y:S02]  /*33880*/  LOP3.LUT R127, R223, R127, RZ, 0xfc, !PT ;  /* 0x0000007fdf7f7212 */ /* 0x000fe400078efcff */
[----:B------:R-:W-:-:S05]  /*33890*/  LOP3.LUT R126, R126, R216, RZ, 0xfc, !PT ;  /* 0x000000d87e7e7212 */ /* 0x000fca00078efcff */
[----:B------:R4:W-:Y:S01]  /*338a0*/  STG.E.64 desc[UR4][R124.64+0xd00], R126 ;  /* 0x000d007e7c007986 */ /* 0x0009e2000c101b04 */
[----:B------:R-:W-:Y:S05]  /*338b0*/  BRA `(.L_x_2551) ;  /* 0x0000000000107947 */ /* 0x000fea0003800000 */
.L_x_2536:
[----:B------:R-:W4:Y:S02]  /*338c0*/  LDCU UR6, c[0x0][0x39c] ;  /* 0x00007380ff0677ac */ /* 0x000f240008000800 */
[----:B----4-:R-:W-:-:S13]  /*338d0*/  ISETP.GE.AND P0, PT, R126, UR6, PT ;  /* 0x000000067e007c0c */ /* 0x010fda000bf06270 */
[----:B------:R-:W-:Y:S05]  /*338e0*/  @P0 EXIT ;  /* 0x000000000000094d */ /* 0x000fea0003800000 */
[----:B------:R4:W-:Y:S02]  /*338f0*/  STG.E.64 desc[UR4][R124.64+0xd00], RZ ;  /* 0x000d00ff7c007986 */ /* 0x0009e4000c101b04 */
.L_x_2551:
[----:B------:R-:W-:Y:S05]  /*33900*/  BSYNC.RECONVERGENT B2 ;  /* 0x0000000000027941 */ /* 0x000fea0003800200 */
.L_x_2535:
        /* <DEDUP_REMOVED lines=18> */
.L_x_2555:
[----:B------:R-:W-:Y:S05]  /*33a30*/  BSYNC.RECONVERGENT B3 ;  /* 0x0000000000037941 */ /* 0x000fea0003800200 */
.L_x_2554:
        /* <DEDUP_REMOVED lines=20> */
.L_x_2559:
[----:B------:R-:W-:Y:S05]  /*33b80*/  BSYNC.RECONVERGENT B4 ;  /* 0x0000000000047941 */ /* 0x000fea0003800200 */
.L_x_2558:
[----:B------:R-:W-:-:S07]  /*33b90*/  F2FP.BF16.F32.PACK_AB R222, RZ, R222 ;  /* 0x000000deffde723e */ /* 0x000fce00000010ff */
.L_x_2557:
[----:B------:R-:W-:Y:S05]  /*33ba0*/  BSYNC.RECONVERGENT B3 ;  /* 0x0000000000037941 */ /* 0x000fea0003800200 */
.L_x_2556:
        /* <DEDUP_REMOVED lines=19> */
.L_x_2563:
[----:B------:R-:W-:Y:S05]  /*33ce0*/  BSYNC.RECONVERGENT B4 ;  /* 0x0000000000047941 */ /* 0x000fea0003800200 */
.L_x_2562:
[----:B------:R-:W-:-:S07]  /*33cf0*/  F2FP.BF16.F32.PACK_AB R223, RZ, R223 ;  /* 0x000000dfffdf723e */ /* 0x000fce00000010ff */
.L_x_2561:
[----:B------:R-:W-:Y:S05]  /*33d00*/  BSYNC.RECONVERGENT B3 ;  /* 0x0000000000037941 */ /* 0x000fea0003800200 */
.L_x_2560:
        /* <DEDUP_REMOVED lines=19> */
.L_x_2567:
[----:B------:R-:W-:Y:S05]  /*33e40*/  BSYNC.RECONVERGENT B4 ;  /* 0x0000000000047941 */ /* 0x000fea0003800200 */
.L_x_2566:
[----:B------:R-:W-:-:S07]  /*33e50*/  F2FP.BF16.F32.PACK_AB R126, RZ, R126 ;  /* 0x0000007eff7e723e */ /* 0x000fce00000010ff */
.L_x_2565:
[----:B------:R-:W-:Y:S05]  /*33e60*/  BSYNC.RECONVERGENT B3 ;  /* 0x0000000000037941 */ /* 0x000fea0003800200 */
.L_x_2564:
[----:B------:R-:W-:Y:S02]  /*33e70*/  LOP3.LUT R127, R222, 0xffff, RZ, 0xc0, !PT ;  /* 0x0000ffffde7f7812 */ /* 0x000fe400078ec0ff */
[----:B------:R-:W-:-:S03]  /*33e80*/  PRMT R223, R223, 0x5410, R126 ;  /* 0x00005410dfdf7816 */ /* 0x000fc6000000007e */
[----:B------:R-:W-:-:S05]  /*33e90*/  IMAD.WIDE.U32 R126, R127, 0x10000, RZ ;  /* 0x000100007f7e7825 */ /* 0x000fca00078e00ff */
[----:B------:R-:W-:Y:S02]  /*33ea0*/  LOP3.LUT R127, R223, R127, RZ, 0xfc, !PT ;  /* 0x0000007fdf7f7212 */ /* 0x000fe400078efcff */
[----:B------:R-:W-:-:S05]  /*33eb0*/  LOP3.LUT R126, R126, R216, RZ, 0xfc, !PT ;  /* 0x000000d87e7e7212 */ /* 0x000fca00078efcff */
[----:B------:R4:W-:Y:S01]  /*33ec0*/  STG.E.64 desc[UR4][R124.64+0xe00], R126 ;  /* 0x000e007e7c007986 */ /* 0x0009e2000c101b04 */
[----:B------:R-:W-:Y:S05]  /*33ed0*/  BRA `(.L_x_2568) ;  /* 0x0000000000107947 */ /* 0x000fea0003800000 */
.L_x_2553:
[----:B------:R-:W4:Y:S02]  /*33ee0*/  LDCU UR6, c[0x0][0x39c] ;  /* 0x00007380ff0677ac */ /* 0x000f240008000800 */
[----:B----4-:R-:W-:-:S13]  /*33ef0*/  ISETP.GE.AND P0, PT, R126, UR6, PT ;  /* 0x000000067e007c0c */ /* 0x010fda000bf06270 */
[----:B------:R-:W-:Y:S05]  /*33f00*/  @P0 EXIT ;  /* 0x000000000000094d */ /* 0x000fea0003800000 */
[----:B------:R4:W-:Y:S02]  /*33f10*/  STG.E.64 desc[UR4][R124.64+0xe00], RZ ;  /* 0x000e00ff7c007986 */ /* 0x0009e4000c101b04 */
.L_x_2568:
[----:B------:R-:W-:Y:S05]  /*33f20*/  BSYNC.RECONVERGENT B2 ;  /* 0x0000000000027941 */ /* 0x000fea0003800200 */
.L_x_2552:
        /* <DEDUP_REMOVED lines=18> */
.L_x_2572:
[----:B------:R-:W-:Y:S05]  /*34050*/  BSYNC.RECONVERGENT B3 ;  /* 0x0000000000037941 */ /* 0x000fea0003800200 */
.L_x_2571:
        /* <DEDUP_REMOVED lines=20> */
.L_x_2576:
[----:B------:R-:W-:Y:S05]  /*341a0*/  BSYNC.RECONVERGENT B4 ;  /* 0x0000000000047941 */ /* 0x000fea0003800200 */
.L_x_2575:
[----:B------:R-:W-:-:S07]  /*341b0*/  F2FP.BF16.F32.PACK_AB R222, RZ, R222 ;  /* 0x000000deffde723e */ /* 0x000fce00000010ff */
.L_x_2574:
[----:B------:R-:W-:Y:S05]  /*341c0*/  BSYNC.RECONVERGENT B3 ;  /* 0x0000000000037941 */ /* 0x000fea0003800200 */
.L_x_2573:
        /* <DEDUP_REMOVED lines=19> */
.L_x_2580:
[----:B------:R-:W-:Y:S05]  /*34300*/  BSYNC.RECONVERGENT B4 ;  /* 0x0000000000047941 */ /* 0x000fea0003800200 */
.L_x_2579:
[----:B------:R-:W-:-:S07]  /*34310*/  F2FP.BF16.F32.PACK_AB R223, RZ, R223 ;  /* 0x000000dfffdf723e */ /* 0x000fce00000010ff */
.L_x_2578:
[----:B------:R-:W-:Y:S05]  /*34320*/  BSYNC.RECONVERGENT B3 ;  /* 0x0000000000037941 */ /* 0x000fea0003800200 */
.L_x_2577:
        /* <DEDUP_REMOVED lines=19> */
.L_x_2584:
[----:B------:R-:W-:Y:S05]  /*34460*/  BSYNC.RECONVERGENT B4 ;  /* 0x0000000000047941 */ /* 0x000fea0003800200 */
.L_x_2583:
[----:B------:R-:W-:-:S07]  /*34470*/  F2FP.BF16.F32.PACK_AB R126, RZ, R126 ;  /* 0x0000007eff7e723e */ /* 0x000fce00000010ff */
.L_x_2582:
[----:B------:R-:W-:Y:S05]  /*34480*/  BSYNC.RECONVERGENT B3 ;  /* 0x0000000000037941 */ /* 0x000fea0003800200 */
.L_x_2581:
[----:B------:R-:W-:Y:S02]  /*34490*/  LOP3.LUT R127, R222, 0xffff, RZ, 0xc0, !PT ;  /* 0x0000ffffde7f7812 */ /* 0x000fe400078ec0ff */
[----:B------:R-:W-:-:S03]  /*344a0*/  PRMT R223, R223, 0x5410, R126 ;  /* 0x00005410dfdf7816 */ /* 0x000fc6000000007e */
[----:B------:R-:W-:-:S05]  /*344b0*/  IMAD.WIDE.U32 R126, R127, 0x10000, RZ ;  /* 0x000100007f7e7825 */ /* 0x000fca00078e00ff */
[----:B------:R-:W-:Y:S02]  /*344c0*/  LOP3.LUT R127, R223, R127, RZ, 0xfc, !PT ;  /* 0x0000007fdf7f7212 */ /* 0x000fe400078efcff */
[----:B------:R-:W-:-:S05]  /*344d0*/  LOP3.LUT R126, R126, R216, RZ, 0xfc, !PT ;  /* 0x000000d87e7e7212 */ /* 0x000fca00078efcff */
[----:B------:R4:W-:Y:S01]  /*344e0*/  STG.E.64 desc[UR4][R124.64+0xf00], R126 ;  /* 0x000f007e7c007986 */ /* 0x0009e2000c101b04 */
[----:B------:R-:W-:Y:S05]  /*344f0*/  BRA `(.L_x_2585) ;  /* 0x0000000000107947 */ /* 0x000fea0003800000 */
.L_x_2570:
[----:B------:R-:W4:Y:S02]  /*34500*/  LDCU UR6, c[0x0][0x39c] ;  /* 0x00007380ff0677ac */ /* 0x000f240008000800 */
[----:B----4-:R-:W-:-:S13]  /*34510*/  ISETP.GE.AND P0, PT, R126, UR6, PT ;  /* 0x000000067e007c0c */ /* 0x010fda000bf06270 */
[----:B------:R-:W-:Y:S05]  /*34520*/  @P0 EXIT ;  /* 0x000000000000094d */ /* 0x000fea0003800000 */
[----:B------:R4:W-:Y:S02]  /*34530*/  STG.E.64 desc[UR4][R124.64+0xf00], RZ ;  /* 0x000f00ff7c007986 */ /* 0x0009e4000c101b04 */
.L_x_2585:
[----:B------:R-:W-:Y:S05]  /*34540*/  BSYNC.RECONVERGENT B2 ;  /* 0x0000000000027941 */ /* 0x000fea0003800200 */
.L_x_2569:
        /* <DEDUP_REMOVED lines=18> */
.L_x_2589:
[----:B------:R-:W-:Y:S05]  /*34670*/  BSYNC.RECONVERGENT B3 ;  /* 0x0000000000037941 */ /* 0x000fea0003800200 */
.L_x_2588:
        /* <DEDUP_REMOVED lines=20> */
.L_x_2593:
[----:B------:R-:W-:Y:S05]  /*347c0*/  BSYNC.RECONVERGENT B4 ;  /* 0x0000000000047941 */ /* 0x000fea0003800200 */
.L_x_2592:
[----:B------:R-:W-:-:S07]  /*347d0*/  F2FP.BF16.F32.PACK_AB R222, RZ, R222 ;  /* 0x000000deffde723e */ /* 0x000fce00000010ff */
.L_x_2591:
[----:B------:R-:W-:Y:S05]  /*347e0*/  BSYNC.RECONVERGENT B3 ;  /* 0x0000000000037941 */ /* 0x000fea0003800200 */
.L_x_2590:
        /* <DEDUP_REMOVED lines=19> */
.L_x_2597:
[----:B------:R-:W-:Y:S05]  /*34920*/  BSYNC.RECONVERGENT B4 ;  /* 0x0000000000047941 */ /* 0x000fea0003800200 */
.L_x_2596:
[----:B------:R-:W-:-:S07]  /*34930*/  F2FP.BF16.F32.PACK_AB R223, RZ, R223 ;  /* 0x000000dfffdf723e */ /* 0x000fce00000010ff */
.L_x_2595:
[----:B------:R-:W-:Y:S05]  /*34940*/  BSYNC.RECONVERGENT B3 ;  /* 0x0000000000037941 */ /* 0x000fea0003800200 */
.L_x_2594:
        /* <DEDUP_REMOVED lines=19> */
.L_x_2601:
[----:B------:R-:W-:Y:S05]  /*34a80*/  BSYNC.RECONVERGENT B4 ;  /* 0x0000000000047941 */ /* 0x000fea0003800200 */
.L_x_2600:
[----:B------:R-:W-:-:S07]  /*34a90*/  F2FP.BF16.F32.PACK_AB R126, RZ, R126 ;  /* 0x0000007eff7e723e */ /* 0x000fce00000010ff */
.L_x_2599:
[----:B------:R-:W-:Y:S05]  /*34aa0*/  BSYNC.RECONVERGENT B3 ;  /* 0x0000000000037941 */ /* 0x000fea0003800200 */
.L_x_2598:
[----:B------:R-:W-:Y:S02]  /*34ab0*/  LOP3.LUT R127, R222, 0xffff, RZ, 0xc0, !PT ;  /* 0x0000ffffde7f7812 */ /* 0x000fe400078ec0ff */
[----:B------:R-:W-:-:S03]  /*34ac0*/  PRMT R223, R223, 0x5410, R126 ;  /* 0x00005410dfdf7816 */ /* 0x000fc6000000007e */
[----:B------:R-:W-:-:S05]  /*34ad0*/  IMAD.WIDE.U32 R126, R127, 0x10000, RZ ;  /* 0x000100007f7e7825 */ /* 0x000fca00078e00ff */
[----:B------:R-:W-:Y:S02]  /*34ae0*/  LOP3.LUT R127, R223, R127, RZ, 0xfc, !PT ;  /* 0x0000007fdf7f7212 */ /* 0x000fe400078efcff */
[----:B------:R-:W-:-:S05]  /*34af0*/  LOP3.LUT R126, R126, R216, RZ, 0xfc, !PT ;  /* 0x000000d87e7e7212 */ /* 0x000fca00078efcff */
[----:B------:R4:W-:Y:S01]  /*34b00*/  STG.E.64 desc[UR4][R124.64+0x1000], R126 ;  /* 0x0010007e7c007986 */ /* 0x0009e2000c101b04 */
[----:B------:R-:W-:Y:S05]  /*34b10*/  BRA `(.L_x_2602) ;  /* 0x0000000000107947 */ /* 0x000fea0003800000 */
.L_x_2587:
[----:B------:R-:W4:Y:S02]  /*34b20*/  LDCU UR6, c[0x0][0x39c] ;  /* 0x00007380ff0677ac */ /* 0x000f240008000800 */
[----:B----4-:R-:W-:-:S13]  /*34b30*/  ISETP.GE.AND P0, PT, R126, UR6, PT ;  /* 0x000000067e007c0c */ /* 0x010fda000bf06270 */
[----:B------:R-:W-:Y:S05]  /*34b40*/  @P0 EXIT ;  /* 0x000000000000094d */ /* 0x000fea0003800000 */
[----:B------:R4:W-:Y:S02]  /*34b50*/  STG.E.64 desc[UR4][R124.64+0x1000], RZ ;  /* 0x001000ff7c007986 */ /* 0x0009e4000c101b04 */
.L_x_2602:
[----:B------:R-:W-:Y:S05]  /*34b60*/  BSYNC.RECONVERGENT B2 ;  /* 0x0000000000027941 */ /* 0x000fea0003800200 */
.L_x_2586:
        /* <DEDUP_REMOVED lines=18> */
.L_x_2606:
[----:B------:R-:W-:Y:S05]  /*34c90*/  BSYNC.RECONVERGENT B3 ;  /* 0x0000000000037941 */ /* 0x000fea0003800200 */
.L_x_2605:
        /* <DEDUP_REMOVED lines=20> */
.L_x_2610:
[----:B------:R-:W-:Y:S05]  /*34de0*/  BSYNC.RECONVERGENT B4 ;  /* 0x0000000000047941 */ /* 0x000fea0003800200 */
.L_x_2609:
[----:B------:R-:W-:-:S07]  /*34df0*/  F2FP.BF16.F32.PACK_AB R222, RZ, R222 ;  /* 0x000000deffde723e */ /* 0x000fce00000010ff */
.L_x_2608:
[----:B------:R-:W-:Y:S05]  /*34e00*/  BSYNC.RECONVERGENT B3 ;  /* 0x0000000000037941 */ /* 0x000fea0003800200 */
.L_x_2607:
        /* <DEDUP_REMOVED lines=19> */
.L_x_2614:
[----:B------:R-:W-:Y:S05]  /*34f40*/  BSYNC.RECONVERGENT B4 ;  /* 0x0000000000047941 */ /* 0x000fea0003800200 */
.L_x_2613:
[----:B------:R-:W-:-:S07]  /*34f50*/  F2FP.BF16.F32.PACK_AB R223, RZ, R223 ;  /* 0x000000dfffdf723e */ /* 0x000fce00000010ff */
.L_x_2612:
[----:B------:R-:W-:Y:S05]  /*34f60*/  BSYNC.RECONVERGENT B3 ;  /* 0x0000000000037941 */ /* 0x000fea0003800200 */
.L_x_2611:
        /* <DEDUP_REMOVED lines=19> */
.L_x_2618:
[----:B------:R-:W-:Y:S05]  /*350a0*/  BSYNC.RECONVERGENT B4 ;  /* 0x0000000000047941 */ /* 0x000fea0003800200 */
.L_x_2617:
[----:B------:R-:W-:-:S07]  /*350b0*/  F2FP.BF16.F32.PACK_AB R126, RZ, R126 ;  /* 0x0000007eff7e723e */ /* 0x000fce00000010ff */
.L_x_2616:
[----:B------:R-:W-:Y:S05]  /*350c0*/  BSYNC.RECONVERGENT B3 ;  /* 0x0000000000037941 */ /* 0x000fea0003800200 */
.L_x_2615:
[----:B------:R-:W-:Y:S02]  /*350d0*/  LOP3.LUT R127, R222, 0xffff, RZ, 0xc0, !PT ;  /* 0x0000ffffde7f7812 */ /* 0x000fe400078ec0ff */
[----:B------:R-:W-:-:S03]  /*350e0*/  PRMT R223, R223, 0x5410, R126 ;  /* 0x00005410dfdf7816 */ /* 0x000fc6000000007e */
[----:B------:R-:W-:-:S05]  /*350f0*/  IMAD.WIDE.U32 R126, R127, 0x10000, RZ ;  /* 0x000100007f7e7825 */ /* 0x000fca00078e00ff */
[----:B------:R-:W-:Y:S02]  /*35100*/  LOP3.LUT R127, R223, R127, RZ, 0xfc, !PT ;  /* 0x0000007fdf7f7212 */ /* 0x000fe400078efcff */
[----:B------:R-:W-:-:S05]  /*35110*/  LOP3.LUT R126, R126, R216, RZ, 0xfc, !PT ;  /* 0x000000d87e7e7212 */ /* 0x000fca00078efcff */
[----:B------:R4:W-:Y:S01]  /*35120*/  STG.E.64 desc[UR4][R124.64+0x1100], R126 ;  /* 0x0011007e7c007986 */ /* 0x0009e2000c101b04 */
[----:B------:R-:W-:Y:S05]  /*35130*/  BRA `(.L_x_2619) ;  /* 0x0000000000107947 */ /* 0x000fea0003800000 */
.L_x_2604:
[----:B------:R-:W4:Y:S02]  /*35140*/  LDCU UR6, c[0x0][0x39c] ;  /* 0x00007380ff0677ac */ /* 0x000f240008000800 */
[----:B----4-:R-:W-:-:S13]  /*35150*/  ISETP.GE.AND P0, PT, R126, UR6, PT ;  /* 0x000000067e007c0c */ /* 0x010fda000bf06270 */
[----:B------:R-:W-:Y:S05]  /*35160*/  @P0 EXIT ;  /* 0x000000000000094d */ /* 0x000fea0003800000 */
[----:B------:R4:W-:Y:S02]  /*35170*/  STG.E.64 desc[UR4][R124.64+0x1100], RZ ;  /* 0x001100ff7c007986 */ /* 0x0009e4000c101b04 */
.L_x_2619:
[----:B------:R-:W-:Y:S05]  /*35180*/  BSYNC.RECONVERGENT B2 ;  /* 0x0000000000027941 */ /* 0x000fea0003800200 */
.L_x_2603:
        /* <DEDUP_REMOVED lines=18> */
.L_x_2623:
[----:B------:R-:W-:Y:S05]  /*352b0*/  BSYNC.RECONVERGENT B3 ;  /* 0x0000000000037941 */ /* 0x000fea0003800200 */
.L_x_2622:
        /* <DEDUP_REMOVED lines=20> */
.L_x_2627:
[----:B------:R-:W-:Y:S05]  /*35400*/  BSYNC.RECONVERGENT B4 ;  /* 0x0000000000047941 */ /* 0x000fea0003800200 */
.L_x_2626:
[----:B------:R-:W-:-:S07]  /*35410*/  F2FP.BF16.F32.PACK_AB R222, RZ, R222 ;  /* 0x000000deffde723e */ /* 0x000fce00000010ff */
.L_x_2625:
[----:B------:R-:W-:Y:S05]  /*35420*/  BSYNC.RECONVERGENT B3 ;  /* 0x0000000000037941 */ /* 0x000fea0003800200 */
.L_x_2624:
        /* <DEDUP_REMOVED lines=19> */
.L_x_2631:
[----:B------:R-:W-:Y:S05]  /*35560*/  BSYNC.RECONVERGENT B4 ;  /* 0x0000000000047941 */ /* 0x000fea0003800200 */
.L_x_2630:
[----:B------:R-:W-:-:S07]  /*35570*/  F2FP.BF16.F32.PACK_AB R223, RZ, R223 ;  /* 0x000000dfffdf723e */ /* 0x000fce00000010ff */
.L_x_2629:
[----:B------:R-:W-:Y:S05]  /*35580*/  BSYNC.RECONVERGENT B3 ;  /* 0x0000000000037941 */ /* 0x000fea0003800200 */
.L_x_2628:
        /* <DEDUP_REMOVED lines=19> */
.L_x_2635:
[----:B------:R-:W-:Y:S05]  /*356c0*/  BSYNC.RECONVERGENT B4 ;  /* 0x0000000000047941 */ /* 0x000fea0003800200 */
.L_x_2634:
[----:B------:R-:W-:-:S07]  /*356d0*/  F2FP.BF16.F32.PACK_AB R126, RZ, R126 ;  /* 0x0000007eff7e723e */ /* 0x000fce00000010ff */
.L_x_2633:
[----:B------:R-:W-:Y:S05]  /*356e0*/  BSYNC.RECONVERGENT B3 ;  /* 0x0000000000037941 */ /* 0x000fea0003800200 */
.L_x_2632:
[----:B------:R-:W-:Y:S02]  /*356f0*/  LOP3.LUT R127, R222, 0xffff, RZ, 0xc0, !PT ;  /* 0x0000ffffde7f7812 */ /* 0x000fe400078ec0ff */
[----:B------:R-:W-:-:S03]  /*35700*/  PRMT R223, R223, 0x5410, R126 ;  /* 0x00005410dfdf7816 */ /* 0x000fc6000000007e */
[----:B------:R-:W-:-:S05]  /*35710*/  IMAD.WIDE.U32 R126, R127, 0x10000, RZ ;  /* 0x000100007f7e7825 */ /* 0x000fca00078e00ff */
[----:B------:R-:W-:Y:S02]  /*35720*/  LOP3.LUT R127, R223, R127, RZ, 0xfc, !PT ;  /* 0x0000007fdf7f7212 */ /* 0x000fe400078efcff */
[----:B------:R-:W-:-:S05]  /*35730*/  LOP3.LUT R126, R126, R216, RZ, 0xfc, !PT ;  /* 0x000000d87e7e7212 */ /* 0x000fca00078efcff */
[----:B------:R4:W-:Y:S01]  /*35740*/  STG.E.64 desc[UR4][R124.64+0x1200], R126 ;  /* 0x0012007e7c007986 */ /* 0x0009e2000c101b04 */
[----:B------:R-:W-:Y:S05]  /*35750*/  BRA `(.L_x_2636) ;  /* 0x0000000000107947 */ /* 0x000fea0003800000 */
.L_x_2621:
[----:B------:R-:W4:Y:S02]  /*35760*/  LDCU UR6, c[0x0][0x39c] ;  /* 0x00007380ff0677ac */ /* 0x000f240008000800 */
[----:B----4-:R-:W-:-:S13]  /*35770*/  ISETP.GE.AND P0, PT, R126, UR6, PT ;  /* 0x000000067e007c0c */ /* 0x010fda000bf06270 */
[----:B------:R-:W-:Y:S05]  /*35780*/  @P0 EXIT ;  /* 0x000000000000094d */ /* 0x000fea0003800000 */
[----:B------:R4:W-:Y:S02]  /*35790*/  STG.E.64 desc[UR4][R124.64+0x1200], RZ ;  /* 0x001200ff7c007986 */ /* 0x0009e4000c101b04 */
.L_x_2636:
[----:B------:R-:W-:Y:S05]  /*357a0*/  BSYNC.RECONVERGENT B2 ;  /* 0x0000000000027941 */ /* 0x000fea0003800200 */
.L_x_2620:
        /* <DEDUP_REMOVED lines=18> */
.L_x_2640:
[----:B------:R-:W-:Y:S05]  /*358d0*/  BSYNC.RECONVERGENT B3 ;  /* 0x0000000000037941 */ /* 0x000fea0003800200 */
.L_x_2639:
        /* <DEDUP_REMOVED lines=20> */
.L_x_2644:
[----:B------:R-:W-:Y:S05]  /*35a20*/  BSYNC.RECONVERGENT B4 ;  /* 0x0000000000047941 */ /* 0x000fea0003800200 */
.L_x_2643:
[----:B------:R-:W-:-:S07]  /*35a30*/  F2FP.BF16.F32.PACK_AB R222, RZ, R222 ;  /* 0x000000deffde723e */ /* 0x000fce00000010ff */
.L_x_2642:
[----:B------:R-:W-:Y:S05]  /*35a40*/  BSYNC.RECONVERGENT B3 ;  /* 0x0000000000037941 */ /* 0x000fea0003800200 */
.L_x_2641:
        /* <DEDUP_REMOVED lines=19> */
.L_x_2648:
[----:B------:R-:W-:Y:S05]  /*35b80*/  BSYNC.RECONVERGENT B4 ;  /* 0x0000000000047941 */ /* 0x000fea0003800200 */
.L_x_2647:
[----:B------:R-:W-:-:S07]  /*35b90*/  F2FP.BF16.F32.PACK_AB R223, RZ, R223 ;  /* 0x000000dfffdf723e */ /* 0x000fce00000010ff */
.L_x_2646:
[----:B------:R-:W-:Y:S05]  /*35ba0*/  BSYNC.RECONVERGENT B3 ;  /* 0x0000000000037941 */ /* 0x000fea0003800200 */
.L_x_2645:
        /* <DEDUP_REMOVED lines=19> */
.L_x_2652:
[----:B------:R-:W-:Y:S05]  /*35ce0*/  BSYNC.RECONVERGENT B4 ;  /* 0x0000000000047941 */ /* 0x000fea0003800200 */
.L_x_2651:
[----:B------:R-:W-:-:S07]  /*35cf0*/  F2FP.BF16.F32.PACK_AB R126, RZ, R126 ;  /* 0x0000007eff7e723e */ /* 0x000fce00000010ff */
.L_x_2650:
[----:B------:R-:W-:Y:S05]  /*35d00*/  BSYNC.RECONVERGENT B3 ;  /* 0x0000000000037941 */ /* 0x000fea0003800200 */
.L_x_2649:
[----:B------:R-:W-:Y:S02]  /*35d10*/  PRMT R223, R223, 0x5410, R126 ;  /* 0x00005410dfdf7816 */ /* 0x000fe4000000007e */
[----:B------:R-:W-:-:S05]  /*35d20*/  LOP3.LUT R126, R222, 0xffff, RZ, 0xc0, !PT ;  /* 0x0000ffffde7e7812 */ /* 0x000fca00078ec0ff */
[----:B------:R-:W-:-:S05]  /*35d30*/  IMAD.WIDE.U32 R126, R126, 0x10000, RZ ;  /* 0x000100007e7e7825 */ /* 0x000fca00078e00ff */
[----:B------:R-:W-:Y:S02]  /*35d40*/  LOP3.LUT R127, R223, R127, RZ, 0xfc, !PT ;  /* 0x0000007fdf7f7212 */ /* 0x000fe400078efcff */
[----:B------:R-:W-:-:S05]  /*35d50*/  LOP3.LUT R126, R126, R216, RZ, 0xfc, !PT ;  /* 0x000000d87e7e7212 */ /* 0x000fca00078efcff */
[----:B------:R4:W-:Y:S01]  /*35d60*/  STG.E.64 desc[UR4][R124.64+0x1300], R126 ;  /* 0x0013007e7c007986 */ /* 0x0009e2000c101b04 */
[----:B------:R-:W-:Y:S05]  /*35d70*/  BRA `(.L_x_2653) ;  /* 0x0000000000107947 */ /* 0x000fea0003800000 */
.L_x_2638:
[----:B------:R-:W4:Y:S02]  /*35d80*/  LDCU UR6, c[0x0][0x39c] ;  /* 0x00007380ff0677ac */ /* 0x000f240008000800 */
[----:B----4-:R-:W-:-:S13]  /*35d90*/  ISETP.GE.AND P0, PT, R126, UR6, PT ;  /* 0x000000067e007c0c */ /* 0x010fda000bf06270 */
[----:B------:R-:W-:Y:S05]  /*35da0*/  @P0 EXIT ;  /* 0x000000000000094d */ /* 0x000fea0003800000 */
[----:B------:R4:W-:Y:S02]  /*35db0*/  STG.E.64 desc[UR4][R124.64+0x1300], RZ ;  /* 0x001300ff7c007986 */ /* 0x0009e4000c101b04 */
.L_x_2653:
[----:B------:R-:W-:Y:S05]  /*35dc0*/  BSYNC.RECONVERGENT B2 ;  /* 0x0000000000027941 */ /* 0x000fea0003800200 */
.L_x_2637:
        /* <DEDUP_REMOVED lines=18> */
.L_x_2657:
[----:B------:R-:W-:Y:S05]  /*35ef0*/  BSYNC.RECONVERGENT B3 ;  /* 0x0000000000037941 */ /* 0x000fea0003800200 */
.L_x_2656:
        /* <DEDUP_REMOVED lines=20> */
.L_x_2661:
[----:B------:R-:W-:Y:S05]  /*36040*/  BSYNC.RECONVERGENT B4 ;  /* 0x0000000000047941 */ /* 0x000fea0003800200 */
.L_x_2660:
[----:B------:R-:W-:-:S07]  /*36050*/  F2FP.BF16.F32.PACK_AB R222, RZ, R222 ;  /* 0x000000deffde723e */ /* 0x000fce00000010ff */
.L_x_2659:
[----:B------:R-:W-:Y:S05]  /*36060*/  BSYNC.RECONVERGENT B3 ;  /* 0x0000000000037941 */ /* 0x000fea0003800200 */
.L_x_2658:
        /* <DEDUP_REMOVED lines=19> */
.L_x_2665:
[----:B------:R-:W-:Y:S05]  /*361a0*/  BSYNC.RECONVERGENT B4 ;  /* 0x0000000000047941 */ /* 0x000fea0003800200 */
.L_x_2664:
[----:B------:R-:W-:-:S07]  /*361b0*/  F2FP.BF16.F32.PACK_AB R223, RZ, R223 ;  /* 0x000000dfffdf723e */ /* 0x000fce00000010ff */
.L_x_2663:
[----:B------:R-:W-:Y:S05]  /*361c0*/  BSYNC.RECONVERGENT B3 ;  /* 0x0000000000037941 */ /* 0x000fea0003800200 */
.L_x_2662:
        /* <DEDUP_REMOVED lines=19> */
.L_x_2669:
[----:B------:R-:W-:Y:S05]  /*36300*/  BSYNC.RECONVERGENT B4 ;  /* 0x0000000000047941 */ /* 0x000fea0003800200 */
.L_x_2668:
[----:B------:R-:W-:-:S07]  /*36310*/  F2FP.BF16.F32.PACK_AB R126, RZ, R126 ;  /* 0x0000007eff7e723e */ /* 0x000fce00000010ff */
.L_x_2667:
[----:B------:R-:W-:Y:S05]  /*36320*/  BSYNC.RECONVERGENT B3 ;  /* 0x0000000000037941 */ /* 0x000fea0003800200 */
.L_x_2666:
[----:B------:R-:W-:Y:S02]  /*36330*/  PRMT R223, R223, 0x5410, R126 ;  /* 0x00005410dfdf7816 */ /* 0x000fe4000000007e */
[----:B------:R-:W-:-:S05]  /*36340*/  LOP3.LUT R126, R222, 0xffff, RZ, 0xc0, !PT ;  /* 0x0000ffffde7e7812 */ /* 0x000fca00078ec0ff */
[----:B------:R-:W-:-:S05]  /*36350*/  IMAD.WIDE.U32 R126, R126, 0x10000, RZ ;  /* 0x000100007e7e7825 */ /* 0x000fca00078e00ff */
[----:B------:R-:W-:Y:S02]  /*36360*/  LOP3.LUT R127, R223, R127, RZ, 0xfc, !PT ;  /* 0x0000007fdf7f7212 */ /* 0x000fe400078efcff */
[----:B------:R-:W-:-:S05]  /*36370*/  LOP3.LUT R126, R126, R216, RZ, 0xfc, !PT ;  /* 0x000000d87e7e7212 */ /* 0x000fca00078efcff */
[----:B------:R4:W-:Y:S01]  /*36380*/  STG.E.64 desc[UR4][R124.64+0x1400], R126 ;  /* 0x0014007e7c007986 */ /* 0x0009e2000c101b04 */
[----:B------:R-:W-:Y:S05]  /*36390*/  BRA `(.L_x_2670) ;  /* 0x0000000000107947 */ /* 0x000fea0003800000 */
.L_x_2655:
[----:B------:R-:W4:Y:S02]  /*363a0*/  LDCU UR6, c[0x0][0x39c] ;  /* 0x00007380ff0677ac */ /* 0x000f240008000800 */
[----:B----4-:R-:W-:-:S13]  /*363b0*/  ISETP.GE.AND P0, PT, R126, UR6, PT ;  /* 0x000000067e007c0c */ /* 0x010fda000bf06270 */
[----:B------:R-:W-:Y:S05]  /*363c0*/  @P0 EXIT ;  /* 0x000000000000094d */ /* 0x000fea0003800000 */
[----:B------:R4:W-:Y:S02]  /*363d0*/  STG.E.64 desc[UR4][R124.64+0x1400], RZ ;  /* 0x001400ff7c007986 */ /* 0x0009e4000c101b04 */
.L_x_2670:
[----:B------:R-:W-:Y:S05]  /*363e0*/  BSYNC.RECONVERGENT B2 ;  /* 0x0000000000027941 */ /* 0x000fea0003800200 */
.L_x_2654:
        /* <DEDUP_REMOVED lines=18> */
.L_x_2674:
[----:B------:R-:W-:Y:S05]  /*36510*/  BSYNC.RECONVERGENT B3 ;  /* 0x0000000000037941 */ /* 0x000fea0003800200 */
.L_x_2673:
        /* <DEDUP_REMOVED lines=20> */
.L_x_2678:
[----:B------:R-:W-:Y:S05]  /*36660*/  BSYNC.RECONVERGENT B4 ;  /* 0x0000000000047941 */ /* 0x000fea0003800200 */
.L_x_2677:
[----:B------:R-:W-:-:S07]  /*36670*/  F2FP.BF16.F32.PACK_AB R222, RZ, R222 ;  /* 0x000000deffde723e */ /* 0x000fce00000010ff */
.L_x_2676:
[----:B------:R-:W-:Y:S05]  /*36680*/  BSYNC.RECONVERGENT B3 ;  /* 0x0000000000037941 */ /* 0x000fea0003800200 */
.L_x_2675:
        /* <DEDUP_REMOVED lines=19> */
.L_x_2682:
[----:B------:R-:W-:Y:S05]  /*367c0*/  BSYNC.RECONVERGENT B4 ;  /* 0x0000000000047941 */ /* 0x000fea0003800200 */
.L_x_2681:
[----:B------:R-:W-:-:S07]  /*367d0*/  F2FP.BF16.F32.PACK_AB R223, RZ, R223 ;  /* 0x000000dfffdf723e */ /* 0x000fce00000010ff */
.L_x_2680:
[----:B------:R-:W-:Y:S05]  /*367e0*/  BSYNC.RECONVERGENT B3 ;  /* 0x0000000000037941 */ /* 0x000fea0003800200 */
.L_x_2679:
        /* <DEDUP_REMOVED lines=19> */
.L_x_2686:
[----:B------:R-:W-:Y:S05]  /*36920*/  BSYNC.RECONVERGENT B4 ;  /* 0x0000000000047941 */ /* 0x000fea0003800200 */
.L_x_2685:
[----:B------:R-:W-:-:S07]  /*36930*/  F2FP.BF16.F32.PACK_AB R126, RZ, R126 ;  /* 0x0000007eff7e723e */ /* 0x000fce00000010ff */
.L_x_2684:
[----:B------:R-:W-:Y:S05]  /*36940*/  BSYNC.RECONVERGENT B3 ;  /* 0x0000000000037941 */ /* 0x000fea0003800200 */
.L_x_2683:
[----:B------:R-:W-:Y:S02]  /*36950*/  PRMT R223, R223, 0x5410, R126 ;  /* 0x00005410dfdf7816 */ /* 0x000fe4000000007e */
[----:B------:R-:W-:-:S05]  /*36960*/  LOP3.LUT R126, R222, 0xffff, RZ, 0xc0, !PT ;  /* 0x0000ffffde7e7812 */ /* 0x000fca00078ec0ff */
[----:B------:R-:W-:-:S05]  /*36970*/  IMAD.WIDE.U32 R126, R126, 0x10000, RZ ;  /* 0x000100007e7e7825 */ /* 0x000fca00078e00ff */
[----:B------:R-:W-:Y:S02]  /*36980*/  LOP3.LUT R127, R223, R127, RZ, 0xfc, !PT ;  /* 0x0000007fdf7f7212 */ /* 0x000fe400078efcff */
[----:B------:R-:W-:-:S05]  /*36990*/  LOP3.LUT R126, R126, R216, RZ, 0xfc, !PT ;  /* 0x000000d87e7e7212 */ /* 0x000fca00078efcff */
[----:B------:R4:W-:Y:S01]  /*369a0*/  STG.E.64 desc[UR4][R124.64+0x1500], R126 ;  /* 0x0015007e7c007986 */ /* 0x0009e2000c101b04 */
[----:B------:R-:W-:Y:S05]  /*369b0*/  BRA `(.L_x_2687) ;  /* 0x0000000000107947 */ /* 0x000fea0003800000 */
.L_x_2672:
[----:B------:R-:W4:Y:S02]  /*369c0*/  LDCU UR6, c[0x0][0x39c] ;  /* 0x00007380ff0677ac */ /* 0x000f240008000800 */
[----:B----4-:R-:W-:-:S13]  /*369d0*/  ISETP.GE.AND P0, PT, R126, UR6, PT ;  /* 0x000000067e007c0c */ /* 0x010fda000bf06270 */
[----:B------:R-:W-:Y:S05]  /*369e0*/  @P0 EXIT ;  /* 0x000000000000094d */ /* 0x000fea0003800000 */
[----:B------:R4:W-:Y:S02]  /*369f0*/  STG.E.64 desc[UR4][R124.64+0x1500], RZ ;  /* 0x001500ff7c007986 */ /* 0x0009e4000c101b04 */
.L_x_2687:
[----:B------:R-:W-:Y:S05]  /*36a00*/  BSYNC.RECONVERGENT B2 ;  /* 0x0000000000027941 */ /* 0x000fea0003800200 */
.L_x_2671:
        /* <DEDUP_REMOVED lines=18> */
.L_x_2691:
[----:B------:R-:W-:Y:S05]  /*36b30*/  BSYNC.RECONVERGENT B3 ;  /* 0x0000000000037941 */ /* 0x000fea0003800200 */
.L_x_2690:
        /* <DEDUP_REMOVED lines=20> */
.L_x_2695:
[----:B------:R-:W-:Y:S05]  /*36c80*/  BSYNC.RECONVERGENT B4 ;  /* 0x0000000000047941 */ /* 0x000fea0003800200 */
.L_x_2694:
[----:B------:R-:W-:-:S07]  /*36c90*/  F2FP.BF16.F32.PACK_AB R222, RZ, R222 ;  /* 0x000000deffde723e */ /* 0x000fce00000010ff */
.L_x_2693:
[----:B------:R-:W-:Y:S05]  /*36ca0*/  BSYNC.RECONVERGENT B3 ;  /* 0x0000000000037941 */ /* 0x000fea0003800200 */
.L_x_2692:
        /* <DEDUP_REMOVED lines=19> */
.L_x_2699:
[----:B------:R-:W-:Y:S05]  /*36de0*/  BSYNC.RECONVERGENT B4 ;  /* 0x0000000000047941 */ /* 0x000fea0003800200 */
.L_x_2698:
[----:B------:R-:W-:-:S07]  /*36df0*/  F2FP.BF16.F32.PACK_AB R223, RZ, R223 ;  /* 0x000000dfffdf723e */ /* 0x000fce00000010ff */
.L_x_2697:
[----:B------:R-:W-:Y:S05]  /*36e00*/  BSYNC.RECONVERGENT B3 ;  /* 0x0000000000037941 */ /* 0x000fea0003800200 */
.L_x_2696:
        /* <DEDUP_REMOVED lines=19> */
.L_x_2703:
[----:B------:R-:W-:Y:S05]  /*36f40*/  BSYNC.RECONVERGENT B4 ;  /* 0x0000000000047941 */ /* 0x000fea0003800200 */
.L_x_2702:
[----:B------:R-:W-:-:S07]  /*36f50*/  F2FP.BF16.F32.PACK_AB R126, RZ, R126 ;  /* 0x0000007eff7e723e */ /* 0x000fce00000010ff */
.L_x_2701:
[----:B------:R-:W-:Y:S05]  /*36f60*/  BSYNC.RECONVERGENT B3 ;  /* 0x0000000000037941 */ /* 0x000fea0003800200 */
.L_x_2700:
[----:B------:R-:W-:Y:S02]  /*36f70*/  PRMT R223, R223, 0x5410, R126 ;  /* 0x00005410dfdf7816 */ /* 0x000fe4000000007e */
[----:B------:R-:W-:-:S05]  /*36f80*/  LOP3.LUT R126, R222, 0xffff, RZ, 0xc0, !PT ;  /* 0x0000ffffde7e7812 */ /* 0x000fca00078ec0ff */
[----:B------:R-:W-:-:S05]  /*36f90*/  IMAD.WIDE.U32 R126, R126, 0x10000, RZ ;  /* 0x000100007e7e7825 */ /* 0x000fca00078e00ff */
[----:B------:R-:W-:Y:S02]  /*36fa0*/  LOP3.LUT R127, R223, R127, RZ, 0xfc, !PT ;  /* 0x0000007fdf7f7212 */ /* 0x000fe400078efcff */
[----:B------:R-:W-:-:S05]  /*36fb0*/  LOP3.LUT R126, R126, R216, RZ, 0xfc, !PT ;  /* 0x000000d87e7e7212 */ /* 0x000fca00078efcff */
[----:B------:R4:W-:Y:S01]  /*36fc0*/  STG.E.64 desc[UR4][R124.64+0x1600], R126 ;  /* 0x0016007e7c007986 */ /* 0x0009e2000c101b04 */
[----:B------:R-:W-:Y:S05]  /*36fd0*/  BRA `(.L_x_2704) ;  /* 0x0000000000107947 */ /* 0x000fea0003800000 */
.L_x_2689:
[----:B------:R-:W4:Y:S02]  /*36fe0*/  LDCU UR6, c[0x0][0x39c] ;  /* 0x00007380ff0677ac */ /* 0x000f240008000800 */
[----:B----4-:R-:W-:-:S13]  /*36ff0*/  ISETP.GE.AND P0, PT, R126, UR6, PT ;  /* 0x000000067e007c0c */ /* 0x010fda000bf06270 */
[----:B------:R-:W-:Y:S05]  /*37000*/  @P0 EXIT ;  /* 0x000000000000094d */ /* 0x000fea0003800000 */
[----:B------:R4:W-:Y:S02]  /*37010*/  STG.E.64 desc[UR4][R124.64+0x1600], RZ ;  /* 0x001600ff7c007986 */ /* 0x0009e4000c101b04 */
.L_x_2704:
[----:B------:R-:W-:Y:S05]  /*37020*/  BSYNC.RECONVERGENT B2 ;  /* 0x0000000000027941 */ /* 0x000fea0003800200 */
.L_x_2688:
        /* <DEDUP_REMOVED lines=18> */
.L_x_2708:
[----:B------:R-:W-:Y:S05]  /*37150*/  BSYNC.RECONVERGENT B3 ;  /* 0x0000000000037941 */ /* 0x000fea0003800200 */
.L_x_2707:
        /* <DEDUP_REMOVED lines=20> */
.L_x_2712:
[----:B------:R-:W-:Y:S05]  /*372a0*/  BSYNC.RECONVERGENT B4 ;  /* 0x0000000000047941 */ /* 0x000fea0003800200 */
.L_x_2711:
[----:B------:R-:W-:-:S07]  /*372b0*/  F2FP.BF16.F32.PACK_AB R222, RZ, R222 ;  /* 0x000000deffde723e */ /* 0x000fce00000010ff */
.L_x_2710:
[----:B------:R-:W-:Y:S05]  /*372c0*/  BSYNC.RECONVERGENT B3 ;  /* 0x0000000000037941 */ /* 0x000fea0003800200 */
.L_x_2709:
        /* <DEDUP_REMOVED lines=19> */
.L_x_2716:
[----:B------:R-:W-:Y:S05]  /*37400*/  BSYNC.RECONVERGENT B4 ;  /* 0x0000000000047941 */ /* 0x000fea0003800200 */
.L_x_2715:
[----:B------:R-:W-:-:S07]  /*37410*/  F2FP.BF16.F32.PACK_AB R223, RZ, R223 ;  /* 0x000000dfffdf723e */ /* 0x000fce00000010ff */
.L_x_2714:
[----:B------:R-:W-:Y:S05]  /*37420*/  BSYNC.RECONVERGENT B3 ;  /* 0x0000000000037941 */ /* 0x000fea0003800200 */
.L_x_2713:
        /* <DEDUP_REMOVED lines=19> */
.L_x_2720:
[----:B------:R-:W-:Y:S05]  /*37560*/  BSYNC.RECONVERGENT B4 ;  /* 0x0000000000047941 */ /* 0x000fea0003800200 */
.L_x_2719:
[----:B------:R-:W-:-:S07]  /*37570*/  F2FP.BF16.F32.PACK_AB R126, RZ, R126 ;  /* 0x0000007eff7e723e */ /* 0x000fce00000010ff */
.L_x_2718:
[----:B------:R-:W-:Y:S05]  /*37580*/  BSYNC.RECONVERGENT B3 ;  /* 0x0000000000037941 */ /* 0x000fea0003800200 */
.L_x_2717:
[----:B------:R-:W-:Y:S02]  /*37590*/  PRMT R223, R223, 0x5410, R126 ;  /* 0x00005410dfdf7816 */ /* 0x000fe4000000007e */
[----:B------:R-:W-:-:S05]  /*375a0*/  LOP3.LUT R126, R222, 0xffff, RZ, 0xc0, !PT ;  /* 0x0000ffffde7e7812 */ /* 0x000fca00078ec0ff */
[----:B------:R-:W-:-:S05]  /*375b0*/  IMAD.WIDE.U32 R126, R126, 0x10000, RZ ;  /* 0x000100007e7e7825 */ /* 0x000fca00078e00ff */
[----:B------:R-:W-:Y:S02]  /*375c0*/  LOP3.LUT R127, R223, R127, RZ, 0xfc, !PT ;  /* 0x0000007fdf7f7212 */ /* 0x000fe400078efcff */
[----:B------:R-:W-:-:S05]  /*375d0*/  LOP3.LUT R126, R126, R216, RZ, 0xfc, !PT ;  /* 0x000000d87e7e7212 */ /* 0x000fca00078efcff */
[----:B------:R4:W-:Y:S01]  /*375e0*/  STG.E.64 desc[UR4][R124.64+0x1700], R126 ;  /* 0x0017007e7c007986 */ /* 0x0009e2000c101b04 */
[----:B------:R-:W-:Y:S05]  /*375f0*/  BRA `(.L_x_2721) ;  /* 0x0000000000107947 */ /* 0x000fea0003800000 */
.L_x_2706:
[----:B------:R-:W4:Y:S02]  /*37600*/  LDCU UR6, c[0x0][0x39c] ;  /* 0x00007380ff0677ac */ /* 0x000f240008000800 */
[----:B----4-:R-:W-:-:S13]  /*37610*/  ISETP.GE.AND P0, PT, R126, UR6, PT ;  /* 0x000000067e007c0c */ /* 0x010fda000bf06270 */
[----:B------:R-:W-:Y:S05]  /*37620*/  @P0 EXIT ;  /* 0x000000000000094d */ /* 0x000fea0003800000 */
[----:B------:R4:W-:Y:S02]  /*37630*/  STG.E.64 desc[UR4][R124.64+0x1700], RZ ;  /* 0x001700ff7c007986 */ /* 0x0009e4000c101b04 */
.L_x_2721:
[----:B------:R-:W-:Y:S05]  /*37640*/  BSYNC.RECONVERGENT B2 ;  /* 0x0000000000027941 */ /* 0x000fea0003800200 */
.L_x_2705:
        /* <DEDUP_REMOVED lines=18> */
.L_x_2725:
[----:B------:R-:W-:Y:S05]  /*37770*/  BSYNC.RECONVERGENT B3 ;  /* 0x0000000000037941 */ /* 0x000fea0003800200 */
.L_x_2724:
        /* <DEDUP_REMOVED lines=20> */
.L_x_2729:
[----:B------:R-:W-:Y:S05]  /*378c0*/  BSYNC.RECONVERGENT B4 ;  /* 0x0000000000047941 */ /* 0x000fea0003800200 */
.L_x_2728:
[----:B------:R-:W-:-:S07]  /*378d0*/  F2FP.BF16.F32.PACK_AB R222, RZ, R222 ;  /* 0x000000deffde723e */ /* 0x000fce00000010ff */
.L_x_2727:
[----:B------:R-:W-:Y:S05]  /*378e0*/  BSYNC.RECONVERGENT B3 ;  /* 0x0000000000037941 */ /* 0x000fea0003800200 */
.L_x_2726:
        /* <DEDUP_REMOVED lines=19> */
.L_x_2733:
[----:B------:R-:W-:Y:S05]  /*37a20*/  BSYNC.RECONVERGENT B4 ;  /* 0x0000000000047941 */ /* 0x000fea0003800200 */
.L_x_2732:
[----:B------:R-:W-:-:S07]  /*37a30*/  F2FP.BF16.F32.PACK_AB R223, RZ, R223 ;  /* 0x000000dfffdf723e */ /* 0x000fce00000010ff */
.L_x_2731:
[----:B------:R-:W-:Y:S05]  /*37a40*/  BSYNC.RECONVERGENT B3 ;  /* 0x0000000000037941 */ /* 0x000fea0003800200 */
.L_x_2730:
        /* <DEDUP_REMOVED lines=19> */
.L_x_2737:
[----:B------:R-:W-:Y:S05]  /*37b80*/  BSYNC.RECONVERGENT B4 ;  /* 0x0000000000047941 */ /* 0x000fea0003800200 */
.L_x_2736:
[----:B------:R-:W-:-:S07]  /*37b90*/  F2FP.BF16.F32.PACK_AB R126, RZ, R126 ;  /* 0x0000007eff7e723e */ /* 0x000fce00000010ff */
.L_x_2735:
[----:B------:R-:W-:Y:S05]  /*37ba0*/  BSYNC.RECONVERGENT B3 ;  /* 0x0000000000037941 */ /* 0x000fea0003800200 */
.L_x_2734:
[----:B------:R-:W-:Y:S02]  /*37bb0*/  PRMT R223, R223, 0x5410, R126 ;  /* 0x00005410dfdf7816 */ /* 0x000fe4000000007e */
[----:B------:R-:W-:-:S05]  /*37bc0*/  LOP3.LUT R126, R222, 0xffff, RZ, 0xc0, !PT ;  /* 0x0000ffffde7e7812 */ /* 0x000fca00078ec0ff */
[----:B------:R-:W-:-:S05]  /*37bd0*/  IMAD.WIDE.U32 R126, R126, 0x10000, RZ ;  /* 0x000100007e7e7825 */ /* 0x000fca00078e00ff */
[----:B------:R-:W-:Y:S02]  /*37be0*/  LOP3.LUT R127, R223, R127, RZ, 0xfc, !PT ;  /* 0x0000007fdf7f7212 */ /* 0x000fe400078efcff */
[----:B------:R-:W-:-:S05]  /*37bf0*/  LOP3.LUT R126, R126, R216, RZ, 0xfc, !PT ;  /* 0x000000d87e7e7212 */ /* 0x000fca00078efcff */
[----:B------:R4:W-:Y:S01]  /*37c00*/  STG.E.64 desc[UR4][R124.64+0x1800], R126 ;  /* 0x0018007e7c007986 */ /* 0x0009e2000c101b04 */
[----:B------:R-:W-:Y:S05]  /*37c10*/  BRA `(.L_x_2738) ;  /* 0x0000000000107947 */ /* 0x000fea0003800000 */
.L_x_2723:
[----:B------:R-:W4:Y:S02]  /*37c20*/  LDCU UR6, c[0x0][0x39c] ;  /* 0x00007380ff0677ac */ /* 0x000f240008000800 */
[----:B----4-:R-:W-:-:S13]  /*37c30*/  ISETP.GE.AND P0, PT, R126, UR6, PT ;  /* 0x000000067e007c0c */ /* 0x010fda000bf06270 */
[----:B------:R-:W-:Y:S05]  /*37c40*/  @P0 EXIT ;  /* 0x000000000000094d */ /* 0x000fea0003800000 */
[----:B------:R4:W-:Y:S02]  /*37c50*/  STG.E.64 desc[UR4][R124.64+0x1800], RZ ;  /* 0x001800ff7c007986 */ /* 0x0009e4000c101b04 */
.L_x_2738:
[----:B------:R-:W-:Y:S05]  /*37c60*/  BSYNC.RECONVERGENT B2 ;  /* 0x0000000000027941 */ /* 0x000fea0003800200 */
.L_x_2722:
        /* <DEDUP_REMOVED lines=18> */
.L_x_2742:
[----:B------:R-:W-:Y:S05]  /*37d90*/  BSYNC.RECONVERGENT B3 ;  /* 0x0000000000037941 */ /* 0x000fea0003800200 */
.L_x_2741:
        /* <DEDUP_REMOVED lines=20> */
.L_x_2746:
[----:B------:R-:W-:Y:S05]  /*37ee0*/  BSYNC.RECONVERGENT B4 ;  /* 0x0000000000047941 */ /* 0x000fea0003800200 */
.L_x_2745:
[----:B------:R-:W-:-:S07]  /*37ef0*/  F2FP.BF16.F32.PACK_AB R222, RZ, R222 ;  /* 0x000000deffde723e */ /* 0x000fce00000010ff */
.L_x_2744:
[----:B------:R-:W-:Y:S05]  /*37f00*/  BSYNC.RECONVERGENT B3 ;  /* 0x0000000000037941 */ /* 0x000fea0003800200 */
.L_x_2743:
        /* <DEDUP_REMOVED lines=19> */
.L_x_2750:
[----:B------:R-:W-:Y:S05]  /*38040*/  BSYNC.RECONVERGENT B4 ;  /* 0x0000000000047941 */ /* 0x000fea0003800200 */
.L_x_2749:
[----:B------:R-:W-:-:S07]  /*38050*/  F2FP.BF16.F32.PACK_AB R223, RZ, R223 ;  /* 0x000000dfffdf723e */ /* 0x000fce00000010ff */
.L_x_2748:
[----:B------:R-:W-:Y:S05]  /*38060*/  BSYNC.RECONVERGENT B3 ;  /* 0x0000000000037941 */ /* 0x000fea0003800200 */
.L_x_2747:
        /* <DEDUP_REMOVED lines=19> */
.L_x_2754:
[----:B------:R-:W-:Y:S05]  /*381a0*/  BSYNC.RECONVERGENT B4 ;  /* 0x0000000000047941 */ /* 0x000fea0003800200 */
.L_x_2753:
[----:B------:R-:W-:-:S07]  /*381b0*/  F2FP.BF16.F32.PACK_AB R126, RZ, R126 ;  /* 0x0000007eff7e723e */ /* 0x000fce00000010ff */
.L_x_2752:
[----:B------:R-:W-:Y:S05]  /*381c0*/  BSYNC.RECONVERGENT B3 ;  /* 0x0000000000037941 */ /* 0x000fea0003800200 */
.L_x_2751:
[----:B------:R-:W-:Y:S02]  /*381d0*/  PRMT R223, R223, 0x5410, R126 ;  /* 0x00005410dfdf7816 */ /* 0x000fe4000000007e */
[----:B------:R-:W-:-:S05]  /*381e0*/  LOP3.LUT R126, R222, 0xffff, RZ, 0xc0, !PT ;  /* 0x0000ffffde7e7812 */ /* 0x000fca00078ec0ff */
[----:B------:R-:W-:-:S05]  /*381f0*/  IMAD.WIDE.U32 R126, R126, 0x10000, RZ ;  /* 0x000100007e7e7825 */ /* 0x000fca00078e00ff */
[----:B------:R-:W-:Y:S02]  /*38200*/  LOP3.LUT R127, R223, R127, RZ, 0xfc, !PT ;  /* 0x0000007fdf7f7212 */ /* 0x000fe400078efcff */
[----:B------:R-:W-:-:S05]  /*38210*/  LOP3.LUT R126, R126, R216, RZ, 0xfc, !PT ;  /* 0x000000d87e7e7212 */ /* 0x000fca00078efcff */
[----:B------:R4:W-:Y:S01]  /*38220*/  STG.E.64 desc[UR4][R124.64+0x1900], R126 ;  /* 0x0019007e7c007986 */ /* 0x0009e2000c101b04 */
[----:B------:R-:W-:Y:S05]  /*38230*/  BRA `(.L_x_2755) ;  /* 0x0000000000107947 */ /* 0x000fea0003800000 */
.L_x_2740:
[----:B------:R-:W4:Y:S02]  /*38240*/  LDCU UR6, c[0x0][0x39c] ;  /* 0x00007380ff0677ac */ /* 0x000f240008000800 */
[----:B----4-:R-:W-:-:S13]  /*38250*/  ISETP.GE.AND P0, PT, R126, UR6, PT ;  /* 0x000000067e007c0c */ /* 0x010fda000bf06270 */
[----:B------:R-:W-:Y:S05]  /*38260*/  @P0 EXIT ;  /* 0x000000000000094d */ /* 0x000fea0003800000 */
[----:B------:R4:W-:Y:S02]  /*38270*/  STG.E.64 desc[UR4][R124.64+0x1900], RZ ;  /* 0x001900ff7c007986 */ /* 0x0009e4000c101b04 */
.L_x_2755:
[----:B------:R-:W-:Y:S05]  /*38280*/  BSYNC.RECONVERGENT B2 ;  /* 0x0000000000027941 */ /* 0x000fea0003800200 */
.L_x_2739:
        /* <DEDUP_REMOVED lines=18> */
.L_x_2759:
[----:B------:R-:W-:Y:S05]  /*383b0*/  BSYNC.RECONVERGENT B3 ;  /* 0x0000000000037941 */ /* 0x000fea0003800200 */
.L_x_2758:
        /* <DEDUP_REMOVED lines=20> */
.L_x_2763:
[----:B------:R-:W-:Y:S05]  /*38500*/  BSYNC.RECONVERGENT B4 ;  /* 0x0000000000047941 */ /* 0x000fea0003800200 */
.L_x_2762:
[----:B------:R-:W-:-:S07]  /*38510*/  F2FP.BF16.F32.PACK_AB R222, RZ, R222 ;  /* 0x000000deffde723e */ /* 0x000fce00000010ff */
.L_x_2761:
[----:B------:R-:W-:Y:S05]  /*38520*/  BSYNC.RECONVERGENT B3 ;  /* 0x0000000000037941 */ /* 0x000fea0003800200 */
.L_x_2760:
        /* <DEDUP_REMOVED lines=19> */
.L_x_2767:
[----:B------:R-:W-:Y:S05]  /*38660*/  BSYNC.RECONVERGENT B4 ;  /* 0x0000000000047941 */ /* 0x000fea0003800200 */
.L_x_2766:
[----:B------:R-:W-:-:S07]  /*38670*/  F2FP.BF16.F32.PACK_AB R223, RZ, R223 ;  /* 0x000000dfffdf723e */ /* 0x000fce00000010ff */
.L_x_2765:
[----:B------:R-:W-:Y:S05]  /*38680*/  BSYNC.RECONVERGENT B3 ;  /* 0x0000000000037941 */ /* 0x000fea0003800200 */
.L_x_2764:
        /* <DEDUP_REMOVED lines=19> */
.L_x_2771:
[----:B------:R-:W-:Y:S05]  /*387c0*/  BSYNC.RECONVERGENT B4 ;  /* 0x0000000000047941 */ /* 0x000fea0003800200 */
.L_x_2770:
[----:B------:R-:W-:-:S07]  /*387d0*/  F2FP.BF16.F32.PACK_AB R126, RZ, R126 ;  /* 0x0000007eff7e723e */ /* 0x000fce00000010ff */
.L_x_2769:
[----:B------:R-:W-:Y:S05]  /*387e0*/  BSYNC.RECONVERGENT B3 ;  /* 0x0000000000037941 */ /* 0x000fea0003800200 */
.L_x_2768:
[----:B------:R-:W-:Y:S02]  /*387f0*/  PRMT R223, R223, 0x5410, R126 ;  /* 0x00005410dfdf7816 */ /* 0x000fe4000000007e */
[----:B------:R-:W-:-:S05]  /*38800*/  LOP3.LUT R126, R222, 0xffff, RZ, 0xc0, !PT ;  /* 0x0000ffffde7e7812 */ /* 0x000fca00078ec0ff */
[----:B------:R-:W-:-:S05]  /*38810*/  IMAD.WIDE.U32 R126, R126, 0x10000, RZ ;  /* 0x000100007e7e7825 */ /* 0x000fca00078e00ff */
[----:B------:R-:W-:Y:S02]  /*38820*/  LOP3.LUT R127, R223, R127, RZ, 0xfc, !PT ;  /* 0x0000007fdf7f7212 */ /* 0x000fe400078efcff */
[----:B------:R-:W-:-:S05]  /*38830*/  LOP3.LUT R126, R126, R216, RZ, 0xfc, !PT ;  /* 0x000000d87e7e7212 */ /* 0x000fca00078efcff */
[----:B------:R4:W-:Y:S01]  /*38840*/  STG.E.64 desc[UR4][R124.64+0x1a00], R126 ;  /* 0x001a007e7c007986 */ /* 0x0009e2000c101b04 */
[----:B------:R-:W-:Y:S05]  /*38850*/  BRA `(.L_x_2772) ;  /* 0x0000000000107947 */ /* 0x000fea0003800000 */
.L_x_2757:
[----:B------:R-:W4:Y:S02]  /*38860*/  LDCU UR6, c[0x0][0x39c] ;  /* 0x00007380ff0677ac */ /* 0x000f240008000800 */
[----:B----4-:R-:W-:-:S13]  /*38870*/  ISETP.GE.AND P0, PT, R126, UR6, PT ;  /* 0x000000067e007c0c */ /* 0x010fda000bf06270 */
[----:B------:R-:W-:Y:S05]  /*38880*/  @P0 EXIT ;  /* 0x000000000000094d */ /* 0x000fea0003800000 */
[----:B------:R4:W-:Y:S02]  /*38890*/  STG.E.64 desc[UR4][R124.64+0x1a00], RZ ;  /* 0x001a00ff7c007986 */ /* 0x0009e4000c101b04 */
.L_x_2772:
[----:B------:R-:W-:Y:S05]  /*388a0*/  BSYNC.RECONVERGENT B2 ;  /* 0x0000000000027941 */ /* 0x000fea0003800200 */
.L_x_2756:
        /* <DEDUP_REMOVED lines=18> */
.L_x_2776:
[----:B------:R-:W-:Y:S05]  /*389d0*/  BSYNC.RECONVERGENT B3 ;  /* 0x0000000000037941 */ /* 0x000fea0003800200 */
.L_x_2775:
        /* <DEDUP_REMOVED lines=20> */
.L_x_2780:
[----:B------:R-:W-:Y:S05]  /*38b20*/  BSYNC.RECONVERGENT B4 ;  /* 0x0000000000047941 */ /* 0x000fea0003800200 */
.L_x_2779:
[----:B------:R-:W-:-:S07]  /*38b30*/  F2FP.BF16.F32.PACK_AB R222, RZ, R222 ;  /* 0x000000deffde723e */ /* 0x000fce00000010ff */
.L_x_2778:
[----:B------:R-:W-:Y:S05]  /*38b40*/  BSYNC.RECONVERGENT B3 ;  /* 0x0000000000037941 */ /* 0x000fea0003800200 */
.L_x_2777:
        /* <DEDUP_REMOVED lines=19> */
.L_x_2784:
[----:B------:R-:W-:Y:S05]  /*38c80*/  BSYNC.RECONVERGENT B4 ;  /* 0x0000000000047941 */ /* 0x000fea0003800200 */
.L_x_2783:
[----:B------:R-:W-:-:S07]  /*38c90*/  F2FP.BF16.F32.PACK_AB R223, RZ, R223 ;  /* 0x000000dfffdf723e */ /* 0x000fce00000010ff */
.L_x_2782:
[----:B------:R-:W-:Y:S05]  /*38ca0*/  BSYNC.RECONVERGENT B3 ;  /* 0x0000000000037941 */ /* 0x000fea0003800200 */
.L_x_2781:
        /* <DEDUP_REMOVED lines=19> */
.L_x_2788:
[----:B------:R-:W-:Y:S05]  /*38de0*/  BSYNC.RECONVERGENT B4 ;  /* 0x0000000000047941 */ /* 0x000fea0003800200 */
.L_x_2787:
[----:B------:R-:W-:-:S07]  /*38df0*/  F2FP.BF16.F32.PACK_AB R126, RZ, R126 ;  /* 0x0000007eff7e723e */ /* 0x000fce00000010ff */
.L_x_2786:
[----:B------:R-:W-:Y:S05]  /*38e00*/  BSYNC.RECONVERGENT B3 ;  /* 0x0000000000037941 */ /* 0x000fea0003800200 */
.L_x_2785:
[----:B------:R-:W-:Y:S02]  /*38e10*/  PRMT R223, R223, 0x5410, R126 ;  /* 0x00005410dfdf7816 */ /* 0x000fe4000000007e */
[----:B------:R-:W-:-:S05]  /*38e20*/  LOP3.LUT R126, R222, 0xffff, RZ, 0xc0, !PT ;  /* 0x0000ffffde7e7812 */ /* 0x000fca00078ec0ff */
[----:B------:R-:W-:-:S05]  /*38e30*/  IMAD.WIDE.U32 R126, R126, 0x10000, RZ ;  /* 0x000100007e7e7825 */ /* 0x000fca00078e00ff */
[----:B------:R-:W-:Y:S02]  /*38e40*/  LOP3.LUT R127, R223, R127, RZ, 0xfc, !PT ;  /* 0x0000007fdf7f7212 */ /* 0x000fe400078efcff */
[----:B------:R-:W-:-:S05]  /*38e50*/  LOP3.LUT R126, R126, R216, RZ, 0xfc, !PT ;  /* 0x000000d87e7e7212 */ /* 0x000fca00078efcff */
[----:B------:R4:W-:Y:S01]  /*38e60*/  STG.E.64 desc[UR4][R124.64+0x1b00], R126 ;  /* 0x001b007e7c007986 */ /* 0x0009e2000c101b04 */
[----:B------:R-:W-:Y:S05]  /*38e70*/  BRA `(.L_x_2789) ;  /* 0x0000000000107947 */ /* 0x000fea0003800000 */
.L_x_2774:
[----:B------:R-:W4:Y:S02]  /*38e80*/  LDCU UR6, c[0x0][0x39c] ;  /* 0x00007380ff0677ac */ /* 0x000f240008000800 */
[----:B----4-:R-:W-:-:S13]  /*38e90*/  ISETP.GE.AND P0, PT, R126, UR6, PT ;  /* 0x000000067e007c0c */ /* 0x010fda000bf06270 */
[----:B------:R-:W-:Y:S05]  /*38ea0*/  @P0 EXIT ;  /* 0x000000000000094d */ /* 0x000fea0003800000 */
[----:B------:R4:W-:Y:S02]  /*38eb0*/  STG.E.64 desc[UR4][R124.64+0x1b00], RZ ;  /* 0x001b00ff7c007986 */ /* 0x0009e4000c101b04 */
.L_x_2789:
[----:B------:R-:W-:Y:S05]  /*38ec0*/  BSYNC.RECONVERGENT B2 ;  /* 0x0000000000027941 */ /* 0x000fea0003800200 */
.L_x_2773:
        /* <DEDUP_REMOVED lines=18> */
.L_x_2793:
[----:B------:R-:W-:Y:S05]  /*38ff0*/  BSYNC.RECONVERGENT B3 ;  /* 0x0000000000037941 */ /* 0x000fea0003800200 */
.L_x_2792:
        /* <DEDUP_REMOVED lines=20> */
.L_x_2797:
[----:B------:R-:W-:Y:S05]  /*39140*/  BSYNC.RECONVERGENT B4 ;  /* 0x0000000000047941 */ /* 0x000fea0003800200 */
.L_x_2796:
[----:B------:R-:W-:-:S07]  /*39150*/  F2FP.BF16.F32.PACK_AB R222, RZ, R222 ;  /* 0x000000deffde723e */ /* 0x000fce00000010ff */
.L_x_2795:
[----:B------:R-:W-:Y:S05]  /*39160*/  BSYNC.RECONVERGENT B3 ;  /* 0x0000000000037941 */ /* 0x000fea0003800200 */
.L_x_2794:
        /* <DEDUP_REMOVED lines=19> */
.L_x_2801:
[----:B------:R-:W-:Y:S05]  /*392a0*/  BSYNC.RECONVERGENT B4 ;  /* 0x0000000000047941 */ /* 0x000fea0003800200 */
.L_x_2800:
[----:B------:R-:W-:-:S07]  /*392b0*/  F2FP.BF16.F32.PACK_AB R223, RZ, R223 ;  /* 0x000000dfffdf723e */ /* 0x000fce00000010ff */
.L_x_2799:
[----:B------:R-:W-:Y:S05]  /*392c0*/  BSYNC.RECONVERGENT B3 ;  /* 0x0000000000037941 */ /* 0x000fea0003800200 */
.L_x_2798:
        /* <DEDUP_REMOVED lines=19> */
.L_x_2805:
[----:B------:R-:W-:Y:S05]  /*39400*/  BSYNC.RECONVERGENT B4 ;  /* 0x0000000000047941 */ /* 0x000fea0003800200 */
.L_x_2804:
[----:B------:R-:W-:-:S07]  /*39410*/  F2FP.BF16.F32.PACK_AB R126, RZ, R126 ;  /* 0x0000007eff7e723e */ /* 0x000fce00000010ff */
.L_x_2803:
[----:B------:R-:W-:Y:S05]  /*39420*/  BSYNC.RECONVERGENT B3 ;  /* 0x0000000000037941 */ /* 0x000fea0003800200 */
.L_x_2802:
[----:B------:R-:W-:Y:S02]  /*39430*/  PRMT R223, R223, 0x5410, R126 ;  /* 0x00005410dfdf7816 */ /* 0x000fe4000000007e */
[----:B------:R-:W-:-:S05]  /*39440*/  LOP3.LUT R126, R222, 0xffff, RZ, 0xc0, !PT ;  /* 0x0000ffffde7e7812 */ /* 0x000fca00078ec0ff */
[----:B------:R-:W-:-:S05]  /*39450*/  IMAD.WIDE.U32 R126, R126, 0x10000, RZ ;  /* 0x000100007e7e7825 */ /* 0x000fca00078e00ff */
[----:B------:R-:W-:Y:S02]  /*39460*/  LOP3.LUT R127, R223, R127, RZ, 0xfc, !PT ;  /* 0x0000007fdf7f7212 */ /* 0x000fe400078efcff */
[----:B------:R-:W-:-:S05]  /*39470*/  LOP3.LUT R126, R126, R216, RZ, 0xfc, !PT ;  /* 0x000000d87e7e7212 */ /* 0x000fca00078efcff */
[----:B------:R4:W-:Y:S01]  /*39480*/  STG.E.64 desc[UR4][R124.64+0x1c00], R126 ;  /* 0x001c007e7c007986 */ /* 0x0009e2000c101b04 */
[----:B------:R-:W-:Y:S05]  /*39490*/  BRA `(.L_x_2806) ;  /* 0x0000000000107947 */ /* 0x000fea0003800000 */
.L_x_2791:
[----:B------:R-:W4:Y:S02]  /*394a0*/  LDCU UR6, c[0x0][0x39c] ;  /* 0x00007380ff0677ac */ /* 0x000f240008000800 */
[----:B----4-:R-:W-:-:S13]  /*394b0*/  ISETP.GE.AND P0, PT, R126, UR6, PT ;  /* 0x000000067e007c0c */ /* 0x010fda000bf06270 */
[----:B------:R-:W-:Y:S05]  /*394c0*/  @P0 EXIT ;  /* 0x000000000000094d */ /* 0x000fea0003800000 */
[----:B------:R4:W-:Y:S02]  /*394d0*/  STG.E.64 desc[UR4][R124.64+0x1c00], RZ ;  /* 0x001c00ff7c007986 */ /* 0x0009e4000c101b04 */
.L_x_2806:
[----:B------:R-:W-:Y:S05]  /*394e0*/  BSYNC.RECONVERGENT B2 ;  /* 0x0000000000027941 */ /* 0x000fea0003800200 */
.L_x_2790:
        /* <DEDUP_REMOVED lines=18> */
.L_x_2810:
[----:B------:R-:W-:Y:S05]  /*39610*/  BSYNC.RECONVERGENT B3 ;  /* 0x0000000000037941 */ /* 0x000fea0003800200 */
.L_x_2809:
        /* <DEDUP_REMOVED lines=20> */
.L_x_2814:
[----:B------:R-:W-:Y:S05]  /*39760*/  BSYNC.RECONVERGENT B4 ;  /* 0x0000000000047941 */ /* 0x000fea0003800200 */
.L_x_2813:
[----:B------:R-:W-:-:S07]  /*39770*/  F2FP.BF16.F32.PACK_AB R222, RZ, R222 ;  /* 0x000000deffde723e */ /* 0x000fce00000010ff */
.L_x_2812:
[----:B------:R-:W-:Y:S05]  /*39780*/  BSYNC.RECONVERGENT B3 ;  /* 0x0000000000037941 */ /* 0x000fea0003800200 */
.L_x_2811:
        /* <DEDUP_REMOVED lines=19> */
.L_x_2818:
[----:B------:R-:W-:Y:S05]  /*398c0*/  BSYNC.RECONVERGENT B4 ;  /* 0x0000000000047941 */ /* 0x000fea0003800200 */
.L_x_2817:
[----:B------:R-:W-:-:S07]  /*398d0*/  F2FP.BF16.F32.PACK_AB R223, RZ, R223 ;  /* 0x000000dfffdf723e */ /* 0x000fce00000010ff */
.L_x_2816:
[----:B------:R-:W-:Y:S05]  /*398e0*/  BSYNC.RECONVERGENT B3 ;  /* 0x0000000000037941 */ /* 0x000fea0003800200 */
.L_x_2815:
        /* <DEDUP_REMOVED lines=19> */
.L_x_2822:
[----:B------:R-:W-:Y:S05]  /*39a20*/  BSYNC.RECONVERGENT B4 ;  /* 0x0000000000047941 */ /* 0x000fea0003800200 */
.L_x_2821:
[----:B------:R-:W-:-:S07]  /*39a30*/  F2FP.BF16.F32.PACK_AB R126, RZ, R126 ;  /* 0x0000007eff7e723e */ /* 0x000fce00000010ff */
.L_x_2820:
[----:B------:R-:W-:Y:S05]  /*39a40*/  BSYNC.RECONVERGENT B3 ;  /* 0x0000000000037941 */ /* 0x000fea0003800200 */
.L_x_2819:
[----:B------:R-:W-:Y:S02]  /*39a50*/  PRMT R223, R223, 0x5410, R126 ;  /* 0x00005410dfdf7816 */ /* 0x000fe4000000007e */
[----:B------:R-:W-:-:S05]  /*39a60*/  LOP3.LUT R126, R222, 0xffff, RZ, 0xc0, !PT ;  /* 0x0000ffffde7e7812 */ /* 0x000fca00078ec0ff */
[----:B------:R-:W-:-:S05]  /*39a70*/  IMAD.WIDE.U32 R126, R126, 0x10000, RZ ;  /* 0x000100007e7e7825 */ /* 0x000fca00078e00ff */
[----:B------:R-:W-:Y:S02]  /*39a80*/  LOP3.LUT R127, R223, R127, RZ, 0xfc, !PT ;  /* 0x0000007fdf7f7212 */ /* 0x000fe400078efcff */
[----:B------:R-:W-:-:S05]  /*39a90*/  LOP3.LUT R126, R126, R216, RZ, 0xfc, !PT ;  /* 0x000000d87e7e7212 */ /* 0x000fca00078efcff */
[----:B------:R4:W-:Y:S01]  /*39aa0*/  STG.E.64 desc[UR4][R124.64+0x1d00], R126 ;  /* 0x001d007e7c007986 */ /* 0x0009e2000c101b04 */
[----:B------:R-:W-:Y:S05]  /*39ab0*/  BRA `(.L_x_2823) ;  /* 0x0000000000107947 */ /* 0x000fea0003800000 */
.L_x_2808:
[----:B------:R-:W4:Y:S02]  /*39ac0*/  LDCU UR6, c[0x0][0x39c] ;  /* 0x00007380ff0677ac */ /* 0x000f240008000800 */
[----:B----4-:R-:W-:-:S13]  /*39ad0*/  ISETP.GE.AND P0, PT, R126, UR6, PT ;  /* 0x000000067e007c0c */ /* 0x010fda000bf06270 */
[----:B------:R-:W-:Y:S05]  /*39ae0*/  @P0 EXIT ;  /* 0x000000000000094d */ /* 0x000fea0003800000 */
[----:B------:R4:W-:Y:S02]  /*39af0*/  STG.E.64 desc[UR4][R124.64+0x1d00], RZ ;  /* 0x001d00ff7c007986 */ /* 0x0009e4000c101b04 */
.L_x_2823:
[----:B------:R-:W-:Y:S05]  /*39b00*/  BSYNC.RECONVERGENT B2 ;  /* 0x0000000000027941 */ /* 0x000fea0003800200 */
.L_x_2807:
        /* <DEDUP_REMOVED lines=18> */
.L_x_2827:
[----:B------:R-:W-:Y:S05]  /*39c30*/  BSYNC.RECONVERGENT B3 ;  /* 0x0000000000037941 */ /* 0x000fea0003800200 */
.L_x_2826:
        /* <DEDUP_REMOVED lines=20> */
.L_x_2831:
[----:B------:R-:W-:Y:S05]  /*39d80*/  BSYNC.RECONVERGENT B4 ;  /* 0x0000000000047941 */ /* 0x000fea0003800200 */
.L_x_2830:
[----:B------:R-:W-:-:S07]  /*39d90*/  F2FP.BF16.F32.PACK_AB R222, RZ, R222 ;  /* 0x000000deffde723e */ /* 0x000fce00000010ff */
.L_x_2829:
[----:B------:R-:W-:Y:S05]  /*39da0*/  BSYNC.RECONVERGENT B3 ;  /* 0x0000000000037941 */ /* 0x000fea0003800200 */
.L_x_2828:
        /* <DEDUP_REMOVED lines=19> */
.L_x_2835:
[----:B------:R-:W-:Y:S05]  /*39ee0*/  BSYNC.RECONVERGENT B4 ;  /* 0x0000000000047941 */ /* 0x000fea0003800200 */
.L_x_2834:
[----:B------:R-:W-:-:S07]  /*39ef0*/  F2FP.BF16.F32.PACK_AB R223, RZ, R223 ;  /* 0x000000dfffdf723e */ /* 0x000fce00000010ff */
.L_x_2833:
[----:B------:R-:W-:Y:S05]  /*39f00*/  BSYNC.RECONVERGENT B3 ;  /* 0x0000000000037941 */ /* 0x000fea0003800200 */
.L_x_2832:
        /* <DEDUP_REMOVED lines=19> */
.L_x_2839:
[----:B------:R-:W-:Y:S05]  /*3a040*/  BSYNC.RECONVERGENT B4 ;  /* 0x0000000000047941 */ /* 0x000fea0003800200 */
.L_x_2838:
[----:B------:R-:W-:-:S07]  /*3a050*/  F2FP.BF16.F32.PACK_AB R126, RZ, R126 ;  /* 0x0000007eff7e723e */ /* 0x000fce00000010ff */
.L_x_2837:
[----:B------:R-:W-:Y:S05]  /*3a060*/  BSYNC.RECONVERGENT B3 ;  /* 0x0000000000037941 */ /* 0x000fea0003800200 */
.L_x_2836:
[----:B------:R-:W-:Y:S02]  /*3a070*/  PRMT R223, R223, 0x5410, R126 ;  /* 0x00005410dfdf7816 */ /* 0x000fe4000000007e */
[----:B------:R-:W-:-:S05]  /*3a080*/  LOP3.LUT R126, R222, 0xffff, RZ, 0xc0, !PT ;  /* 0x0000ffffde7e7812 */ /* 0x000fca00078ec0ff */
[----:B------:R-:W-:-:S05]  /*3a090*/  IMAD.WIDE.U32 R126, R126, 0x10000, RZ ;  /* 0x000100007e7e7825 */ /* 0x000fca00078e00ff */
[----:B------:R-:W-:Y:S02]  /*3a0a0*/  LOP3.LUT R127, R223, R127, RZ, 0xfc, !PT ;  /* 0x0000007fdf7f7212 */ /* 0x000fe400078efcff */
[----:B------:R-:W-:-:S05]  /*3a0b0*/  LOP3.LUT R126, R126, R216, RZ, 0xfc, !PT ;  /* 0x000000d87e7e7212 */ /* 0x000fca00078efcff */
[----:B------:R4:W-:Y:S01]  /*3a0c0*/  STG.E.64 desc[UR4][R124.64+0x1e00], R126 ;  /* 0x001e007e7c007986 */ /* 0x0009e2000c101b04 */
[----:B------:R-:W-:Y:S05]  /*3a0d0*/  BRA `(.L_x_2840) ;  /* 0x0000000000107947 */ /* 0x000fea0003800000 */
.L_x_2825:
[----:B------:R-:W4:Y:S02]  /*3a0e0*/  LDCU UR6, c[0x0][0x39c] ;  /* 0x00007380ff0677ac */ /* 0x000f240008000800 */
[----:B----4-:R-:W-:-:S13]  /*3a0f0*/  ISETP.GE.AND P0, PT, R126, UR6, PT ;  /* 0x000000067e007c0c */ /* 0x010fda000bf06270 */
[----:B------:R-:W-:Y:S05]  /*3a100*/  @P0 EXIT ;  /* 0x000000000000094d */ /* 0x000fea0003800000 */
[----:B------:R4:W-:Y:S02]  /*3a110*/  STG.E.64 desc[UR4][R124.64+0x1e00], RZ ;  /* 0x001e00ff7c007986 */ /* 0x0009e4000c101b04 */
.L_x_2840:
[----:B------:R-:W-:Y:S05]  /*3a120*/  BSYNC.RECONVERGENT B2 ;  /* 0x0000000000027941 */ /* 0x000fea0003800200 */
.L_x_2824:
        /* <DEDUP_REMOVED lines=18> */
.L_x_2844:
[----:B------:R-:W-:Y:S05]  /*3a250*/  BSYNC.RECONVERGENT B3 ;  /* 0x0000000000037941 */ /* 0x000fea0003800200 */
.L_x_2843:
        /* <DEDUP_REMOVED lines=20> */
.L_x_2848:
[----:B------:R-:W-:Y:S05]  /*3a3a0*/  BSYNC.RECONVERGENT B4 ;  /* 0x0000000000047941 */ /* 0x000fea0003800200 */
.L_x_2847:
[----:B------:R-:W-:-:S07]  /*3a3b0*/  F2FP.BF16.F32.PACK_AB R222, RZ, R222 ;  /* 0x000000deffde723e */ /* 0x000fce00000010ff */
.L_x_2846:
[----:B------:R-:W-:Y:S05]  /*3a3c0*/  BSYNC.RECONVERGENT B3 ;  /* 0x0000000000037941 */ /* 0x000fea0003800200 */
.L_x_2845:
        /* <DEDUP_REMOVED lines=19> */
.L_x_2852:
[----:B------:R-:W-:Y:S05]  /*3a500*/  BSYNC.RECONVERGENT B4 ;  /* 0x0000000000047941 */ /* 0x000fea0003800200 */
.L_x_2851:
[----:B------:R-:W-:-:S07]  /*3a510*/  F2FP.BF16.F32.PACK_AB R223, RZ, R223 ;  /* 0x000000dfffdf723e */ /* 0x000fce00000010ff */
.L_x_2850:
[----:B------:R-:W-:Y:S05]  /*3a520*/  BSYNC.RECONVERGENT B3 ;  /* 0x0000000000037941 */ /* 0x000fea0003800200 */
.L_x_2849:
        /* <DEDUP_REMOVED lines=19> */
.L_x_2856:
[----:B------:R-:W-:Y:S05]  /*3a660*/  BSYNC.RECONVERGENT B4 ;  /* 0x0000000000047941 */ /* 0x000fea0003800200 */
.L_x_2855:
[----:B------:R-:W-:-:S07]  /*3a670*/  F2FP.BF16.F32.PACK_AB R126, RZ, R126 ;  /* 0x0000007eff7e723e */ /* 0x000fce00000010ff */
.L_x_2854:
[----:B------:R-:W-:Y:S05]  /*3a680*/  BSYNC.RECONVERGENT B3 ;  /* 0x0000000000037941 */ /* 0x000fea0003800200 */
.L_x_2853:
[----:B------:R-:W-:Y:S02]  /*3a690*/  PRMT R223, R223, 0x5410, R126 ;  /* 0x00005410dfdf7816 */ /* 0x000fe4000000007e */
[----:B------:R-:W-:-:S05]  /*3a6a0*/  LOP3.LUT R126, R222, 0xffff, RZ, 0xc0, !PT ;  /* 0x0000ffffde7e7812 */ /* 0x000fca00078ec0ff */
[----:B------:R-:W-:-:S05]  /*3a6b0*/  IMAD.WIDE.U32 R126, R126, 0x10000, RZ ;  /* 0x000100007e7e7825 */ /* 0x000fca00078e00ff */
[----:B------:R-:W-:Y:S02]  /*3a6c0*/  LOP3.LUT R127, R223, R127, RZ, 0xfc, !PT ;  /* 0x0000007fdf7f7212 */ /* 0x000fe400078efcff */
[----:B------:R-:W-:-:S05]  /*3a6d0*/  LOP3.LUT R126, R126, R216, RZ, 0xfc, !PT ;  /* 0x000000d87e7e7212 */ /* 0x000fca00078efcff */
[----:B------:R4:W-:Y:S01]  /*3a6e0*/  STG.E.64 desc[UR4][R124.64+0x1f00], R126 ;  /* 0x001f007e7c007986 */ /* 0x0009e2000c101b04 */
[----:B------:R-:W-:Y:S05]  /*3a6f0*/  BRA `(.L_x_2857) ;  /* 0x0000000000107947 */ /* 0x000fea0003800000 */
.L_x_2842:
[----:B------:R-:W4:Y:S02]  /*3a700*/  LDCU UR6, c[0x0][0x39c] ;  /* 0x00007380ff0677ac */ /* 0x000f240008000800 */
[----:B----4-:R-:W-:-:S13]  /*3a710*/  ISETP.GE.AND P0, PT, R126, UR6, PT ;  /* 0x000000067e007c0c */ /* 0x010fda000bf06270 */
[----:B------:R-:W-:Y:S05]  /*3a720*/  @P0 EXIT ;  /* 0x000000000000094d */ /* 0x000fea0003800000 */
[----:B------:R4:W-:Y:S02]  /*3a730*/  STG.E.64 desc[UR4][R124.64+0x1f00], RZ ;  /* 0x001f00ff7c007986 */ /* 0x0009e4000c101b04 */
.L_x_2857:
[----:B------:R-:W-:Y:S05]  /*3a740*/  BSYNC.RECONVERGENT B2 ;  /* 0x0000000000027941 */ /* 0x000fea0003800200 */
.L_x_2841:
[----:B------:R-:W5:Y:S01]  /*3a750*/  S2R R129, SR_TID.X ;  /* 0x0000000000817919 */ /* 0x000f620000002100 */
[----:B------:R-:W-:Y:S01]  /*3a760*/  BSSY.RECONVERGENT B2, `(.L_x_2858) ;  /* 0x0000068000027945 */ /* 0x000fe20003800200 */
[----:B-----5:R-:W-:-:S04]  /*3a770*/  SHF.L.U32 R129, R129, 0x2, RZ ;  /* 0x0000000281817819 */ /* 0x020fc800000006ff */
[----:B----4-:R-:W-:-:S04]  /*3a780*/  LOP3.LUT R126, R129, 0x1000, RZ, 0xfc, !PT ;  /* 0x00001000817e7812 */ /* 0x010fc800078efcff */
        /* <DEDUP_REMOVED lines=16> */
.L_x_2861:
[----:B------:R-:W-:Y:S05]  /*3a890*/  BSYNC.RECONVERGENT B3 ;  /* 0x0000000000037941 */ /* 0x000fea0003800200 */
.L_x_2860:
[----:B------:R-:W4:Y:S01]  /*3a8a0*/  S2R R126, SR_TID.X ;  /* 0x00000000007e7919 */ /* 0x000f220000002100 */
[----:B------:R-:W0:Y:S01]  /*3a8b0*/  F2F.BF16.F32 R216, R216 ;  /* 0x000000d800d87304 */ /* 0x000e220000202000 */
[----:B------:R-:W-:Y:S01]  /*3a8c0*/  BSSY.RECONVERGENT B3, `(.L_x_2862) ;  /* 0x0000016000037945 */ /* 0x000fe20003800200 */
[----:B------:R-:W-:Y:S02]  /*3a8d0*/  PRMT R222, RZ, 0x7610, R222 ;  /* 0x00007610ffde7816 */ /* 0x000fe400000000de */
[----:B----4-:R-:W-:-:S04]  /*3a8e0*/  SHF.L.U32 R126, R126, 0x2, RZ ;  /* 0x000000027e7e7819 */ /* 0x010fc800000006ff */
[----:B------:R-:W-:-:S04]  /*3a8f0*/  LOP3.LUT R126, R126, 0x1001, RZ, 0xfc, !PT ;  /* 0x000010017e7e7812 */ /* 0x000fc800078efcff */
        /* <DEDUP_REMOVED lines=16> */
.L_x_2865:
[----:B------:R-:W-:Y:S05]  /*3aa00*/  BSYNC.RECONVERGENT B4 ;  /* 0x0000000000047941 */ /* 0x000fea0003800200 */
.L_x_2864:
[----:B------:R-:W-:-:S07]  /*3aa10*/  F2FP.BF16.F32.PACK_AB R222, RZ, R222 ;  /* 0x000000deffde723e */ /* 0x000fce00000010ff */
.L_x_2863:
[----:B------:R-:W-:Y:S05]  /*3aa20*/  BSYNC.RECONVERGENT B3 ;  /* 0x0000000000037941 */ /* 0x000fea0003800200 */
.L_x_2862:
[----:B------:R-:W0:Y:S01]  /*3aa30*/  S2R R126, SR_TID.X ;  /* 0x00000000007e7919 */ /* 0x000e220000002100 */
[----:B------:R-:W-:Y:S01]  /*3aa40*/  BSSY.RECONVERGENT B3, `(.L_x_2866) ;  /* 0x0000016000037945 */ /* 0x000fe20003800200 */
[----:B------:R-:W-:Y:S02]  /*3aa50*/  PRMT R223, RZ, 0x7610, R223 ;  /* 0x00007610ffdf7816 */ /* 0x000fe400000000df */
[----:B0-----:R-:W-:-:S04]  /*3aa60*/  SHF.L.U32 R126, R126, 0x2, RZ ;  /* 0x000000027e7e7819 */ /* 0x001fc800000006ff */
[----:B------:R-:W-:-:S04]  /*3aa70*/  LOP3.LUT R126, R126, 0x1002, RZ, 0xfc, !PT ;  /* 0x000010027e7e7812 */ /* 0x000fc800078efcff */
        /* <DEDUP_REMOVED lines=16> */
.L_x_2869:
[----:B------:R-:W-:Y:S05]  /*3ab80*/  BSYNC.RECONVERGENT B4 ;  /* 0x0000000000047941 */ /* 0x000fea0003800200 */
.L_x_2868:
[----:B------:R-:W-:-:S07]  /*3ab90*/  F2FP.BF16.F32.PACK_AB R223, RZ, R223 ;  /* 0x000000dfffdf723e */ /* 0x000fce00000010ff */
.L_x_2867:
[----:B------:R-:W-:Y:S05]  /*3aba0*/  BSYNC.RECONVERGENT B3 ;  /* 0x0000000000037941 */ /* 0x000fea0003800200 */
.L_x_2866:
[----:B------:R-:W0:Y:S01]  /*3abb0*/  S2R R129, SR_TID.X ;  /* 0x0000000000817919 */ /* 0x000e220000002100 */
[----:B------:R-:W-:Y:S01]  /*3abc0*/  BSSY.RECONVERGENT B3, `(.L_x_2870) ;  /* 0x0000016000037945 */ /* 0x000fe20003800200 */
[----:B0-----:R-:W-:-:S04]  /*3abd0*/  SHF.L.U32 R129, R129, 0x2, RZ ;  /* 0x0000000281817819 */ /* 0x001fc800000006ff */
[----:B------:R-:W-:-:S04]  /*3abe0*/  LOP3.LUT R126, R129, 0x1003, RZ, 0xfc, !PT ;  /* 0x00001003817e7812 */ /* 0x000fc800078efcff */
        /* <DEDUP_REMOVED lines=17> */
.L_x_2873:
[----:B------:R-:W-:Y:S05]  /*3ad00*/  BSYNC.RECONVERGENT B4 ;  /* 0x0000000000047941 */ /* 0x000fea0003800200 */
.L_x_2872:
[----:B------:R-:W-:-:S07]  /*3ad10*/  F2FP.BF16.F32.PACK_AB R126, RZ, R126 ;  /* 0x0000007eff7e723e */ /* 0x000fce00000010ff */
.L_x_2871:
[----:B------:R-:W-:Y:S05]  /*3ad20*/  BSYNC.RECONVERGENT B3 ;  /* 0x0000000000037941 */ /* 0x000fea0003800200 */
.L_x_2870:
[----:B------:R-:W-:Y:S02]  /*3ad30*/  PRMT R223, R223, 0x5410, R126 ;  /* 0x00005410dfdf7816 */ /* 0x000fe4000000007e */
[----:B------:R-:W-:-:S05]  /*3ad40*/  LOP3.LUT R126, R222, 0xffff, RZ, 0xc0, !PT ;  /* 0x0000ffffde7e7812 */ /* 0x000fca00078ec0ff */
[----:B------:R-:W-:-:S05]  /*3ad50*/  IMAD.WIDE.U32 R126, R126, 0x10000, RZ ;  /* 0x000100007e7e7825 */ /* 0x000fca00078e00ff */
[----:B------:R-:W-:Y:S02]  /*3ad60*/  LOP3.LUT R127, R223, R127, RZ, 0xfc, !PT ;  /* 0x0000007fdf7f7212 */ /* 0x000fe400078efcff */
[----:B------:R-:W-:-:S05]  /*3ad70*/  LOP3.LUT R126, R126, R216, RZ, 0xfc, !PT ;  /* 0x000000d87e7e7212 */ /* 0x000fca00078efcff */
[----:B------:R0:W-:Y:S01]  /*3ad80*/  STG.E.64 desc[UR4][R124.64+0x2000], R126 ;  /* 0x0020007e7c007986 */ /* 0x0001e2000c101b04 */
[----:B------:R-:W-:Y:S05]  /*3ad90*/  BRA `(.L_x_2874) ;  /* 0x0000000000107947 */ /* 0x000fea0003800000 */
.L_x_2859:
[----:B------:R-:W4:Y:S02]  /*3ada0*/  LDCU UR6, c[0x0][0x39c] ;  /* 0x00007380ff0677ac */ /* 0x000f240008000800 */
[----:B----4-:R-:W-:-:S13]  /*3adb0*/  ISETP.GE.AND P0, PT, R126, UR6, PT ;  /* 0x000000067e007c0c */ /* 0x010fda000bf06270 */
[----:B------:R-:W-:Y:S05]  /*3adc0*/  @P0 EXIT ;  /* 0x000000000000094d */ /* 0x000fea0003800000 */
[----:B------:R4:W-:Y:S02]  /*3add0*/  STG.E.64 desc[UR4][R124.64+0x2000], RZ ;  /* 0x002000ff7c007986 */ /* 0x0009e4000c101b04 */
.L_x_2874:
[----:B------:R-:W-:Y:S05]  /*3ade0*/  BSYNC.RECONVERGENT B2 ;  /* 0x0000000000027941 */ /* 0x000fea0003800200 */
.L_x_2858:
[----:B0-----:R-:W-:Y:S01]  /*3adf0*/  IADD3 R126, PT, PT, R129, 0x1080, RZ ;  /* 0x00001080817e7810 */ /* 0x001fe20007ffe0ff */
[----:B------:R-:W-:Y:S03]  /*3ae00*/  BSSY.RECONVERGENT B2, `(.L_x_2875) ;  /* 0x0000060000027945 */ /* 0x000fe60003800200 */
[----:B------:R-:W-:-:S13]  /*3ae10*/  ISETP.GT.AND P0, PT, R126, R130, PT ;  /* 0x000000827e00720c */ /* 0x000fda0003f04270 */
[----:B------:R-:W-:Y:S05]  /*3ae20*/  @P0 BRA `(.L_x_2876) ;  /* 0x0000000400640947 */ /* 0x000fea0003800000 */
[----:B------:R-:W5:Y:S01]  /*3ae30*/  LDL R218, [R1+0x608] ;  /* 0x0006080001da7983 */ /* 0x000f620000100800 */
[----:B------:R-:W0:Y:S01]  /*3ae40*/  MUFU.RCP R126, R177 ;  /* 0x000000b1007e7308 */ /* 0x000e220000001000 */
[----:B------:R-:W-:Y:S01]  /*3ae50*/  BSSY.RECONVERGENT B3, `(.L_x_2877) ;  /* 0x000000c000037945 */ /* 0x000fe20003800200 */
[----:B0-----:R-:W-:-:S04]  /*3ae60*/  FFMA R127, -R177, R126, 1 ;  /* 0x3f800000b17f7423 */ /* 0x001fc8000000017e */
[----:B------:R-:W-:Y:S02]  /*3ae70*/  FFMA R126, R126, R127, R126 ;  /* 0x0000007f7e7e7223 */ /* 0x000fe4000000007e */
[----:B-----5:R-:W0:Y:S02]  /*3ae80*/  FCHK P0, R218, R177 ;  /* 0x000000b1da007302 */ /* 0x020e240000000000 */
[----:B------:R-:W-:-:S04]  /*3ae90*/  FFMA R127, R218, R126, RZ ;  /* 0x0000007eda7f7223 */ /* 0x000fc800000000ff */
[----:B------:R-:W-:-:S04]  /*3aea0*/  FFMA R216, -R177, R127, R218 ;  /* 0x0000007fb1d87223 */ /* 0x000fc800000001da */
[----:B------:R-:W-:Y:S01]  /*3aeb0*/  FFMA R216, R126, R216, R127 ;  /* 0x000000d87ed87223 */ /* 0x000fe2000000007f */
[----:B0-----:R-:W-:Y:S06]  /*3aec0*/  @!P0 BRA `(.L_x_2878) ;  /* 0x0000000000108947 */ /* 0x001fec0003800000 */
[----:B------:R-:W-:Y:S02]  /*3aed0*/  MOV R126, R218 ;  /* 0x000000da007e7202 */ /* 0x000fe40000000f00 */
[----:B------:R-:W-:-:S07]  /*3aee0*/  MOV R127, 0x3af00 ;  /* 0x0003af00007f7802 */ /* 0x000fce0000000f00 */
[----:B-1234-:R-:W-:Y:S05]  /*3aef0*/  CALL.REL.NOINC `($__internal_0_$__cuda_sm3x_div_rn_noftz_f32_slowpath) ;  /* 0x0000023000dc7944 */ /* 0x01efea0003c00000 */
[----:B------:R-:W-:-:S07]  /*3af00*/  MOV R216, R217 ;  /* 0x000000d900d87202 */ /* 0x000fce0000000f00 */
.L_x_2878:
[----:B------:R-:W-:Y:S05]  /*3af10*/  BSYNC.RECONVERGENT B3 ;  /* 0x0000000000037941 */ /* 0x000fea0003800200 */
.L_x_2877:
[----:B------:R-:W-:Y:S01]  /*3af20*/  IADD3 R126, PT, PT, R129, 0x1081, RZ ;  /* 0x00001081817e7810 */ /* 0x000fe20007ffe0ff */
[----:B------:R-:W0:Y:S01]  /*3af30*/  F2F.BF16.F32 R216, R216 ;  /* 0x000000d800d87304 */ /* 0x000e220000202000 */
[----:B------:R-:W-:Y:S01]  /*3af40*/  BSSY.RECONVERGENT B3, `(.L_x_2879) ;  /* 0x0000014000037945 */ /* 0x000fe20003800200 */
[----:B------:R-:W-:Y:S02]  /*3af50*/  PRMT R222, RZ, 0x7610, R222 ;  /* 0x00007610ffde7816 */ /* 0x000fe400000000de */
[----:B------:R-:W-:-:S13]  /*3af60*/  ISETP.GT.U32.AND P0, PT, R126, R130, PT ;  /* 0x000000827e00720c */ /* 0x000fda0003f04070 */
[----:B0-----:R-:W-:Y:S05]  /*3af70*/  @P0 BRA `(.L_x_2880) ;  /* 0x0000000000400947 */ /* 0x001fea0003800000 */
        /* <DEDUP_REMOVED lines=13> */
[----:B------:R-:W-:-:S07]  /*3b050*/  IMAD.MOV.U32 R222, RZ, RZ, R217 ;  /* 0x000000ffffde7224 */ /* 0x000fce00078e00d9 */
.L_x_2882:
[----:B------:R-:W-:Y:S05]  /*3b060*/  BSYNC.RECONVERGENT B4 ;  /* 0x0000000000047941 */ /* 0x000fea0003800200 */
.L_x_2881:
[----:B------:R-:W-:-:S07]  /*3b070*/  F2FP.BF16.F32.PACK_AB R222, RZ, R222 ;  /* 0x000000deffde723e */ /* 0x000fce00000010ff */
.L_x_2880:
[----:B------:R-:W-:Y:S05]  /*3b080*/  BSYNC.RECONVERGENT B3 ;  /* 0x0000000000037941 */ /* 0x000fea0003800200 */
.L_x_2879:
[----:B------:R-:W-:Y:S01]  /*3b090*/  IADD3 R126, PT, PT, R129, 0x1082, RZ ;  /* 0x00001082817e7810 */ /* 0x000fe20007ffe0ff */
[----:B------:R-:W-:Y:S01]  /*3b0a0*/  BSSY.RECONVERGENT B3, `(.L_x_2883) ;  /* 0x0000014000037945 */ /* 0x000fe20003800200 */
[----:B------:R-:W-:Y:S02]  /*3b0b0*/  PRMT R223, RZ, 0x7610, R223 ;  /* 0x00007610ffdf7816 */ /* 0x000fe400000000df */
[----:B------:R-:W-:-:S13]  /*3b0c0*/  ISETP.GT.U32.AND P0, PT, R126, R130, PT ;  /* 0x000000827e00720c */ /* 0x000fda0003f04070 */
        /* <DEDUP_REMOVED lines=15> */
.L_x_2886:
[----:B------:R-:W-:Y:S05]  /*3b1c0*/  BSYNC.RECONVERGENT B4 ;  /* 0x0000000000047941 */ /* 0x000fea0003800200 */
.L_x_2885:
[----:B------:R-:W-:-:S07]  /*3b1d0*/  F2FP.BF16.F32.PACK_AB R223, RZ, R223 ;  /* 0x000000dfffdf723e */ /* 0x000fce00000010ff */
.L_x_2884:
[----:B------:R-:W-:Y:S05]  /*3b1e0*/  BSYNC.RECONVERGENT B3 ;  /* 0x0000000000037941 */ /* 0x000fea0003800200 */
.L_x_2883:
[----:B------:R-:W-:Y:S01]  /*3b1f0*/  IADD3 R126, PT, PT, R129, 0x1083, RZ ;  /* 0x00001083817e7810 */ /* 0x000fe20007ffe0ff */
[----:B------:R-:W-:Y:S03]  /*3b200*/  BSSY.RECONVERGENT B3, `(.L_x_2887) ;  /* 0x0000014000037945 */ /* 0x000fe60003800200 */
[----:B------:R-:W-:Y:S02]  /*3b210*/  ISETP.GT.U32.AND P0, PT, R126, R130, PT ;  /* 0x000000827e00720c */ /* 0x000fe40003f04070 */
[----:B------:R-:W-:-:S11]  /*3b220*/  PRMT R126, RZ, 0x7610, R126 ;  /* 0x00007610ff7e7816 */ /* 0x000fd6000000007e */
        /* <DEDUP_REMOVED lines=15> */
.L_x_2890:
[----:B------:R-:W-:Y:S05]  /*3b320*/  BSYNC.RECONVERGENT B4 ;  /* 0x0000000000047941 */ /* 0x000fea0003800200 */
.L_x_2889:
[----:B------:R-:W-:-:S07]  /*3b330*/  F2FP.BF16.F32.PACK_AB R126, RZ, R126 ;  /* 0x0000007eff7e723e */ /* 0x000fce00000010ff */
.L_x_2888:
[----:B------:R-:W-:Y:S05]  /*3b340*/  BSYNC.RECONVERGENT B3 ;  /* 0x0000000000037941 */ /* 0x000fea0003800200 */
.L_x_2887:
[----:B------:R-:W-:Y:S02]  /*3b350*/  PRMT R223, R223, 0x5410, R126 ;  /* 0x00005410dfdf7816 */ /* 0x000fe4000000007e */
[----:B------:R-:W-:-:S05]  /*3b360*/  LOP3.LUT R126, R222, 0xffff, RZ, 0xc0, !PT ;  /* 0x0000ffffde7e7812 */ /* 0x000fca00078ec0ff */
[----:B------:R-:W-:-:S05]  /*3b370*/  IMAD.WIDE.U32 R126, R126, 0x10000, RZ ;  /* 0x000100007e7e7825 */ /* 0x000fca00078e00ff */
[----:B------:R-:W-:Y:S02]  /*3b380*/  LOP3.LUT R127, R223, R127, RZ, 0xfc, !PT ;  /* 0x0000007fdf7f7212 */ /* 0x000fe400078efcff */
[----:B------:R-:W-:-:S05]  /*3b390*/  LOP3.LUT R126, R126, R216, RZ, 0xfc, !PT ;  /* 0x000000d87e7e7212 */ /* 0x000fca00078efcff */
[----:B------:R0:W-:Y:S01]  /*3b3a0*/  STG.E.64 desc[UR4][R124.64+0x2100], R126 ;  /* 0x0021007e7c007986 */ /* 0x0001e2000c101b04 */
[----:B------:R-:W-:Y:S05]  /*3b3b0*/  BRA `(.L_x_2891) ;  /* 0x0000000000107947 */ /* 0x000fea0003800000 */
.L_x_2876:
[----:B------:R-:W0:Y:S02]  /*3b3c0*/  LDCU UR6, c[0x0][0x39c] ;  /* 0x00007380ff0677ac */ /* 0x000e240008000800 */
[----:B0-----:R-:W-:-:S13]  /*3b3d0*/  ISETP.GE.AND P0, PT, R126, UR6, PT ;  /* 0x000000067e007c0c */ /* 0x001fda000bf06270 */
[----:B------:R-:W-:Y:S05]  /*3b3e0*/  @P0 EXIT ;  /* 0x000000000000094d */ /* 0x000fea0003800000 */
[----:B------:R0:W-:Y:S02]  /*3b3f0*/  STG.E.64 desc[UR4][R124.64+0x2100], RZ ;  /* 0x002100ff7c007986 */ /* 0x0001e4000c101b04 */
.L_x_2891:
[----:B------:R-:W-:Y:S05]  /*3b400*/  BSYNC.RECONVERGENT B2 ;  /* 0x0000000000027941 */ /* 0x000fea0003800200 */
.L_x_2875:
        /* <DEDUP_REMOVED lines=18> */
.L_x_2895:
[----:B------:R-:W-:Y:S05]  /*3b530*/  BSYNC.RECONVERGENT B3 ;  /* 0x0000000000037941 */ /* 0x000fea0003800200 */
.L_x_2894:
        /* <DEDUP_REMOVED lines=20> */
.L_x_2899:
[----:B------:R-:W-:Y:S05]  /*3b680*/  BSYNC.RECONVERGENT B4 ;  /* 0x0000000000047941 */ /* 0x000fea0003800200 */
.L_x_2898:
[----:B------:R-:W-:-:S07]  /*3b690*/  F2FP.BF16.F32.PACK_AB R222, RZ, R222 ;  /* 0x000000deffde723e */ /* 0x000fce00000010ff */
.L_x_2897:
[----:B------:R-:W-:Y:S05]  /*3b6a0*/  BSYNC.RECONVERGENT B3 ;  /* 0x0000000000037941 */ /* 0x000fea0003800200 */
.L_x_2896:
        /* <DEDUP_REMOVED lines=19> */
.L_x_2903:
[----:B------:R-:W-:Y:S05]  /*3b7e0*/  BSYNC.RECONVERGENT B4 ;  /* 0x0000000000047941 */ /* 0x000fea0003800200 */
.L_x_2902:
[----:B------:R-:W-:-:S07]  /*3b7f0*/  F2FP.BF16.F32.PACK_AB R223, RZ, R223 ;  /* 0x000000dfffdf723e */ /* 0x000fce00000010ff */
.L_x_2901:
[----:B------:R-:W-:Y:S05]  /*3b800*/  BSYNC.RECONVERGENT B3 ;  /* 0x0000000000037941 */ /* 0x000fea0003800200 */
.L_x_2900:
        /* <DEDUP_REMOVED lines=19> */
.L_x_2907:
[----:B------:R-:W-:Y:S05]  /*3b940*/  BSYNC.RECONVERGENT B4 ;  /* 0x0000000000047941 */ /* 0x000fea0003800200 */
.L_x_2906:
[----:B------:R-:W-:-:S07]  /*3b950*/  F2FP.BF16.F32.PACK_AB R126, RZ, R126 ;  /* 0x0000007eff7e723e */ /* 0x000fce00000010ff */
.L_x_2905:
[----:B------:R-:W-:Y:S05]  /*3b960*/  BSYNC.RECONVERGENT B3 ;  /* 0x0000000000037941 */ /* 0x000fea0003800200 */
.L_x_2904:
[----:B------:R-:W-:Y:S02]  /*3b970*/  PRMT R223, R223, 0x5410, R126 ;  /* 0x00005410dfdf7816 */ /* 0x000fe4000000007e */
[----:B------:R-:W-:-:S05]  /*3b980*/  LOP3.LUT R126, R222, 0xffff, RZ, 0xc0, !PT ;  /* 0x0000ffffde7e7812 */ /* 0x000fca00078ec0ff */
[----:B------:R-:W-:-:S05]  /*3b990*/  IMAD.WIDE.U32 R126, R126, 0x10000, RZ ;  /* 0x000100007e7e7825 */ /* 0x000fca00078e00ff */
[----:B------:R-:W-:Y:S02]  /*3b9a0*/  LOP3.LUT R127, R223, R127, RZ, 0xfc, !PT ;  /* 0x0000007fdf7f7212 */ /* 0x000fe400078efcff */
[----:B------:R-:W-:-:S05]  /*3b9b0*/  LOP3.LUT R126, R126, R216, RZ, 0xfc, !PT ;  /* 0x000000d87e7e7212 */ /* 0x000fca00078efcff */
[----:B------:R0:W-:Y:S01]  /*3b9c0*/  STG.E.64 desc[UR4][R124.64+0x2200], R126 ;  /* 0x0022007e7c007986 */ /* 0x0001e2000c101b04 */
[----:B------:R-:W-:Y:S05]  /*3b9d0*/  BRA `(.L_x_2908) ;  /* 0x0000000000107947 */ /* 0x000fea0003800000 */
.L_x_2893:
[----:B------:R-:W0:Y:S02]  /*3b9e0*/  LDCU UR6, c[0x0][0x39c] ;  /* 0x00007380ff0677ac */ /* 0x000e240008000800 */
[----:B0-----:R-:W-:-:S13]  /*3b9f0*/  ISETP.GE.AND P0, PT, R126, UR6, PT ;  /* 0x000000067e007c0c */ /* 0x001fda000bf06270 */
[----:B------:R-:W-:Y:S05]  /*3ba00*/  @P0 EXIT ;  /* 0x000000000000094d */ /* 0x000fea0003800000 */
[----:B------:R0:W-:Y:S02]  /*3ba10*/  STG.E.64 desc[UR4][R124.64+0x2200], RZ ;  /* 0x002200ff7c007986 */ /* 0x0001e4000c101b04 */
.L_x_2908:
[----:B------:R-:W-:Y:S05]  /*3ba20*/  BSYNC.RECONVERGENT B2 ;  /* 0x0000000000027941 */ /* 0x000fea0003800200 */
.L_x_2892:
        /* <DEDUP_REMOVED lines=18> */
.L_x_2912:
[----:B------:R-:W-:Y:S05]  /*3bb50*/  BSYNC.RECONVERGENT B3 ;  /* 0x0000000000037941 */ /* 0x000fea0003800200 */
.L_x_2911:
        /* <DEDUP_REMOVED lines=20> */
.L_x_2916:
[----:B------:R-:W-:Y:S05]  /*3bca0*/  BSYNC.RECONVERGENT B4 ;  /* 0x0000000000047941 */ /* 0x000fea0003800200 */
.L_x_2915:
[----:B------:R-:W-:-:S07]  /*3bcb0*/  F2FP.BF16.F32.PACK_AB R222, RZ, R222 ;  /* 0x000000deffde723e */ /* 0x000fce00000010ff */
.L_x_2914:
[----:B------:R-:W-:Y:S05]  /*3bcc0*/  BSYNC.RECONVERGENT B3 ;  /* 0x0000000000037941 */ /* 0x000fea0003800200 */
.L_x_2913:
        /* <DEDUP_REMOVED lines=19> */
.L_x_2920:
[----:B------:R-:W-:Y:S05]  /*3be00*/  BSYNC.RECONVERGENT B4 ;  /* 0x0000000000047941 */ /* 0x000fea0003800200 */
.L_x_2919:
[----:B------:R-:W-:-:S07]  /*3be10*/  F2FP.BF16.F32.PACK_AB R223, RZ, R223 ;  /* 0x000000dfffdf723e */ /* 0x000fce00000010ff */
.L_x_2918:
[----:B------:R-:W-:Y:S05]  /*3be20*/  BSYNC.RECONVERGENT B3 ;  /* 0x0000000000037941 */ /* 0x000fea0003800200 */
.L_x_2917:
        /* <DEDUP_REMOVED lines=19> */
.L_x_2924:
[----:B------:R-:W-:Y:S05]  /*3bf60*/  BSYNC.RECONVERGENT B4 ;  /* 0x0000000000047941 */ /* 0x000fea0003800200 */
.L_x_2923:
[----:B------:R-:W-:-:S07]  /*3bf70*/  F2FP.BF16.F32.PACK_AB R126, RZ, R126 ;  /* 0x0000007eff7e723e */ /* 0x000fce00000010ff */
.L_x_2922:
[----:B------:R-:W-:Y:S05]  /*3bf80*/  BSYNC.RECONVERGENT B3 ;  /* 0x0000000000037941 */ /* 0x000fea0003800200 */
.L_x_2921:
[----:B------:R-:W-:Y:S02]  /*3bf90*/  PRMT R223, R223, 0x5410, R126 ;  /* 0x00005410dfdf7816 */ /* 0x000fe4000000007e */
[----:B------:R-:W-:-:S05]  /*3bfa0*/  LOP3.LUT R126, R222, 0xffff, RZ, 0xc0, !PT ;  /* 0x0000ffffde7e7812 */ /* 0x000fca00078ec0ff */
[----:B------:R-:W-:-:S05]  /*3bfb0*/  IMAD.WIDE.U32 R126, R126, 0x10000, RZ ;  /* 0x000100007e7e7825 */ /* 0x000fca00078e00ff */
[----:B------:R-:W-:Y:S02]  /*3bfc0*/  LOP3.LUT R127, R223, R127, RZ, 0xfc, !PT ;  /* 0x0000007fdf7f7212 */ /* 0x000fe400078efcff */
[----:B------:R-:W-:-:S05]  /*3bfd0*/  LOP3.LUT R126, R126, R216, RZ, 0xfc, !PT ;  /* 0x000000d87e7e7212 */ /* 0x000fca00078efcff */
[----:B------:R0:W-:Y:S01]  /*3bfe0*/  STG.E.64 desc[UR4][R124.64+0x2300], R126 ;  /* 0x0023007e7c007986 */ /* 0x0001e2000c101b04 */
[----:B------:R-:W-:Y:S05]  /*3bff0*/  BRA `(.L_x_2925) ;  /* 0x0000000000107947 */ /* 0x000fea0003800000 */
.L_x_2910:
[----:B------:R-:W0:Y:S02]  /*3c000*/  LDCU UR6, c[0x0][0x39c] ;  /* 0x00007380ff0677ac */ /* 0x000e240008000800 */
[----:B0-----:R-:W-:-:S13]  /*3c010*/  ISETP.GE.AND P0, PT, R126, UR6, PT ;  /* 0x000000067e007c0c */ /* 0x001fda000bf06270 */
[----:B------:R-:W-:Y:S05]  /*3c020*/  @P0 EXIT ;  /* 0x000000000000094d */ /* 0x000fea0003800000 */
[----:B------:R0:W-:Y:S02]  /*3c030*/  STG.E.64 desc[UR4][R124.64+0x2300], RZ ;  /* 0x002300ff7c007986 */ /* 0x0001e4000c101b04 */
.L_x_2925:
[----:B------:R-:W-:Y:S05]  /*3c040*/  BSYNC.RECONVERGENT B2 ;  /* 0x0000000000027941 */ /* 0x000fea0003800200 */
.L_x_2909:
        /* <DEDUP_REMOVED lines=18> */
.L_x_2929:
[----:B------:R-:W-:Y:S05]  /*3c170*/  BSYNC.RECONVERGENT B3 ;  /* 0x0000000000037941 */ /* 0x000fea0003800200 */
.L_x_2928:
        /* <DEDUP_REMOVED lines=20> */
.L_x_2933:
[----:B------:R-:W-:Y:S05]  /*3c2c0*/  BSYNC.RECONVERGENT B4 ;  /* 0x0000000000047941 */ /* 0x000fea0003800200 */
.L_x_2932:
[----:B------:R-:W-:-:S07]  /*3c2d0*/  F2FP.BF16.F32.PACK_AB R222, RZ, R222 ;  /* 0x000000deffde723e */ /* 0x000fce00000010ff */
.L_x_2931:
[----:B------:R-:W-:Y:S05]  /*3c2e0*/  BSYNC.RECONVERGENT B3 ;  /* 0x0000000000037941 */ /* 0x000fea0003800200 */
.L_x_2930:
        /* <DEDUP_REMOVED lines=19> */
.L_x_2937:
[----:B------:R-:W-:Y:S05]  /*3c420*/  BSYNC.RECONVERGENT B4 ;  /* 0x0000000000047941 */ /* 0x000fea0003800200 */
.L_x_2936:
[----:B------:R-:W-:-:S07]  /*3c430*/  F2FP.BF16.F32.PACK_AB R223, RZ, R223 ;  /* 0x000000dfffdf723e */ /* 0x000fce00000010ff */
.L_x_2935:
[----:B------:R-:W-:Y:S05]  /*3c440*/  BSYNC.RECONVERGENT B3 ;  /* 0x0000000000037941 */ /* 0x000fea0003800200 */
.L_x_2934:
        /* <DEDUP_REMOVED lines=19> */
.L_x_2941:
[----:B------:R-:W-:Y:S05]  /*3c580*/  BSYNC.RECONVERGENT B4 ;  /* 0x0000000000047941 */ /* 0x000fea0003800200 */
.L_x_2940:
[----:B------:R-:W-:-:S07]  /*3c590*/  F2FP.BF16.F32.PACK_AB R126, RZ, R126 ;  /* 0x0000007eff7e723e */ /* 0x000fce00000010ff */
.L_x_2939:
[----:B------:R-:W-:Y:S05]  /*3c5a0*/  BSYNC.RECONVERGENT B3 ;  /* 0x0000000000037941 */ /* 0x000fea0003800200 */
.L_x_2938:
[----:B------:R-:W-:Y:S02]  /*3c5b0*/  PRMT R223, R223, 0x5410, R126 ;  /* 0x00005410dfdf7816 */ /* 0x000fe4000000007e */
[----:B------:R-:W-:-:S05]  /*3c5c0*/  LOP3.LUT R126, R222, 0xffff, RZ, 0xc0, !PT ;  /* 0x0000ffffde7e7812 */ /* 0x000fca00078ec0ff */
[----:B------:R-:W-:-:S05]  /*3c5d0*/  IMAD.WIDE.U32 R126, R126, 0x10000, RZ ;  /* 0x000100007e7e7825 */ /* 0x000fca00078e00ff */
[----:B------:R-:W-:Y:S02]  /*3c5e0*/  LOP3.LUT R127, R223, R127, RZ, 0xfc, !PT ;  /* 0x0000007fdf7f7212 */ /* 0x000fe400078efcff */
[----:B------:R-:W-:-:S05]  /*3c5f0*/  LOP3.LUT R126, R126, R216, RZ, 0xfc, !PT ;  /* 0x000000d87e7e7212 */ /* 0x000fca00078efcff */
[----:B------:R0:W-:Y:S01]  /*3c600*/  STG.E.64 desc[UR4][R124.64+0x2400], R126 ;  /* 0x0024007e7c007986 */ /* 0x0001e2000c101b04 */
[----:B------:R-:W-:Y:S05]  /*3c610*/  BRA `(.L_x_2942) ;  /* 0x0000000000107947 */ /* 0x000fea0003800000 */
.L_x_2927:
[----:B------:R-:W0:Y:S02]  /*3c620*/  LDCU UR6, c[0x0][0x39c] ;  /* 0x00007380ff0677ac */ /* 0x000e240008000800 */
[----:B0-----:R-:W-:-:S13]  /*3c630*/  ISETP.GE.AND P0, PT, R126, UR6, PT ;  /* 0x000000067e007c0c */ /* 0x001fda000bf06270 */
[----:B------:R-:W-:Y:S05]  /*3c640*/  @P0 EXIT ;  /* 0x000000000000094d */ /* 0x000fea0003800000 */
[----:B------:R0:W-:Y:S02]  /*3c650*/  STG.E.64 desc[UR4][R124.64+0x2400], RZ ;  /* 0x002400ff7c007986 */ /* 0x0001e4000c101b04 */
.L_x_2942:
[----:B------:R-:W-:Y:S05]  /*3c660*/  BSYNC.RECONVERGENT B2 ;  /* 0x0000000000027941 */ /* 0x000fea0003800200 */
.L_x_2926:
        /* <DEDUP_REMOVED lines=18> */
.L_x_2946:
[----:B------:R-:W-:Y:S05]  /*3c790*/  BSYNC.RECONVERGENT B3 ;  /* 0x0000000000037941 */ /* 0x000fea0003800200 */
.L_x_2945:
        /* <DEDUP_REMOVED lines=20> */
.L_x_2950:
[----:B------:R-:W-:Y:S05]  /*3c8e0*/  BSYNC.RECONVERGENT B4 ;  /* 0x0000000000047941 */ /* 0x000fea0003800200 */
.L_x_2949:
[----:B------:R-:W-:-:S07]  /*3c8f0*/  F2FP.BF16.F32.PACK_AB R222, RZ, R222 ;  /* 0x000000deffde723e */ /* 0x000fce00000010ff */
.L_x_2948:
[----:B------:R-:W-:Y:S05]  /*3c900*/  BSYNC.RECONVERGENT B3 ;  /* 0x0000000000037941 */ /* 0x000fea0003800200 */
.L_x_2947:
        /* <DEDUP_REMOVED lines=19> */
.L_x_2954:
[----:B------:R-:W-:Y:S05]  /*3ca40*/  BSYNC.RECONVERGENT B4 ;  /* 0x0000000000047941 */ /* 0x000fea0003800200 */
.L_x_2953:
[----:B------:R-:W-:-:S07]  /*3ca50*/  F2FP.BF16.F32.PACK_AB R223, RZ, R223 ;  /* 0x000000dfffdf723e */ /* 0x000fce00000010ff */
.L_x_2952:
[----:B------:R-:W-:Y:S05]  /*3ca60*/  BSYNC.RECONVERGENT B3 ;  /* 0x0000000000037941 */ /* 0x000fea0003800200 */
.L_x_2951:
        /* <DEDUP_REMOVED lines=19> */
.L_x_2958:
[----:B------:R-:W-:Y:S05]  /*3cba0*/  BSYNC.RECONVERGENT B4 ;  /* 0x0000000000047941 */ /* 0x000fea0003800200 */
.L_x_2957:
[----:B------:R-:W-:-:S07]  /*3cbb0*/  F2FP.BF16.F32.PACK_AB R126, RZ, R126 ;  /* 0x0000007eff7e723e */ /* 0x000fce00000010ff */
.L_x_2956:
[----:B------:R-:W-:Y:S05]  /*3cbc0*/  BSYNC.RECONVERGENT B3 ;  /* 0x0000000000037941 */ /* 0x000fea0003800200 */
.L_x_2955:
[----:B------:R-:W-:Y:S02]  /*3cbd0*/  PRMT R223, R223, 0x5410, R126 ;  /* 0x00005410dfdf7816 */ /* 0x000fe4000000007e */
[----:B------:R-:W-:-:S05]  /*3cbe0*/  LOP3.LUT R126, R222, 0xffff, RZ, 0xc0, !PT ;  /* 0x0000ffffde7e7812 */ /* 0x000fca00078ec0ff */
[----:B------:R-:W-:-:S05]  /*3cbf0*/  IMAD.WIDE.U32 R126, R126, 0x10000, RZ ;  /* 0x000100007e7e7825 */ /* 0x000fca00078e00ff */
[----:B------:R-:W-:Y:S02]  /*3cc00*/  LOP3.LUT R127, R223, R127, RZ, 0xfc, !PT ;  /* 0x0000007fdf7f7212 */ /* 0x000fe400078efcff */
[----:B------:R-:W-:-:S05]  /*3cc10*/  LOP3.LUT R126, R126, R216, RZ, 0xfc, !PT ;  /* 0x000000d87e7e7212 */ /* 0x000fca00078efcff */
[----:B------:R0:W-:Y:S01]  /*3cc20*/  STG.E.64 desc[UR4][R124.64+0x2500], R126 ;  /* 0x0025007e7c007986 */ /* 0x0001e2000c101b04 */
[----:B------:R-:W-:Y:S05]  /*3cc30*/  BRA `(.L_x_2959) ;  /* 0x0000000000107947 */ /* 0x000fea0003800000 */
.L_x_2944:
[----:B------:R-:W0:Y:S02]  /*3cc40*/  LDCU UR6, c[0x0][0x39c] ;  /* 0x00007380ff0677ac */ /* 0x000e240008000800 */
[----:B0-----:R-:W-:-:S13]  /*3cc50*/  ISETP.GE.AND P0, PT, R126, UR6, PT ;  /* 0x000000067e007c0c */ /* 0x001fda000bf06270 */
[----:B------:R-:W-:Y:S05]  /*3cc60*/  @P0 EXIT ;  /* 0x000000000000094d */ /* 0x000fea0003800000 */
[----:B------:R0:W-:Y:S02]  /*3cc70*/  STG.E.64 desc[UR4][R124.64+0x2500], RZ ;  /* 0x002500ff7c007986 */ /* 0x0001e4000c101b04 */
.L_x_2959:
[----:B------:R-:W-:Y:S05]  /*3cc80*/  BSYNC.RECONVERGENT B2 ;  /* 0x0000000000027941 */ /* 0x000fea0003800200 */
.L_x_2943:
        /* <DEDUP_REMOVED lines=18> */
.L_x_2963:
[----:B------:R-:W-:Y:S05]  /*3cdb0*/  BSYNC.RECONVERGENT B3 ;  /* 0x0000000000037941 */ /* 0x000fea0003800200 */
.L_x_2962:
        /* <DEDUP_REMOVED lines=20> */
.L_x_2967:
[----:B------:R-:W-:Y:S05]  /*3cf00*/  BSYNC.RECONVERGENT B4 ;  /* 0x0000000000047941 */ /* 0x000fea0003800200 */
.L_x_2966:
[----:B------:R-:W-:-:S07]  /*3cf10*/  F2FP.BF16.F32.PACK_AB R222, RZ, R222 ;  /* 0x000000deffde723e */ /* 0x000fce00000010ff */
.L_x_2965:
[----:B------:R-:W-:Y:S05]  /*3cf20*/  BSYNC.RECONVERGENT B3 ;  /* 0x0000000000037941 */ /* 0x000fea0003800200 */
.L_x_2964:
        /* <DEDUP_REMOVED lines=19> */
.L_x_2971:
[----:B------:R-:W-:Y:S05]  /*3d060*/  BSYNC.RECONVERGENT B4 ;  /* 0x0000000000047941 */ /* 0x000fea0003800200 */
.L_x_2970:
[----:B------:R-:W-:-:S07]  /*3d070*/  F2FP.BF16.F32.PACK_AB R223, RZ, R223 ;  /* 0x000000dfffdf723e */ /* 0x000fce00000010ff */
.L_x_2969:
[----:B------:R-:W-:Y:S05]  /*3d080*/  BSYNC.RECONVERGENT B3 ;  /* 0x0000000000037941 */ /* 0x000fea0003800200 */
.L_x_2968:
        /* <DEDUP_REMOVED lines=19> */
.L_x_2975:
[----:B------:R-:W-:Y:S05]  /*3d1c0*/  BSYNC.RECONVERGENT B4 ;  /* 0x0000000000047941 */ /* 0x000fea0003800200 */
.L_x_2974:
[----:B------:R-:W-:-:S07]  /*3d1d0*/  F2FP.BF16.F32.PACK_AB R126, RZ, R126 ;  /* 0x0000007eff7e723e */ /* 0x000fce00000010ff */
.L_x_2973:
[----:B------:R-:W-:Y:S05]  /*3d1e0*/  BSYNC.RECONVERGENT B3 ;  /* 0x0000000000037941 */ /* 0x000fea0003800200 */
.L_x_2972:
[----:B------:R-:W-:Y:S02]  /*3d1f0*/  PRMT R223, R223, 0x5410, R126 ;  /* 0x00005410dfdf7816 */ /* 0x000fe4000000007e */
[----:B------:R-:W-:-:S05]  /*3d200*/  LOP3.LUT R126, R222, 0xffff, RZ, 0xc0, !PT ;  /* 0x0000ffffde7e7812 */ /* 0x000fca00078ec0ff */
[----:B------:R-:W-:-:S05]  /*3d210*/  IMAD.WIDE.U32 R126, R126, 0x10000, RZ ;  /* 0x000100007e7e7825 */ /* 0x000fca00078e00ff */
[----:B------:R-:W-:Y:S02]  /*3d220*/  LOP3.LUT R127, R223, R127, RZ, 0xfc, !PT ;  /* 0x0000007fdf7f7212 */ /* 0x000fe400078efcff */
[----:B------:R-:W-:-:S05]  /*3d230*/  LOP3.LUT R126, R126, R216, RZ, 0xfc, !PT ;  /* 0x000000d87e7e7212 */ /* 0x000fca00078efcff */
[----:B------:R0:W-:Y:S01]  /*3d240*/  STG.E.64 desc[UR4][R124.64+0x2600], R126 ;  /* 0x0026007e7c007986 */ /* 0x0001e2000c101b04 */
[----:B------:R-:W-:Y:S05]  /*3d250*/  BRA `(.L_x_2976) ;  /* 0x0000000000107947 */ /* 0x000fea0003800000 */
.L_x_2961:
[----:B------:R-:W0:Y:S02]  /*3d260*/  LDCU UR6, c[0x0][0x39c] ;  /* 0x00007380ff0677ac */ /* 0x000e240008000800 */
[----:B0-----:R-:W-:-:S13]  /*3d270*/  ISETP.GE.AND P0, PT, R126, UR6, PT ;  /* 0x000000067e007c0c */ /* 0x001fda000bf06270 */
[----:B------:R-:W-:Y:S05]  /*3d280*/  @P0 EXIT ;  /* 0x000000000000094d */ /* 0x000fea0003800000 */
[----:B------:R0:W-:Y:S02]  /*3d290*/  STG.E.64 desc[UR4][R124.64+0x2600], RZ ;  /* 0x002600ff7c007986 */ /* 0x0001e4000c101b04 */
.L_x_2976:
[----:B------:R-:W-:Y:S05]  /*3d2a0*/  BSYNC.RECONVERGENT B2 ;  /* 0x0000000000027941 */ /* 0x000fea0003800200 */
.L_x_2960:
        /* <DEDUP_REMOVED lines=18> */
.L_x_2980:
[----:B------:R-:W-:Y:S05]  /*3d3d0*/  BSYNC.RECONVERGENT B3 ;  /* 0x0000000000037941 */ /* 0x000fea0003800200 */
.L_x_2979:
        /* <DEDUP_REMOVED lines=20> */
.L_x_2984:
[----:B------:R-:W-:Y:S05]  /*3d520*/  BSYNC.RECONVERGENT B4 ;  /* 0x0000000000047941 */ /* 0x000fea0003800200 */
.L_x_2983:
[----:B------:R-:W-:-:S07]  /*3d530*/  F2FP.BF16.F32.PACK_AB R222, RZ, R222 ;  /* 0x000000deffde723e */ /* 0x000fce00000010ff */
.L_x_2982:
[----:B------:R-:W-:Y:S05]  /*3d540*/  BSYNC.RECONVERGENT B3 ;  /* 0x0000000000037941 */ /* 0x000fea0003800200 */
.L_x_2981:
        /* <DEDUP_REMOVED lines=19> */
.L_x_2988:
[----:B------:R-:W-:Y:S05]  /*3d680*/  BSYNC.RECONVERGENT B4 ;  /* 0x0000000000047941 */ /* 0x000fea0003800200 */
.L_x_2987:
[----:B------:R-:W-:-:S07]  /*3d690*/  F2FP.BF16.F32.PACK_AB R223, RZ, R223 ;  /* 0x000000dfffdf723e */ /* 0x000fce00000010ff */
.L_x_2986:
[----:B------:R-:W-:Y:S05]  /*3d6a0*/  BSYNC.RECONVERGENT B3 ;  /* 0x0000000000037941 */ /* 0x000fea0003800200 */
.L_x_2985:
        /* <DEDUP_REMOVED lines=19> */
.L_x_2992:
[----:B------:R-:W-:Y:S05]  /*3d7e0*/  BSYNC.RECONVERGENT B4 ;  /* 0x0000000000047941 */ /* 0x000fea0003800200 */
.L_x_2991:
[----:B------:R-:W-:-:S07]  /*3d7f0*/  F2FP.BF16.F32.PACK_AB R126, RZ, R126 ;  /* 0x0000007eff7e723e */ /* 0x000fce00000010ff */
.L_x_2990:
[----:B------:R-:W-:Y:S05]  /*3d800*/  BSYNC.RECONVERGENT B3 ;  /* 0x0000000000037941 */ /* 0x000fea0003800200 */
.L_x_2989:
[----:B------:R-:W-:Y:S02]  /*3d810*/  PRMT R223, R223, 0x5410, R126 ;  /* 0x00005410dfdf7816 */ /* 0x000fe4000000007e */
[----:B------:R-:W-:-:S05]  /*3d820*/  LOP3.LUT R126, R222, 0xffff, RZ, 0xc0, !PT ;  /* 0x0000ffffde7e7812 */ /* 0x000fca00078ec0ff */
[----:B------:R-:W-:-:S05]  /*3d830*/  IMAD.WIDE.U32 R126, R126, 0x10000, RZ ;  /* 0x000100007e7e7825 */ /* 0x000fca00078e00ff */
[----:B------:R-:W-:Y:S02]  /*3d840*/  LOP3.LUT R127, R223, R127, RZ, 0xfc, !PT ;  /* 0x0000007fdf7f7212 */ /* 0x000fe400078efcff */
[----:B------:R-:W-:-:S05]  /*3d850*/  LOP3.LUT R126, R126, R216, RZ, 0xfc, !PT ;  /* 0x000000d87e7e7212 */ /* 0x000fca00078efcff */
[----:B------:R0:W-:Y:S01]  /*3d860*/  STG.E.64 desc[UR4][R124.64+0x2700], R126 ;  /* 0x0027007e7c007986 */ /* 0x0001e2000c101b04 */
[----:B------:R-:W-:Y:S05]  /*3d870*/  BRA `(.L_x_2993) ;  /* 0x0000000000107947 */ /* 0x000fea0003800000 */
.L_x_2978:
[----:B------:R-:W0:Y:S02]  /*3d880*/  LDCU UR6, c[0x0][0x39c] ;  /* 0x00007380ff0677ac */ /* 0x000e240008000800 */
[----:B0-----:R-:W-:-:S13]  /*3d890*/  ISETP.GE.AND P0, PT, R126, UR6, PT ;  /* 0x000000067e007c0c */ /* 0x001fda000bf06270 */
[----:B------:R-:W-:Y:S05]  /*3d8a0*/  @P0 EXIT ;  /* 0x000000000000094d */ /* 0x000fea0003800000 */
[----:B------:R0:W-:Y:S02]  /*3d8b0*/  STG.E.64 desc[UR4][R124.64+0x2700], RZ ;  /* 0x002700ff7c007986 */ /* 0x0001e4000c101b04 */
.L_x_2993:
[----:B------:R-:W-:Y:S05]  /*3d8c0*/  BSYNC.RECONVERGENT B2 ;  /* 0x0000000000027941 */ /* 0x000fea0003800200 */
.L_x_2977:
        /* <DEDUP_REMOVED lines=18> */
.L_x_2997:
[----:B------:R-:W-:Y:S05]  /*3d9f0*/  BSYNC.RECONVERGENT B3 ;  /* 0x0000000000037941 */ /* 0x000fea0003800200 */
.L_x_2996:
        /* <DEDUP_REMOVED lines=20> */
.L_x_3001:
[----:B------:R-:W-:Y:S05]  /*3db40*/  BSYNC.RECONVERGENT B4 ;  /* 0x0000000000047941 */ /* 0x000fea0003800200 */
.L_x_3000:
[----:B------:R-:W-:-:S07]  /*3db50*/  F2FP.BF16.F32.PACK_AB R222, RZ, R222 ;  /* 0x000000deffde723e */ /* 0x000fce00000010ff */
.L_x_2999:
[----:B------:R-:W-:Y:S05]  /*3db60*/  BSYNC.RECONVERGENT B3 ;  /* 0x0000000000037941 */ /* 0x000fea0003800200 */
.L_x_2998:
        /* <DEDUP_REMOVED lines=19> */
.L_x_3005:
[----:B------:R-:W-:Y:S05]  /*3dca0*/  BSYNC.RECONVERGENT B4 ;  /* 0x0000000000047941 */ /* 0x000fea0003800200 */
.L_x_3004:
[----:B------:R-:W-:-:S07]  /*3dcb0*/  F2FP.BF16.F32.PACK_AB R223, RZ, R223 ;  /* 0x000000dfffdf723e */ /* 0x000fce00000010ff */
.L_x_3003:
[----:B------:R-:W-:Y:S05]  /*3dcc0*/  BSYNC.RECONVERGENT B3 ;  /* 0x0000000000037941 */ /* 0x000fea0003800200 */
.L_x_3002:
        /* <DEDUP_REMOVED lines=19> */
.L_x_3009:
[----:B------:R-:W-:Y:S05]  /*3de00*/  BSYNC.RECONVERGENT B4 ;  /* 0x0000000000047941 */ /* 0x000fea0003800200 */
.L_x_3008:
[----:B------:R-:W-:-:S07]  /*3de10*/  F2FP.BF16.F32.PACK_AB R126, RZ, R126 ;  /* 0x0000007eff7e723e */ /* 0x000fce00000010ff */
.L_x_3007:
[----:B------:R-:W-:Y:S05]  /*3de20*/  BSYNC.RECONVERGENT B3 ;  /* 0x0000000000037941 */ /* 0x000fea0003800200 */
.L_x_3006:
[----:B------:R-:W-:Y:S02]  /*3de30*/  PRMT R223, R223, 0x5410, R126 ;  /* 0x00005410dfdf7816 */ /* 0x000fe4000000007e */
[----:B------:R-:W-:-:S05]  /*3de40*/  LOP3.LUT R126, R222, 0xffff, RZ, 0xc0, !PT ;  /* 0x0000ffffde7e7812 */ /* 0x000fca00078ec0ff */
[----:B------:R-:W-:-:S05]  /*3de50*/  IMAD.WIDE.U32 R126, R126, 0x10000, RZ ;  /* 0x000100007e7e7825 */ /* 0x000fca00078e00ff */
[----:B------:R-:W-:Y:S02]  /*3de60*/  LOP3.LUT R127, R223, R127, RZ, 0xfc, !PT ;  /* 0x0000007fdf7f7212 */ /* 0x000fe400078efcff */
[----:B------:R-:W-:-:S05]  /*3de70*/  LOP3.LUT R126, R126, R216, RZ, 0xfc, !PT ;  /* 0x000000d87e7e7212 */ /* 0x000fca00078efcff */
[----:B------:R0:W-:Y:S01]  /*3de80*/  STG.E.64 desc[UR4][R124.64+0x2800], R126 ;  /* 0x0028007e7c007986 */ /* 0x0001e2000c101b04 */
[----:B------:R-:W-:Y:S05]  /*3de90*/  BRA `(.L_x_3010) ;  /* 0x0000000000107947 */ /* 0x000fea0003800000 */
.L_x_2995:
[----:B------:R-:W0:Y:S02]  /*3dea0*/  LDCU UR6, c[0x0][0x39c] ;  /* 0x00007380ff0677ac */ /* 0x000e240008000800 */
[----:B0-----:R-:W-:-:S13]  /*3deb0*/  ISETP.GE.AND P0, PT, R126, UR6, PT ;  /* 0x000000067e007c0c */ /* 0x001fda000bf06270 */
[----:B------:R-:W-:Y:S05]  /*3dec0*/  @P0 EXIT ;  /* 0x000000000000094d */ /* 0x000fea0003800000 */
[----:B------:R0:W-:Y:S02]  /*3ded0*/  STG.E.64 desc[UR4][R124.64+0x2800], RZ ;  /* 0x002800ff7c007986 */ /* 0x0001e4000c101b04 */
.L_x_3010:
[----:B------:R-:W-:Y:S05]  /*3dee0*/  BSYNC.RECONVERGENT B2 ;  /* 0x0000000000027941 */ /* 0x000fea0003800200 */
.L_x_2994:
        /* <DEDUP_REMOVED lines=18> */
.L_x_3014:
[----:B------:R-:W-:Y:S05]  /*3e010*/  BSYNC.RECONVERGENT B3 ;  /* 0x0000000000037941 */ /* 0x000fea0003800200 */
.L_x_3013:
        /* <DEDUP_REMOVED lines=20> */
.L_x_3018:
[----:B------:R-:W-:Y:S05]  /*3e160*/  BSYNC.RECONVERGENT B4 ;  /* 0x0000000000047941 */ /* 0x000fea0003800200 */
.L_x_3017:
[----:B------:R-:W-:-:S07]  /*3e170*/  F2FP.BF16.F32.PACK_AB R222, RZ, R222 ;  /* 0x000000deffde723e */ /* 0x000fce00000010ff */
.L_x_3016:
[----:B------:R-:W-:Y:S05]  /*3e180*/  BSYNC.RECONVERGENT B3 ;  /* 0x0000000000037941 */ /* 0x000fea0003800200 */
.L_x_3015:
        /* <DEDUP_REMOVED lines=19> */
.L_x_3022:
[----:B------:R-:W-:Y:S05]  /*3e2c0*/  BSYNC.RECONVERGENT B4 ;  /* 0x0000000000047941 */ /* 0x000fea0003800200 */
.L_x_3021:
[----:B------:R-:W-:-:S07]  /*3e2d0*/  F2FP.BF16.F32.PACK_AB R223, RZ, R223 ;  /* 0x000000dfffdf723e */ /* 0x000fce00000010ff */
.L_x_3020:
[----:B------:R-:W-:Y:S05]  /*3e2e0*/  BSYNC.RECONVERGENT B3 ;  /* 0x0000000000037941 */ /* 0x000fea0003800200 */
.L_x_3019:
        /* <DEDUP_REMOVED lines=19> */
.L_x_3026:
[----:B------:R-:W-:Y:S05]  /*3e420*/  BSYNC.RECONVERGENT B4 ;  /* 0x0000000000047941 */ /* 0x000fea0003800200 */
.L_x_3025:
[----:B------:R-:W-:-:S07]  /*3e430*/  F2FP.BF16.F32.PACK_AB R126, RZ, R126 ;  /* 0x0000007eff7e723e */ /* 0x000fce00000010ff */
.L_x_3024:
[----:B------:R-:W-:Y:S05]  /*3e440*/  BSYNC.RECONVERGENT B3 ;  /* 0x0000000000037941 */ /* 0x000fea0003800200 */
.L_x_3023:
[----:B------:R-:W-:Y:S02]  /*3e450*/  PRMT R223, R223, 0x5410, R126 ;  /* 0x00005410dfdf7816 */ /* 0x000fe4000000007e */
[----:B------:R-:W-:-:S05]  /*3e460*/  LOP3.LUT R126, R222, 0xffff, RZ, 0xc0, !PT ;  /* 0x0000ffffde7e7812 */ /* 0x000fca00078ec0ff */
[----:B------:R-:W-:-:S05]  /*3e470*/  IMAD.WIDE.U32 R126, R126, 0x10000, RZ ;  /* 0x000100007e7e7825 */ /* 0x000fca00078e00ff */
[----:B------:R-:W-:Y:S02]  /*3e480*/  LOP3.LUT R127, R223, R127, RZ, 0xfc, !PT ;  /* 0x0000007fdf7f7212 */ /* 0x000fe400078efcff */
[----:B------:R-:W-:-:S05]  /*3e490*/  LOP3.LUT R126, R126, R216, RZ, 0xfc, !PT ;  /* 0x000000d87e7e7212 */ /* 0x000fca00078efcff */
[----:B------:R0:W-:Y:S01]  /*3e4a0*/  STG.E.64 desc[UR4][R124.64+0x2900], R126 ;  /* 0x0029007e7c007986 */ /* 0x0001e2000c101b04 */
[----:B------:R-:W-:Y:S05]  /*3e4b0*/  BRA `(.L_x_3027) ;  /* 0x0000000000107947 */ /* 0x000fea0003800000 */
.L_x_3012:
[----:B------:R-:W0:Y:S02]  /*3e4c0*/  LDCU UR6, c[0x0][0x39c] ;  /* 0x00007380ff0677ac */ /* 0x000e240008000800 */
[----:B0-----:R-:W-:-:S13]  /*3e4d0*/  ISETP.GE.AND P0, PT, R126, UR6, PT ;  /* 0x000000067e007c0c */ /* 0x001fda000bf06270 */
[----:B------:R-:W-:Y:S05]  /*3e4e0*/  @P0 EXIT ;  /* 0x000000000000094d */ /* 0x000fea0003800000 */
[----:B------:R0:W-:Y:S02]  /*3e4f0*/  STG.E.64 desc[UR4][R124.64+0x2900], RZ ;  /* 0x002900ff7c007986 */ /* 0x0001e4000c101b04 */
.L_x_3027:
[----:B------:R-:W-:Y:S05]  /*3e500*/  BSYNC.RECONVERGENT B2 ;  /* 0x0000000000027941 */ /* 0x000fea0003800200 */
.L_x_3011:
        /* <DEDUP_REMOVED lines=18> */
.L_x_3031:
[----:B------:R-:W-:Y:S05]  /*3e630*/  BSYNC.RECONVERGENT B3 ;  /* 0x0000000000037941 */ /* 0x000fea0003800200 */
.L_x_3030:
        /* <DEDUP_REMOVED lines=20> */
.L_x_3035:
[----:B------:R-:W-:Y:S05]  /*3e780*/  BSYNC.RECONVERGENT B4 ;  /* 0x0000000000047941 */ /* 0x000fea0003800200 */
.L_x_3034:
[----:B------:R-:W-:-:S07]  /*3e790*/  F2FP.BF16.F32.PACK_AB R222, RZ, R222 ;  /* 0x000000deffde723e */ /* 0x000fce00000010ff */
.L_x_3033:
[----:B------:R-:W-:Y:S05]  /*3e7a0*/  BSYNC.RECONVERGENT B3 ;  /* 0x0000000000037941 */ /* 0x000fea0003800200 */
.L_x_3032:
        /* <DEDUP_REMOVED lines=19> */
.L_x_3039:
[----:B------:R-:W-:Y:S05]  /*3e8e0*/  BSYNC.RECONVERGENT B4 ;  /* 0x0000000000047941 */ /* 0x000fea0003800200 */
.L_x_3038:
[----:B------:R-:W-:-:S07]  /*3e8f0*/  F2FP.BF16.F32.PACK_AB R223, RZ, R223 ;  /* 0x000000dfffdf723e */ /* 0x000fce00000010ff */
.L_x_3037:
[----:B------:R-:W-:Y:S05]  /*3e900*/  BSYNC.RECONVERGENT B3 ;  /* 0x0000000000037941 */ /* 0x000fea0003800200 */
.L_x_3036:
        /* <DEDUP_REMOVED lines=19> */
.L_x_3043:
[----:B------:R-:W-:Y:S05]  /*3ea40*/  BSYNC.RECONVERGENT B4 ;  /* 0x0000000000047941 */ /* 0x000fea0003800200 */
.L_x_3042:
[----:B------:R-:W-:-:S07]  /*3ea50*/  F2FP.BF16.F32.PACK_AB R126, RZ, R126 ;  /* 0x0000007eff7e723e */ /* 0x000fce00000010ff */
.L_x_3041:
[----:B------:R-:W-:Y:S05]  /*3ea60*/  BSYNC.RECONVERGENT B3 ;  /* 0x0000000000037941 */ /* 0x000fea0003800200 */
.L_x_3040:
[----:B------:R-:W-:Y:S02]  /*3ea70*/  PRMT R223, R223, 0x5410, R126 ;  /* 0x00005410dfdf7816 */ /* 0x000fe4000000007e */
[----:B------:R-:W-:-:S05]  /*3ea80*/  LOP3.LUT R126, R222, 0xffff, RZ, 0xc0, !PT ;  /* 0x0000ffffde7e7812 */ /* 0x000fca00078ec0ff */
[----:B------:R-:W-:-:S05]  /*3ea90*/  IMAD.WIDE.U32 R126, R126, 0x10000, RZ ;  /* 0x000100007e7e7825 */ /* 0x000fca00078e00ff */
[----:B------:R-:W-:Y:S02]  /*3eaa0*/  LOP3.LUT R127, R223, R127, RZ, 0xfc, !PT ;  /* 0x0000007fdf7f7212 */ /* 0x000fe400078efcff */
[----:B------:R-:W-:-:S05]  /*3eab0*/  LOP3.LUT R126, R126, R216, RZ, 0xfc, !PT ;  /* 0x000000d87e7e7212 */ /* 0x000fca00078efcff */
[----:B------:R0:W-:Y:S01]  /*3eac0*/  STG.E.64 desc[UR4][R124.64+0x2a00], R126 ;  /* 0x002a007e7c007986 */ /* 0x0001e2000c101b04 */
[----:B------:R-:W-:Y:S05]  /*3ead0*/  BRA `(.L_x_3044) ;  /* 0x0000000000107947 */ /* 0x000fea0003800000 */
.L_x_3029:
[----:B------:R-:W0:Y:S02]  /*3eae0*/  LDCU UR6, c[0x0][0x39c] ;  /* 0x00007380ff0677ac */ /* 0x000e240008000800 */
[----:B0-----:R-:W-:-:S13]  /*3eaf0*/  ISETP.GE.AND P0, PT, R126, UR6, PT ;  /* 0x000000067e007c0c */ /* 0x001fda000bf06270 */
[----:B------:R-:W-:Y:S05]  /*3eb00*/  @P0 EXIT ;  /* 0x000000000000094d */ /* 0x000fea0003800000 */
[----:B------:R0:W-:Y:S02]  /*3eb10*/  STG.E.64 desc[UR4][R124.64+0x2a00], RZ ;  /* 0x002a00ff7c007986 */ /* 0x0001e4000c101b04 */
.L_x_3044:
[----:B------:R-:W-:Y:S05]  /*3eb20*/  BSYNC.RECONVERGENT B2 ;  /* 0x0000000000027941 */ /* 0x000fea0003800200 */
.L_x_3028:
        /* <DEDUP_REMOVED lines=18> */
.L_x_3048:
[----:B------:R-:W-:Y:S05]  /*3ec50*/  BSYNC.RECONVERGENT B3 ;  /* 0x0000000000037941 */ /* 0x000fea0003800200 */
.L_x_3047:
        /* <DEDUP_REMOVED lines=20> */
.L_x_3052:
[----:B------:R-:W-:Y:S05]  /*3eda0*/  BSYNC.RECONVERGENT B4 ;  /* 0x0000000000047941 */ /* 0x000fea0003800200 */
.L_x_3051:
[----:B------:R-:W-:-:S07]  /*3edb0*/  F2FP.BF16.F32.PACK_AB R222, RZ, R222 ;  /* 0x000000deffde723e */ /* 0x000fce00000010ff */
.L_x_3050:
[----:B------:R-:W-:Y:S05]  /*3edc0*/  BSYNC.RECONVERGENT B3 ;  /* 0x0000000000037941 */ /* 0x000fea0003800200 */
.L_x_3049:
        /* <DEDUP_REMOVED lines=19> */
.L_x_3056:
[----:B------:R-:W-:Y:S05]  /*3ef00*/  BSYNC.RECONVERGENT B4 ;  /* 0x0000000000047941 */ /* 0x000fea0003800200 */
.L_x_3055:
[----:B------:R-:W-:-:S07]  /*3ef10*/  F2FP.BF16.F32.PACK_AB R223, RZ, R223 ;  /* 0x000000dfffdf723e */ /* 0x000fce00000010ff */
.L_x_3054:
[----:B------:R-:W-:Y:S05]  /*3ef20*/  BSYNC.RECONVERGENT B3 ;  /* 0x0000000000037941 */ /* 0x000fea0003800200 */
.L_x_3053:
        /* <DEDUP_REMOVED lines=19> */
.L_x_3060:
[----:B------:R-:W-:Y:S05]  /*3f060*/  BSYNC.RECONVERGENT B4 ;  /* 0x0000000000047941 */ /* 0x000fea0003800200 */
.L_x_3059:
[----:B------:R-:W-:-:S07]  /*3f070*/  F2FP.BF16.F32.PACK_AB R126, RZ, R126 ;  /* 0x0000007eff7e723e */ /* 0x000fce00000010ff */
.L_x_3058:
[----:B------:R-:W-:Y:S05]  /*3f080*/  BSYNC.RECONVERGENT B3 ;  /* 0x0000000000037941 */ /* 0x000fea0003800200 */
.L_x_3057:
[----:B------:R-:W-:Y:S02]  /*3f090*/  PRMT R223, R223, 0x5410, R126 ;  /* 0x00005410dfdf7816 */ /* 0x000fe4000000007e */
[----:B------:R-:W-:-:S05]  /*3f0a0*/  LOP3.LUT R126, R222, 0xffff, RZ, 0xc0, !PT ;  /* 0x0000ffffde7e7812 */ /* 0x000fca00078ec0ff */
[----:B------:R-:W-:-:S05]  /*3f0b0*/  IMAD.WIDE.U32 R126, R126, 0x10000, RZ ;  /* 0x000100007e7e7825 */ /* 0x000fca00078e00ff */
[----:B------:R-:W-:Y:S02]  /*3f0c0*/  LOP3.LUT R127, R223, R127, RZ, 0xfc, !PT ;  /* 0x0000007fdf7f7212 */ /* 0x000fe400078efcff */
[----:B------:R-:W-:-:S05]  /*3f0d0*/  LOP3.LUT R126, R126, R216, RZ, 0xfc, !PT ;  /* 0x000000d87e7e7212 */ /* 0x000fca00078efcff */
[----:B------:R0:W-:Y:S01]  /*3f0e0*/  STG.E.64 desc[UR4][R124.64+0x2b00], R126 ;  /* 0x002b007e7c007986 */ /* 0x0001e2000c101b04 */
[----:B------:R-:W-:Y:S05]  /*3f0f0*/  BRA `(.L_x_3061) ;  /* 0x0000000000107947 */ /* 0x000fea0003800000 */
.L_x_3046:
[----:B------:R-:W0:Y:S02]  /*3f100*/  LDCU UR6, c[0x0][0x39c] ;  /* 0x00007380ff0677ac */ /* 0x000e240008000800 */
[----:B0-----:R-:W-:-:S13]  /*3f110*/  ISETP.GE.AND P0, PT, R126, UR6, PT ;  /* 0x000000067e007c0c */ /* 0x001fda000bf06270 */
[----:B------:R-:W-:Y:S05]  /*3f120*/  @P0 EXIT ;  /* 0x000000000000094d */ /* 0x000fea0003800000 */
[----:B------:R0:W-:Y:S02]  /*3f130*/  STG.E.64 desc[UR4][R124.64+0x2b00], RZ ;  /* 0x002b00ff7c007986 */ /* 0x0001e4000c101b04 */
.L_x_3061:
[----:B------:R-:W-:Y:S05]  /*3f140*/  BSYNC.RECONVERGENT B2 ;  /* 0x0000000000027941 */ /* 0x000fea0003800200 */
.L_x_3045:
        /* <DEDUP_REMOVED lines=18> */
.L_x_3065:
[----:B------:R-:W-:Y:S05]  /*3f270*/  BSYNC.RECONVERGENT B3 ;  /* 0x0000000000037941 */ /* 0x000fea0003800200 */
.L_x_3064:
        /* <DEDUP_REMOVED lines=20> */
.L_x_3069:
[----:B------:R-:W-:Y:S05]  /*3f3c0*/  BSYNC.RECONVERGENT B4 ;  /* 0x0000000000047941 */ /* 0x000fea0003800200 */
.L_x_3068:
[----:B------:R-:W-:-:S07]  /*3f3d0*/  F2FP.BF16.F32.PACK_AB R222, RZ, R222 ;  /* 0x000000deffde723e */ /* 0x000fce00000010ff */
.L_x_3067:
[----:B------:R-:W-:Y:S05]  /*3f3e0*/  BSYNC.RECONVERGENT B3 ;  /* 0x0000000000037941 */ /* 0x000fea0003800200 */
.L_x_3066:
        /* <DEDUP_REMOVED lines=19> */
.L_x_3073:
[----:B------:R-:W-:Y:S05]  /*3f520*/  BSYNC.RECONVERGENT B4 ;  /* 0x0000000000047941 */ /* 0x000fea0003800200 */
.L_x_3072:
[----:B------:R-:W-:-:S07]  /*3f530*/  F2FP.BF16.F32.PACK_AB R223, RZ, R223 ;  /* 0x000000dfffdf723e */ /* 0x000fce00000010ff */
.L_x_3071:
[----:B------:R-:W-:Y:S05]  /*3f540*/  BSYNC.RECONVERGENT B3 ;  /* 0x0000000000037941 */ /* 0x000fea0003800200 */
.L_x_3070:
        /* <DEDUP_REMOVED lines=19> */
.L_x_3077:
[----:B------:R-:W-:Y:S05]  /*3f680*/  BSYNC.RECONVERGENT B4 ;  /* 0x0000000000047941 */ /* 0x000fea0003800200 */
.L_x_3076:
[----:B------:R-:W-:-:S07]  /*3f690*/  F2FP.BF16.F32.PACK_AB R126, RZ, R126 ;  /* 0x0000007eff7e723e */ /* 0x000fce00000010ff */
.L_x_3075:
[----:B------:R-:W-:Y:S05]  /*3f6a0*/  BSYNC.RECONVERGENT B3 ;  /* 0x0000000000037941 */ /* 0x000fea0003800200 */
.L_x_3074:
[----:B------:R-:W-:Y:S02]  /*3f6b0*/  PRMT R223, R223, 0x5410, R126 ;  /* 0x00005410dfdf7816 */ /* 0x000fe4000000007e */
[----:B------:R-:W-:-:S05]  /*3f6c0*/  LOP3.LUT R126, R222, 0xffff, RZ, 0xc0, !PT ;  /* 0x0000ffffde7e7812 */ /* 0x000fca00078ec0ff */
[----:B------:R-:W-:-:S05]  /*3f6d0*/  IMAD.WIDE.U32 R126, R126, 0x10000, RZ ;  /* 0x000100007e7e7825 */ /* 0x000fca00078e00ff */
[----:B------:R-:W-:Y:S02]  /*3f6e0*/  LOP3.LUT R127, R223, R127, RZ, 0xfc, !PT ;  /* 0x0000007fdf7f7212 */ /* 0x000fe400078efcff */
[----:B------:R-:W-:-:S05]  /*3f6f0*/  LOP3.LUT R126, R126, R216, RZ, 0xfc, !PT ;  /* 0x000000d87e7e7212 */ /* 0x000fca00078efcff */
[----:B------:R0:W-:Y:S01]  /*3f700*/  STG.E.64 desc[UR4][R124.64+0x2c00], R126 ;  /* 0x002c007e7c007986 */ /* 0x0001e2000c101b04 */
[----:B------:R-:W-:Y:S05]  /*3f710*/  BRA `(.L_x_3078) ;  /* 0x0000000000107947 */ /* 0x000fea0003800000 */
.L_x_3063:
[----:B------:R-:W0:Y:S02]  /*3f720*/  LDCU UR6, c[0x0][0x39c] ;  /* 0x00007380ff0677ac */ /* 0x000e240008000800 */
[----:B0-----:R-:W-:-:S13]  /*3f730*/  ISETP.GE.AND P0, PT, R126, UR6, PT ;  /* 0x000000067e007c0c */ /* 0x001fda000bf06270 */
[----:B------:R-:W-:Y:S05]  /*3f740*/  @P0 EXIT ;  /* 0x000000000000094d */ /* 0x000fea0003800000 */
[----:B------:R0:W-:Y:S02]  /*3f750*/  STG.E.64 desc[UR4][R124.64+0x2c00], RZ ;  /* 0x002c00ff7c007986 */ /* 0x0001e4000c101b04 */
.L_x_3078:
[----:B------:R-:W-:Y:S05]  /*3f760*/  BSYNC.RECONVERGENT B2 ;  /* 0x0000000000027941 */ /* 0x000fea0003800200 */
.L_x_3062:
        /* <DEDUP_REMOVED lines=18> */
.L_x_3082:
[----:B------:R-:W-:Y:S05]  /*3f890*/  BSYNC.RECONVERGENT B3 ;  /* 0x0000000000037941 */ /* 0x000fea0003800200 */
.L_x_3081:
        /* <DEDUP_REMOVED lines=20> */
.L_x_3086:
[----:B------:R-:W-:Y:S05]  /*3f9e0*/  BSYNC.RECONVERGENT B4 ;  /* 0x0000000000047941 */ /* 0x000fea0003800200 */
.L_x_3085:
[----:B------:R-:W-:-:S07]  /*3f9f0*/  F2FP.BF16.F32.PACK_AB R222, RZ, R222 ;  /* 0x000000deffde723e */ /* 0x000fce00000010ff */
.L_x_3084:
[----:B------:R-:W-:Y:S05]  /*3fa00*/  BSYNC.RECONVERGENT B3 ;  /* 0x0000000000037941 */ /* 0x000fea0003800200 */
.L_x_3083:
        /* <DEDUP_REMOVED lines=19> */
.L_x_3090:
[----:B------:R-:W-:Y:S05]  /*3fb40*/  BSYNC.RECONVERGENT B4 ;  /* 0x0000000000047941 */ /* 0x000fea0003800200 */
.L_x_3089:
[----:B------:R-:W-:-:S07]  /*3fb50*/  F2FP.BF16.F32.PACK_AB R223, RZ, R223 ;  /* 0x000000dfffdf723e */ /* 0x000fce00000010ff */
.L_x_3088:
[----:B------:R-:W-:Y:S05]  /*3fb60*/  BSYNC.RECONVERGENT B3 ;  /* 0x0000000000037941 */ /* 0x000fea0003800200 */
.L_x_3087:
        /* <DEDUP_REMOVED lines=19> */
.L_x_3094:
[----:B------:R-:W-:Y:S05]  /*3fca0*/  BSYNC.RECONVERGENT B4 ;  /* 0x0000000000047941 */ /* 0x000fea0003800200 */
.L_x_3093:
[----:B------:R-:W-:-:S07]  /*3fcb0*/  F2FP.BF16.F32.PACK_AB R126, RZ, R126 ;  /* 0x0000007eff7e723e */ /* 0x000fce00000010ff */
.L_x_3092:
[----:B------:R-:W-:Y:S05]  /*3fcc0*/  BSYNC.RECONVERGENT B3 ;  /* 0x0000000000037941 */ /* 0x000fea0003800200 */
.L_x_3091:
[----:B------:R-:W-:Y:S02]  /*3fcd0*/  PRMT R223, R223, 0x5410, R126 ;  /* 0x00005410dfdf7816 */ /* 0x000fe4000000007e */
[----:B------:R-:W-:-:S05]  /*3fce0*/  LOP3.LUT R126, R222, 0xffff, RZ, 0xc0, !PT ;  /* 0x0000ffffde7e7812 */ /* 0x000fca00078ec0ff */
[----:B------:R-:W-:-:S05]  /*3fcf0*/  IMAD.WIDE.U32 R126, R126, 0x10000, RZ ;  /* 0x000100007e7e7825 */ /* 0x000fca00078e00ff */
[----:B------:R-:W-:Y:S02]  /*3fd00*/  LOP3.LUT R127, R223, R127, RZ, 0xfc, !PT ;  /* 0x0000007fdf7f7212 */ /* 0x000fe400078efcff */
[----:B------:R-:W-:-:S05]  /*3fd10*/  LOP3.LUT R126, R126, R216, RZ, 0xfc, !PT ;  /* 0x000000d87e7e7212 */ /* 0x000fca00078efcff */
[----:B------:R0:W-:Y:S01]  /*3fd20*/  STG.E.64 desc[UR4][R124.64+0x2d00], R126 ;  /* 0x002d007e7c007986 */ /* 0x0001e2000c101b04 */
[----:B------:R-:W-:Y:S05]  /*3fd30*/  BRA `(.L_x_3095) ;  /* 0x0000000000107947 */ /* 0x000fea0003800000 */
.L_x_3080:
[----:B------:R-:W0:Y:S02]  /*3fd40*/  LDCU UR6, c[0x0][0x39c] ;  /* 0x00007380ff0677ac */ /* 0x000e240008000800 */
[----:B0-----:R-:W-:-:S13]  /*3fd50*/  ISETP.GE.AND P0, PT, R126, UR6, PT ;  /* 0x000000067e007c0c */ /* 0x001fda000bf06270 */
[----:B------:R-:W-:Y:S05]  /*3fd60*/  @P0 EXIT ;  /* 0x000000000000094d */ /* 0x000fea0003800000 */
[----:B------:R0:W-:Y:S02]  /*3fd70*/  STG.E.64 desc[UR4][R124.64+0x2d00], RZ ;  /* 0x002d00ff7c007986 */ /* 0x0001e4000c101b04 */
.L_x_3095:
[----:B------:R-:W-:Y:S05]  /*3fd80*/  BSYNC.RECONVERGENT B2 ;  /* 0x0000000000027941 */ /* 0x000fea0003800200 */
.L_x_3079:
        /* <DEDUP_REMOVED lines=18> */
.L_x_3099:
[----:B------:R-:W-:Y:S05]  /*3feb0*/  BSYNC.RECONVERGENT B3 ;  /* 0x0000000000037941 */ /* 0x000fea0003800200 */
.L_x_3098:
        /* <DEDUP_REMOVED lines=20> */
.L_x_3103:
[----:B------:R-:W-:Y:S05]  /*40000*/  BSYNC.RECONVERGENT B4 ;  /* 0x0000000000047941 */ /* 0x000fea0003800200 */
.L_x_3102:
[----:B------:R-:W-:-:S07]  /*40010*/  F2FP.BF16.F32.PACK_AB R222, RZ, R222 ;  /* 0x000000deffde723e */ /* 0x000fce00000010ff */
.L_x_3101:
[----:B------:R-:W-:Y:S05]  /*40020*/  BSYNC.RECONVERGENT B3 ;  /* 0x0000000000037941 */ /* 0x000fea0003800200 */
.L_x_3100:
        /* <DEDUP_REMOVED lines=19> */
.L_x_3107:
[----:B------:R-:W-:Y:S05]  /*40160*/  BSYNC.RECONVERGENT B4 ;  /* 0x0000000000047941 */ /* 0x000fea0003800200 */
.L_x_3106:
[----:B------:R-:W-:-:S07]  /*40170*/  F2FP.BF16.F32.PACK_AB R223, RZ, R223 ;  /* 0x000000dfffdf723e */ /* 0x000fce00000010ff */
.L_x_3105:
[----:B------:R-:W-:Y:S05]  /*40180*/  BSYNC.RECONVERGENT B3 ;  /* 0x0000000000037941 */ /* 0x000fea0003800200 */
.L_x_3104:
        /* <DEDUP_REMOVED lines=19> */
.L_x_3111:
[----:B------:R-:W-:Y:S05]  /*402c0*/  BSYNC.RECONVERGENT B4 ;  /* 0x0000000000047941 */ /* 0x000fea0003800200 */
.L_x_3110:
[----:B------:R-:W-:-:S07]  /*402d0*/  F2FP.BF16.F32.PACK_AB R126, RZ, R126 ;  /* 0x0000007eff7e723e */ /* 0x000fce00000010ff */
.L_x_3109:
[----:B------:R-:W-:Y:S05]  /*402e0*/  BSYNC.RECONVERGENT B3 ;  /* 0x0000000000037941 */ /* 0x000fea0003800200 */
.L_x_3108:
[----:B------:R-:W-:Y:S02]  /*402f0*/  PRMT R223, R223, 0x5410, R126 ;  /* 0x00005410dfdf7816 */ /* 0x000fe4000000007e */
[----:B------:R-:W-:-:S05]  /*40300*/  LOP3.LUT R126, R222, 0xffff, RZ, 0xc0, !PT ;  /* 0x0000ffffde7e7812 */ /* 0x000fca00078ec0ff */
[----:B------:R-:W-:-:S05]  /*40310*/  IMAD.WIDE.U32 R126, R126, 0x10000, RZ ;  /* 0x000100007e7e7825 */ /* 0x000fca00078e00ff */
[----:B------:R-:W-:Y:S02]  /*40320*/  LOP3.LUT R127, R223, R127, RZ, 0xfc, !PT ;  /* 0x0000007fdf7f7212 */ /* 0x000fe400078efcff */
[----:B------:R-:W-:-:S05]  /*40330*/  LOP3.LUT R126, R126, R216, RZ, 0xfc, !PT ;  /* 0x000000d87e7e7212 */ /* 0x000fca00078efcff */
[----:B------:R0:W-:Y:S01]  /*40340*/  STG.E.64 desc[UR4][R124.64+0x2e00], R126 ;  /* 0x002e007e7c007986 */ /* 0x0001e2000c101b04 */
[----:B------:R-:W-:Y:S05]  /*40350*/  BRA `(.L_x_3112) ;  /* 0x0000000000107947 */ /* 0x000fea0003800000 */
.L_x_3097:
[----:B------:R-:W0:Y:S02]  /*40360*/  LDCU UR6, c[0x0][0x39c] ;  /* 0x00007380ff0677ac */ /* 0x000e240008000800 */
[----:B0-----:R-:W-:-:S13]  /*40370*/  ISETP.GE.AND P0, PT, R126, UR6, PT ;  /* 0x000000067e007c0c */ /* 0x001fda000bf06270 */
[----:B------:R-:W-:Y:S05]  /*40380*/  @P0 EXIT ;  /* 0x000000000000094d */ /* 0x000fea0003800000 */
[----:B------:R0:W-:Y:S02]  /*40390*/  STG.E.64 desc[UR4][R124.64+0x2e00], RZ ;  /* 0x002e00ff7c007986 */ /* 0x0001e4000c101b04 */
.L_x_3112:
[----:B------:R-:W-:Y:S05]  /*403a0*/  BSYNC.RECONVERGENT B2 ;  /* 0x0000000000027941 */ /* 0x000fea0003800200 */
.L_x_3096:
        /* <DEDUP_REMOVED lines=18> */
.L_x_3116:
[----:B------:R-:W-:Y:S05]  /*404d0*/  BSYNC.RECONVERGENT B3 ;  /* 0x0000000000037941 */ /* 0x000fea0003800200 */
.L_x_3115:
        /* <DEDUP_REMOVED lines=20> */
.L_x_3120:
[----:B------:R-:W-:Y:S05]  /*40620*/  BSYNC.RECONVERGENT B4 ;  /* 0x0000000000047941 */ /* 0x000fea0003800200 */
.L_x_3119:
[----:B------:R-:W-:-:S07]  /*40630*/  F2FP.BF16.F32.PACK_AB R222, RZ, R222 ;  /* 0x000000deffde723e */ /* 0x000fce00000010ff */
.L_x_3118:
[----:B------:R-:W-:Y:S05]  /*40640*/  BSYNC.RECONVERGENT B3 ;  /* 0x0000000000037941 */ /* 0x000fea0003800200 */
.L_x_3117:
        /* <DEDUP_REMOVED lines=19> */
.L_x_3124:
[----:B------:R-:W-:Y:S05]  /*40780*/  BSYNC.RECONVERGENT B4 ;  /* 0x0000000000047941 */ /* 0x000fea0003800200 */
.L_x_3123:
[----:B------:R-:W-:-:S07]  /*40790*/  F2FP.BF16.F32.PACK_AB R223, RZ, R223 ;  /* 0x000000dfffdf723e */ /* 0x000fce00000010ff */
.L_x_3122:
[----:B------:R-:W-:Y:S05]  /*407a0*/  BSYNC.RECONVERGENT B3 ;  /* 0x0000000000037941 */ /* 0x000fea0003800200 */
.L_x_3121:
        /* <DEDUP_REMOVED lines=19> */
.L_x_3128:
[----:B------:R-:W-:Y:S05]  /*408e0*/  BSYNC.RECONVERGENT B4 ;  /* 0x0000000000047941 */ /* 0x000fea0003800200 */
.L_x_3127:
[----:B------:R-:W-:-:S07]  /*408f0*/  F2FP.BF16.F32.PACK_AB R126, RZ, R126 ;  /* 0x0000007eff7e723e */ /* 0x000fce00000010ff */
.L_x_3126:
[----:B------:R-:W-:Y:S05]  /*40900*/  BSYNC.RECONVERGENT B3 ;  /* 0x0000000000037941 */ /* 0x000fea0003800200 */
.L_x_3125:
[----:B------:R-:W-:Y:S02]  /*40910*/  PRMT R223, R223, 0x5410, R126 ;  /* 0x00005410dfdf7816 */ /* 0x000fe4000000007e */
[----:B------:R-:W-:-:S05]  /*40920*/  LOP3.LUT R126, R222, 0xffff, RZ, 0xc0, !PT ;  /* 0x0000ffffde7e7812 */ /* 0x000fca00078ec0ff */
[----:B------:R-:W-:-:S05]  /*40930*/  IMAD.WIDE.U32 R126, R126, 0x10000, RZ ;  /* 0x000100007e7e7825 */ /* 0x000fca00078e00ff */
[----:B------:R-:W-:Y:S02]  /*40940*/  LOP3.LUT R127, R223, R127, RZ, 0xfc, !PT ;  /* 0x0000007fdf7f7212 */ /* 0x000fe400078efcff */
[----:B------:R-:W-:-:S05]  /*40950*/  LOP3.LUT R126, R126, R216, RZ, 0xfc, !PT ;  /* 0x000000d87e7e7212 */ /* 0x000fca00078efcff */
[----:B------:R0:W-:Y:S01]  /*40960*/  STG.E.64 desc[UR4][R124.64+0x2f00], R126 ;  /* 0x002f007e7c007986 */ /* 0x0001e2000c101b04 */
[----:B------:R-:W-:Y:S05]  /*40970*/  BRA `(.L_x_3129) ;  /* 0x0000000000107947 */ /* 0x000fea0003800000 */
.L_x_3114:
[----:B------:R-:W0:Y:S02]  /*40980*/  LDCU UR6, c[0x0][0x39c] ;  /* 0x00007380ff0677ac */ /* 0x000e240008000800 */
[----:B0-----:R-:W-:-:S13]  /*40990*/  ISETP.GE.AND P0, PT, R126, UR6, PT ;  /* 0x000000067e007c0c */ /* 0x001fda000bf06270 */
[----:B------:R-:W-:Y:S05]  /*409a0*/  @P0 EXIT ;  /* 0x000000000000094d */ /* 0x000fea0003800000 */
[----:B------:R0:W-:Y:S02]  /*409b0*/  STG.E.64 desc[UR4][R124.64+0x2f00], RZ ;  /* 0x002f00ff7c007986 */ /* 0x0001e4000c101b04 */
.L_x_3129:
[----:B------:R-:W-:Y:S05]  /*409c0*/  BSYNC.RECONVERGENT B2 ;  /* 0x0000000000027941 */ /* 0x000fea0003800200 */
.L_x_3113:
        /* <DEDUP_REMOVED lines=18> */
.L_x_3133:
[----:B------:R-:W-:Y:S05]  /*40af0*/  BSYNC.RECONVERGENT B3 ;  /* 0x0000000000037941 */ /* 0x000fea0003800200 */
.L_x_3132:
        /* <DEDUP_REMOVED lines=20> */
.L_x_3137:
[----:B------:R-:W-:Y:S05]  /*40c40*/  BSYNC.RECONVERGENT B4 ;  /* 0x0000000000047941 */ /* 0x000fea0003800200 */
.L_x_3136:
[----:B------:R-:W-:-:S07]  /*40c50*/  F2FP.BF16.F32.PACK_AB R222, RZ, R222 ;  /* 0x000000deffde723e */ /* 0x000fce00000010ff */
.L_x_3135:
[----:B------:R-:W-:Y:S05]  /*40c60*/  BSYNC.RECONVERGENT B3 ;  /* 0x0000000000037941 */ /* 0x000fea0003800200 */
.L_x_3134:
        /* <DEDUP_REMOVED lines=19> */
.L_x_3141:
[----:B------:R-:W-:Y:S05]  /*40da0*/  BSYNC.RECONVERGENT B4 ;  /* 0x0000000000047941 */ /* 0x000fea0003800200 */
.L_x_3140:
[----:B------:R-:W-:-:S07]  /*40db0*/  F2FP.BF16.F32.PACK_AB R223, RZ, R223 ;  /* 0x000000dfffdf723e */ /* 0x000fce00000010ff */
.L_x_3139:
[----:B------:R-:W-:Y:S05]  /*40dc0*/  BSYNC.RECONVERGENT B3 ;  /* 0x0000000000037941 */ /* 0x000fea0003800200 */
.L_x_3138:
        /* <DEDUP_REMOVED lines=19> */
.L_x_3145:
[----:B------:R-:W-:Y:S05]  /*40f00*/  BSYNC.RECONVERGENT B4 ;  /* 0x0000000000047941 */ /* 0x000fea0003800200 */
.L_x_3144:
[----:B------:R-:W-:-:S07]  /*40f10*/  F2FP.BF16.F32.PACK_AB R126, RZ, R126 ;  /* 0x0000007eff7e723e */ /* 0x000fce00000010ff */
.L_x_3143:
[----:B------:R-:W-:Y:S05]  /*40f20*/  BSYNC.RECONVERGENT B3 ;  /* 0x0000000000037941 */ /* 0x000fea0003800200 */
.L_x_3142:
[----:B------:R-:W-:Y:S02]  /*40f30*/  PRMT R223, R223, 0x5410, R126 ;  /* 0x00005410dfdf7816 */ /* 0x000fe4000000007e */
[----:B------:R-:W-:-:S05]  /*40f40*/  LOP3.LUT R126, R222, 0xffff, RZ, 0xc0, !PT ;  /* 0x0000ffffde7e7812 */ /* 0x000fca00078ec0ff */
[----:B------:R-:W-:-:S05]  /*40f50*/  IMAD.WIDE.U32 R126, R126, 0x10000, RZ ;  /* 0x000100007e7e7825 */ /* 0x000fca00078e00ff */
[----:B------:R-:W-:Y:S02]  /*40f60*/  LOP3.LUT R127, R223, R127, RZ, 0xfc, !PT ;  /* 0x0000007fdf7f7212 */ /* 0x000fe400078efcff */
[----:B------:R-:W-:-:S05]  /*40f70*/  LOP3.LUT R126, R126, R216, RZ, 0xfc, !PT ;  /* 0x000000d87e7e7212 */ /* 0x000fca00078efcff */
[----:B------:R0:W-:Y:S01]  /*40f80*/  STG.E.64 desc[UR4][R124.64+0x3000], R126 ;  /* 0x0030007e7c007986 */ /* 0x0001e2000c101b04 */
[----:B------:R-:W-:Y:S05]  /*40f90*/  BRA `(.L_x_3146) ;  /* 0x0000000000107947 */ /* 0x000fea0003800000 */
.L_x_3131:
[----:B------:R-:W0:Y:S02]  /*40fa0*/  LDCU UR6, c[0x0][0x39c] ;  /* 0x00007380ff0677ac */ /* 0x000e240008000800 */
[----:B0-----:R-:W-:-:S13]  /*40fb0*/  ISETP.GE.AND P0, PT, R126, UR6, PT ;  /* 0x000000067e007c0c */ /* 0x001fda000bf06270 */
[----:B------:R-:W-:Y:S05]  /*40fc0*/  @P0 EXIT ;  /* 0x000000000000094d */ /* 0x000fea0003800000 */
[----:B------:R0:W-:Y:S02]  /*40fd0*/  STG.E.64 desc[UR4][R124.64+0x3000], RZ ;  /* 0x003000ff7c007986 */ /* 0x0001e4000c101b04 */
.L_x_3146:
[----:B------:R-:W-:Y:S05]  /*40fe0*/  BSYNC.RECONVERGENT B2 ;  /* 0x0000000000027941 */ /* 0x000fea0003800200 */
.L_x_3130:
        /* <DEDUP_REMOVED lines=18> */
.L_x_3150:
[----:B------:R-:W-:Y:S05]  /*41110*/  BSYNC.RECONVERGENT B3 ;  /* 0x0000000000037941 */ /* 0x000fea0003800200 */
.L_x_3149:
        /* <DEDUP_REMOVED lines=20> */
.L_x_3154:
[----:B------:R-:W-:Y:S05]  /*41260*/  BSYNC.RECONVERGENT B4 ;  /* 0x0000000000047941 */ /* 0x000fea0003800200 */
.L_x_3153:
[----:B------:R-:W-:-:S07]  /*41270*/  F2FP.BF16.F32.PACK_AB R222, RZ, R222 ;  /* 0x000000deffde723e */ /* 0x000fce00000010ff */
.L_x_3152:
[----:B------:R-:W-:Y:S05]  /*41280*/  BSYNC.RECONVERGENT B3 ;  /* 0x0000000000037941 */ /* 0x000fea0003800200 */
.L_x_3151:
        /* <DEDUP_REMOVED lines=19> */
.L_x_3158:
[----:B------:R-:W-:Y:S05]  /*413c0*/  BSYNC.RECONVERGENT B4 ;  /* 0x0000000000047941 */ /* 0x000fea0003800200 */
.L_x_3157:
[----:B------:R-:W-:-:S07]  /*413d0*/  F2FP.BF16.F32.PACK_AB R223, RZ, R223 ;  /* 0x000000dfffdf723e */ /* 0x000fce00000010ff */
.L_x_3156:
[----:B------:R-:W-:Y:S05]  /*413e0*/  BSYNC.RECONVERGENT B3 ;  /* 0x0000000000037941 */ /* 0x000fea0003800200 */
.L_x_3155:
        /* <DEDUP_REMOVED lines=19> */
.L_x_3162:
[----:B------:R-:W-:Y:S05]  /*41520*/  BSYNC.RECONVERGENT B4 ;  /* 0x0000000000047941 */ /* 0x000fea0003800200 */
.L_x_3161:
[----:B------:R-:W-:-:S07]  /*41530*/  F2FP.BF16.F32.PACK_AB R126, RZ, R126 ;  /* 0x0000007eff7e723e */ /* 0x000fce00000010ff */
.L_x_3160:
[----:B------:R-:W-:Y:S05]  /*41540*/  BSYNC.RECONVERGENT B3 ;  /* 0x0000000000037941 */ /* 0x000fea0003800200 */
.L_x_3159:
[----:B------:R-:W-:Y:S02]  /*41550*/  PRMT R223, R223, 0x5410, R126 ;  /* 0x00005410dfdf7816 */ /* 0x000fe4000000007e */
[----:B------:R-:W-:-:S05]  /*41560*/  LOP3.LUT R126, R222, 0xffff, RZ, 0xc0, !PT ;  /* 0x0000ffffde7e7812 */ /* 0x000fca00078ec0ff */
[----:B------:R-:W-:-:S05]  /*41570*/  IMAD.WIDE.U32 R126, R126, 0x10000, RZ ;  /* 0x000100007e7e7825 */ /* 0x000fca00078e00ff */
[----:B------:R-:W-:Y:S02]  /*41580*/  LOP3.LUT R127, R223, R127, RZ, 0xfc, !PT ;  /* 0x0000007fdf7f7212 */ /* 0x000fe400078efcff */
[----:B------:R-:W-:-:S05]  /*41590*/  LOP3.LUT R126, R126, R216, RZ, 0xfc, !PT ;  /* 0x000000d87e7e7212 */ /* 0x000fca00078efcff */
[----:B------:R0:W-:Y:S01]  /*415a0*/  STG.E.64 desc[UR4][R124.64+0x3100], R126 ;  /* 0x0031007e7c007986 */ /* 0x0001e2000c101b04 */
[----:B------:R-:W-:Y:S05]  /*415b0*/  BRA `(.L_x_3163) ;  /* 0x0000000000107947 */ /* 0x000fea0003800000 */
.L_x_3148:
[----:B------:R-:W0:Y:S02]  /*415c0*/  LDCU UR6, c[0x0][0x39c] ;  /* 0x00007380ff0677ac */ /* 0x000e240008000800 */
[----:B0-----:R-:W-:-:S13]  /*415d0*/  ISETP.GE.AND P0, PT, R126, UR6, PT ;  /* 0x000000067e007c0c */ /* 0x001fda000bf06270 */
[----:B------:R-:W-:Y:S05]  /*415e0*/  @P0 EXIT ;  /* 0x000000000000094d */ /* 0x000fea0003800000 */
[----:B------:R0:W-:Y:S02]  /*415f0*/  STG.E.64 desc[UR4][R124.64+0x3100], RZ ;  /* 0x003100ff7c007986 */ /* 0x0001e4000c101b04 */
.L_x_3163:
[----:B------:R-:W-:Y:S05]  /*41600*/  BSYNC.RECONVERGENT B2 ;  /* 0x0000000000027941 */ /* 0x000fea0003800200 */
.L_x_3147:
        /* <DEDUP_REMOVED lines=18> */
.L_x_3167:
[----:B------:R-:W-:Y:S05]  /*41730*/  BSYNC.RECONVERGENT B3 ;  /* 0x0000000000037941 */ /* 0x000fea0003800200 */
.L_x_3166:
        /* <DEDUP_REMOVED lines=20> */
.L_x_3171:
[----:B------:R-:W-:Y:S05]  /*41880*/  BSYNC.RECONVERGENT B4 ;  /* 0x0000000000047941 */ /* 0x000fea0003800200 */
.L_x_3170:
[----:B------:R-:W-:-:S07]  /*41890*/  F2FP.BF16.F32.PACK_AB R222, RZ, R222 ;  /* 0x000000deffde723e */ /* 0x000fce00000010ff */
.L_x_3169:
[----:B------:R-:W-:Y:S05]  /*418a0*/  BSYNC.RECONVERGENT B3 ;  /* 0x0000000000037941 */ /* 0x000fea0003800200 */
.L_x_3168:
        /* <DEDUP_REMOVED lines=19> */
.L_x_3175:
[----:B------:R-:W-:Y:S05]  /*419e0*/  BSYNC.RECONVERGENT B4 ;  /* 0x0000000000047941 */ /* 0x000fea0003800200 */
.L_x_3174:
[----:B------:R-:W-:-:S07]  /*419f0*/  F2FP.BF16.F32.PACK_AB R223, RZ, R223 ;  /* 0x000000dfffdf723e */ /* 0x000fce00000010ff */
.L_x_3173:
[----:B------:R-:W-:Y:S05]  /*41a00*/  BSYNC.RECONVERGENT B3 ;  /* 0x0000000000037941 */ /* 0x000fea0003800200 */
.L_x_3172:
        /* <DEDUP_REMOVED lines=19> */
.L_x_3179:
[----:B------:R-:W-:Y:S05]  /*41b40*/  BSYNC.RECONVERGENT B4 ;  /* 0x0000000000047941 */ /* 0x000fea0003800200 */
.L_x_3178:
[----:B------:R-:W-:-:S07]  /*41b50*/  F2FP.BF16.F32.PACK_AB R126, RZ, R126 ;  /* 0x0000007eff7e723e */ /* 0x000fce00000010ff */
.L_x_3177:
[----:B------:R-:W-:Y:S05]  /*41b60*/  BSYNC.RECONVERGENT B3 ;  /* 0x0000000000037941 */ /* 0x000fea0003800200 */
.L_x_3176:
[----:B------:R-:W-:Y:S02]  /*41b70*/  PRMT R223, R223, 0x5410, R126 ;  /* 0x00005410dfdf7816 */ /* 0x000fe4000000007e */
[----:B------:R-:W-:-:S05]  /*41b80*/  LOP3.LUT R126, R222, 0xffff, RZ, 0xc0, !PT ;  /* 0x0000ffffde7e7812 */ /* 0x000fca00078ec0ff */
[----:B------:R-:W-:-:S05]  /*41b90*/  IMAD.WIDE.U32 R126, R126, 0x10000, RZ ;  /* 0x000100007e7e7825 */ /* 0x000fca00078e00ff */
[----:B------:R-:W-:Y:S02]  /*41ba0*/  LOP3.LUT R127, R223, R127, RZ, 0xfc, !PT ;  /* 0x0000007fdf7f7212 */ /* 0x000fe400078efcff */
[----:B------:R-:W-:-:S05]  /*41bb0*/  LOP3.LUT R126, R126, R216, RZ, 0xfc, !PT ;  /* 0x000000d87e7e7212 */ /* 0x000fca00078efcff */
[----:B------:R0:W-:Y:S01]  /*41bc0*/  STG.E.64 desc[UR4][R124.64+0x3200], R126 ;  /* 0x0032007e7c007986 */ /* 0x0001e2000c101b04 */
[----:B------:R-:W-:Y:S05]  /*41bd0*/  BRA `(.L_x_3180) ;  /* 0x0000000000107947 */ /* 0x000fea0003800000 */
.L_x_3165:
[----:B------:R-:W0:Y:S02]  /*41be0*/  LDCU UR6, c[0x0][0x39c] ;  /* 0x00007380ff0677ac */ /* 0x000e240008000800 */
[----:B0-----:R-:W-:-:S13]  /*41bf0*/  ISETP.GE.AND P0, PT, R126, UR6, PT ;  /* 0x000000067e007c0c */ /* 0x001fda000bf06270 */
[----:B------:R-:W-:Y:S05]  /*41c00*/  @P0 EXIT ;  /* 0x000000000000094d */ /* 0x000fea0003800000 */
[----:B------:R0:W-:Y:S02]  /*41c10*/  STG.E.64 desc[UR4][R124.64+0x3200], RZ ;  /* 0x003200ff7c007986 */ /* 0x0001e4000c101b04 */
.L_x_3180:
[----:B------:R-:W-:Y:S05]  /*41c20*/  BSYNC.RECONVERGENT B2 ;  /* 0x0000000000027941 */ /* 0x000fea0003800200 */
.L_x_3164:
        /* <DEDUP_REMOVED lines=18> */
.L_x_3184:
[----:B------:R-:W-:Y:S05]  /*41d50*/  BSYNC.RECONVERGENT B3 ;  /* 0x0000000000037941 */ /* 0x000fea0003800200 */
.L_x_3183:
        /* <DEDUP_REMOVED lines=20> */
.L_x_3188:
[----:B------:R-:W-:Y:S05]  /*41ea0*/  BSYNC.RECONVERGENT B4 ;  /* 0x0000000000047941 */ /* 0x000fea0003800200 */
.L_x_3187:
[----:B------:R-:W-:-:S07]  /*41eb0*/  F2FP.BF16.F32.PACK_AB R222, RZ, R222 ;  /* 0x000000deffde723e */ /* 0x000fce00000010ff */
.L_x_3186:
[----:B------:R-:W-:Y:S05]  /*41ec0*/  BSYNC.RECONVERGENT B3 ;  /* 0x0000000000037941 */ /* 0x000fea0003800200 */
.L_x_3185:
        /* <DEDUP_REMOVED lines=19> */
.L_x_3192:
[----:B------:R-:W-:Y:S05]  /*42000*/  BSYNC.RECONVERGENT B4 ;  /* 0x0000000000047941 */ /* 0x000fea0003800200 */
.L_x_3191:
[----:B------:R-:W-:-:S07]  /*42010*/  F2FP.BF16.F32.PACK_AB R223, RZ, R223 ;  /* 0x000000dfffdf723e */ /* 0x000fce00000010ff */
.L_x_3190:
[----:B------:R-:W-:Y:S05]  /*42020*/  BSYNC.RECONVERGENT B3 ;  /* 0x0000000000037941 */ /* 0x000fea0003800200 */
.L_x_3189:
        /* <DEDUP_REMOVED lines=19> */
.L_x_3196:
[----:B------:R-:W-:Y:S05]  /*42160*/  BSYNC.RECONVERGENT B4 ;  /* 0x0000000000047941 */ /* 0x000fea0003800200 */
.L_x_3195:
[----:B------:R-:W-:-:S07]  /*42170*/  F2FP.BF16.F32.PACK_AB R126, RZ, R126 ;  /* 0x0000007eff7e723e */ /* 0x000fce00000010ff */
.L_x_3194:
[----:B------:R-:W-:Y:S05]  /*42180*/  BSYNC.RECONVERGENT B3 ;  /* 0x0000000000037941 */ /* 0x000fea0003800200 */
.L_x_3193:
[----:B------:R-:W-:Y:S02]  /*42190*/  PRMT R223, R223, 0x5410, R126 ;  /* 0x00005410dfdf7816 */ /* 0x000fe4000000007e */
[----:B------:R-:W-:-:S05]  /*421a0*/  LOP3.LUT R126, R222, 0xffff, RZ, 0xc0, !PT ;  /* 0x0000ffffde7e7812 */ /* 0x000fca00078ec0ff */
[----:B------:R-:W-:-:S05]  /*421b0*/  IMAD.WIDE.U32 R126, R126, 0x10000, RZ ;  /* 0x000100007e7e7825 */ /* 0x000fca00078e00ff */
[----:B------:R-:W-:Y:S02]  /*421c0*/  LOP3.LUT R127, R223, R127, RZ, 0xfc, !PT ;  /* 0x0000007fdf7f7212 */ /* 0x000fe400078efcff */
[----:B------:R-:W-:-:S05]  /*421d0*/  LOP3.LUT R126, R126, R216, RZ, 0xfc, !PT ;  /* 0x000000d87e7e7212 */ /* 0x000fca00078efcff */
[----:B------:R0:W-:Y:S01]  /*421e0*/  STG.E.64 desc[UR4][R124.64+0x3300], R126 ;  /* 0x0033007e7c007986 */ /* 0x0001e2000c101b04 */
[----:B------:R-:W-:Y:S05]  /*421f0*/  BRA `(.L_x_3197) ;  /* 0x0000000000107947 */ /* 0x000fea0003800000 */
.L_x_3182:
[----:B------:R-:W0:Y:S02]  /*42200*/  LDCU UR6, c[0x0][0x39c] ;  /* 0x00007380ff0677ac */ /* 0x000e240008000800 */
[----:B0-----:R-:W-:-:S13]  /*42210*/  ISETP.GE.AND P0, PT, R126, UR6, PT ;  /* 0x000000067e007c0c */ /* 0x001fda000bf06270 */
[----:B------:R-:W-:Y:S05]  /*42220*/  @P0 EXIT ;  /* 0x000000000000094d */ /* 0x000fea0003800000 */
[----:B------:R0:W-:Y:S02]  /*42230*/  STG.E.64 desc[UR4][R124.64+0x3300], RZ ;  /* 0x003300ff7c007986 */ /* 0x0001e4000c101b04 */
.L_x_3197:
[----:B------:R-:W-:Y:S05]  /*42240*/  BSYNC.RECONVERGENT B2 ;  /* 0x0000000000027941 */ /* 0x000fea0003800200 */
.L_x_3181:
        /* <DEDUP_REMOVED lines=18> */
.L_x_3201:
[----:B------:R-:W-:Y:S05]  /*42370*/  BSYNC.RECONVERGENT B3 ;  /* 0x0000000000037941 */ /* 0x000fea0003800200 */
.L_x_3200:
        /* <DEDUP_REMOVED lines=20> */
.L_x_3205:
[----:B------:R-:W-:Y:S05]  /*424c0*/  BSYNC.RECONVERGENT B4 ;  /* 0x0000000000047941 */ /* 0x000fea0003800200 */
.L_x_3204:
[----:B------:R-:W-:-:S07]  /*424d0*/  F2FP.BF16.F32.PACK_AB R222, RZ, R222 ;  /* 0x000000deffde723e */ /* 0x000fce00000010ff */
.L_x_3203:
[----:B------:R-:W-:Y:S05]  /*424e0*/  BSYNC.RECONVERGENT B3 ;  /* 0x0000000000037941 */ /* 0x000fea0003800200 */
.L_x_3202:
        /* <DEDUP_REMOVED lines=19> */
.L_x_3209:
[----:B------:R-:W-:Y:S05]  /*42620*/  BSYNC.RECONVERGENT B4 ;  /* 0x0000000000047941 */ /* 0x000fea0003800200 */
.L_x_3208:
[----:B------:R-:W-:-:S07]  /*42630*/  F2FP.BF16.F32.PACK_AB R223, RZ, R223 ;  /* 0x000000dfffdf723e */ /* 0x000fce00000010ff */
.L_x_3207:
[----:B------:R-:W-:Y:S05]  /*42640*/  BSYNC.RECONVERGENT B3 ;  /* 0x0000000000037941 */ /* 0x000fea0003800200 */
.L_x_3206:
        /* <DEDUP_REMOVED lines=19> */
.L_x_3213:
[----:B------:R-:W-:Y:S05]  /*42780*/  BSYNC.RECONVERGENT B4 ;  /* 0x0000000000047941 */ /* 0x000fea0003800200 */
.L_x_3212:
[----:B------:R-:W-:-:S07]  /*42790*/  F2FP.BF16.F32.PACK_AB R126, RZ, R126 ;  /* 0x0000007eff7e723e */ /* 0x000fce00000010ff */
.L_x_3211:
[----:B------:R-:W-:Y:S05]  /*427a0*/  BSYNC.RECONVERGENT B3 ;  /* 0x0000000000037941 */ /* 0x000fea0003800200 */
.L_x_3210:
[----:B------:R-:W-:Y:S02]  /*427b0*/  PRMT R223, R223, 0x5410, R126 ;  /* 0x00005410dfdf7816 */ /* 0x000fe4000000007e */
[----:B------:R-:W-:-:S05]  /*427c0*/  LOP3.LUT R126, R222, 0xffff, RZ, 0xc0, !PT ;  /* 0x0000ffffde7e7812 */ /* 0x000fca00078ec0ff */
[----:B------:R-:W-:-:S05]  /*427d0*/  IMAD.WIDE.U32 R126, R126, 0x10000, RZ ;  /* 0x000100007e7e7825 */ /* 0x000fca00078e00ff */
[----:B------:R-:W-:Y:S02]  /*427e0*/  LOP3.LUT R127, R223, R127, RZ, 0xfc, !PT ;  /* 0x0000007fdf7f7212 */ /* 0x000fe400078efcff */
[----:B------:R-:W-:-:S05]  /*427f0*/  LOP3.LUT R126, R126, R216, RZ, 0xfc, !PT ;  /* 0x000000d87e7e7212 */ /* 0x000fca00078efcff */
[----:B------:R0:W-:Y:S01]  /*42800*/  STG.E.64 desc[UR4][R124.64+0x3400], R126 ;  /* 0x0034007e7c007986 */ /* 0x0001e2000c101b04 */
[----:B------:R-:W-:Y:S05]  /*42810*/  BRA `(.L_x_3214) ;  /* 0x0000000000107947 */ /* 0x000fea0003800000 */
.L_x_3199:
[----:B------:R-:W0:Y:S02]  /*42820*/  LDCU UR6, c[0x0][0x39c] ;  /* 0x00007380ff0677ac */ /* 0x000e240008000800 */
[----:B0-----:R-:W-:-:S13]  /*42830*/  ISETP.GE.AND P0, PT, R126, UR6, PT ;  /* 0x000000067e007c0c */ /* 0x001fda000bf06270 */
[----:B------:R-:W-:Y:S05]  /*42840*/  @P0 EXIT ;  /* 0x000000000000094d */ /* 0x000fea0003800000 */
[----:B------:R0:W-:Y:S02]  /*42850*/  STG.E.64 desc[UR4][R124.64+0x3400], RZ ;  /* 0x003400ff7c007986 */ /* 0x0001e4000c101b04 */
.L_x_3214:
[----:B------:R-:W-:Y:S05]  /*42860*/  BSYNC.RECONVERGENT B2 ;  /* 0x0000000000027941 */ /* 0x000fea0003800200 */
.L_x_3198:
        /* <DEDUP_REMOVED lines=18> */
.L_x_3218:
[----:B------:R-:W-:Y:S05]  /*42990*/  BSYNC.RECONVERGENT B3 ;  /* 0x0000000000037941 */ /* 0x000fea0003800200 */
.L_x_3217:
        /* <DEDUP_REMOVED lines=20> */
.L_x_3222:
[----:B------:R-:W-:Y:S05]  /*42ae0*/  BSYNC.RECONVERGENT B4 ;  /* 0x0000000000047941 */ /* 0x000fea0003800200 */
.L_x_3221:
[----:B------:R-:W-:-:S07]  /*42af0*/  F2FP.BF16.F32.PACK_AB R222, RZ, R222 ;  /* 0x000000deffde723e */ /* 0x000fce00000010ff */
.L_x_3220:
[----:B------:R-:W-:Y:S05]  /*42b00*/  BSYNC.RECONVERGENT B3 ;  /* 0x0000000000037941 */ /* 0x000fea0003800200 */
.L_x_3219:
        /* <DEDUP_REMOVED lines=19> */
.L_x_3226:
[----:B------:R-:W-:Y:S05]  /*42c40*/  BSYNC.RECONVERGENT B4 ;  /* 0x0000000000047941 */ /* 0x000fea0003800200 */
.L_x_3225:
[----:B------:R-:W-:-:S07]  /*42c50*/  F2FP.BF16.F32.PACK_AB R223, RZ, R223 ;  /* 0x000000dfffdf723e */ /* 0x000fce00000010ff */
.L_x_3224:
[----:B------:R-:W-:Y:S05]  /*42c60*/  BSYNC.RECONVERGENT B3 ;  /* 0x0000000000037941 */ /* 0x000fea0003800200 */
.L_x_3223:
        /* <DEDUP_REMOVED lines=19> */
.L_x_3230:
[----:B------:R-:W-:Y:S05]  /*42da0*/  BSYNC.RECONVERGENT B4 ;  /* 0x0000000000047941 */ /* 0x000fea0003800200 */
.L_x_3229:
[----:B------:R-:W-:-:S07]  /*42db0*/  F2FP.BF16.F32.PACK_AB R126, RZ, R126 ;  /* 0x0000007eff7e723e */ /* 0x000fce00000010ff */
.L_x_3228:
[----:B------:R-:W-:Y:S05]  /*42dc0*/  BSYNC.RECONVERGENT B3 ;  /* 0x0000000000037941 */ /* 0x000fea0003800200 */
.L_x_3227:
[----:B------:R-:W-:Y:S02]  /*42dd0*/  PRMT R223, R223, 0x5410, R126 ;  /* 0x00005410dfdf7816 */ /* 0x000fe4000000007e */
[----:B------:R-:W-:-:S05]  /*42de0*/  LOP3.LUT R126, R222, 0xffff, RZ, 0xc0, !PT ;  /* 0x0000ffffde7e7812 */ /* 0x000fca00078ec0ff */
[----:B------:R-:W-:-:S05]  /*42df0*/  IMAD.WIDE.U32 R126, R126, 0x10000, RZ ;  /* 0x000100007e7e7825 */ /* 0x000fca00078e00ff */
[----:B------:R-:W-:Y:S02]  /*42e00*/  LOP3.LUT R127, R223, R127, RZ, 0xfc, !PT ;  /* 0x0000007fdf7f7212 */ /* 0x000fe400078efcff */
[----:B------:R-:W-:-:S05]  /*42e10*/  LOP3.LUT R126, R126, R216, RZ, 0xfc, !PT ;  /* 0x000000d87e7e7212 */ /* 0x000fca00078efcff */
[----:B------:R0:W-:Y:S01]  /*42e20*/  STG.E.64 desc[UR4][R124.64+0x3500], R126 ;  /* 0x0035007e7c007986 */ /* 0x0001e2000c101b04 */
[----:B------:R-:W-:Y:S05]  /*42e30*/  BRA `(.L_x_3231) ;  /* 0x0000000000107947 */ /* 0x000fea0003800000 */
.L_x_3216:
[----:B------:R-:W0:Y:S02]  /*42e40*/  LDCU UR6, c[0x0][0x39c] ;  /* 0x00007380ff0677ac */ /* 0x000e240008000800 */
[----:B0-----:R-:W-:-:S13]  /*42e50*/  ISETP.GE.AND P0, PT, R126, UR6, PT ;  /* 0x000000067e007c0c */ /* 0x001fda000bf06270 */
[----:B------:R-:W-:Y:S05]  /*42e60*/  @P0 EXIT ;  /* 0x000000000000094d */ /* 0x000fea0003800000 */
[----:B------:R0:W-:Y:S02]  /*42e70*/  STG.E.64 desc[UR4][R124.64+0x3500], RZ ;  /* 0x003500ff7c007986 */ /* 0x0001e4000c101b04 */
.L_x_3231:
[----:B------:R-:W-:Y:S05]  /*42e80*/  BSYNC.RECONVERGENT B2 ;  /* 0x0000000000027941 */ /* 0x000fea0003800200 */
.L_x_3215:
        /* <DEDUP_REMOVED lines=18> */
.L_x_3235:
[----:B------:R-:W-:Y:S05]  /*42fb0*/  BSYNC.RECONVERGENT B3 ;  /* 0x0000000000037941 */ /* 0x000fea0003800200 */
.L_x_3234:
        /* <DEDUP_REMOVED lines=20> */
.L_x_3239:
[----:B------:R-:W-:Y:S05]  /*43100*/  BSYNC.RECONVERGENT B4 ;  /* 0x0000000000047941 */ /* 0x000fea0003800200 */
.L_x_3238:
[----:B------:R-:W-:-:S07]  /*43110*/  F2FP.BF16.F32.PACK_AB R222, RZ, R222 ;  /* 0x000000deffde723e */ /* 0x000fce00000010ff */
.L_x_3237:
[----:B------:R-:W-:Y:S05]  /*43120*/  BSYNC.RECONVERGENT B3 ;  /* 0x0000000000037941 */ /* 0x000fea0003800200 */
.L_x_3236:
        /* <DEDUP_REMOVED lines=19> */
.L_x_3243:
[----:B------:R-:W-:Y:S05]  /*43260*/  BSYNC.RECONVERGENT B4 ;  /* 0x0000000000047941 */ /* 0x000fea0003800200 */
.L_x_3242:
[----:B------:R-:W-:-:S07]  /*43270*/  F2FP.BF16.F32.PACK_AB R223, RZ, R223 ;  /* 0x000000dfffdf723e */ /* 0x000fce00000010ff */
.L_x_3241:
[----:B------:R-:W-:Y:S05]  /*43280*/  BSYNC.RECONVERGENT B3 ;  /* 0x0000000000037941 */ /* 0x000fea0003800200 */
.L_x_3240:
        /* <DEDUP_REMOVED lines=19> */
.L_x_3247:
[----:B------:R-:W-:Y:S05]  /*433c0*/  BSYNC.RECONVERGENT B4 ;  /* 0x0000000000047941 */ /* 0x000fea0003800200 */
.L_x_3246:
[----:B------:R-:W-:-:S07]  /*433d0*/  F2FP.BF16.F32.PACK_AB R126, RZ, R126 ;  /* 0x0000007eff7e723e */ /* 0x000fce00000010ff */
.L_x_3245:
[----:B------:R-:W-:Y:S05]  /*433e0*/  BSYNC.RECONVERGENT B3 ;  /* 0x0000000000037941 */ /* 0x000fea0003800200 */
.L_x_3244:
[----:B------:R-:W-:Y:S02]  /*433f0*/  PRMT R223, R223, 0x5410, R126 ;  /* 0x00005410dfdf7816 */ /* 0x000fe4000000007e */
[----:B------:R-:W-:-:S05]  /*43400*/  LOP3.LUT R126, R222, 0xffff, RZ, 0xc0, !PT ;  /* 0x0000ffffde7e7812 */ /* 0x000fca00078ec0ff */
[----:B------:R-:W-:-:S05]  /*43410*/  IMAD.WIDE.U32 R126, R126, 0x10000, RZ ;  /* 0x000100007e7e7825 */ /* 0x000fca00078e00ff */
[----:B------:R-:W-:Y:S02]  /*43420*/  LOP3.LUT R127, R223, R127, RZ, 0xfc, !PT ;  /* 0x0000007fdf7f7212 */ /* 0x000fe400078efcff */
[----:B------:R-:W-:-:S05]  /*43430*/  LOP3.LUT R126, R126, R216, RZ, 0xfc, !PT ;  /* 0x000000d87e7e7212 */ /* 0x000fca00078efcff */
[----:B------:R0:W-:Y:S01]  /*43440*/  STG.E.64 desc[UR4][R124.64+0x3600], R126 ;  /* 0x0036007e7c007986 */ /* 0x0001e2000c101b04 */
[----:B------:R-:W-:Y:S05]  /*43450*/  BRA `(.L_x_3248) ;  /* 0x0000000000107947 */ /* 0x000fea0003800000 */
.L_x_3233:
[----:B------:R-:W0:Y:S02]  /*43460*/  LDCU UR6, c[0x0][0x39c] ;  /* 0x00007380ff0677ac */ /* 0x000e240008000800 */
[----:B0-----:R-:W-:-:S13]  /*43470*/  ISETP.GE.AND P0, PT, R126, UR6, PT ;  /* 0x000000067e007c0c */ /* 0x001fda000bf06270 */
[----:B------:R-:W-:Y:S05]  /*43480*/  @P0 EXIT ;  /* 0x000000000000094d */ /* 0x000fea0003800000 */
[----:B------:R0:W-:Y:S02]  /*43490*/  STG.E.64 desc[UR4][R124.64+0x3600], RZ ;  /* 0x003600ff7c007986 */ /* 0x0001e4000c101b04 */
.L_x_3248:
[----:B------:R-:W-:Y:S05]  /*434a0*/  BSYNC.RECONVERGENT B2 ;  /* 0x0000000000027941 */ /* 0x000fea0003800200 */
.L_x_3232:
        /* <DEDUP_REMOVED lines=18> */
.L_x_3252:
[----:B------:R-:W-:Y:S05]  /*435d0*/  BSYNC.RECONVERGENT B3 ;  /* 0x0000000000037941 */ /* 0x000fea0003800200 */
.L_x_3251:
        /* <DEDUP_REMOVED lines=20> */
.L_x_3256:
[----:B------:R-:W-:Y:S05]  /*43720*/  BSYNC.RECONVERGENT B4 ;  /* 0x0000000000047941 */ /* 0x000fea0003800200 */
.L_x_3255:
[----:B------:R-:W-:-:S07]  /*43730*/  F2FP.BF16.F32.PACK_AB R222, RZ, R222 ;  /* 0x000000deffde723e */ /* 0x000fce00000010ff */
.L_x_3254:
[----:B------:R-:W-:Y:S05]  /*43740*/  BSYNC.RECONVERGENT B3 ;  /* 0x0000000000037941 */ /* 0x000fea0003800200 */
.L_x_3253:
        /* <DEDUP_REMOVED lines=19> */
.L_x_3260:
[----:B------:R-:W-:Y:S05]  /*43880*/  BSYNC.RECONVERGENT B4 ;  /* 0x0000000000047941 */ /* 0x000fea0003800200 */
.L_x_3259:
[----:B------:R-:W-:-:S07]  /*43890*/  F2FP.BF16.F32.PACK_AB R223, RZ, R223 ;  /* 0x000000dfffdf723e */ /* 0x000fce00000010ff */
.L_x_3258:
[----:B------:R-:W-:Y:S05]  /*438a0*/  BSYNC.RECONVERGENT B3 ;  /* 0x0000000000037941 */ /* 0x000fea0003800200 */
.L_x_3257:
        /* <DEDUP_REMOVED lines=19> */
.L_x_3264:
[----:B------:R-:W-:Y:S05]  /*439e0*/  BSYNC.RECONVERGENT B4 ;  /* 0x0000000000047941 */ /* 0x000fea0003800200 */
.L_x_3263:
[----:B------:R-:W-:-:S07]  /*439f0*/  F2FP.BF16.F32.PACK_AB R126, RZ, R126 ;  /* 0x0000007eff7e723e */ /* 0x000fce00000010ff */
.L_x_3262:
[----:B------:R-:W-:Y:S05]  /*43a00*/  BSYNC.RECONVERGENT B3 ;  /* 0x0000000000037941 */ /* 0x000fea0003800200 */
.L_x_3261:
[----:B------:R-:W-:Y:S02]  /*43a10*/  PRMT R223, R223, 0x5410, R126 ;  /* 0x00005410dfdf7816 */ /* 0x000fe4000000007e */
[----:B------:R-:W-:-:S05]  /*43a20*/  LOP3.LUT R126, R222, 0xffff, RZ, 0xc0, !PT ;  /* 0x0000ffffde7e7812 */ /* 0x000fca00078ec0ff */
[----:B------:R-:W-:-:S05]  /*43a30*/  IMAD.WIDE.U32 R126, R126, 0x10000, RZ ;  /* 0x000100007e7e7825 */ /* 0x000fca00078e00ff */
[----:B------:R-:W-:Y:S02]  /*43a40*/  LOP3.LUT R127, R223, R127, RZ, 0xfc, !PT ;  /* 0x0000007fdf7f7212 */ /* 0x000fe400078efcff */
[----:B------:R-:W-:-:S05]  /*43a50*/  LOP3.LUT R126, R126, R216, RZ, 0xfc, !PT ;  /* 0x000000d87e7e7212 */ /* 0x000fca00078efcff */
[----:B------:R0:W-:Y:S01]  /*43a60*/  STG.E.64 desc[UR4][R124.64+0x3700], R126 ;  /* 0x0037007e7c007986 */ /* 0x0001e2000c101b04 */
[----:B------:R-:W-:Y:S05]  /*43a70*/  BRA `(.L_x_3265) ;  /* 0x0000000000107947 */ /* 0x000fea0003800000 */
.L_x_3250:
[----:B------:R-:W0:Y:S02]  /*43a80*/  LDCU UR6, c[0x0][0x39c] ;  /* 0x00007380ff0677ac */ /* 0x000e240008000800 */
[----:B0-----:R-:W-:-:S13]  /*43a90*/  ISETP.GE.AND P0, PT, R126, UR6, PT ;  /* 0x000000067e007c0c */ /* 0x001fda000bf06270 */
[----:B------:R-:W-:Y:S05]  /*43aa0*/  @P0 EXIT ;  /* 0x000000000000094d */ /* 0x000fea0003800000 */
[----:B------:R0:W-:Y:S02]  /*43ab0*/  STG.E.64 desc[UR4][R124.64+0x3700], RZ ;  /* 0x003700ff7c007986 */ /* 0x0001e4000c101b04 */
.L_x_3265:
[----:B------:R-:W-:Y:S05]  /*43ac0*/  BSYNC.RECONVERGENT B2 ;  /* 0x0000000000027941 */ /* 0x000fea0003800200 */
.L_x_3249:
        /* <DEDUP_REMOVED lines=18> */
.L_x_3269:
[----:B------:R-:W-:Y:S05]  /*43bf0*/  BSYNC.RECONVERGENT B3 ;  /* 0x0000000000037941 */ /* 0x000fea0003800200 */
.L_x_3268:
        /* <DEDUP_REMOVED lines=20> */
.L_x_3273:
[----:B------:R-:W-:Y:S05]  /*43d40*/  BSYNC.RECONVERGENT B4 ;  /* 0x0000000000047941 */ /* 0x000fea0003800200 */
.L_x_3272:
[----:B------:R-:W-:-:S07]  /*43d50*/  F2FP.BF16.F32.PACK_AB R222, RZ, R222 ;  /* 0x000000deffde723e */ /* 0x000fce00000010ff */
.L_x_3271:
[----:B------:R-:W-:Y:S05]  /*43d60*/  BSYNC.RECONVERGENT B3 ;  /* 0x0000000000037941 */ /* 0x000fea0003800200 */
.L_x_3270:
        /* <DEDUP_REMOVED lines=19> */
.L_x_3277:
[----:B------:R-:W-:Y:S05]  /*43ea0*/  BSYNC.RECONVERGENT B4 ;  /* 0x0000000000047941 */ /* 0x000fea0003800200 */
.L_x_3276:
[----:B------:R-:W-:-:S07]  /*43eb0*/  F2FP.BF16.F32.PACK_AB R223, RZ, R223 ;  /* 0x000000dfffdf723e */ /* 0x000fce00000010ff */
.L_x_3275:
[----:B------:R-:W-:Y:S05]  /*43ec0*/  BSYNC.RECONVERGENT B3 ;  /* 0x0000000000037941 */ /* 0x000fea0003800200 */
.L_x_3274:
        /* <DEDUP_REMOVED lines=19> */
.L_x_3281:
[----:B------:R-:W-:Y:S05]  /*44000*/  BSYNC.RECONVERGENT B4 ;  /* 0x0000000000047941 */ /* 0x000fea0003800200 */
.L_x_3280:
[----:B------:R-:W-:-:S07]  /*44010*/  F2FP.BF16.F32.PACK_AB R126, RZ, R126 ;  /* 0x0000007eff7e723e */ /* 0x000fce00000010ff */
.L_x_3279:
[----:B------:R-:W-:Y:S05]  /*44020*/  BSYNC.RECONVERGENT B3 ;  /* 0x0000000000037941 */ /* 0x000fea0003800200 */
.L_x_3278:
[----:B------:R-:W-:Y:S02]  /*44030*/  PRMT R223, R223, 0x5410, R126 ;  /* 0x00005410dfdf7816 */ /* 0x000fe4000000007e */
[----:B------:R-:W-:-:S05]  /*44040*/  LOP3.LUT R126, R222, 0xffff, RZ, 0xc0, !PT ;  /* 0x0000ffffde7e7812 */ /* 0x000fca00078ec0ff */
[----:B------:R-:W-:-:S05]  /*44050*/  IMAD.WIDE.U32 R126, R126, 0x10000, RZ ;  /* 0x000100007e7e7825 */ /* 0x000fca00078e00ff */
[----:B------:R-:W-:Y:S02]  /*44060*/  LOP3.LUT R127, R223, R127, RZ, 0xfc, !PT ;  /* 0x0000007fdf7f7212 */ /* 0x000fe400078efcff */
[----:B------:R-:W-:-:S05]  /*44070*/  LOP3.LUT R126, R126, R216, RZ, 0xfc, !PT ;  /* 0x000000d87e7e7212 */ /* 0x000fca00078efcff */
[----:B------:R0:W-:Y:S01]  /*44080*/  STG.E.64 desc[UR4][R124.64+0x3800], R126 ;  /* 0x0038007e7c007986 */ /* 0x0001e2000c101b04 */
[----:B------:R-:W-:Y:S05]  /*44090*/  BRA `(.L_x_3282) ;  /* 0x0000000000107947 */ /* 0x000fea0003800000 */
.L_x_3267:
[----:B------:R-:W0:Y:S02]  /*440a0*/  LDCU UR6, c[0x0][0x39c] ;  /* 0x00007380ff0677ac */ /* 0x000e240008000800 */
[----:B0-----:R-:W-:-:S13]  /*440b0*/  ISETP.GE.AND P0, PT, R126, UR6, PT ;  /* 0x000000067e007c0c */ /* 0x001fda000bf06270 */
[----:B------:R-:W-:Y:S05]  /*440c0*/  @P0 EXIT ;  /* 0x000000000000094d */ /* 0x000fea0003800000 */
[----:B------:R0:W-:Y:S02]  /*440d0*/  STG.E.64 desc[UR4][R124.64+0x3800], RZ ;  /* 0x003800ff7c007986 */ /* 0x0001e4000c101b04 */
.L_x_3282:
[----:B------:R-:W-:Y:S05]  /*440e0*/  BSYNC.RECONVERGENT B2 ;  /* 0x0000000000027941 */ /* 0x000fea0003800200 */
.L_x_3266:
        /* <DEDUP_REMOVED lines=18> */
.L_x_3286:
[----:B------:R-:W-:Y:S05]  /*44210*/  BSYNC.RECONVERGENT B3 ;  /* 0x0000000000037941 */ /* 0x000fea0003800200 */
.L_x_3285:
        /* <DEDUP_REMOVED lines=20> */
.L_x_3290:
[----:B------:R-:W-:Y:S05]  /*44360*/  BSYNC.RECONVERGENT B4 ;  /* 0x0000000000047941 */ /* 0x000fea0003800200 */
.L_x_3289:
[----:B------:R-:W-:-:S07]  /*44370*/  F2FP.BF16.F32.PACK_AB R222, RZ, R222 ;  /* 0x000000deffde723e */ /* 0x000fce00000010ff */
.L_x_3288:
[----:B------:R-:W-:Y:S05]  /*44380*/  BSYNC.RECONVERGENT B3 ;  /* 0x0000000000037941 */ /* 0x000fea0003800200 */
.L_x_3287:
        /* <DEDUP_REMOVED lines=19> */
.L_x_3294:
[----:B------:R-:W-:Y:S05]  /*444c0*/  BSYNC.RECONVERGENT B4 ;  /* 0x0000000000047941 */ /* 0x000fea0003800200 */
.L_x_3293:
[----:B------:R-:W-:-:S07]  /*444d0*/  F2FP.BF16.F32.PACK_AB R223, RZ, R223 ;  /* 0x000000dfffdf723e */ /* 0x000fce00000010ff */
.L_x_3292:
[----:B------:R-:W-:Y:S05]  /*444e0*/  BSYNC.RECONVERGENT B3 ;  /* 0x0000000000037941 */ /* 0x000fea0003800200 */
.L_x_3291:
        /* <DEDUP_REMOVED lines=19> */
.L_x_3298:
[----:B------:R-:W-:Y:S05]  /*44620*/  BSYNC.RECONVERGENT B4 ;  /* 0x0000000000047941 */ /* 0x000fea0003800200 */
.L_x_3297:
[----:B------:R-:W-:-:S07]  /*44630*/  F2FP.BF16.F32.PACK_AB R126, RZ, R126 ;  /* 0x0000007eff7e723e */ /* 0x000fce00000010ff */
.L_x_3296:
[----:B------:R-:W-:Y:S05]  /*44640*/  BSYNC.RECONVERGENT B3 ;  /* 0x0000000000037941 */ /* 0x000fea0003800200 */
.L_x_3295:
[----:B------:R-:W-:Y:S02]  /*44650*/  PRMT R223, R223, 0x5410, R126 ;  /* 0x00005410dfdf7816 */ /* 0x000fe4000000007e */
[----:B------:R-:W-:-:S05]  /*44660*/  LOP3.LUT R126, R222, 0xffff, RZ, 0xc0, !PT ;  /* 0x0000ffffde7e7812 */ /* 0x000fca00078ec0ff */
[----:B------:R-:W-:-:S05]  /*44670*/  IMAD.WIDE.U32 R126, R126, 0x10000, RZ ;  /* 0x000100007e7e7825 */ /* 0x000fca00078e00ff */
[----:B------:R-:W-:Y:S02]  /*44680*/  LOP3.LUT R127, R223, R127, RZ, 0xfc, !PT ;  /* 0x0000007fdf7f7212 */ /* 0x000fe400078efcff */
[----:B------:R-:W-:-:S05]  /*44690*/  LOP3.LUT R126, R126, R216, RZ, 0xfc, !PT ;  /* 0x000000d87e7e7212 */ /* 0x000fca00078efcff */
[----:B------:R0:W-:Y:S01]  /*446a0*/  STG.E.64 desc[UR4][R124.64+0x3900], R126 ;  /* 0x0039007e7c007986 */ /* 0x0001e2000c101b04 */
[----:B------:R-:W-:Y:S05]  /*446b0*/  BRA `(.L_x_3299) ;  /* 0x0000000000107947 */ /* 0x000fea0003800000 */
.L_x_3284:
[----:B------:R-:W0:Y:S02]  /*446c0*/  LDCU UR6, c[0x0][0x39c] ;  /* 0x00007380ff0677ac */ /* 0x000e240008000800 */
[----:B0-----:R-:W-:-:S13]  /*446d0*/  ISETP.GE.AND P0, PT, R126, UR6, PT ;  /* 0x000000067e007c0c */ /* 0x001fda000bf06270 */
[----:B------:R-:W-:Y:S05]  /*446e0*/  @P0 EXIT ;  /* 0x000000000000094d */ /* 0x000fea0003800000 */
[----:B------:R0:W-:Y:S02]  /*446f0*/  STG.E.64 desc[UR4][R124.64+0x3900], RZ ;  /* 0x003900ff7c007986 */ /* 0x0001e4000c101b04 */
.L_x_3299:
[----:B------:R-:W-:Y:S05]  /*44700*/  BSYNC.RECONVERGENT B2 ;  /* 0x0000000000027941 */ /* 0x000fea0003800200 */
.L_x_3283:
        /* <DEDUP_REMOVED lines=18> */
.L_x_3303:
[----:B------:R-:W-:Y:S05]  /*44830*/  BSYNC.RECONVERGENT B3 ;  /* 0x0000000000037941 */ /* 0x000fea0003800200 */
.L_x_3302:
        /* <DEDUP_REMOVED lines=20> */
.L_x_3307:
[----:B------:R-:W-:Y:S05]  /*44980*/  BSYNC.RECONVERGENT B4 ;  /* 0x0000000000047941 */ /* 0x000fea0003800200 */
.L_x_3306:
[----:B------:R-:W-:-:S07]  /*44990*/  F2FP.BF16.F32.PACK_AB R222, RZ, R222 ;  /* 0x000000deffde723e */ /* 0x000fce00000010ff */
.L_x_3305:
[----:B------:R-:W-:Y:S05]  /*449a0*/  BSYNC.RECONVERGENT B3 ;  /* 0x0000000000037941 */ /* 0x000fea0003800200 */
.L_x_3304:
        /* <DEDUP_REMOVED lines=19> */
.L_x_3311:
[----:B------:R-:W-:Y:S05]  /*44ae0*/  BSYNC.RECONVERGENT B4 ;  /* 0x0000000000047941 */ /* 0x000fea0003800200 */
.L_x_3310:
[----:B------:R-:W-:-:S07]  /*44af0*/  F2FP.BF16.F32.PACK_AB R223, RZ, R223 ;  /* 0x000000dfffdf723e */ /* 0x000fce00000010ff */
.L_x_3309:
[----:B------:R-:W-:Y:S05]  /*44b00*/  BSYNC.RECONVERGENT B3 ;  /* 0x0000000000037941 */ /* 0x000fea0003800200 */
.L_x_3308:
        /* <DEDUP_REMOVED lines=19> */
.L_x_3315:
[----:B------:R-:W-:Y:S05]  /*44c40*/  BSYNC.RECONVERGENT B4 ;  /* 0x0000000000047941 */ /* 0x000fea0003800200 */
.L_x_3314:
[----:B------:R-:W-:-:S07]  /*44c50*/  F2FP.BF16.F32.PACK_AB R126, RZ, R126 ;  /* 0x0000007eff7e723e */ /* 0x000fce00000010ff */
.L_x_3313:
[----:B------:R-:W-:Y:S05]  /*44c60*/  BSYNC.RECONVERGENT B3 ;  /* 0x0000000000037941 */ /* 0x000fea0003800200 */
.L_x_3312:
[----:B------:R-:W-:Y:S02]  /*44c70*/  PRMT R223, R223, 0x5410, R126 ;  /* 0x00005410dfdf7816 */ /* 0x000fe4000000007e */
[----:B------:R-:W-:-:S05]  /*44c80*/  LOP3.LUT R126, R222, 0xffff, RZ, 0xc0, !PT ;  /* 0x0000ffffde7e7812 */ /* 0x000fca00078ec0ff */
[----:B------:R-:W-:-:S05]  /*44c90*/  IMAD.WIDE.U32 R126, R126, 0x10000, RZ ;  /* 0x000100007e7e7825 */ /* 0x000fca00078e00ff */
[----:B------:R-:W-:Y:S02]  /*44ca0*/  LOP3.LUT R127, R223, R127, RZ, 0xfc, !PT ;  /* 0x0000007fdf7f7212 */ /* 0x000fe400078efcff */
[----:B------:R-:W-:-:S05]  /*44cb0*/  LOP3.LUT R126, R126, R216, RZ, 0xfc, !PT ;  /* 0x000000d87e7e7212 */ /* 0x000fca00078efcff */
[----:B------:R0:W-:Y:S01]  /*44cc0*/  STG.E.64 desc[UR4][R124.64+0x3a00], R126 ;  /* 0x003a007e7c007986 */ /* 0x0001e2000c101b04 */
[----:B------:R-:W-:Y:S05]  /*44cd0*/  BRA `(.L_x_3316) ;  /* 0x0000000000107947 */ /* 0x000fea0003800000 */
.L_x_3301:
[----:B------:R-:W0:Y:S02]  /*44ce0*/  LDCU UR6, c[0x0][0x39c] ;  /* 0x00007380ff0677ac */ /* 0x000e240008000800 */
[----:B0-----:R-:W-:-:S13]  /*44cf0*/  ISETP.GE.AND P0, PT, R126, UR6, PT ;  /* 0x000000067e007c0c */ /* 0x001fda000bf06270 */
[----:B------:R-:W-:Y:S05]  /*44d00*/  @P0 EXIT ;  /* 0x000000000000094d */ /* 0x000fea0003800000 */
[----:B------:R0:W-:Y:S02]  /*44d10*/  STG.E.64 desc[UR4][R124.64+0x3a00], RZ ;  /* 0x003a00ff7c007986 */ /* 0x0001e4000c101b04 */
.L_x_3316:
[----:B------:R-:W-:Y:S05]  /*44d20*/  BSYNC.RECONVERGENT B2 ;  /* 0x0000000000027941 */ /* 0x000fea0003800200 */
.L_x_3300:
        /* <DEDUP_REMOVED lines=18> */
.L_x_3320:
[----:B------:R-:W-:Y:S05]  /*44e50*/  BSYNC.RECONVERGENT B3 ;  /* 0x0000000000037941 */ /* 0x000fea0003800200 */
.L_x_3319:
        /* <DEDUP_REMOVED lines=20> */
.L_x_3324:
[----:B------:R-:W-:Y:S05]  /*44fa0*/  BSYNC.RECONVERGENT B4 ;  /* 0x0000000000047941 */ /* 0x000fea0003800200 */
.L_x_3323:
[----:B------:R-:W-:-:S07]  /*44fb0*/  F2FP.BF16.F32.PACK_AB R222, RZ, R222 ;  /* 0x000000deffde723e */ /* 0x000fce00000010ff */
.L_x_3322:
[----:B------:R-:W-:Y:S05]  /*44fc0*/  BSYNC.RECONVERGENT B3 ;  /* 0x0000000000037941 */ /* 0x000fea0003800200 */
.L_x_3321:
        /* <DEDUP_REMOVED lines=19> */
.L_x_3328:
[----:B------:R-:W-:Y:S05]  /*45100*/  BSYNC.RECONVERGENT B4 ;  /* 0x0000000000047941 */ /* 0x000fea0003800200 */
.L_x_3327:
[----:B------:R-:W-:-:S07]  /*45110*/  F2FP.BF16.F32.PACK_AB R223, RZ, R223 ;  /* 0x000000dfffdf723e */ /* 0x000fce00000010ff */
.L_x_3326:
[----:B------:R-:W-:Y:S05]  /*45120*/  BSYNC.RECONVERGENT B3 ;  /* 0x0000000000037941 */ /* 0x000fea0003800200 */
.L_x_3325:
        /* <DEDUP_REMOVED lines=19> */
.L_x_3332:
[----:B------:R-:W-:Y:S05]  /*45260*/  BSYNC.RECONVERGENT B4 ;  /* 0x0000000000047941 */ /* 0x000fea0003800200 */
.L_x_3331:
[----:B------:R-:W-:-:S07]  /*45270*/  F2FP.BF16.F32.PACK_AB R126, RZ, R126 ;  /* 0x0000007eff7e723e */ /* 0x000fce00000010ff */
.L_x_3330:
[----:B------:R-:W-:Y:S05]  /*45280*/  BSYNC.RECONVERGENT B3 ;  /* 0x0000000000037941 */ /* 0x000fea0003800200 */
.L_x_3329:
[----:B------:R-:W-:Y:S02]  /*45290*/  PRMT R223, R223, 0x5410, R126 ;  /* 0x00005410dfdf7816 */ /* 0x000fe4000000007e */
[----:B------:R-:W-:-:S05]  /*452a0*/  LOP3.LUT R126, R222, 0xffff, RZ, 0xc0, !PT ;  /* 0x0000ffffde7e7812 */ /* 0x000fca00078ec0ff */
[----:B------:R-:W-:-:S05]  /*452b0*/  IMAD.WIDE.U32 R126, R126, 0x10000, RZ ;  /* 0x000100007e7e7825 */ /* 0x000fca00078e00ff */
[----:B------:R-:W-:Y:S02]  /*452c0*/  LOP3.LUT R127, R223, R127, RZ, 0xfc, !PT ;  /* 0x0000007fdf7f7212 */ /* 0x000fe400078efcff */
[----:B------:R-:W-:-:S05]  /*452d0*/  LOP3.LUT R126, R126, R216, RZ, 0xfc, !PT ;  /* 0x000000d87e7e7212 */ /* 0x000fca00078efcff */
[----:B------:R0:W-:Y:S01]  /*452e0*/  STG.E.64 desc[UR4][R124.64+0x3b00], R126 ;  /* 0x003b007e7c007986 */ /* 0x0001e2000c101b04 */
[----:B------:R-:W-:Y:S05]  /*452f0*/  BRA `(.L_x_3333) ;  /* 0x0000000000107947 */ /* 0x000fea0003800000 */
.L_x_3318:
[----:B------:R-:W0:Y:S02]  /*45300*/  LDCU UR6, c[0x0][0x39c] ;  /* 0x00007380ff0677ac */ /* 0x000e240008000800 */
[----:B0-----:R-:W-:-:S13]  /*45310*/  ISETP.GE.AND P0, PT, R126, UR6, PT ;  /* 0x000000067e007c0c */ /* 0x001fda000bf06270 */
[----:B------:R-:W-:Y:S05]  /*45320*/  @P0 EXIT ;  /* 0x000000000000094d */ /* 0x000fea0003800000 */
[----:B------:R0:W-:Y:S02]  /*45330*/  STG.E.64 desc[UR4][R124.64+0x3b00], RZ ;  /* 0x003b00ff7c007986 */ /* 0x0001e4000c101b04 */
.L_x_3333:
[----:B------:R-:W-:Y:S05]  /*45340*/  BSYNC.RECONVERGENT B2 ;  /* 0x0000000000027941 */ /* 0x000fea0003800200 */
.L_x_3317:
        /* <DEDUP_REMOVED lines=18> */
.L_x_3337:
[----:B------:R-:W-:Y:S05]  /*45470*/  BSYNC.RECONVERGENT B3 ;  /* 0x0000000000037941 */ /* 0x000fea0003800200 */
.L_x_3336:
        /* <DEDUP_REMOVED lines=20> */
.L_x_3341:
[----:B------:R-:W-:Y:S05]  /*455c0*/  BSYNC.RECONVERGENT B4 ;  /* 0x0000000000047941 */ /* 0x000fea0003800200 */
.L_x_3340:
[----:B------:R-:W-:-:S07]  /*455d0*/  F2FP.BF16.F32.PACK_AB R222, RZ, R222 ;  /* 0x000000deffde723e */ /* 0x000fce00000010ff */
.L_x_3339:
[----:B------:R-:W-:Y:S05]  /*455e0*/  BSYNC.RECONVERGENT B3 ;  /* 0x0000000000037941 */ /* 0x000fea0003800200 */
.L_x_3338:
        /* <DEDUP_REMOVED lines=19> */
.L_x_3345:
[----:B------:R-:W-:Y:S05]  /*45720*/  BSYNC.RECONVERGENT B4 ;  /* 0x0000000000047941 */ /* 0x000fea0003800200 */
.L_x_3344:
[----:B------:R-:W-:-:S07]  /*45730*/  F2FP.BF16.F32.PACK_AB R223, RZ, R223 ;  /* 0x000000dfffdf723e */ /* 0x000fce00000010ff */
.L_x_3343:
[----:B------:R-:W-:Y:S05]  /*45740*/  BSYNC.RECONVERGENT B3 ;  /* 0x0000000000037941 */ /* 0x000fea0003800200 */
.L_x_3342:
        /* <DEDUP_REMOVED lines=19> */
.L_x_3349:
[----:B------:R-:W-:Y:S05]  /*45880*/  BSYNC.RECONVERGENT B4 ;  /* 0x0000000000047941 */ /* 0x000fea0003800200 */
.L_x_3348:
[----:B------:R-:W-:-:S07]  /*45890*/  F2FP.BF16.F32.PACK_AB R126, RZ, R126 ;  /* 0x0000007eff7e723e */ /* 0x000fce00000010ff */
.L_x_3347:
[----:B------:R-:W-:Y:S05]  /*458a0*/  BSYNC.RECONVERGENT B3 ;  /* 0x0000000000037941 */ /* 0x000fea0003800200 */
.L_x_3346:
[----:B------:R-:W-:Y:S02]  /*458b0*/  PRMT R223, R223, 0x5410, R126 ;  /* 0x00005410dfdf7816 */ /* 0x000fe4000000007e */
[----:B------:R-:W-:-:S05]  /*458c0*/  LOP3.LUT R126, R222, 0xffff, RZ, 0xc0, !PT ;  /* 0x0000ffffde7e7812 */ /* 0x000fca00078ec0ff */
[----:B------:R-:W-:-:S05]  /*458d0*/  IMAD.WIDE.U32 R126, R126, 0x10000, RZ ;  /* 0x000100007e7e7825 */ /* 0x000fca00078e00ff */
[----:B------:R-:W-:Y:S02]  /*458e0*/  LOP3.LUT R127, R223, R127, RZ, 0xfc, !PT ;  /* 0x0000007fdf7f7212 */ /* 0x000fe400078efcff */
[----:B------:R-:W-:-:S05]  /*458f0*/  LOP3.LUT R126, R126, R216, RZ, 0xfc, !PT ;  /* 0x000000d87e7e7212 */ /* 0x000fca00078efcff */
[----:B------:R0:W-:Y:S01]  /*45900*/  STG.E.64 desc[UR4][R124.64+0x3c00], R126 ;  /* 0x003c007e7c007986 */ /* 0x0001e2000c101b04 */
[----:B------:R-:W-:Y:S05]  /*45910*/  BRA `(.L_x_3350) ;  /* 0x0000000000107947 */ /* 0x000fea0003800000 */
.L_x_3335:
[----:B------:R-:W0:Y:S02]  /*45920*/  LDCU UR6, c[0x0][0x39c] ;  /* 0x00007380ff0677ac */ /* 0x000e240008000800 */
[----:B0-----:R-:W-:-:S13]  /*45930*/  ISETP.GE.AND P0, PT, R126, UR6, PT ;  /* 0x000000067e007c0c */ /* 0x001fda000bf06270 */
[----:B------:R-:W-:Y:S05]  /*45940*/  @P0 EXIT ;  /* 0x000000000000094d */ /* 0x000fea0003800000 */
[----:B------:R0:W-:Y:S02]  /*45950*/  STG.E.64 desc[UR4][R124.64+0x3c00], RZ ;  /* 0x003c00ff7c007986 */ /* 0x0001e4000c101b04 */
.L_x_3350:
[----:B------:R-:W-:Y:S05]  /*45960*/  BSYNC.RECONVERGENT B2 ;  /* 0x0000000000027941 */ /* 0x000fea0003800200 */
.L_x_3334:
        /* <DEDUP_REMOVED lines=18> */
.L_x_3354:
[----:B------:R-:W-:Y:S05]  /*45a90*/  BSYNC.RECONVERGENT B3 ;  /* 0x0000000000037941 */ /* 0x000fea0003800200 */
.L_x_3353:
        /* <DEDUP_REMOVED lines=20> */
.L_x_3358:
[----:B------:R-:W-:Y:S05]  /*45be0*/  BSYNC.RECONVERGENT B4 ;  /* 0x0000000000047941 */ /* 0x000fea0003800200 */
.L_x_3357:
[----:B------:R-:W-:-:S07]  /*45bf0*/  F2FP.BF16.F32.PACK_AB R222, RZ, R222 ;  /* 0x000000deffde723e */ /* 0x000fce00000010ff */
.L_x_3356:
[----:B------:R-:W-:Y:S05]  /*45c00*/  BSYNC.RECONVERGENT B3 ;  /* 0x0000000000037941 */ /* 0x000fea0003800200 */
.L_x_3355:
        /* <DEDUP_REMOVED lines=19> */
.L_x_3362:
[----:B------:R-:W-:Y:S05]  /*45d40*/  BSYNC.RECONVERGENT B4 ;  /* 0x0000000000047941 */ /* 0x000fea0003800200 */
.L_x_3361:
[----:B------:R-:W-:-:S07]  /*45d50*/  F2FP.BF16.F32.PACK_AB R223, RZ, R223 ;  /* 0x000000dfffdf723e */ /* 0x000fce00000010ff */
.L_x_3360:
[----:B------:R-:W-:Y:S05]  /*45d60*/  BSYNC.RECONVERGENT B3 ;  /* 0x0000000000037941 */ /* 0x000fea0003800200 */
.L_x_3359:
        /* <DEDUP_REMOVED lines=19> */
.L_x_3366:
[----:B------:R-:W-:Y:S05]  /*45ea0*/  BSYNC.RECONVERGENT B4 ;  /* 0x0000000000047941 */ /* 0x000fea0003800200 */
.L_x_3365:
[----:B------:R-:W-:-:S07]  /*45eb0*/  F2FP.BF16.F32.PACK_AB R126, RZ, R126 ;  /* 0x0000007eff7e723e */ /* 0x000fce00000010ff */
.L_x_3364:
[----:B------:R-:W-:Y:S05]  /*45ec0*/  BSYNC.RECONVERGENT B3 ;  /* 0x0000000000037941 */ /* 0x000fea0003800200 */
.L_x_3363:
[----:B------:R-:W-:Y:S02]  /*45ed0*/  PRMT R223, R223, 0x5410, R126 ;  /* 0x00005410dfdf7816 */ /* 0x000fe4000000007e */
[----:B------:R-:W-:-:S05]  /*45ee0*/  LOP3.LUT R126, R222, 0xffff, RZ, 0xc0, !PT ;  /* 0x0000ffffde7e7812 */ /* 0x000fca00078ec0ff */
[----:B------:R-:W-:-:S05]  /*45ef0*/  IMAD.WIDE.U32 R126, R126, 0x10000, RZ ;  /* 0x000100007e7e7825 */ /* 0x000fca00078e00ff */
[----:B------:R-:W-:Y:S02]  /*45f00*/  LOP3.LUT R127, R223, R127, RZ, 0xfc, !PT ;  /* 0x0000007fdf7f7212 */ /* 0x000fe400078efcff */
[----:B------:R-:W-:-:S05]  /*45f10*/  LOP3.LUT R126, R126, R216, RZ, 0xfc, !PT ;  /* 0x000000d87e7e7212 */ /* 0x000fca00078efcff */
[----:B------:R0:W-:Y:S01]  /*45f20*/  STG.E.64 desc[UR4][R124.64+0x3d00], R126 ;  /* 0x003d007e7c007986 */ /* 0x0001e2000c101b04 */
[----:B------:R-:W-:Y:S05]  /*45f30*/  BRA `(.L_x_3367) ;  /* 0x0000000000107947 */ /* 0x000fea0003800000 */
.L_x_3352:
[----:B------:R-:W0:Y:S02]  /*45f40*/  LDCU UR6, c[0x0][0x39c] ;  /* 0x00007380ff0677ac */ /* 0x000e240008000800 */
[----:B0-----:R-:W-:-:S13]  /*45f50*/  ISETP.GE.AND P0, PT, R126, UR6, PT ;  /* 0x000000067e007c0c */ /* 0x001fda000bf06270 */
[----:B------:R-:W-:Y:S05]  /*45f60*/  @P0 EXIT ;  /* 0x000000000000094d */ /* 0x000fea0003800000 */
[----:B------:R0:W-:Y:S02]  /*45f70*/  STG.E.64 desc[UR4][R124.64+0x3d00], RZ ;  /* 0x003d00ff7c007986 */ /* 0x0001e4000c101b04 */
.L_x_3367:
[----:B------:R-:W-:Y:S05]  /*45f80*/  BSYNC.RECONVERGENT B2 ;  /* 0x0000000000027941 */ /* 0x000fea0003800200 */
.L_x_3351:
        /* <DEDUP_REMOVED lines=18> */
.L_x_3371:
[----:B------:R-:W-:Y:S05]  /*460b0*/  BSYNC.RECONVERGENT B3 ;  /* 0x0000000000037941 */ /* 0x000fea0003800200 */
.L_x_3370:
        /* <DEDUP_REMOVED lines=20> */
.L_x_3375:
[----:B------:R-:W-:Y:S05]  /*46200*/  BSYNC.RECONVERGENT B4 ;  /* 0x0000000000047941 */ /* 0x000fea0003800200 */
.L_x_3374:
[----:B------:R-:W-:-:S07]  /*46210*/  F2FP.BF16.F32.PACK_AB R222, RZ, R222 ;  /* 0x000000deffde723e */ /* 0x000fce00000010ff */
.L_x_3373:
[----:B------:R-:W-:Y:S05]  /*46220*/  BSYNC.RECONVERGENT B3 ;  /* 0x0000000000037941 */ /* 0x000fea0003800200 */
.L_x_3372:
        /* <DEDUP_REMOVED lines=19> */
.L_x_3379:
[----:B------:R-:W-:Y:S05]  /*46360*/  BSYNC.RECONVERGENT B4 ;  /* 0x0000000000047941 */ /* 0x000fea0003800200 */
.L_x_3378:
[----:B------:R-:W-:-:S07]  /*46370*/  F2FP.BF16.F32.PACK_AB R223, RZ, R223 ;  /* 0x000000dfffdf723e */ /* 0x000fce00000010ff */
.L_x_3377:
[----:B------:R-:W-:Y:S05]  /*46380*/  BSYNC.RECONVERGENT B3 ;  /* 0x0000000000037941 */ /* 0x000fea0003800200 */
.L_x_3376:
        /* <DEDUP_REMOVED lines=19> */
.L_x_3383:
[----:B------:R-:W-:Y:S05]  /*464c0*/  BSYNC.RECONVERGENT B4 ;  /* 0x0000000000047941 */ /* 0x000fea0003800200 */
.L_x_3382:
[----:B------:R-:W-:-:S07]  /*464d0*/  F2FP.BF16.F32.PACK_AB R126, RZ, R126 ;  /* 0x0000007eff7e723e */ /* 0x000fce00000010ff */
.L_x_3381:
[----:B------:R-:W-:Y:S05]  /*464e0*/  BSYNC.RECONVERGENT B3 ;  /* 0x0000000000037941 */ /* 0x000fea0003800200 */
.L_x_3380:
[----:B------:R-:W-:Y:S02]  /*464f0*/  PRMT R223, R223, 0x5410, R126 ;  /* 0x00005410dfdf7816 */ /* 0x000fe4000000007e */
[----:B------:R-:W-:-:S05]  /*46500*/  LOP3.LUT R126, R222, 0xffff, RZ, 0xc0, !PT ;  /* 0x0000ffffde7e7812 */ /* 0x000fca00078ec0ff */
[----:B------:R-:W-:-:S05]  /*46510*/  IMAD.WIDE.U32 R126, R126, 0x10000, RZ ;  /* 0x000100007e7e7825 */ /* 0x000fca00078e00ff */
[----:B------:R-:W-:Y:S02]  /*46520*/  LOP3.LUT R127, R223, R127, RZ, 0xfc, !PT ;  /* 0x0000007fdf7f7212 */ /* 0x000fe400078efcff */
[----:B------:R-:W-:-:S05]  /*46530*/  LOP3.LUT R126, R126, R216, RZ, 0xfc, !PT ;  /* 0x000000d87e7e7212 */ /* 0x000fca00078efcff */
[----:B------:R0:W-:Y:S01]  /*46540*/  STG.E.64 desc[UR4][R124.64+0x3e00], R126 ;  /* 0x003e007e7c007986 */ /* 0x0001e2000c101b04 */
[----:B------:R-:W-:Y:S05]  /*46550*/  BRA `(.L_x_3384) ;  /* 0x0000000000107947 */ /* 0x000fea0003800000 */
.L_x_3369:
[----:B------:R-:W0:Y:S02]  /*46560*/  LDCU UR6, c[0x0][0x39c] ;  /* 0x00007380ff0677ac */ /* 0x000e240008000800 */
[----:B0-----:R-:W-:-:S13]  /*46570*/  ISETP.GE.AND P0, PT, R126, UR6, PT ;  /* 0x000000067e007c0c */ /* 0x001fda000bf06270 */
[----:B------:R-:W-:Y:S05]  /*46580*/  @P0 EXIT ;  /* 0x000000000000094d */ /* 0x000fea0003800000 */
[----:B------:R0:W-:Y:S02]  /*46590*/  STG.E.64 desc[UR4][R124.64+0x3e00], RZ ;  /* 0x003e00ff7c007986 */ /* 0x0001e4000c101b04 */
.L_x_3384:
[----:B------:R-:W-:Y:S05]  /*465a0*/  BSYNC.RECONVERGENT B2 ;  /* 0x0000000000027941 */ /* 0x000fea0003800200 */
.L_x_3368:
        /* <DEDUP_REMOVED lines=18> */
.L_x_3388:
[----:B------:R-:W-:Y:S05]  /*466d0*/  BSYNC.RECONVERGENT B3 ;  /* 0x0000000000037941 */ /* 0x000fea0003800200 */
.L_x_3387:
        /* <DEDUP_REMOVED lines=20> */
.L_x_3392:
[----:B------:R-:W-:Y:S05]  /*46820*/  BSYNC.RECONVERGENT B4 ;  /* 0x0000000000047941 */ /* 0x000fea0003800200 */
.L_x_3391:
[----:B------:R-:W-:-:S07]  /*46830*/  F2FP.BF16.F32.PACK_AB R222, RZ, R222 ;  /* 0x000000deffde723e */ /* 0x000fce00000010ff */
.L_x_3390:
[----:B------:R-:W-:Y:S05]  /*46840*/  BSYNC.RECONVERGENT B3 ;  /* 0x0000000000037941 */ /* 0x000fea0003800200 */
.L_x_3389:
        /* <DEDUP_REMOVED lines=19> */
.L_x_3396:
[----:B------:R-:W-:Y:S05]  /*46980*/  BSYNC.RECONVERGENT B4 ;  /* 0x0000000000047941 */ /* 0x000fea0003800200 */
.L_x_3395:
[----:B------:R-:W-:-:S07]  /*46990*/  F2FP.BF16.F32.PACK_AB R223, RZ, R223 ;  /* 0x000000dfffdf723e */ /* 0x000fce00000010ff */
.L_x_3394:
[----:B------:R-:W-:Y:S05]  /*469a0*/  BSYNC.RECONVERGENT B3 ;  /* 0x0000000000037941 */ /* 0x000fea0003800200 */
.L_x_3393:
        /* <DEDUP_REMOVED lines=19> */
.L_x_3400:
[----:B------:R-:W-:Y:S05]  /*46ae0*/  BSYNC.RECONVERGENT B4 ;  /* 0x0000000000047941 */ /* 0x000fea0003800200 */
.L_x_3399:
[----:B------:R-:W-:-:S07]  /*46af0*/  F2FP.BF16.F32.PACK_AB R126, RZ, R126 ;  /* 0x0000007eff7e723e */ /* 0x000fce00000010ff */
.L_x_3398:
[----:B------:R-:W-:Y:S05]  /*46b00*/  BSYNC.RECONVERGENT B3 ;  /* 0x0000000000037941 */ /* 0x000fea0003800200 */
.L_x_3397:
[----:B------:R-:W-:Y:S02]  /*46b10*/  PRMT R223, R223, 0x5410, R126 ;  /* 0x00005410dfdf7816 */ /* 0x000fe4000000007e */
[----:B------:R-:W-:-:S05]  /*46b20*/  LOP3.LUT R126, R222, 0xffff, RZ, 0xc0, !PT ;  /* 0x0000ffffde7e7812 */ /* 0x000fca00078ec0ff */
[----:B------:R-:W-:-:S05]  /*46b30*/  IMAD.WIDE.U32 R126, R126, 0x10000, RZ ;  /* 0x000100007e7e7825 */ /* 0x000fca00078e00ff */
[----:B------:R-:W-:Y:S02]  /*46b40*/  LOP3.LUT R127, R223, R127, RZ, 0xfc, !PT ;  /* 0x0000007fdf7f7212 */ /* 0x000fe400078efcff */
[----:B------:R-:W-:-:S05]  /*46b50*/  LOP3.LUT R126, R126, R216, RZ, 0xfc, !PT ;  /* 0x000000d87e7e7212 */ /* 0x000fca00078efcff */
[----:B------:R0:W-:Y:S01]  /*46b60*/  STG.E.64 desc[UR4][R124.64+0x3f00], R126 ;  /* 0x003f007e7c007986 */ /* 0x0001e2000c101b04 */
[----:B------:R-:W-:Y:S05]  /*46b70*/  BRA `(.L_x_3401) ;  /* 0x0000000000107947 */ /* 0x000fea0003800000 */
.L_x_3386:
[----:B------:R-:W0:Y:S02]  /*46b80*/  LDCU UR6, c[0x0][0x39c] ;  /* 0x00007380ff0677ac */ /* 0x000e240008000800 */
[----:B0-----:R-:W-:-:S13]  /*46b90*/  ISETP.GE.AND P0, PT, R126, UR6, PT ;  /* 0x000000067e007c0c */ /* 0x001fda000bf06270 */
[----:B------:R-:W-:Y:S05]  /*46ba0*/  @P0 EXIT ;  /* 0x000000000000094d */ /* 0x000fea0003800000 */
[----:B------:R0:W-:Y:S02]  /*46bb0*/  STG.E.64 desc[UR4][R124.64+0x3f00], RZ ;  /* 0x003f00ff7c007986 */ /* 0x0001e4000c101b04 */
.L_x_3401:
[----:B------:R-:W-:Y:S05]  /*46bc0*/  BSYNC.RECONVERGENT B2 ;  /* 0x0000000000027941 */ /* 0x000fea0003800200 */
.L_x_3385:
[----:B------:R-:W5:Y:S01]  /*46bd0*/  S2R R129, SR_TID.X ;  /* 0x0000000000817919 */ /* 0x000f620000002100 */
[----:B------:R-:W-:Y:S01]  /*46be0*/  BSSY.RECONVERGENT B2, `(.L_x_3402) ;  /* 0x0000068000027945 */ /* 0x000fe20003800200 */
[----:B-----5:R-:W-:-:S04]  /*46bf0*/  SHF.L.U32 R129, R129, 0x2, RZ ;  /* 0x0000000281817819 */ /* 0x020fc800000006ff */
[----:B0-----:R-:W-:-:S04]  /*46c00*/  LOP3.LUT R126, R129, 0x2000, RZ, 0xfc, !PT ;  /* 0x00002000817e7812 */ /* 0x001fc800078efcff */
        /* <DEDUP_REMOVED lines=16> */
.L_x_3405:
[----:B------:R-:W-:Y:S05]  /*46d10*/  BSYNC.RECONVERGENT B3 ;  /* 0x0000000000037941 */ /* 0x000fea0003800200 */
.L_x_3404:
[----:B------:R-:W0:Y:S01]  /*46d20*/  S2R R126, SR_TID.X ;  /* 0x00000000007e7919 */ /* 0x000e220000002100 */
[----:B------:R-:W0:Y:S01]  /*46d30*/  F2F.BF16.F32 R216, R216 ;  /* 0x000000d800d87304 */ /* 0x000e220000202000 */
[----:B------:R-:W-:Y:S01]  /*46d40*/  BSSY.RECONVERGENT B3, `(.L_x_3406) ;  /* 0x0000016000037945 */ /* 0x000fe20003800200 */
[----:B------:R-:W-:Y:S02]  /*46d50*/  PRMT R222, RZ, 0x7610, R222 ;  /* 0x00007610ffde7816 */ /* 0x000fe400000000de */
[----:B0-----:R-:W-:-:S04]  /*46d60*/  SHF.L.U32 R126, R126, 0x2, RZ ;  /* 0x000000027e7e7819 */ /* 0x001fc800000006ff */
[----:B------:R-:W-:-:S04]  /*46d70*/  LOP3.LUT R126, R126, 0x2001, RZ, 0xfc, !PT ;  /* 0x000020017e7e7812 */ /* 0x000fc800078efcff */
        /* <DEDUP_REMOVED lines=16> */
.L_x_3409:
[----:B------:R-:W-:Y:S05]  /*46e80*/  BSYNC.RECONVERGENT B4 ;  /* 0x0000000000047941 */ /* 0x000fea0003800200 */
.L_x_3408:
[----:B------:R-:W-:-:S07]  /*46e90*/  F2FP.BF16.F32.PACK_AB R222, RZ, R222 ;  /* 0x000000deffde723e */ /* 0x000fce00000010ff */
.L_x_3407:
[----:B------:R-:W-:Y:S05]  /*46ea0*/  BSYNC.RECONVERGENT B3 ;  /* 0x0000000000037941 */ /* 0x000fea0003800200 */
.L_x_3406:
[----:B------:R-:W0:Y:S01]  /*46eb0*/  S2R R126, SR_TID.X ;  /* 0x00000000007e7919 */ /* 0x000e220000002100 */
        /* <DEDUP_REMOVED lines=20> */
.L_x_3413:
[----:B------:R-:W-:Y:S05]  /*47000*/  BSYNC.RECONVERGENT B4 ;  /* 0x0000000000047941 */ /* 0x000fea0003800200 */
.L_x_3412:
[----:B------:R-:W-:-:S07]  /*47010*/  F2FP.BF16.F32.PACK_AB R223, RZ, R223 ;  /* 0x000000dfffdf723e */ /* 0x000fce00000010ff */
.L_x_3411:
[----:B------:R-:W-:Y:S05]  /*47020*/  BSYNC.RECONVERGENT B3 ;  /* 0x0000000000037941 */ /* 0x000fea0003800200 */
.L_x_3410:
[----:B------:R-:W0:Y:S01]  /*47030*/  S2R R129, SR_TID.X ;  /* 0x0000000000817919 */ /* 0x000e220000002100 */
[----:B------:R-:W-:Y:S01]  /*47040*/  BSSY.RECONVERGENT B3, `(.L_x_3414) ;  /* 0x0000016000037945 */ /* 0x000fe20003800200 */
[----:B0-----:R-:W-:-:S04]  /*47050*/  SHF.L.U32 R129, R129, 0x2, RZ ;  /* 0x0000000281817819 */ /* 0x001fc800000006ff */
[----:B------:R-:W-:-:S04]  /*47060*/  LOP3.LUT R126, R129, 0x2003, RZ, 0xfc, !PT ;  /* 0x00002003817e7812 */ /* 0x000fc800078efcff */
        /* <DEDUP_REMOVED lines=17> */
.L_x_3417:
[----:B------:R-:W-:Y:S05]  /*47180*/  BSYNC.RECONVERGENT B4 ;  /* 0x0000000000047941 */ /* 0x000fea0003800200 */
.L_x_3416:
[----:B------:R-:W-:-:S07]  /*47190*/  F2FP.BF16.F32.PACK_AB R126, RZ, R126 ;  /* 0x0000007eff7e723e */ /* 0x000fce00000010ff */
.L_x_3415:
[----:B------:R-:W-:Y:S05]  /*471a0*/  BSYNC.RECONVERGENT B3 ;  /* 0x0000000000037941 */ /* 0x000fea0003800200 */
.L_x_3414:
[----:B------:R-:W-:Y:S02]  /*471b0*/  PRMT R223, R223, 0x5410, R126 ;  /* 0x00005410dfdf7816 */ /* 0x000fe4000000007e */
[----:B------:R-:W-:-:S05]  /*471c0*/  LOP3.LUT R126, R222, 0xffff, RZ, 0xc0, !PT ;  /* 0x0000ffffde7e7812 */ /* 0x000fca00078ec0ff */
[----:B------:R-:W-:-:S05]  /*471d0*/  IMAD.WIDE.U32 R126, R126, 0x10000, RZ ;  /* 0x000100007e7e7825 */ /* 0x000fca00078e00ff */
[----:B------:R-:W-:Y:S02]  /*471e0*/  LOP3.LUT R127, R223, R127, RZ, 0xfc, !PT ;  /* 0x0000007fdf7f7212 */ /* 0x000fe400078efcff */
[----:B------:R-:W-:-:S05]  /*471f0*/  LOP3.LUT R126, R126, R216, RZ, 0xfc, !PT ;  /* 0x000000d87e7e7212 */ /* 0x000fca00078efcff */
[----:B------:R0:W-:Y:S01]  /*47200*/  STG.E.64 desc[UR4][R124.64+0x4000], R126 ;  /* 0x0040007e7c007986 */ /* 0x0001e2000c101b04 */
[----:B------:R-:W-:Y:S05]  /*47210*/  BRA `(.L_x_3418) ;  /* 0x0000000000107947 */ /* 0x000fea0003800000 */
.L_x_3403:
[----:B------:R-:W0:Y:S02]  /*47220*/  LDCU UR6, c[0x0][0x39c] ;  /* 0x00007380ff0677ac */ /* 0x000e240008000800 */
[----:B0-----:R-:W-:-:S13]  /*47230*/  ISETP.GE.AND P0, PT, R126, UR6, PT ;  /* 0x000000067e007c0c */ /* 0x001fda000bf06270 */
[----:B------:R-:W-:Y:S05]  /*47240*/  @P0 EXIT ;  /* 0x000000000000094d */ /* 0x000fea0003800000 */
[----:B------:R0:W-:Y:S02]  /*47250*/  STG.E.64 desc[UR4][R124.64+0x4000], RZ ;  /* 0x004000ff7c007986 */ /* 0x0001e4000c101b04 */
.L_x_3418:
[----:B------:R-:W-:Y:S05]  /*47260*/  BSYNC.RECONVERGENT B2 ;  /* 0x0000000000027941 */ /* 0x000fea0003800200 */
.L_x_3402:
        /* <DEDUP_REMOVED lines=18> */
.L_x_3422:
[----:B------:R-:W-:Y:S05]  /*47390*/  BSYNC.RECONVERGENT B3 ;  /* 0x0000000000037941 */ /* 0x000fea0003800200 */
.L_x_3421:
        /* <DEDUP_REMOVED lines=20> */
.L_x_3426:
[----:B------:R-:W-:Y:S05]  /*474e0*/  BSYNC.RECONVERGENT B4 ;  /* 0x0000000000047941 */ /* 0x000fea0003800200 */
.L_x_3425:
[----:B------:R-:W-:-:S07]  /*474f0*/  F2FP.BF16.F32.PACK_AB R222, RZ, R222 ;  /* 0x000000deffde723e */ /* 0x000fce00000010ff */
.L_x_3424:
[----:B------:R-:W-:Y:S05]  /*47500*/  BSYNC.RECONVERGENT B3 ;  /* 0x0000000000037941 */ /* 0x000fea0003800200 */
.L_x_3423:
        /* <DEDUP_REMOVED lines=19> */
.L_x_3430:
[----:B------:R-:W-:Y:S05]  /*47640*/  BSYNC.RECONVERGENT B4 ;  /* 0x0000000000047941 */ /* 0x000fea0003800200 */
.L_x_3429:
[----:B------:R-:W-:-:S07]  /*47650*/  F2FP.BF16.F32.PACK_AB R223, RZ, R223 ;  /* 0x000000dfffdf723e */ /* 0x000fce00000010ff */
.L_x_3428:
[----:B------:R-:W-:Y:S05]  /*47660*/  BSYNC.RECONVERGENT B3 ;  /* 0x0000000000037941 */ /* 0x000fea0003800200 */
.L_x_3427:
        /* <DEDUP_REMOVED lines=19> */
.L_x_3434:
[----:B------:R-:W-:Y:S05]  /*477a0*/  BSYNC.RECONVERGENT B4 ;  /* 0x0000000000047941 */ /* 0x000fea0003800200 */
.L_x_3433:
[----:B------:R-:W-:-:S07]  /*477b0*/  F2FP.BF16.F32.PACK_AB R126, RZ, R126 ;  /* 0x0000007eff7e723e */ /* 0x000fce00000010ff */
.L_x_3432:
[----:B------:R-:W-:Y:S05]  /*477c0*/  BSYNC.RECONVERGENT B3 ;  /* 0x0000000000037941 */ /* 0x000fea0003800200 */
.L_x_3431:
[----:B------:R-:W-:Y:S02]  /*477d0*/  PRMT R223, R223, 0x5410, R126 ;  /* 0x00005410dfdf7816 */ /* 0x000fe4000000007e */
[----:B------:R-:W-:-:S05]  /*477e0*/  LOP3.LUT R126, R222, 0xffff, RZ, 0xc0, !PT ;  /* 0x0000ffffde7e7812 */ /* 0x000fca00078ec0ff */
[----:B------:R-:W-:-:S05]  /*477f0*/  IMAD.WIDE.U32 R126, R126, 0x10000, RZ ;  /* 0x000100007e7e7825 */ /* 0x000fca00078e00ff */
[----:B------:R-:W-:Y:S02]  /*47800*/  LOP3.LUT R127, R223, R127, RZ, 0xfc, !PT ;  /* 0x0000007fdf7f7212 */ /* 0x000fe400078efcff */
[----:B------:R-:W-:-:S05]  /*47810*/  LOP3.LUT R126, R126, R216, RZ, 0xfc, !PT ;  /* 0x000000d87e7e7212 */ /* 0x000fca00078efcff */
[----:B------:R0:W-:Y:S01]  /*47820*/  STG.E.64 desc[UR4][R124.64+0x4100], R126 ;  /* 0x0041007e7c007986 */ /* 0x0001e2000c101b04 */
[----:B------:R-:W-:Y:S05]  /*47830*/  BRA `(.L_x_3435) ;  /* 0x0000000000107947 */ /* 0x000fea0003800000 */
.L_x_3420:
[----:B------:R-:W0:Y:S02]  /*47840*/  LDCU UR6, c[0x0][0x39c] ;  /* 0x00007380ff0677ac */ /* 0x000e240008000800 */
[----:B0-----:R-:W-:-:S13]  /*47850*/  ISETP.GE.AND P0, PT, R126, UR6, PT ;  /* 0x000000067e007c0c */ /* 0x001fda000bf06270 */
[----:B------:R-:W-:Y:S05]  /*47860*/  @P0 EXIT ;  /* 0x000000000000094d */ /* 0x000fea0003800000 */
[----:B------:R0:W-:Y:S02]  /*47870*/  STG.E.64 desc[UR4][R124.64+0x4100], RZ ;  /* 0x004100ff7c007986 */ /* 0x0001e4000c101b04 */
.L_x_3435:
[----:B------:R-:W-:Y:S05]  /*47880*/  BSYNC.RECONVERGENT B2 ;  /* 0x0000000000027941 */ /* 0x000fea0003800200 */
.L_x_3419:
        /* <DEDUP_REMOVED lines=18> */
.L_x_3439:
[----:B------:R-:W-:Y:S05]  /*479b0*/  BSYNC.RECONVERGENT B3 ;  /* 0x0000000000037941 */ /* 0x000fea0003800200 */
.L_x_3438:
        /* <DEDUP_REMOVED lines=20> */
.L_x_3443:
[----:B------:R-:W-:Y:S05]  /*47b00*/  BSYNC.RECONVERGENT B4 ;  /* 0x0000000000047941 */ /* 0x000fea0003800200 */
.L_x_3442:
[----:B------:R-:W-:-:S07]  /*47b10*/  F2FP.BF16.F32.PACK_AB R222, RZ, R222 ;  /* 0x000000deffde723e */ /* 0x000fce00000010ff */
.L_x_3441:
[----:B------:R-:W-:Y:S05]  /*47b20*/  BSYNC.RECONVERGENT B3 ;  /* 0x0000000000037941 */ /* 0x000fea0003800200 */
.L_x_3440:
        /* <DEDUP_REMOVED lines=19> */
.L_x_3447:
[----:B------:R-:W-:Y:S05]  /*47c60*/  BSYNC.RECONVERGENT B4 ;  /* 0x0000000000047941 */ /* 0x000fea0003800200 */
.L_x_3446:
[----:B------:R-:W-:-:S07]  /*47c70*/  F2FP.BF16.F32.PACK_AB R223, RZ, R223 ;  /* 0x000000dfffdf723e */ /* 0x000fce00000010ff */
.L_x_3445:
[----:B------:R-:W-:Y:S05]  /*47c80*/  BSYNC.RECONVERGENT B3 ;  /* 0x0000000000037941 */ /* 0x000fea0003800200 */
.L_x_3444:
        /* <DEDUP_REMOVED lines=19> */
.L_x_3451:
[----:B------:R-:W-:Y:S05]  /*47dc0*/  BSYNC.RECONVERGENT B4 ;  /* 0x0000000000047941 */ /* 0x000fea0003800200 */
.L_x_3450:
[----:B------:R-:W-:-:S07]  /*47dd0*/  F2FP.BF16.F32.PACK_AB R126, RZ, R126 ;  /* 0x0000007eff7e723e */ /* 0x000fce00000010ff */
.L_x_3449:
[----:B------:R-:W-:Y:S05]  /*47de0*/  BSYNC.RECONVERGENT B3 ;  /* 0x0000000000037941 */ /* 0x000fea0003800200 */
.L_x_3448:
[----:B------:R-:W-:Y:S02]  /*47df0*/  PRMT R223, R223, 0x5410, R126 ;  /* 0x00005410dfdf7816 */ /* 0x000fe4000000007e */
[----:B------:R-:W-:-:S05]  /*47e00*/  LOP3.LUT R126, R222, 0xffff, RZ, 0xc0, !PT ;  /* 0x0000ffffde7e7812 */ /* 0x000fca00078ec0ff */
[----:B------:R-:W-:-:S05]  /*47e10*/  IMAD.WIDE.U32 R126, R126, 0x10000, RZ ;  /* 0x000100007e7e7825 */ /* 0x000fca00078e00ff */
[----:B------:R-:W-:Y:S02]  /*47e20*/  LOP3.LUT R127, R223, R127, RZ, 0xfc, !PT ;  /* 0x0000007fdf7f7212 */ /* 0x000fe400078efcff */
[----:B------:R-:W-:-:S05]  /*47e30*/  LOP3.LUT R126, R126, R216, RZ, 0xfc, !PT ;  /* 0x000000d87e7e7212 */ /* 0x000fca00078efcff */
[----:B------:R0:W-:Y:S01]  /*47e40*/  STG.E.64 desc[UR4][R124.64+0x4200], R126 ;  /* 0x0042007e7c007986 */ /* 0x0001e2000c101b04 */
[----:B------:R-:W-:Y:S05]  /*47e50*/  BRA `(.L_x_3452) ;  /* 0x0000000000107947 */ /* 0x000fea0003800000 */
.L_x_3437:
[----:B------:R-:W0:Y:S02]  /*47e60*/  LDCU UR6, c[0x0][0x39c] ;  /* 0x00007380ff0677ac */ /* 0x000e240008000800 */
[----:B0-----:R-:W-:-:S13]  /*47e70*/  ISETP.GE.AND P0, PT, R126, UR6, PT ;  /* 0x000000067e007c0c */ /* 0x001fda000bf06270 */
[----:B------:R-:W-:Y:S05]  /*47e80*/  @P0 EXIT ;  /* 0x000000000000094d */ /* 0x000fea0003800000 */
[----:B------:R0:W-:Y:S02]  /*47e90*/  STG.E.64 desc[UR4][R124.64+0x4200], RZ ;  /* 0x004200ff7c007986 */ /* 0x0001e4000c101b04 */
.L_x_3452:
[----:B------:R-:W-:Y:S05]  /*47ea0*/  BSYNC.RECONVERGENT B2 ;  /* 0x0000000000027941 */ /* 0x000fea0003800200 */
.L_x_3436:
[----:B------:R-:W5:Y:S01]  /*47eb0*/  S2R R129, SR_TID.X ;  /* 0x0000000000817919 */ /* 0x000f620000002100 */
[----:B------:R-:W-:Y:S01]  /*47ec0*/  BSSY.RECONVERGENT B2, `(.L_x_3453) ;  /* 0x0000061000027945 */ /* 0x000fe20003800200 */
[----:B-----5:R-:W-:-:S04]  /*47ed0*/  SHF.L.U32 R129, R129, 0x2, RZ ;  /* 0x0000000281817819 */ /* 0x020fc800000006ff */
[----:B0-----:R-:W-:-:S04]  /*47ee0*/  IADD3 R127, PT, PT, R129, 0x2180, RZ ;  /* 0x00002180817f7810 */ /* 0x001fc80007ffe0ff */
        /* <DEDUP_REMOVED lines=12> */
[----:B------:R-:W-:Y:S01]  /*47fb0*/  IMAD.MOV.U32 R126, RZ, RZ, R218 ;  /* 0x000000ffff7e7224 */ /* 0x000fe200078e00da */
[----:B------:R-:W-:-:S07]  /*47fc0*/  MOV R127, 0x47fe0 ;  /* 0x00047fe0007f7802 */ /* 0x000fce0000000f00 */
[----:B-1234-:R-:W-:Y:S05]  /*47fd0*/  CALL.REL.NOINC `($__internal_0_$__cuda_sm3x_div_rn_noftz_f32_slowpath) ;  /* 0x0000016000a47944 */ /* 0x01efea0003c00000 */
.L_x_3456:
[----:B------:R-:W-:Y:S05]  /*47fe0*/  BSYNC.RECONVERGENT B3 ;  /* 0x0000000000037941 */ /* 0x000fea0003800200 */
.L_x_3455:
[----:B------:R-:W-:Y:S01]  /*47ff0*/  IADD3 R127, PT, PT, R129, 0x2181, RZ ;  /* 0x00002181817f7810 */ /* 0x000fe20007ffe0ff */
[----:B------:R0:W0:Y:S01]  /*48000*/  F2F.BF16.F32 R216, R217 ;  /* 0x000000d900d87304 */ /* 0x0000220000202000 */
        /* <DEDUP_REMOVED lines=17> */
.L_x_3460:
[----:B------:R-:W-:Y:S05]  /*48120*/  BSYNC.RECONVERGENT B4 ;  /* 0x0000000000047941 */ /* 0x000fea0003800200 */
.L_x_3459:
[----:B------:R-:W-:-:S04]  /*48130*/  F2FP.BF16.F32.PACK_AB R217, RZ, R217 ;  /* 0x000000d9ffd9723e */ /* 0x000fc800000010ff */
[----:B------:R-:W-:-:S07]  /*48140*/  PRMT R222, R217, 0x7610, R222 ;  /* 0x00007610d9de7816 */ /* 0x000fce00000000de */
.L_x_3458:
[----:B------:R-:W-:Y:S05]  /*48150*/  BSYNC.RECONVERGENT B3 ;  /* 0x0000000000037941 */ /* 0x000fea0003800200 */
.L_x_3457:
        /* <DEDUP_REMOVED lines=18> */
.L_x_3464:
[----:B------:R-:W-:Y:S05]  /*48280*/  BSYNC.RECONVERGENT B4 ;  /* 0x0000000000047941 */ /* 0x000fea0003800200 */
.L_x_3463:
[----:B------:R-:W-:-:S04]  /*48290*/  F2FP.BF16.F32.PACK_AB R217, RZ, R217 ;  /* 0x000000d9ffd9723e */ /* 0x000fc800000010ff */
[----:B------:R-:W-:-:S07]  /*482a0*/  PRMT R223, R217, 0x7610, R223 ;  /* 0x00007610d9df7816 */ /* 0x000fce00000000df */
.L_x_3462:
[----:B------:R-:W-:Y:S05]  /*482b0*/  BSYNC.RECONVERGENT B3 ;  /* 0x0000000000037941 */ /* 0x000fea0003800200 */
.L_x_3461:
        /* <DEDUP_REMOVED lines=18> */
.L_x_3468:
[----:B------:R-:W-:Y:S05]  /*483e0*/  BSYNC.RECONVERGENT B4 ;  /* 0x0000000000047941 */ /* 0x000fea0003800200 */
.L_x_3467:
[----:B------:R-:W-:-:S04]  /*483f0*/  F2FP.BF16.F32.PACK_AB R217, RZ, R217 ;  /* 0x000000d9ffd9723e */ /* 0x000fc800000010ff */
[----:B------:R-:W-:-:S07]  /*48400*/  PRMT R126, R217, 0x7610, R126 ;  /* 0x00007610d97e7816 */ /* 0x000fce000000007e */
.L_x_3466:
[----:B------:R-:W-:Y:S05]  /*48410*/  BSYNC.RECONVERGENT B3 ;  /* 0x0000000000037941 */ /* 0x000fea0003800200 */
.L_x_3465:
[----:B------:R-:W-:Y:S02]  /*48420*/  PRMT R223, R223, 0x5410, R126 ;  /* 0x00005410dfdf7816 */ /* 0x000fe4000000007e */
[----:B------:R-:W-:-:S05]  /*48430*/  LOP3.LUT R126, R222, 0xffff, RZ, 0xc0, !PT ;  /* 0x0000ffffde7e7812 */ /* 0x000fca00078ec0ff */
[----:B------:R-:W-:-:S05]  /*48440*/  IMAD.WIDE.U32 R126, R126, 0x10000, RZ ;  /* 0x000100007e7e7825 */ /* 0x000fca00078e00ff */
[----:B------:R-:W-:Y:S02]  /*48450*/  LOP3.LUT R127, R223, R127, RZ, 0xfc, !PT ;  /* 0x0000007fdf7f7212 */ /* 0x000fe400078efcff */
[----:B------:R-:W-:-:S05]  /*48460*/  LOP3.LUT R126, R126, R216, RZ, 0xfc, !PT ;  /* 0x000000d87e7e7212 */ /* 0x000fca00078efcff */
[----:B------:R0:W-:Y:S01]  /*48470*/  STG.E.64 desc[UR4][R124.64+0x4300], R126 ;  /* 0x0043007e7c007986 */ /* 0x0001e2000c101b04 */
[----:B------:R-:W-:Y:S05]  /*48480*/  BRA `(.L_x_3469) ;  /* 0x0000000000107947 */ /* 0x000fea0003800000 */
.L_x_3454:
[----:B------:R-:W0:Y:S02]  /*48490*/  LDCU UR6, c[0x0][0x39c] ;  /* 0x00007380ff0677ac */ /* 0x000e240008000800 */
[----:B0-----:R-:W-:-:S13]  /*484a0*/  ISETP.GE.AND P0, PT, R127, UR6, PT ;  /* 0x000000067f007c0c */ /* 0x001fda000bf06270 */
[----:B------:R-:W-:Y:S05]  /*484b0*/  @P0 EXIT ;  /* 0x000000000000094d */ /* 0x000fea0003800000 */
[----:B------:R0:W-:Y:S02]  /*484c0*/  STG.E.64 desc[UR4][R124.64+0x4300], RZ ;  /* 0x004300ff7c007986 */ /* 0x0001e4000c101b04 */
.L_x_3469:
[----:B------:R-:W-:Y:S05]  /*484d0*/  BSYNC.RECONVERGENT B2 ;  /* 0x0000000000027941 */ /* 0x000fea0003800200 */
.L_x_3453:
        /* <DEDUP_REMOVED lines=17> */
.L_x_3473:
[----:B------:R-:W-:Y:S05]  /*485f0*/  BSYNC.RECONVERGENT B3 ;  /* 0x0000000000037941 */ /* 0x000fea0003800200 */
.L_x_3472:
[----:B------:R-:W-:Y:S01]  /*48600*/  VIADD R127, R129, 0x2201 ;  /* 0x00002201817f7836 */ /* 0x000fe20000000000 */
        /* <DEDUP_REMOVED lines=18> */
.L_x_3477:
[----:B------:R-:W-:Y:S05]  /*48730*/  BSYNC.RECONVERGENT B4 ;  /* 0x0000000000047941 */ /* 0x000fea0003800200 */
.L_x_3476:
[----:B------:R-:W-:-:S04]  /*48740*/  F2FP.BF16.F32.PACK_AB R217, RZ, R217 ;  /* 0x000000d9ffd9723e */ /* 0x000fc800000010ff */
[----:B------:R-:W-:-:S07]  /*48750*/  PRMT R222, R217, 0x7610, R222 ;  /* 0x00007610d9de7816 */ /* 0x000fce00000000de */
.L_x_3475:
[----:B------:R-:W-:Y:S05]  /*48760*/  BSYNC.RECONVERGENT B3 ;  /* 0x0000000000037941 */ /* 0x000fea0003800200 */
.L_x_3474:
        /* <DEDUP_REMOVED lines=18> */
.L_x_3481:
[----:B------:R-:W-:Y:S05]  /*48890*/  BSYNC.RECONVERGENT B4 ;  /* 0x0000000000047941 */ /* 0x000fea0003800200 */
.L_x_3480:
[----:B------:R-:W-:-:S04]  /*488a0*/  F2FP.BF16.F32.PACK_AB R217, RZ, R217 ;  /* 0x000000d9ffd9723e */ /* 0x000fc800000010ff */
[----:B------:R-:W-:-:S07]  /*488b0*/  PRMT R223, R217, 0x7610, R223 ;  /* 0x00007610d9df7816 */ /* 0x000fce00000000df */
.L_x_3479:
[----:B------:R-:W-:Y:S05]  /*488c0*/  BSYNC.RECONVERGENT B3 ;  /* 0x0000000000037941 */ /* 0x000fea0003800200 */
.L_x_3478:
        /* <DEDUP_REMOVED lines=18> */
.L_x_3485:
[----:B------:R-:W-:Y:S05]  /*489f0*/  BSYNC.RECONVERGENT B4 ;  /* 0x0000000000047941 */ /* 0x000fea0003800200 */
.L_x_3484:
[----:B------:R-:W-:-:S04]  /*48a00*/  F2FP.BF16.F32.PACK_AB R217, RZ, R217 ;  /* 0x000000d9ffd9723e */ /* 0x000fc800000010ff */
[----:B------:R-:W-:-:S07]  /*48a10*/  PRMT R126, R217, 0x7610, R126 ;  /* 0x00007610d97e7816 */ /* 0x000fce000000007e */
.L_x_3483:
[----:B------:R-:W-:Y:S05]  /*48a20*/  BSYNC.RECONVERGENT B3 ;  /* 0x0000000000037941 */ /* 0x000fea0003800200 */
.L_x_3482:
[----:B------:R-:W-:Y:S02]  /*48a30*/  LOP3.LUT R127, R222, 0xffff, RZ, 0xc0, !PT ;  /* 0x0000ffffde7f7812 */ /* 0x000fe400078ec0ff */
[----:B------:R-:W-:-:S03]  /*48a40*/  PRMT R223, R223, 0x5410, R126 ;  /* 0x00005410dfdf7816 */ /* 0x000fc6000000007e */
[----:B------:R-:W-:-:S05]  /*48a50*/  IMAD.WIDE.U32 R126, R127, 0x10000, RZ ;  /* 0x000100007f7e7825 */ /* 0x000fca00078e00ff */
[----:B------:R-:W-:Y:S02]  /*48a60*/  LOP3.LUT R127, R223, R127, RZ, 0xfc, !PT ;  /* 0x0000007fdf7f7212 */ /* 0x000fe400078efcff */
[----:B------:R-:W-:-:S05]  /*48a70*/  LOP3.LUT R126, R126, R216, RZ, 0xfc, !PT ;  /* 0x000000d87e7e7212 */ /* 0x000fca00078efcff */
[----:B------:R0:W-:Y:S01]  /*48a80*/  STG.E.64 desc[UR4][R124.64+0x4400], R126 ;  /* 0x0044007e7c007986 */ /* 0x0001e2000c101b04 */
[----:B------:R-:W-:Y:S05]  /*48a90*/  BRA `(.L_x_3486) ;  /* 0x0000000000107947 */ /* 0x000fea0003800000 */
.L_x_3471:
[----:B------:R-:W0:Y:S02]  /*48aa0*/  LDCU UR6, c[0x0][0x39c] ;  /* 0x00007380ff0677ac */ /* 0x000e240008000800 */
[----:B0-----:R-:W-:-:S13]  /*48ab0*/  ISETP.GE.AND P0, PT, R127, UR6, PT ;  /* 0x000000067f007c0c */ /* 0x001fda000bf06270 */
[----:B------:R-:W-:Y:S05]  /*48ac0*/  @P0 EXIT ;  /* 0x000000000000094d */ /* 0x000fea0003800000 */
[----:B------:R0:W-:Y:S02]  /*48ad0*/  STG.E.64 desc[UR4][R124.64+0x4400], RZ ;  /* 0x004400ff7c007986 */ /* 0x0001e4000c101b04 */
.L_x_3486:
[----:B------:R-:W-:Y:S05]  /*48ae0*/  BSYNC.RECONVERGENT B2 ;  /* 0x0000000000027941 */ /* 0x000fea0003800200 */
.L_x_3470:
        /* <DEDUP_REMOVED lines=17> */
.L_x_3490:
[----:B------:R-:W-:Y:S05]  /*48c00*/  BSYNC.RECONVERGENT B3 ;  /* 0x0000000000037941 */ /* 0x000fea0003800200 */
.L_x_3489:
        /* <DEDUP_REMOVED lines=19> */
.L_x_3494:
[----:B------:R-:W-:Y:S05]  /*48d40*/  BSYNC.RECONVERGENT B4 ;  /* 0x0000000000047941 */ /* 0x000fea0003800200 */
.L_x_3493:
[----:B------:R-:W-:-:S04]  /*48d50*/  F2FP.BF16.F32.PACK_AB R217, RZ, R217 ;  /* 0x000000d9ffd9723e */ /* 0x000fc800000010ff */
[----:B------:R-:W-:-:S07]  /*48d60*/  PRMT R222, R217, 0x7610, R222 ;  /* 0x00007610d9de7816 */ /* 0x000fce00000000de */
.L_x_3492:
[----:B------:R-:W-:Y:S05]  /*48d70*/  BSYNC.RECONVERGENT B3 ;  /* 0x0000000000037941 */ /* 0x000fea0003800200 */
.L_x_3491:
        /* <DEDUP_REMOVED lines=18> */
.L_x_3498:
[----:B------:R-:W-:Y:S05]  /*48ea0*/  BSYNC.RECONVERGENT B4 ;  /* 0x0000000000047941 */ /* 0x000fea0003800200 */
.L_x_3497:
[----:B------:R-:W-:-:S04]  /*48eb0*/  F2FP.BF16.F32.PACK_AB R217, RZ, R217 ;  /* 0x000000d9ffd9723e */ /* 0x000fc800000010ff */
[----:B------:R-:W-:-:S07]  /*48ec0*/  PRMT R223, R217, 0x7610, R223 ;  /* 0x00007610d9df7816 */ /* 0x000fce00000000df */
.L_x_3496:
[----:B------:R-:W-:Y:S05]  /*48ed0*/  BSYNC.RECONVERGENT B3 ;  /* 0x0000000000037941 */ /* 0x000fea0003800200 */
.L_x_3495:
        /* <DEDUP_REMOVED lines=18> */
.L_x_3502:
[----:B------:R-:W-:Y:S05]  /*49000*/  BSYNC.RECONVERGENT B4 ;  /* 0x0000000000047941 */ /* 0x000fea0003800200 */
.L_x_3501:
[----:B------:R-:W-:-:S04]  /*49010*/  F2FP.BF16.F32.PACK_AB R217, RZ, R217 ;  /* 0x000000d9ffd9723e */ /* 0x000fc800000010ff */
[----:B------:R-:W-:-:S07]  /*49020*/  PRMT R126, R217, 0x7610, R126 ;  /* 0x00007610d97e7816 */ /* 0x000fce000000007e */
.L_x_3500:
[----:B------:R-:W-:Y:S05]  /*49030*/  BSYNC.RECONVERGENT B3 ;  /* 0x0000000000037941 */ /* 0x000fea0003800200 */
.L_x_3499:
[----:B------:R-:W-:Y:S02]  /*49040*/  LOP3.LUT R127, R222, 0xffff, RZ, 0xc0, !PT ;  /* 0x0000ffffde7f7812 */ /* 0x000fe400078ec0ff */
[----:B------:R-:W-:-:S03]  /*49050*/  PRMT R223, R223, 0x5410, R126 ;  /* 0x00005410dfdf7816 */ /* 0x000fc6000000007e */
[----:B------:R-:W-:-:S05]  /*49060*/  IMAD.WIDE.U32 R126, R127, 0x10000, RZ ;  /* 0x000100007f7e7825 */ /* 0x000fca00078e00ff */
[----:B------:R-:W-:Y:S02]  /*49070*/  LOP3.LUT R127, R223, R127, RZ, 0xfc, !PT ;  /* 0x0000007fdf7f7212 */ /* 0x000fe400078efcff */
[----:B------:R-:W-:-:S05]  /*49080*/  LOP3.LUT R126, R126, R216, RZ, 0xfc, !PT ;  /* 0x000000d87e7e7212 */ /* 0x000fca00078efcff */
[----:B------:R0:W-:Y:S01]  /*49090*/  STG.E.64 desc[UR4][R124.64+0x4500], R126 ;  /* 0x0045007e7c007986 */ /* 0x0001e2000c101b04 */
[----:B------:R-:W-:Y:S05]  /*490a0*/  BRA `(.L_x_3503) ;  /* 0x0000000000107947 */ /* 0x000fea0003800000 */
.L_x_3488:
[----:B------:R-:W0:Y:S02]  /*490b0*/  LDCU UR6, c[0x0][0x39c] ;  /* 0x00007380ff0677ac */ /* 0x000e240008000800 */
[----:B0-----:R-:W-:-:S13]  /*490c0*/  ISETP.GE.AND P0, PT, R127, UR6, PT ;  /* 0x000000067f007c0c */ /* 0x001fda000bf06270 */
[----:B------:R-:W-:Y:S05]  /*490d0*/  @P0 EXIT ;  /* 0x000000000000094d */ /* 0x000fea0003800000 */
[----:B------:R0:W-:Y:S02]  /*490e0*/  STG.E.64 desc[UR4][R124.64+0x4500], RZ ;  /* 0x004500ff7c007986 */ /* 0x0001e4000c101b04 */
.L_x_3503:
[----:B------:R-:W-:Y:S05]  /*490f0*/  BSYNC.RECONVERGENT B2 ;  /* 0x0000000000027941 */ /* 0x000fea0003800200 */
.L_x_3487:
        /* <DEDUP_REMOVED lines=17> */
.L_x_3507:
[----:B------:R-:W-:Y:S05]  /*49210*/  BSYNC.RECONVERGENT B3 ;  /* 0x0000000000037941 */ /* 0x000fea0003800200 */
.L_x_3506:
        /* <DEDUP_REMOVED lines=19> */
.L_x_3511:
[----:B------:R-:W-:Y:S05]  /*49350*/  BSYNC.RECONVERGENT B4 ;  /* 0x0000000000047941 */ /* 0x000fea0003800200 */
.L_x_3510:
[----:B------:R-:W-:-:S04]  /*49360*/  F2FP.BF16.F32.PACK_AB R217, RZ, R217 ;  /* 0x000000d9ffd9723e */ /* 0x000fc800000010ff */
[----:B------:R-:W-:-:S07]  /*49370*/  PRMT R222, R217, 0x7610, R222 ;  /* 0x00007610d9de7816 */ /* 0x000fce00000000de */
.L_x_3509:
[----:B------:R-:W-:Y:S05]  /*49380*/  BSYNC.RECONVERGENT B3 ;  /* 0x0000000000037941 */ /* 0x000fea0003800200 */
.L_x_3508:
[----:B------:R-:W-:Y:S01]  /*49390*/  VIADD R127, R129, 0x2302 ;  /* 0x00002302817f7836 */ /* 0x000fe20000000000 */
[----:B------:R-:W-:Y:S01]  /*493a0*/  BSSY.RECONVERGENT B3, `(.L_x_3512) ;  /* 0x0000014000037945 */ /* 0x000fe20003800200 */
[----:B------:R-:W-:-:S03]  /*493b0*/  PRMT R223, RZ, 0x7610, R223 ;  /* 0x00007610ffdf7816 */ /* 0x000fc600000000df */
        /* <DEDUP_REMOVED lines=15> */
.L_x_3515:
[----:B------:R-:W-:Y:S05]  /*494b0*/  BSYNC.RECONVERGENT B4 ;  /* 0x0000000000047941 */ /* 0x000fea0003800200 */
.L_x_3514:
[----:B------:R-:W-:-:S04]  /*494c0*/  F2FP.BF16.F32.PACK_AB R217, RZ, R217 ;  /* 0x000000d9ffd9723e */ /* 0x000fc800000010ff */
[----:B------:R-:W-:-:S07]  /*494d0*/  PRMT R223, R217, 0x7610, R223 ;  /* 0x00007610d9df7816 */ /* 0x000fce00000000df */
.L_x_3513:
[----:B------:R-:W-:Y:S05]  /*494e0*/  BSYNC.RECONVERGENT B3 ;  /* 0x0000000000037941 */ /* 0x000fea0003800200 */
.L_x_3512:
        /* <DEDUP_REMOVED lines=18> */
.L_x_3519:
[----:B------:R-:W-:Y:S05]  /*49610*/  BSYNC.RECONVERGENT B4 ;  /* 0x0000000000047941 */ /* 0x000fea0003800200 */
.L_x_3518:
[----:B------:R-:W-:-:S04]  /*49620*/  F2FP.BF16.F32.PACK_AB R217, RZ, R217 ;  /* 0x000000d9ffd9723e */ /* 0x000fc800000010ff */
[----:B------:R-:W-:-:S07]  /*49630*/  PRMT R126, R217, 0x7610, R126 ;  /* 0x00007610d97e7816 */ /* 0x000fce000000007e */
.L_x_3517:
[----:B------:R-:W-:Y:S05]  /*49640*/  BSYNC.RECONVERGENT B3 ;  /* 0x0000000000037941 */ /* 0x000fea0003800200 */
.L_x_3516:
[----:B------:R-:W-:Y:S02]  /*49650*/  LOP3.LUT R127, R222, 0xffff, RZ, 0xc0, !PT ;  /* 0x0000ffffde7f7812 */ /* 0x000fe400078ec0ff */
[----:B------:R-:W-:-:S03]  /*49660*/  PRMT R223, R223, 0x5410, R126 ;  /* 0x00005410dfdf7816 */ /* 0x000fc6000000007e */
[----:B------:R-:W-:-:S05]  /*49670*/  IMAD.WIDE.U32 R126, R127, 0x10000, RZ ;  /* 0x000100007f7e7825 */ /* 0x000fca00078e00ff */
[----:B------:R-:W-:Y:S02]  /*49680*/  LOP3.LUT R127, R223, R127, RZ, 0xfc, !PT ;  /* 0x0000007fdf7f7212 */ /* 0x000fe400078efcff */
[----:B------:R-:W-:-:S05]  /*49690*/  LOP3.LUT R126, R126, R216, RZ, 0xfc, !PT ;  /* 0x000000d87e7e7212 */ /* 0x000fca00078efcff */
[----:B------:R0:W-:Y:S01]  /*496a0*/  STG.E.64 desc[UR4][R124.64+0x4600], R126 ;  /* 0x0046007e7c007986 */ /* 0x0001e2000c101b04 */
[----:B------:R-:W-:Y:S05]  /*496b0*/  BRA `(.L_x_3520) ;  /* 0x0000000000107947 */ /* 0x000fea0003800000 */
.L_x_3505:
[----:B------:R-:W0:Y:S02]  /*496c0*/  LDCU UR6, c[0x0][0x39c] ;  /* 0x00007380ff0677ac */ /* 0x000e240008000800 */
[----:B0-----:R-:W-:-:S13]  /*496d0*/  ISETP.GE.AND P0, PT, R127, UR6, PT ;  /* 0x000000067f007c0c */ /* 0x001fda000bf06270 */
[----:B------:R-:W-:Y:S05]  /*496e0*/  @P0 EXIT ;  /* 0x000000000000094d */ /* 0x000fea0003800000 */
[----:B------:R0:W-:Y:S02]  /*496f0*/  STG.E.64 desc[UR4][R124.64+0x4600], RZ ;  /* 0x004600ff7c007986 */ /* 0x0001e4000c101b04 */
.L_x_3520:
[----:B------:R-:W-:Y:S05]  /*49700*/  BSYNC.RECONVERGENT B2 ;  /* 0x0000000000027941 */ /* 0x000fea0003800200 */
.L_x_3504:
        /* <DEDUP_REMOVED lines=17> */
.L_x_3524:
[----:B------:R-:W-:Y:S05]  /*49820*/  BSYNC.RECONVERGENT B3 ;  /* 0x0000000000037941 */ /* 0x000fea0003800200 */
.L_x_3523:
[----:B------:R-:W-:Y:S01]  /*49830*/  IADD3 R127, PT, PT, R129, 0x2381, RZ ;  /* 0x00002381817f7810 */ /* 0x000fe20007ffe0ff */
[----:B------:R0:W0:Y:S01]  /*49840*/  F2F.BF16.F32 R216, R217 ;  /* 0x000000d900d87304 */ /* 0x0000220000202000 */
[----:B------:R-:W-:Y:S01]  /*49850*/  BSSY.RECONVERGENT B3, `(.L_x_3525) ;  /* 0x0000014000037945 */ /* 0x000fe20003800200 */
[----:B------:R-:W-:Y:S02]  /*49860*/  PRMT R222, RZ, 0x7610, R222 ;  /* 0x00007610ffde7816 */ /* 0x000fe400000000de */
[----:B------:R-:W-:-:S13]  /*49870*/  ISETP.GT.U32.AND P0, PT, R127, R130, PT ;  /* 0x000000827f00720c */ /* 0x000fda0003f04070 */
[----:B0-----:R-:W-:Y:S05]  /*49880*/  @P0 BRA `(.L_x_3526) ;  /* 0x0000000000400947 */ /* 0x001fea0003800000 */
[----:B------:R-:W5:Y:S01]  /*49890*/  LDL R218, [R1] ;  /* 0x0000000001da7983 */ /* 0x000f620000100800 */
        /* <DEDUP_REMOVED lines=12> */
.L_x_3528:
[----:B------:R-:W-:Y:S05]  /*49960*/  BSYNC.RECONVERGENT B4 ;  /* 0x0000000000047941 */ /* 0x000fea0003800200 */
.L_x_3527:
[----:B------:R-:W-:-:S04]  /*49970*/  F2FP.BF16.F32.PACK_AB R217, RZ, R217 ;  /* 0x000000d9ffd9723e */ /* 0x000fc800000010ff */
[----:B------:R-:W-:-:S07]  /*49980*/  PRMT R222, R217, 0x7610, R222 ;  /* 0x00007610d9de7816 */ /* 0x000fce00000000de */
.L_x_3526:
[----:B------:R-:W-:Y:S05]  /*49990*/  BSYNC.RECONVERGENT B3 ;  /* 0x0000000000037941 */ /* 0x000fea0003800200 */
.L_x_3525:
[----:B------:R-:W-:Y:S01]  /*499a0*/  IADD3 R127, PT, PT, R129, 0x2382, RZ ;  /* 0x00002382817f7810 */ /* 0x000fe20007ffe0ff */
[----:B------:R-:W-:Y:S01]  /*499b0*/  BSSY.RECONVERGENT B3, `(.L_x_3529) ;  /* 0x0000013000037945 */ /* 0x000fe20003800200 */
[----:B------:R-:W-:Y:S02]  /*499c0*/  PRMT R223, RZ, 0x7610, R223 ;  /* 0x00007610ffdf7816 */ /* 0x000fe400000000df */
[----:B------:R-:W-:-:S13]  /*499d0*/  ISETP.GT.U32.AND P0, PT, R127, R130, PT ;  /* 0x000000827f00720c */ /* 0x000fda0003f04070 */
[----:B------:R-:W-:Y:S05]  /*499e0*/  @P0 BRA `(.L_x_3530) ;  /* 0x00000000003c0947 */ /* 0x000fea0003800000 */
[----:B------:R-:W0:Y:S01]  /*499f0*/  MUFU.RCP R126, R177 ;  /* 0x000000b1007e7308 */ /* 0x000e220000001000 */
[----:B------:R-:W-:Y:S07]  /*49a00*/  BSSY.RECONVERGENT B4, `(.L_x_3531) ;  /* 0x000000b000047945 */ /* 0x000fee0003800200 */
[----:B------:R-:W5:Y:S01]  /*49a10*/  FCHK P0, R252, R177 ;  /* 0x000000b1fc007302 */ /* 0x000f620000000000 */
[----:B0-----:R-:W-:-:S04]  /*49a20*/  FFMA R127, -R177, R126, 1 ;  /* 0x3f800000b17f7423 */ /* 0x001fc8000000017e */
[----:B------:R-:W-:-:S04]  /*49a30*/  FFMA R217, R126, R127, R126 ;  /* 0x0000007f7ed97223 */ /* 0x000fc8000000007e */
[----:B------:R-:W-:-:S04]  /*49a40*/  FFMA R126, R252, R217, RZ ;  /* 0x000000d9fc7e7223 */ /* 0x000fc800000000ff */
[----:B------:R-:W-:-:S04]  /*49a50*/  FFMA R127, -R177, R126, R252 ;  /* 0x0000007eb17f7223 */ /* 0x000fc800000001fc */
[----:B------:R-:W-:Y:S01]  /*49a60*/  FFMA R217, R217, R127, R126 ;  /* 0x0000007fd9d97223 */ /* 0x000fe2000000007e */
[----:B-----5:R-:W-:Y:S06]  /*49a70*/  @!P0 BRA `(.L_x_3532) ;  /* 0x00000000000c8947 */ /* 0x020fec0003800000 */
[----:B------:R-:W-:Y:S01]  /*49a80*/  IMAD.MOV.U32 R126, RZ, RZ, R252 ;  /* 0x000000ffff7e7224 */ /* 0x000fe200078e00fc */
[----:B------:R-:W-:-:S07]  /*49a90*/  MOV R127, 0x49ab0 ;  /* 0x00049ab0007f7802 */ /* 0x000fce0000000f00 */
[----:B-1234-:R-:W-:Y:S05]  /*49aa0*/  CALL.REL.NOINC `($__internal_0_$__cuda_sm3x_div_rn_noftz_f32_slowpath) ;  /* 0x0000014400f07944 */ /* 0x01efea0003c00000 */
.L_x_3532:
[----:B------:R-:W-:Y:S05]  /*49ab0*/  BSYNC.RECONVERGENT B4 ;  /* 0x0000000000047941 */ /* 0x000fea0003800200 */
.L_x_3531:
[----:B------:R-:W-:-:S04]  /*49ac0*/  F2FP.BF16.F32.PACK_AB R217, RZ, R217 ;  /* 0x000000d9ffd9723e */ /* 0x000fc800000010ff */
[----:B------:R-:W-:-:S07]  /*49ad0*/  PRMT R223, R217, 0x7610, R223 ;  /* 0x00007610d9df7816 */ /* 0x000fce00000000df */
.L_x_3530:
[----:B------:R-:W-:Y:S05]  /*49ae0*/  BSYNC.RECONVERGENT B3 ;  /* 0x0000000000037941 */ /* 0x000fea0003800200 */
.L_x_3529:
        /* <DEDUP_REMOVED lines=14> */
[----:B------:R-:W-:Y:S02]  /*49bd0*/  MOV R126, R243 ;  /* 0x000000f3007e7202 */ /* 0x000fe40000000f00 */
[----:B------:R-:W-:-:S07]  /*49be0*/  MOV R127, 0x49c00 ;  /* 0x00049c00007f7802 */ /* 0x000fce0000000f00 */
[----:B-1234-:R-:W-:Y:S05]  /*49bf0*/  CALL.REL.NOINC `($__internal_0_$__cuda_sm3x_div_rn_noftz_f32_slowpath) ;  /* 0x00000144009c7944 */ /* 0x01efea0003c00000 */
.L_x_3536:
[----:B------:R-:W-:Y:S05]  /*49c00*/  BSYNC.RECONVERGENT B4 ;  /* 0x0000000000047941 */ /* 0x000fea0003800200 */
.L_x_3535:
[----:B------:R-:W-:-:S04]  /*49c10*/  F2FP.BF16.F32.PACK_AB R217, RZ, R217 ;  /* 0x000000d9ffd9723e */ /* 0x000fc800000010ff */
[----:B------:R-:W-:-:S07]  /*49c20*/  PRMT R126, R217, 0x7610, R126 ;  /* 0x00007610d97e7816 */ /* 0x000fce000000007e */
.L_x_3534:
[----:B------:R-:W-:Y:S05]  /*49c30*/  BSYNC.RECONVERGENT B3 ;  /* 0x0000000000037941 */ /* 0x000fea0003800200 */
.L_x_3533:
[----:B------:R-:W-:Y:S02]  /*49c40*/  LOP3.LUT R127, R222, 0xffff, RZ, 0xc0, !PT ;  /* 0x0000ffffde7f7812 */ /* 0x000fe400078ec0ff */
[----:B------:R-:W-:-:S03]  /*49c50*/  PRMT R223, R223, 0x5410, R126 ;  /* 0x00005410dfdf7816 */ /* 0x000fc6000000007e */
[----:B------:R-:W-:-:S05]  /*49c60*/  IMAD.WIDE.U32 R126, R127, 0x10000, RZ ;  /* 0x000100007f7e7825 */ /* 0x000fca00078e00ff */
[----:B------:R-:W-:Y:S02]  /*49c70*/  LOP3.LUT R127, R223, R127, RZ, 0xfc, !PT ;  /* 0x0000007fdf7f7212 */ /* 0x000fe400078efcff */
[----:B------:R-:W-:-:S05]  /*49c80*/  LOP3.LUT R126, R126, R216, RZ, 0xfc, !PT ;  /* 0x000000d87e7e7212 */ /* 0x000fca00078efcff */
[----:B------:R0:W-:Y:S01]  /*49c90*/  STG.E.64 desc[UR4][R124.64+0x4700], R126 ;  /* 0x0047007e7c007986 */ /* 0x0001e2000c101b04 */
[----:B------:R-:W-:Y:S05]  /*49ca0*/  BRA `(.L_x_3537) ;  /* 0x0000000000107947 */ /* 0x000fea0003800000 */
.L_x_3522:
[----:B------:R-:W0:Y:S02]  /*49cb0*/  LDCU UR6, c[0x0][0x39c] ;  /* 0x00007380ff0677ac */ /* 0x000e240008000800 */
[----:B0-----:R-:W-:-:S13]  /*49cc0*/  ISETP.GE.AND P0, PT, R127, UR6, PT ;  /* 0x000000067f007c0c */ /* 0x001fda000bf06270 */
[----:B------:R-:W-:Y:S05]  /*49cd0*/  @P0 EXIT ;  /* 0x000000000000094d */ /* 0x000fea0003800000 */
[----:B------:R0:W-:Y:S02]  /*49ce0*/  STG.E.64 desc[UR4][R124.64+0x4700], RZ ;  /* 0x004700ff7c007986 */ /* 0x0001e4000c101b04 */
.L_x_3537:
[----:B------:R-:W-:Y:S05]  /*49cf0*/  BSYNC.RECONVERGENT B2 ;  /* 0x0000000000027941 */ /* 0x000fea0003800200 */
.L_x_3521:
[----:B0-----:R-:W-:Y:S01]  /*49d00*/  IADD3 R127, PT, PT, R129, 0x2400, RZ ;  /* 0x00002400817f7810 */ /* 0x001fe20007ffe0ff */
[----:B------:R-:W-:Y:S03]  /*49d10*/  BSSY.RECONVERGENT B2, `(.L_x_3538) ;  /* 0x000005b000027945 */ /* 0x000fe60003800200 */
[----:B------:R-:W-:-:S13]  /*49d20*/  ISETP.GT.AND P0, PT, R127, R130, PT ;  /* 0x000000827f00720c */ /* 0x000fda0003f04270 */
        /* <DEDUP_REMOVED lines=13> */
.L_x_3541:
[----:B------:R-:W-:Y:S05]  /*49e00*/  BSYNC.RECONVERGENT B3 ;  /* 0x0000000000037941 */ /* 0x000fea0003800200 */
.L_x_3540:
[----:B------:R-:W-:Y:S01]  /*49e10*/  IADD3 R127, PT, PT, R129, 0x2401, RZ ;  /* 0x00002401817f7810 */ /* 0x000fe20007ffe0ff */
[----:B------:R0:W0:Y:S01]  /*49e20*/  F2F.BF16.F32 R216, R217 ;  /* 0x000000d900d87304 */ /* 0x0000220000202000 */
[----:B------:R-:W-:Y:S01]  /*49e30*/  BSSY.RECONVERGENT B3, `(.L_x_3542) ;  /* 0x0000013000037945 */ /* 0x000fe20003800200 */
[----:B------:R-:W-:Y:S02]  /*49e40*/  PRMT R222, RZ, 0x7610, R222 ;  /* 0x00007610ffde7816 */ /* 0x000fe400000000de */
[----:B------:R-:W-:-:S13]  /*49e50*/  ISETP.GT.U32.AND P0, PT, R127, R130, PT ;  /* 0x000000827f00720c */ /* 0x000fda0003f04070 */
[----:B0-----:R-:W-:Y:S05]  /*49e60*/  @P0 BRA `(.L_x_3543) ;  /* 0x00000000003c0947 */ /* 0x001fea0003800000 */
        /* <DEDUP_REMOVED lines=12> */
.L_x_3545:
[----:B------:R-:W-:Y:S05]  /*49f30*/  BSYNC.RECONVERGENT B4 ;  /* 0x0000000000047941 */ /* 0x000fea0003800200 */
.L_x_3544:
[----:B------:R-:W-:-:S04]  /*49f40*/  F2FP.BF16.F32.PACK_AB R217, RZ, R217 ;  /* 0x000000d9ffd9723e */ /* 0x000fc800000010ff */
[----:B------:R-:W-:-:S07]  /*49f50*/  PRMT R222, R217, 0x7610, R222 ;  /* 0x00007610d9de7816 */ /* 0x000fce00000000de */
.L_x_3543:
[----:B------:R-:W-:Y:S05]  /*49f60*/  BSYNC.RECONVERGENT B3 ;  /* 0x0000000000037941 */ /* 0x000fea0003800200 */
.L_x_3542:
        /* <DEDUP_REMOVED lines=17> */
.L_x_3549:
[----:B------:R-:W-:Y:S05]  /*4a080*/  BSYNC.RECONVERGENT B4 ;  /* 0x0000000000047941 */ /* 0x000fea0003800200 */
.L_x_3548:
[----:B------:R-:W-:-:S04]  /*4a090*/  F2FP.BF16.F32.PACK_AB R217, RZ, R217 ;  /* 0x000000d9ffd9723e */ /* 0x000fc800000010ff */
[----:B------:R-:W-:-:S07]  /*4a0a0*/  PRMT R223, R217, 0x7610, R223 ;  /* 0x00007610d9df7816 */ /* 0x000fce00000000df */
.L_x_3547:
[----:B------:R-:W-:Y:S05]  /*4a0b0*/  BSYNC.RECONVERGENT B3 ;  /* 0x0000000000037941 */ /* 0x000fea0003800200 */
.L_x_3546:
[----:B------:R-:W-:Y:S01]  /*4a0c0*/  VIADD R127, R129, 0x2403 ;  /* 0x00002403817f7836 */ /* 0x000fe20000000000 */
[----:B------:R-:W-:Y:S01]  /*4a0d0*/  BSSY.RECONVERGENT B3, `(.L_x_3550) ;  /* 0x0000013000037945 */ /* 0x000fe20003800200 */
[----:B------:R-:W-:-:S03]  /*4a0e0*/  PRMT R218, RZ, 0x7610, R218 ;  /* 0x00007610ffda7816 */ /* 0x000fc600000000da */
        /* <DEDUP_REMOVED lines=14> */
.L_x_3553:
[----:B------:R-:W-:Y:S05]  /*4a1d0*/  BSYNC.RECONVERGENT B4 ;  /* 0x0000000000047941 */ /* 0x000fea0003800200 */
.L_x_3552:
[----:B------:R-:W-:-:S04]  /*4a1e0*/  F2FP.BF16.F32.PACK_AB R217, RZ, R217 ;  /* 0x000000d9ffd9723e */ /* 0x000fc800000010ff */
[----:B------:R-:W-:-:S07]  /*4a1f0*/  PRMT R218, R217, 0x7610, R218 ;  /* 0x00007610d9da7816 */ /* 0x000fce00000000da */
.L_x_3551:
[----:B------:R-:W-:Y:S05]  /*4a200*/  BSYNC.RECONVERGENT B3 ;  /* 0x0000000000037941 */ /* 0x000fea0003800200 */
.L_x_3550:
[----:B------:R-:W-:Y:S02]  /*4a210*/  LOP3.LUT R126, R222, 0xffff, RZ, 0xc0, !PT ;  /* 0x0000ffffde7e7812 */ /* 0x000fe400078ec0ff */
[----:B------:R-:W-:-:S03]  /*4a220*/  PRMT R223, R223, 0x5410, R218 ;  /* 0x00005410dfdf7816 */ /* 0x000fc600000000da */
[----:B------:R-:W-:-:S05]  /*4a230*/  IMAD.WIDE.U32 R126, R126, 0x10000, RZ ;  /* 0x000100007e7e7825 */ /* 0x000fca00078e00ff */
[----:B------:R-:W-:Y:S02]  /*4a240*/  LOP3.LUT R127, R223, R127, RZ, 0xfc, !PT ;  /* 0x0000007fdf7f7212 */ /* 0x000fe400078efcff */
[----:B------:R-:W-:-:S05]  /*4a250*/  LOP3.LUT R126, R126, R216, RZ, 0xfc, !PT ;  /* 0x000000d87e7e7212 */ /* 0x000fca00078efcff */
[----:B------:R0:W-:Y:S01]  /*4a260*/  STG.E.64 desc[UR4][R124.64+0x4800], R126 ;  /* 0x0048007e7c007986 */ /* 0x0001e2000c101b04 */
[----:B------:R-:W-:Y:S05]  /*4a270*/  BRA `(.L_x_3554) ;  /* 0x0000000000107947 */ /* 0x000fea0003800000 */
.L_x_3539:
[----:B------:R-:W0:Y:S02]  /*4a280*/  LDCU UR6, c[0x0][0x39c] ;  /* 0x00007380ff0677ac */ /* 0x000e240008000800 */
[----:B0-----:R-:W-:-:S13]  /*4a290*/  ISETP.GE.AND P0, PT, R127, UR6, PT ;  /* 0x000000067f007c0c */ /* 0x001fda000bf06270 */
[----:B------:R-:W-:Y:S05]  /*4a2a0*/  @P0 EXIT ;  /* 0x000000000000094d */ /* 0x000fea0003800000 */
[----:B------:R0:W-:Y:S02]  /*4a2b0*/  STG.E.64 desc[UR4][R124.64+0x4800], RZ ;  /* 0x004800ff7c007986 */ /* 0x0001e4000c101b04 */
.L_x_3554:
[----:B------:R-:W-:Y:S05]  /*4a2c0*/  BSYNC.RECONVERGENT B2 ;  /* 0x0000000000027941 */ /* 0x000fea0003800200 */
.L_x_3538:
        /* <DEDUP_REMOVED lines=16> */
.L_x_3558:
[----:B------:R-:W-:Y:S05]  /*4a3d0*/  BSYNC.RECONVERGENT B3 ;  /* 0x0000000000037941 */ /* 0x000fea0003800200 */
.L_x_3557:
        /* <DEDUP_REMOVED lines=18> */
.L_x_3562:
[----:B------:R-:W-:Y:S05]  /*4a500*/  BSYNC.RECONVERGENT B4 ;  /* 0x0000000000047941 */ /* 0x000fea0003800200 */
.L_x_3561:
[----:B------:R-:W-:-:S04]  /*4a510*/  F2FP.BF16.F32.PACK_AB R217, RZ, R217 ;  /* 0x000000d9ffd9723e */ /* 0x000fc800000010ff */
[----:B------:R-:W-:-:S07]  /*4a520*/  PRMT R223, R217, 0x7610, R223 ;  /* 0x00007610d9df7816 */ /* 0x000fce00000000df */
.L_x_3560:
[----:B------:R-:W-:Y:S05]  /*4a530*/  BSYNC.RECONVERGENT B3 ;  /* 0x0000000000037941 */ /* 0x000fea0003800200 */
.L_x_3559:
        /* <DEDUP_REMOVED lines=17> */
.L_x_3566:
[----:B------:R-:W-:Y:S05]  /*4a650*/  BSYNC.RECONVERGENT B4 ;  /* 0x0000000000047941 */ /* 0x000fea0003800200 */
.L_x_3565:
[----:B------:R-:W-:-:S04]  /*4a660*/  F2FP.BF16.F32.PACK_AB R217, RZ, R217 ;  /* 0x000000d9ffd9723e */ /* 0x000fc800000010ff */
[----:B------:R-:W-:-:S07]  /*4a670*/  PRMT R222, R217, 0x7610, R222 ;  /* 0x00007610d9de7816 */ /* 0x000fce00000000de */
.L_x_3564:
[----:B------:R-:W-:Y:S05]  /*4a680*/  BSYNC.RECONVERGENT B3 ;  /* 0x0000000000037941 */ /* 0x000fea0003800200 */
.L_x_3563:
        /* <DEDUP_REMOVED lines=17> */
.L_x_3570:
[----:B------:R-:W-:Y:S05]  /*4a7a0*/  BSYNC.RECONVERGENT B4 ;  /* 0x0000000000047941 */ /* 0x000fea0003800200 */
.L_x_3569:
[----:B------:R-:W-:-:S07]  /*4a7b0*/  F2FP.BF16.F32.PACK_AB R217, RZ, R217 ;  /* 0x000000d9ffd9723e */ /* 0x000fce00000010ff */
.L_x_3568:
[----:B------:R-:W-:Y:S05]  /*4a7c0*/  BSYNC.RECONVERGENT B3 ;  /* 0x0000000000037941 */ /* 0x000fea0003800200 */
.L_x_3567:
[----:B------:R-:W-:Y:S02]  /*4a7d0*/  LOP3.LUT R126, R223, 0xffff, RZ, 0xc0, !PT ;  /* 0x0000ffffdf7e7812 */ /* 0x000fe400078ec0ff */
[----:B------:R-:W-:-:S03]  /*4a7e0*/  PRMT R217, R222, 0x5410, R217 ;  /* 0x00005410ded97816 */ /* 0x000fc600000000d9 */
[----:B------:R-:W-:-:S05]  /*4a7f0*/  IMAD.WIDE.U32 R126, R126, 0x10000, RZ ;  /* 0x000100007e7e7825 */ /* 0x000fca00078e00ff */
[----:B------:R-:W-:Y:S02]  /*4a800*/  LOP3.LUT R127, R217, R127, RZ, 0xfc, !PT ;  /* 0x0000007fd97f7212 */ /* 0x000fe400078efcff */
[----:B------:R-:W-:-:S05]  /*4a810*/  LOP3.LUT R126, R126, R216, RZ, 0xfc, !PT ;  /* 0x000000d87e7e7212 */ /* 0x000fca00078efcff */
[----:B------:R0:W-:Y:S01]  /*4a820*/  STG.E.64 desc[UR4][R124.64+0x4900], R126 ;  /* 0x0049007e7c007986 */ /* 0x0001e2000c101b04 */
[----:B------:R-:W-:Y:S05]  /*4a830*/  BRA `(.L_x_3571) ;  /* 0x0000000000107947 */ /* 0x000fea0003800000 */
.L_x_3556:
[----:B------:R-:W0:Y:S02]  /*4a840*/  LDCU UR6, c[0x0][0x39c] ;  /* 0x00007380ff0677ac */ /* 0x000e240008000800 */
[----:B0-----:R-:W-:-:S13]  /*4a850*/  ISETP.GE.AND P0, PT, R127, UR6, PT ;  /* 0x000000067f007c0c */ /* 0x001fda000bf06270 */
[----:B------:R-:W-:Y:S05]  /*4a860*/  @P0 EXIT ;  /* 0x000000000000094d */ /* 0x000fea0003800000 */
[----:B------:R0:W-:Y:S02]  /*4a870*/  STG.E.64 desc[UR4][R124.64+0x4900], RZ ;  /* 0x004900ff7c007986 */ /* 0x0001e4000c101b04 */
.L_x_3571:
[----:B------:R-:W-:Y:S05]  /*4a880*/  BSYNC.RECONVERGENT B2 ;  /* 0x0000000000027941 */ /* 0x000fea0003800200 */
.L_x_3555:
        /* <DEDUP_REMOVED lines=16> */
.L_x_3575:
[----:B------:R-:W-:Y:S05]  /*4a990*/  BSYNC.RECONVERGENT B3 ;  /* 0x0000000000037941 */ /* 0x000fea0003800200 */
.L_x_3574:
        /* <DEDUP_REMOVED lines=18> */
.L_x_3579:
[----:B------:R-:W-:Y:S05]  /*4aac0*/  BSYNC.RECONVERGENT B4 ;  /* 0x0000000000047941 */ /* 0x000fea0003800200 */
.L_x_3578:
[----:B------:R-:W-:-:S04]  /*4aad0*/  F2FP.BF16.F32.PACK_AB R217, RZ, R217 ;  /* 0x000000d9ffd9723e */ /* 0x000fc800000010ff */
[----:B------:R-:W-:-:S07]  /*4aae0*/  PRMT R223, R217, 0x7610, R223 ;  /* 0x00007610d9df7816 */ /* 0x000fce00000000df */
.L_x_3577:
[----:B------:R-:W-:Y:S05]  /*4aaf0*/  BSYNC.RECONVERGENT B3 ;  /* 0x0000000000037941 */ /* 0x000fea0003800200 */
.L_x_3576:
        /* <DEDUP_REMOVED lines=17> */
.L_x_3583:
[----:B------:R-:W-:Y:S05]  /*4ac10*/  BSYNC.RECONVERGENT B4 ;  /* 0x0000000000047941 */ /* 0x000fea0003800200 */
.L_x_3582:
[----:B------:R-:W-:-:S04]  /*4ac20*/  F2FP.BF16.F32.PACK_AB R217, RZ, R217 ;  /* 0x000000d9ffd9723e */ /* 0x000fc800000010ff */
[----:B------:R-:W-:-:S07]  /*4ac30*/  PRMT R222, R217, 0x7610, R222 ;  /* 0x00007610d9de7816 */ /* 0x000fce00000000de */
.L_x_3581:
[----:B------:R-:W-:Y:S05]  /*4ac40*/  BSYNC.RECONVERGENT B3 ;  /* 0x0000000000037941 */ /* 0x000fea0003800200 */
.L_x_3580:
        /* <DEDUP_REMOVED lines=17> */
.L_x_3587:
[----:B------:R-:W-:Y:S05]  /*4ad60*/  BSYNC.RECONVERGENT B4 ;  /* 0x0000000000047941 */ /* 0x000fea0003800200 */
.L_x_3586:
[----:B------:R-:W-:-:S07]  /*4ad70*/  F2FP.BF16.F32.PACK_AB R217, RZ, R217 ;  /* 0x000000d9ffd9723e */ /* 0x000fce00000010ff */
.L_x_3585:
[----:B------:R-:W-:Y:S05]  /*4ad80*/  BSYNC.RECONVERGENT B3 ;  /* 0x0000000000037941 */ /* 0x000fea0003800200 */
.L_x_3584:
[----:B------:R-:W-:Y:S02]  /*4ad90*/  LOP3.LUT R126, R223, 0xffff, RZ, 0xc0, !PT ;  /* 0x0000ffffdf7e7812 */ /* 0x000fe400078ec0ff */
[----:B------:R-:W-:-:S03]  /*4ada0*/  PRMT R217, R222, 0x5410, R217 ;  /* 0x00005410ded97816 */ /* 0x000fc600000000d9 */
[----:B------:R-:W-:-:S05]  /*4adb0*/  IMAD.WIDE.U32 R126, R126, 0x10000, RZ ;  /* 0x000100007e7e7825 */ /* 0x000fca00078e00ff */
[----:B------:R-:W-:Y:S02]  /*4adc0*/  LOP3.LUT R127, R217, R127, RZ, 0xfc, !PT ;  /* 0x0000007fd97f7212 */ /* 0x000fe400078efcff */
[----:B------:R-:W-:-:S05]  /*4add0*/  LOP3.LUT R126, R126, R216, RZ, 0xfc, !PT ;  /* 0x000000d87e7e7212 */ /* 0x000fca00078efcff */
[----:B------:R0:W-:Y:S01]  /*4ade0*/  STG.E.64 desc[UR4][R124.64+0x4a00], R126 ;  /* 0x004a007e7c007986 */ /* 0x0001e2000c101b04 */
[----:B------:R-:W-:Y:S05]  /*4adf0*/  BRA `(.L_x_3588) ;  /* 0x0000000000107947 */ /* 0x000fea0003800000 */
.L_x_3573:
[----:B------:R-:W0:Y:S02]  /*4ae00*/  LDCU UR6, c[0x0][0x39c] ;  /* 0x00007380ff0677ac */ /* 0x000e240008000800 */
[----:B0-----:R-:W-:-:S13]  /*4ae10*/  ISETP.GE.AND P0, PT, R127, UR6, PT ;  /* 0x000000067f007c0c */ /* 0x001fda000bf06270 */
[----:B------:R-:W-:Y:S05]  /*4ae20*/  @P0 EXIT ;  /* 0x000000000000094d */ /* 0x000fea0003800000 */
[----:B------:R0:W-:Y:S02]  /*4ae30*/  STG.E.64 desc[UR4][R124.64+0x4a00], RZ ;  /* 0x004a00ff7c007986 */ /* 0x0001e4000c101b04 */
.L_x_3588:
[----:B------:R-:W-:Y:S05]  /*4ae40*/  BSYNC.RECONVERGENT B2 ;  /* 0x0000000000027941 */ /* 0x000fea0003800200 */
.L_x_3572:
[----:B0-----:R-:W-:Y:S01]  /*4ae50*/  VIADD R127, R129, 0x2580 ;  /* 0x00002580817f7836 */ /* 0x001fe20000000000 */
[----:B------:R-:W-:Y:S04]  /*4ae60*/  BSSY.RECONVERGENT B2, `(.L_x_3589) ;  /* 0x000005e000027945 */ /* 0x000fe80003800200 */
        /* <DEDUP_REMOVED lines=15> */
.L_x_3592:
[----:B------:R-:W-:Y:S05]  /*4af60*/  BSYNC.RECONVERGENT B3 ;  /* 0x0000000000037941 */ /* 0x000fea0003800200 */
.L_x_3591:
        /* <DEDUP_REMOVED lines=19> */
.L_x_3596:
[----:B------:R-:W-:Y:S05]  /*4b0a0*/  BSYNC.RECONVERGENT B4 ;  /* 0x0000000000047941 */ /* 0x000fea0003800200 */
.L_x_3595:
[----:B------:R-:W-:-:S04]  /*4b0b0*/  F2FP.BF16.F32.PACK_AB R217, RZ, R217 ;  /* 0x000000d9ffd9723e */ /* 0x000fc800000010ff */
[----:B------:R-:W-:-:S07]  /*4b0c0*/  PRMT R223, R217, 0x7610, R223 ;  /* 0x00007610d9df7816 */ /* 0x000fce00000000df */
.L_x_3594:
[----:B------:R-:W-:Y:S05]  /*4b0d0*/  BSYNC.RECONVERGENT B3 ;  /* 0x0000000000037941 */ /* 0x000fea0003800200 */
.L_x_3593:
        /* <DEDUP_REMOVED lines=18> */
.L_x_3600:
[----:B------:R-:W-:Y:S05]  /*4b200*/  BSYNC.RECONVERGENT B4 ;  /* 0x0000000000047941 */ /* 0x000fea0003800200 */
.L_x_3599:
[----:B------:R-:W-:-:S04]  /*4b210*/  F2FP.BF16.F32.PACK_AB R217, RZ, R217 ;  /* 0x000000d9ffd9723e */ /* 0x000fc800000010ff */
[----:B------:R-:W-:-:S07]  /*4b220*/  PRMT R222, R217, 0x7610, R222 ;  /* 0x00007610d9de7816 */ /* 0x000fce00000000de */
.L_x_3598:
[----:B------:R-:W-:Y:S05]  /*4b230*/  BSYNC.RECONVERGENT B3 ;  /* 0x0000000000037941 */ /* 0x000fea0003800200 */
.L_x_3597:
        /* <DEDUP_REMOVED lines=18> */
.L_x_3604:
[----:B------:R-:W-:Y:S05]  /*4b360*/  BSYNC.RECONVERGENT B4 ;  /* 0x0000000000047941 */ /* 0x000fea0003800200 */
.L_x_3603:
[----:B------:R-:W-:-:S07]  /*4b370*/  F2FP.BF16.F32.PACK_AB R217, RZ, R217 ;  /* 0x000000d9ffd9723e */ /* 0x000fce00000010ff */
.L_x_3602:
[----:B------:R-:W-:Y:S05]  /*4b380*/  BSYNC.RECONVERGENT B3 ;  /* 0x0000000000037941 */ /* 0x000fea0003800200 */
.L_x_3601:
[----:B------:R-:W-:Y:S02]  /*4b390*/  LOP3.LUT R126, R223, 0xffff, RZ, 0xc0, !PT ;  /* 0x0000ffffdf7e7812 */ /* 0x000fe400078ec0ff */
[----:B------:R-:W-:-:S03]  /*4b3a0*/  PRMT R217, R222, 0x5410, R217 ;  /* 0x00005410ded97816 */ /* 0x000fc600000000d9 */
[----:B------:R-:W-:-:S05]  /*4b3b0*/  IMAD.WIDE.U32 R126, R126, 0x10000, RZ ;  /* 0x000100007e7e7825 */ /* 0x000fca00078e00ff */
[----:B------:R-:W-:Y:S02]  /*4b3c0*/  LOP3.LUT R127, R217, R127, RZ, 0xfc, !PT ;  /* 0x0000007fd97f7212 */ /* 0x000fe400078efcff */
[----:B------:R-:W-:-:S05]  /*4b3d0*/  LOP3.LUT R126, R126, R216, RZ, 0xfc, !PT ;  /* 0x000000d87e7e7212 */ /* 0x000fca00078efcff */
[----:B------:R0:W-:Y:S01]  /*4b3e0*/  STG.E.64 desc[UR4][R124.64+0x4b00], R126 ;  /* 0x004b007e7c007986 */ /* 0x0001e2000c101b04 */
[----:B------:R-:W-:Y:S05]  /*4b3f0*/  BRA `(.L_x_3605) ;  /* 0x0000000000107947 */ /* 0x000fea0003800000 */
.L_x_3590:
[----:B------:R-:W0:Y:S02]  /*4b400*/  LDCU UR6, c[0x0][0x39c] ;  /* 0x00007380ff0677ac */ /* 0x000e240008000800 */
[----:B0-----:R-:W-:-:S13]  /*4b410*/  ISETP.GE.AND P0, PT, R127, UR6, PT ;  /* 0x000000067f007c0c */ /* 0x001fda000bf06270 */
[----:B------:R-:W-:Y:S05]  /*4b420*/  @P0 EXIT ;  /* 0x000000000000094d */ /* 0x000fea0003800000 */
[----:B------:R0:W-:Y:S02]  /*4b430*/  STG.E.64 desc[UR4][R124.64+0x4b00], RZ ;  /* 0x004b00ff7c007986 */ /* 0x0001e4000c101b04 */
.L_x_3605:
[----:B------:R-:W-:Y:S05]  /*4b440*/  BSYNC.RECONVERGENT B2 ;  /* 0x0000000000027941 */ /* 0x000fea0003800200 */
.L_x_3589:
        /* <DEDUP_REMOVED lines=16> */
.L_x_3609:
[----:B------:R-:W-:Y:S05]  /*4b550*/  BSYNC.RECONVERGENT B3 ;  /* 0x0000000000037941 */ /* 0x000fea0003800200 */
.L_x_3608:
        /* <DEDUP_REMOVED lines=18> */
.L_x_3613:
[----:B------:R-:W-:Y:S05]  /*4b680*/  BSYNC.RECONVERGENT B4 ;  /* 0x0000000000047941 */ /* 0x000fea0003800200 */
.L_x_3612:
[----:B------:R-:W-:-:S04]  /*4b690*/  F2FP.BF16.F32.PACK_AB R217, RZ, R217 ;  /* 0x000000d9ffd9723e */ /* 0x000fc800000010ff */
[----:B------:R-:W-:-:S07]  /*4b6a0*/  PRMT R216, R217, 0x7610, R216 ;  /* 0x00007610d9d87816 */ /* 0x000fce00000000d8 */
.L_x_3611:
[----:B------:R-:W-:Y:S05]  /*4b6b0*/  BSYNC.RECONVERGENT B3 ;  /* 0x0000000000037941 */ /* 0x000fea0003800200 */
.L_x_3610:
        /* <DEDUP_REMOVED lines=17> */
.L_x_3617:
[----:B------:R-:W-:Y:S05]  /*4b7d0*/  BSYNC.RECONVERGENT B4 ;  /* 0x0000000000047941 */ /* 0x000fea0003800200 */
.L_x_3616:
[----:B------:R-:W-:-:S04]  /*4b7e0*/  F2FP.BF16.F32.PACK_AB R217, RZ, R217 ;  /* 0x000000d9ffd9723e */ /* 0x000fc800000010ff */
[----:B------:R-:W-:-:S07]  /*4b7f0*/  PRMT R213, R217, 0x7610, R213 ;  /* 0x00007610d9d57816 */ /* 0x000fce00000000d5 */
.L_x_3615:
[----:B------:R-:W-:Y:S05]  /*4b800*/  BSYNC.RECONVERGENT B3 ;  /* 0x0000000000037941 */ /* 0x000fea0003800200 */
.L_x_3614:
        /* <DEDUP_REMOVED lines=17> */
.L_x_3621:
[----:B------:R-:W-:Y:S05]  /*4b920*/  BSYNC.RECONVERGENT B4 ;  /* 0x0000000000047941 */ /* 0x000fea0003800200 */
.L_x_3620:
[----:B------:R-:W-:-:S04]  /*4b930*/  F2FP.BF16.F32.PACK_AB R217, RZ, R217 ;  /* 0x000000d9ffd9723e */ /* 0x000fc800000010ff */
[----:B------:R-:W-:-:S07]  /*4b940*/  PRMT R214, R217, 0x7610, R214 ;  /* 0x00007610d9d67816 */ /* 0x000fce00000000d6 */
.L_x_3619:
[----:B------:R-:W-:Y:S05]  /*4b950*/  BSYNC.RECONVERGENT B3 ;  /* 0x0000000000037941 */ /* 0x000fea0003800200 */
.L_x_3618:
[----:B------:R-:W-:Y:S02]  /*4b960*/  LOP3.LUT R126, R216, 0xffff, RZ, 0xc0, !PT ;  /* 0x0000ffffd87e7812 */ /* 0x000fe400078ec0ff */
[----:B------:R-:W-:-:S03]  /*4b970*/  PRMT R213, R213, 0x5410, R214 ;  /* 0x00005410d5d57816 */ /* 0x000fc600000000d6 */
[----:B------:R-:W-:-:S05]  /*4b980*/  IMAD.WIDE.U32 R126, R126, 0x10000, RZ ;  /* 0x000100007e7e7825 */ /* 0x000fca00078e00ff */
[----:B------:R-:W-:Y:S02]  /*4b990*/  LOP3.LUT R127, R213, R127, RZ, 0xfc, !PT ;  /* 0x0000007fd57f7212 */ /* 0x000fe400078efcff */
[----:B------:R-:W-:-:S05]  /*4b9a0*/  LOP3.LUT R126, R126, R212, RZ, 0xfc, !PT ;  /* 0x000000d47e7e7212 */ /* 0x000fca00078efcff */
[----:B------:R0:W-:Y:S01]  /*4b9b0*/  STG.E.64 desc[UR4][R124.64+0x4c00], R126 ;  /* 0x004c007e7c007986 */ /* 0x0001e2000c101b04 */
[----:B------:R-:W-:Y:S05]  /*4b9c0*/  BRA `(.L_x_3622) ;  /* 0x0000000000107947 */ /* 0x000fea0003800000 */
.L_x_3607:
[----:B------:R-:W0:Y:S02]  /*4b9d0*/  LDCU UR6, c[0x0][0x39c] ;  /* 0x00007380ff0677ac */ /* 0x000e240008000800 */
[----:B0-----:R-:W-:-:S13]  /*4b9e0*/  ISETP.GE.AND P0, PT, R127, UR6, PT ;  /* 0x000000067f007c0c */ /* 0x001fda000bf06270 */
[----:B------:R-:W-:Y:S05]  /*4b9f0*/  @P0 EXIT ;  /* 0x000000000000094d */ /* 0x000fea0003800000 */
[----:B------:R0:W-:Y:S02]  /*4ba00*/  STG.E.64 desc[UR4][R124.64+0x4c00], RZ ;  /* 0x004c00ff7c007986 */ /* 0x0001e4000c101b04 */
.L_x_3622:
[----:B------:R-:W-:Y:S05]  /*4ba10*/  BSYNC.RECONVERGENT B2 ;  /* 0x0000000000027941 */ /* 0x000fea0003800200 */
.L_x_3606:
        /* <DEDUP_REMOVED lines=16> */
.L_x_3626:
[----:B------:R-:W-:Y:S05]  /*4bb20*/  BSYNC.RECONVERGENT B3 ;  /* 0x0000000000037941 */ /* 0x000fea0003800200 */
.L_x_3625:
[----:B------:R-:W-:Y:S01]  /*4bb30*/  VIADD R127, R129, 0x2681 ;  /* 0x00002681817f7836 */ /* 0x000fe20000000000 */
        /* <DEDUP_REMOVED lines=17> */
.L_x_3630:
[----:B------:R-:W-:Y:S05]  /*4bc50*/  BSYNC.RECONVERGENT B4 ;  /* 0x0000000000047941 */ /* 0x000fea0003800200 */
.L_x_3629:
[----:B------:R-:W-:-:S04]  /*4bc60*/  F2FP.BF16.F32.PACK_AB R217, RZ, R217 ;  /* 0x000000d9ffd9723e */ /* 0x000fc800000010ff */
[----:B------:R-:W-:-:S07]  /*4bc70*/  PRMT R212, R217, 0x7610, R212 ;  /* 0x00007610d9d47816 */ /* 0x000fce00000000d4 */
.L_x_3628:
[----:B------:R-:W-:Y:S05]  /*4bc80*/  BSYNC.RECONVERGENT B3 ;  /* 0x0000000000037941 */ /* 0x000fea0003800200 */
.L_x_3627:
        /* <DEDUP_REMOVED lines=17> */
.L_x_3634:
[----:B------:R-:W-:Y:S05]  /*4bda0*/  BSYNC.RECONVERGENT B4 ;  /* 0x0000000000047941 */ /* 0x000fea0003800200 */
.L_x_3633:
[----:B------:R-:W-:-:S04]  /*4bdb0*/  F2FP.BF16.F32.PACK_AB R217, RZ, R217 ;  /* 0x000000d9ffd9723e */ /* 0x000fc800000010ff */
[----:B------:R-:W-:-:S07]  /*4bdc0*/  PRMT R209, R217, 0x7610, R209 ;  /* 0x00007610d9d17816 */ /* 0x000fce00000000d1 */
.L_x_3632:
[----:B------:R-:W-:Y:S05]  /*4bdd0*/  BSYNC.RECONVERGENT B3 ;  /* 0x0000000000037941 */ /* 0x000fea0003800200 */
.L_x_3631:
        /* <DEDUP_REMOVED lines=17> */
.L_x_3638:
[----:B------:R-:W-:Y:S05]  /*4bef0*/  BSYNC.RECONVERGENT B4 ;  /* 0x0000000000047941 */ /* 0x000fea0003800200 */
.L_x_3637:
[----:B------:R-:W-:-:S04]  /*4bf00*/  F2FP.BF16.F32.PACK_AB R217, RZ, R217 ;  /* 0x000000d9ffd9723e */ /* 0x000fc800000010ff */
[----:B------:R-:W-:-:S07]  /*4bf10*/  PRMT R210, R217, 0x7610, R210 ;  /* 0x00007610d9d27816 */ /* 0x000fce00000000d2 */
.L_x_3636:
[----:B------:R-:W-:Y:S05]  /*4bf20*/  BSYNC.RECONVERGENT B3 ;  /* 0x0000000000037941 */ /* 0x000fea0003800200 */
.L_x_3635:
[----:B------:R-:W-:Y:S02]  /*4bf30*/  LOP3.LUT R126, R212, 0xffff, RZ, 0xc0, !PT ;  /* 0x0000ffffd47e7812 */ /* 0x000fe400078ec0ff */
[----:B------:R-:W-:-:S03]  /*4bf40*/  PRMT R209, R209, 0x5410, R210 ;  /* 0x00005410d1d17816 */ /* 0x000fc600000000d2 */
[----:B------:R-:W-:-:S05]  /*4bf50*/  IMAD.WIDE.U32 R126, R126, 0x10000, RZ ;  /* 0x000100007e7e7825 */ /* 0x000fca00078e00ff */
[----:B------:R-:W-:Y:S02]  /*4bf60*/  LOP3.LUT R127, R209, R127, RZ, 0xfc, !PT ;  /* 0x0000007fd17f7212 */ /* 0x000fe400078efcff */
[----:B------:R-:W-:-:S05]  /*4bf70*/  LOP3.LUT R126, R126, R208, RZ, 0xfc, !PT ;  /* 0x000000d07e7e7212 */ /* 0x000fca00078efcff */
[----:B------:R0:W-:Y:S01]  /*4bf80*/  STG.E.64 desc[UR4][R124.64+0x4d00], R126 ;  /* 0x004d007e7c007986 */ /* 0x0001e2000c101b04 */
[----:B------:R-:W-:Y:S05]  /*4bf90*/  BRA `(.L_x_3639) ;  /* 0x0000000000107947 */ /* 0x000fea0003800000 */
.L_x_3624:
[----:B------:R-:W0:Y:S02]  /*4bfa0*/  LDCU UR6, c[0x0][0x39c] ;  /* 0x00007380ff0677ac */ /* 0x000e240008000800 */
[----:B0-----:R-:W-:-:S13]  /*4bfb0*/  ISETP.GE.AND P0, PT, R127, UR6, PT ;  /* 0x000000067f007c0c */ /* 0x001fda000bf06270 */
[----:B------:R-:W-:Y:S05]  /*4bfc0*/  @P0 EXIT ;  /* 0x000000000000094d */ /* 0x000fea0003800000 */
[----:B------:R0:W-:Y:S02]  /*4bfd0*/  STG.E.64 desc[UR4][R124.64+0x4d00], RZ ;  /* 0x004d00ff7c007986 */ /* 0x0001e4000c101b04 */
.L_x_3639:
[----:B------:R-:W-:Y:S05]  /*4bfe0*/  BSYNC.RECONVERGENT B2 ;  /* 0x0000000000027941 */ /* 0x000fea0003800200 */
.L_x_3623:
        /* <DEDUP_REMOVED lines=16> */
.L_x_3643:
[----:B------:R-:W-:Y:S05]  /*4c0f0*/  BSYNC.RECONVERGENT B3 ;  /* 0x0000000000037941 */ /* 0x000fea0003800200 */
.L_x_3642:
        /* <DEDUP_REMOVED lines=18> */
.L_x_3647:
[----:B------:R-:W-:Y:S05]  /*4c220*/  BSYNC.RECONVERGENT B4 ;  /* 0x0000000000047941 */ /* 0x000fea0003800200 */
.L_x_3646:
[----:B------:R-:W-:-:S04]  /*4c230*/  F2FP.BF16.F32.PACK_AB R217, RZ, R217 ;  /* 0x000000d9ffd9723e */ /* 0x000fc800000010ff */
[----:B------:R-:W-:-:S07]  /*4c240*/  PRMT R208, R217, 0x7610, R208 ;  /* 0x00007610d9d07816 */ /* 0x000fce00000000d0 */
.L_x_3645:
[----:B------:R-:W-:Y:S05]  /*4c250*/  BSYNC.RECONVERGENT B3 ;  /* 0x0000000000037941 */ /* 0x000fea0003800200 */
.L_x_3644:
        /* <DEDUP_REMOVED lines=17> */
.L_x_3651:
[----:B------:R-:W-:Y:S05]  /*4c370*/  BSYNC.RECONVERGENT B4 ;  /* 0x0000000000047941 */ /* 0x000fea0003800200 */
.L_x_3650:
[----:B------:R-:W-:-:S04]  /*4c380*/  F2FP.BF16.F32.PACK_AB R217, RZ, R217 ;  /* 0x000000d9ffd9723e */ /* 0x000fc800000010ff */
[----:B------:R-:W-:-:S07]  /*4c390*/  PRMT R205, R217, 0x7610, R205 ;  /* 0x00007610d9cd7816 */ /* 0x000fce00000000cd */
.L_x_3649:
[----:B------:R-:W-:Y:S05]  /*4c3a0*/  BSYNC.RECONVERGENT B3 ;  /* 0x0000000000037941 */ /* 0x000fea0003800200 */
.L_x_3648:
        /* <DEDUP_REMOVED lines=17> */
.L_x_3655:
[----:B------:R-:W-:Y:S05]  /*4c4c0*/  BSYNC.RECONVERGENT B4 ;  /* 0x0000000000047941 */ /* 0x000fea0003800200 */
.L_x_3654:
[----:B------:R-:W-:-:S04]  /*4c4d0*/  F2FP.BF16.F32.PACK_AB R217, RZ, R217 ;  /* 0x000000d9ffd9723e */ /* 0x000fc800000010ff */
[----:B------:R-:W-:-:S07]  /*4c4e0*/  PRMT R206, R217, 0x7610, R206 ;  /* 0x00007610d9ce7816 */ /* 0x000fce00000000ce */
.L_x_3653:
[----:B------:R-:W-:Y:S05]  /*4c4f0*/  BSYNC.RECONVERGENT B3 ;  /* 0x0000000000037941 */ /* 0x000fea0003800200 */
.L_x_3652:
[----:B------:R-:W-:Y:S02]  /*4c500*/  LOP3.LUT R126, R208, 0xffff, RZ, 0xc0, !PT ;  /* 0x0000ffffd07e7812 */ /* 0x000fe400078ec0ff */
[----:B------:R-:W-:-:S03]  /*4c510*/  PRMT R205, R205, 0x5410, R206 ;  /* 0x00005410cdcd7816 */ /* 0x000fc600000000ce */
[----:B------:R-:W-:-:S05]  /*4c520*/  IMAD.WIDE.U32 R126, R126, 0x10000, RZ ;  /* 0x000100007e7e7825 */ /* 0x000fca00078e00ff */
[----:B------:R-:W-:Y:S02]  /*4c530*/  LOP3.LUT R127, R205, R127, RZ, 0xfc, !PT ;  /* 0x0000007fcd7f7212 */ /* 0x000fe400078efcff */
[----:B------:R-:W-:-:S05]  /*4c540*/  LOP3.LUT R126, R126, R204, RZ, 0xfc, !PT ;  /* 0x000000cc7e7e7212 */ /* 0x000fca00078efcff */
[----:B------:R0:W-:Y:S01]  /*4c550*/  STG.E.64 desc[UR4][R124.64+0x4e00], R126 ;  /* 0x004e007e7c007986 */ /* 0x0001e2000c101b04 */
[----:B------:R-:W-:Y:S05]  /*4c560*/  BRA `(.L_x_3656) ;  /* 0x0000000000107947 */ /* 0x000fea0003800000 */
.L_x_3641:
[----:B------:R-:W0:Y:S02]  /*4c570*/  LDCU UR6, c[0x0][0x39c] ;  /* 0x00007380ff0677ac */ /* 0x000e240008000800 */
[----:B0-----:R-:W-:-:S13]  /*4c580*/  ISETP.GE.AND P0, PT, R127, UR6, PT ;  /* 0x000000067f007c0c */ /* 0x001fda000bf06270 */
[----:B------:R-:W-:Y:S05]  /*4c590*/  @P0 EXIT ;  /* 0x000000000000094d */ /* 0x000fea0003800000 */
[----:B------:R0:W-:Y:S02]  /*4c5a0*/  STG.E.64 desc[UR4][R124.64+0x4e00], RZ ;  /* 0x004e00ff7c007986 */ /* 0x0001e4000c101b04 */
.L_x_3656:
[----:B------:R-:W-:Y:S05]  /*4c5b0*/  BSYNC.RECONVERGENT B2 ;  /* 0x0000000000027941 */ /* 0x000fea0003800200 */
.L_x_3640:
        /* <DEDUP_REMOVED lines=16> */
.L_x_3660:
[----:B------:R-:W-:Y:S05]  /*4c6c0*/  BSYNC.RECONVERGENT B3 ;  /* 0x0000000000037941 */ /* 0x000fea0003800200 */
.L_x_3659:
        /* <DEDUP_REMOVED lines=18> */
.L_x_3664:
[----:B------:R-:W-:Y:S05]  /*4c7f0*/  BSYNC.RECONVERGENT B4 ;  /* 0x0000000000047941 */ /* 0x000fea0003800200 */
.L_x_3663:
[----:B------:R-:W-:-:S04]  /*4c800*/  F2FP.BF16.F32.PACK_AB R217, RZ, R217 ;  /* 0x000000d9ffd9723e */ /* 0x000fc800000010ff */
[----:B------:R-:W-:-:S07]  /*4c810*/  PRMT R204, R217, 0x7610, R204 ;  /* 0x00007610d9cc7816 */ /* 0x000fce00000000cc */
.L_x_3662:
[----:B------:R-:W-:Y:S05]  /*4c820*/  BSYNC.RECONVERGENT B3 ;  /* 0x0000000000037941 */ /* 0x000fea0003800200 */
.L_x_3661:
        /* <DEDUP_REMOVED lines=17> */
.L_x_3668:
[----:B------:R-:W-:Y:S05]  /*4c940*/  BSYNC.RECONVERGENT B4 ;  /* 0x0000000000047941 */ /* 0x000fea0003800200 */
.L_x_3667:
[----:B------:R-:W-:-:S04]  /*4c950*/  F2FP.BF16.F32.PACK_AB R217, RZ, R217 ;  /* 0x000000d9ffd9723e */ /* 0x000fc800000010ff */
[----:B------:R-:W-:-:S07]  /*4c960*/  PRMT R202, R217, 0x7610, R202 ;  /* 0x00007610d9ca7816 */ /* 0x000fce00000000ca */
.L_x_3666:
[----:B------:R-:W-:Y:S05]  /*4c970*/  BSYNC.RECONVERGENT B3 ;  /* 0x0000000000037941 */ /* 0x000fea0003800200 */
.L_x_3665:
        /* <DEDUP_REMOVED lines=17> */
.L_x_3672:
[----:B------:R-:W-:Y:S05]  /*4ca90*/  BSYNC.RECONVERGENT B4 ;  /* 0x0000000000047941 */ /* 0x000fea0003800200 */
.L_x_3671:
[----:B------:R-:W-:-:S04]  /*4caa0*/  F2FP.BF16.F32.PACK_AB R217, RZ, R217 ;  /* 0x000000d9ffd9723e */ /* 0x000fc800000010ff */
[----:B------:R-:W-:-:S07]  /*4cab0*/  PRMT R201, R217, 0x7610, R201 ;  /* 0x00007610d9c97816 */ /* 0x000fce00000000c9 */
.L_x_3670:
[----:B------:R-:W-:Y:S05]  /*4cac0*/  BSYNC.RECONVERGENT B3 ;  /* 0x0000000000037941 */ /* 0x000fea0003800200 */
.L_x_3669:
[----:B------:R-:W-:Y:S02]  /*4cad0*/  LOP3.LUT R126, R204, 0xffff, RZ, 0xc0, !PT ;  /* 0x0000ffffcc7e7812 */ /* 0x000fe400078ec0ff */
[----:B------:R-:W-:-:S03]  /*4cae0*/  PRMT R201, R202, 0x5410, R201 ;  /* 0x00005410cac97816 */ /* 0x000fc600000000c9 */
[----:B------:R-:W-:-:S05]  /*4caf0*/  IMAD.WIDE.U32 R126, R126, 0x10000, RZ ;  /* 0x000100007e7e7825 */ /* 0x000fca00078e00ff */
[----:B------:R-:W-:Y:S02]  /*4cb00*/  LOP3.LUT R127, R201, R127, RZ, 0xfc, !PT ;  /* 0x0000007fc97f7212 */ /* 0x000fe400078efcff */
[----:B------:R-:W-:-:S05]  /*4cb10*/  LOP3.LUT R126, R126, R203, RZ, 0xfc, !PT ;  /* 0x000000cb7e7e7212 */ /* 0x000fca00078efcff */
[----:B------:R0:W-:Y:S01]  /*4cb20*/  STG.E.64 desc[UR4][R124.64+0x4f00], R126 ;  /* 0x004f007e7c007986 */ /* 0x0001e2000c101b04 */
[----:B------:R-:W-:Y:S05]  /*4cb30*/  BRA `(.L_x_3673) ;  /* 0x0000000000107947 */ /* 0x000fea0003800000 */
.L_x_3658:
[----:B------:R-:W0:Y:S02]  /*4cb40*/  LDCU UR6, c[0x0][0x39c] ;  /* 0x00007380ff0677ac */ /* 0x000e240008000800 */
[----:B0-----:R-:W-:-:S13]  /*4cb50*/  ISETP.GE.AND P0, PT, R127, UR6, PT ;  /* 0x000000067f007c0c */ /* 0x001fda000bf06270 */
[----:B------:R-:W-:Y:S05]  /*4cb60*/  @P0 EXIT ;  /* 0x000000000000094d */ /* 0x000fea0003800000 */
[----:B------:R0:W-:Y:S02]  /*4cb70*/  STG.E.64 desc[UR4][R124.64+0x4f00], RZ ;  /* 0x004f00ff7c007986 */ /* 0x0001e4000c101b04 */
.L_x_3673:
[----:B------:R-:W-:Y:S05]  /*4cb80*/  BSYNC.RECONVERGENT B2 ;  /* 0x0000000000027941 */ /* 0x000fea0003800200 */
.L_x_3657:
        /* <DEDUP_REMOVED lines=16> */
.L_x_3677:
[----:B------:R-:W-:Y:S05]  /*4cc90*/  BSYNC.RECONVERGENT B3 ;  /* 0x0000000000037941 */ /* 0x000fea0003800200 */
.L_x_3676:
        /* <DEDUP_REMOVED lines=18> */
.L_x_3681:
[----:B------:R-:W-:Y:S05]  /*4cdc0*/  BSYNC.RECONVERGENT B4 ;  /* 0x0000000000047941 */ /* 0x000fea0003800200 */
.L_x_3680:
[----:B------:R-:W-:-:S04]  /*4cdd0*/  F2FP.BF16.F32.PACK_AB R217, RZ, R217 ;  /* 0x000000d9ffd9723e */ /* 0x000fc800000010ff */
[----:B------:R-:W-:-:S07]  /*4cde0*/  PRMT R200, R217, 0x7610, R200 ;  /* 0x00007610d9c87816 */ /* 0x000fce00000000c8 */
.L_x_3679:
[----:B------:R-:W-:Y:S05]  /*4cdf0*/  BSYNC.RECONVERGENT B3 ;  /* 0x0000000000037941 */ /* 0x000fea0003800200 */
.L_x_3678:
        /* <DEDUP_REMOVED lines=17> */
.L_x_3685:
[----:B------:R-:W-:Y:S05]  /*4cf10*/  BSYNC.RECONVERGENT B4 ;  /* 0x0000000000047941 */ /* 0x000fea0003800200 */
.L_x_3684:
[----:B------:R-:W-:-:S04]  /*4cf20*/  F2FP.BF16.F32.PACK_AB R217, RZ, R217 ;  /* 0x000000d9ffd9723e */ /* 0x000fc800000010ff */
[----:B------:R-:W-:-:S07]  /*4cf30*/  PRMT R197, R217, 0x7610, R197 ;  /* 0x00007610d9c57816 */ /* 0x000fce00000000c5 */
.L_x_3683:
[----:B------:R-:W-:Y:S05]  /*4cf40*/  BSYNC.RECONVERGENT B3 ;  /* 0x0000000000037941 */ /* 0x000fea0003800200 */
.L_x_3682:
        /* <DEDUP_REMOVED lines=17> */
.L_x_3689:
[----:B------:R-:W-:Y:S05]  /*4d060*/  BSYNC.RECONVERGENT B4 ;  /* 0x0000000000047941 */ /* 0x000fea0003800200 */
.L_x_3688:
[----:B------:R-:W-:-:S04]  /*4d070*/  F2FP.BF16.F32.PACK_AB R217, RZ, R217 ;  /* 0x000000d9ffd9723e */ /* 0x000fc800000010ff */
[----:B------:R-:W-:-:S07]  /*4d080*/  PRMT R198, R217, 0x7610, R198 ;  /* 0x00007610d9c67816 */ /* 0x000fce00000000c6 */
.L_x_3687:
[----:B------:R-:W-:Y:S05]  /*4d090*/  BSYNC.RECONVERGENT B3 ;  /* 0x0000000000037941 */ /* 0x000fea0003800200 */
.L_x_3686:
[----:B------:R-:W-:Y:S02]  /*4d0a0*/  LOP3.LUT R126, R200, 0xffff, RZ, 0xc0, !PT ;  /* 0x0000ffffc87e7812 */ /* 0x000fe400078ec0ff */
[----:B------:R-:W-:-:S03]  /*4d0b0*/  PRMT R197, R197, 0x5410, R198 ;  /* 0x00005410c5c57816 */ /* 0x000fc600000000c6 */
[----:B------:R-:W-:-:S05]  /*4d0c0*/  IMAD.WIDE.U32 R126, R126, 0x10000, RZ ;  /* 0x000100007e7e7825 */ /* 0x000fca00078e00ff */
[----:B------:R-:W-:Y:S02]  /*4d0d0*/  LOP3.LUT R127, R197, R127, RZ, 0xfc, !PT ;  /* 0x0000007fc57f7212 */ /* 0x000fe400078efcff */
[----:B------:R-:W-:-:S05]  /*4d0e0*/  LOP3.LUT R126, R126, R196, RZ, 0xfc, !PT ;  /* 0x000000c47e7e7212 */ /* 0x000fca00078efcff */
[----:B------:R0:W-:Y:S01]  /*4d0f0*/  STG.E.64 desc[UR4][R124.64+0x5000], R126 ;  /* 0x0050007e7c007986 */ /* 0x0001e2000c101b04 */
[----:B------:R-:W-:Y:S05]  /*4d100*/  BRA `(.L_x_3690) ;  /* 0x0000000000107947 */ /* 0x000fea0003800000 */
.L_x_3675:
[----:B------:R-:W0:Y:S02]  /*4d110*/  LDCU UR6, c[0x0][0x39c] ;  /* 0x00007380ff0677ac */ /* 0x000e240008000800 */
[----:B0-----:R-:W-:-:S13]  /*4d120*/  ISETP.GE.AND P0, PT, R127, UR6, PT ;  /* 0x000000067f007c0c */ /* 0x001fda000bf06270 */
[----:B------:R-:W-:Y:S05]  /*4d130*/  @P0 EXIT ;  /* 0x000000000000094d */ /* 0x000fea0003800000 */
[----:B------:R0:W-:Y:S02]  /*4d140*/  STG.E.64 desc[UR4][R124.64+0x5000], RZ ;  /* 0x005000ff7c007986 */ /* 0x0001e4000c101b04 */
.L_x_3690:
[----:B------:R-:W-:Y:S05]  /*4d150*/  BSYNC.RECONVERGENT B2 ;  /* 0x0000000000027941 */ /* 0x000fea0003800200 */
.L_x_3674:
        /* <DEDUP_REMOVED lines=16> */
.L_x_3694:
[----:B------:R-:W-:Y:S05]  /*4d260*/  BSYNC.RECONVERGENT B3 ;  /* 0x0000000000037941 */ /* 0x000fea0003800200 */
.L_x_3693:
        /* <DEDUP_REMOVED lines=18> */
.L_x_3698:
[----:B------:R-:W-:Y:S05]  /*4d390*/  BSYNC.RECONVERGENT B4 ;  /* 0x0000000000047941 */ /* 0x000fea0003800200 */
.L_x_3697:
[----:B------:R-:W-:-:S04]  /*4d3a0*/  F2FP.BF16.F32.PACK_AB R217, RZ, R217 ;  /* 0x000000d9ffd9723e */ /* 0x000fc800000010ff */
[----:B------:R-:W-:-:S07]  /*4d3b0*/  PRMT R192, R217, 0x7610, R192 ;  /* 0x00007610d9c07816 */ /* 0x000fce00000000c0 */
.L_x_3696:
[----:B------:R-:W-:Y:S05]  /*4d3c0*/  BSYNC.RECONVERGENT B3 ;  /* 0x0000000000037941 */ /* 0x000fea0003800200 */
.L_x_3695:
        /* <DEDUP_REMOVED lines=17> */
.L_x_3702:
[----:B------:R-:W-:Y:S05]  /*4d4e0*/  BSYNC.RECONVERGENT B4 ;  /* 0x0000000000047941 */ /* 0x000fea0003800200 */
.L_x_3701:
[----:B------:R-:W-:-:S04]  /*4d4f0*/  F2FP.BF16.F32.PACK_AB R217, RZ, R217 ;  /* 0x000000d9ffd9723e */ /* 0x000fc800000010ff */
[----:B------:R-:W-:-:S07]  /*4d500*/  PRMT R193, R217, 0x7610, R193 ;  /* 0x00007610d9c17816 */ /* 0x000fce00000000c1 */
.L_x_3700:
[----:B------:R-:W-:Y:S05]  /*4d510*/  BSYNC.RECONVERGENT B3 ;  /* 0x0000000000037941 */ /* 0x000fea0003800200 */
.L_x_3699:
        /* <DEDUP_REMOVED lines=17> */
.L_x_3706:
[----:B------:R-:W-:Y:S05]  /*4d630*/  BSYNC.RECONVERGENT B4 ;  /* 0x0000000000047941 */ /* 0x000fea0003800200 */
.L_x_3705:
[----:B------:R-:W-:-:S04]  /*4d640*/  F2FP.BF16.F32.PACK_AB R217, RZ, R217 ;  /* 0x000000d9ffd9723e */ /* 0x000fc800000010ff */
[----:B------:R-:W-:-:S07]  /*4d650*/  PRMT R194, R217, 0x7610, R194 ;  /* 0x00007610d9c27816 */ /* 0x000fce00000000c2 */
.L_x_3704:
[----:B------:R-:W-:Y:S05]  /*4d660*/  BSYNC.RECONVERGENT B3 ;  /* 0x0000000000037941 */ /* 0x000fea0003800200 */
.L_x_3703:
[----:B------:R-:W-:Y:S02]  /*4d670*/  LOP3.LUT R126, R192, 0xffff, RZ, 0xc0, !PT ;  /* 0x0000ffffc07e7812 */ /* 0x000fe400078ec0ff */
[----:B------:R-:W-:-:S03]  /*4d680*/  PRMT R193, R193, 0x5410, R194 ;  /* 0x00005410c1c17816 */ /* 0x000fc600000000c2 */
[----:B------:R-:W-:-:S05]  /*4d690*/  IMAD.WIDE.U32 R126, R126, 0x10000, RZ ;  /* 0x000100007e7e7825 */ /* 0x000fca00078e00ff */
[----:B------:R-:W-:Y:S02]  /*4d6a0*/  LOP3.LUT R127, R193, R127, RZ, 0xfc, !PT ;  /* 0x0000007fc17f7212 */ /* 0x000fe400078efcff */
[----:B------:R-:W-:-:S05]  /*4d6b0*/  LOP3.LUT R126, R126, R197, RZ, 0xfc, !PT ;  /* 0x000000c57e7e7212 */ /* 0x000fca00078efcff */
[----:B------:R0:W-:Y:S01]  /*4d6c0*/  STG.E.64 desc[UR4][R124.64+0x5100], R126 ;  /* 0x0051007e7c007986 */ /* 0x0001e2000c101b04 */
[----:B------:R-:W-:Y:S05]  /*4d6d0*/  BRA `(.L_x_3707) ;  /* 0x0000000000107947 */ /* 0x000fea0003800000 */
.L_x_3692:
[----:B------:R-:W0:Y:S02]  /*4d6e0*/  LDCU UR6, c[0x0][0x39c] ;  /* 0x00007380ff0677ac */ /* 0x000e240008000800 */
[----:B0-----:R-:W-:-:S13]  /*4d6f0*/  ISETP.GE.AND P0, PT, R127, UR6, PT ;  /* 0x000000067f007c0c */ /* 0x001fda000bf06270 */
[----:B------:R-:W-:Y:S05]  /*4d700*/  @P0 EXIT ;  /* 0x000000000000094d */ /* 0x000fea0003800000 */
[----:B------:R0:W-:Y:S02]  /*4d710*/  STG.E.64 desc[UR4][R124.64+0x5100], RZ ;  /* 0x005100ff7c007986 */ /* 0x0001e4000c101b04 */
.L_x_3707:
[----:B------:R-:W-:Y:S05]  /*4d720*/  BSYNC.RECONVERGENT B2 ;  /* 0x0000000000027941 */ /* 0x000fea0003800200 */
.L_x_3691:
        /* <DEDUP_REMOVED lines=16> */
.L_x_3711:
[----:B------:R-:W-:Y:S05]  /*4d830*/  BSYNC.RECONVERGENT B3 ;  /* 0x0000000000037941 */ /* 0x000fea0003800200 */
.L_x_3710:
        /* <DEDUP_REMOVED lines=18> */
.L_x_3715:
[----:B------:R-:W-:Y:S05]  /*4d960*/  BSYNC.RECONVERGENT B4 ;  /* 0x0000000000047941 */ /* 0x000fea0003800200 */
.L_x_3714:
[----:B------:R-:W-:-:S04]  /*4d970*/  F2FP.BF16.F32.PACK_AB R217, RZ, R217 ;  /* 0x000000d9ffd9723e */ /* 0x000fc800000010ff */
[----:B------:R-:W-:-:S07]  /*4d980*/  PRMT R188, R217, 0x7610, R188 ;  /* 0x00007610d9bc7816 */ /* 0x000fce00000000bc */
.L_x_3713:
[----:B------:R-:W-:Y:S05]  /*4d990*/  BSYNC.RECONVERGENT B3 ;  /* 0x0000000000037941 */ /* 0x000fea0003800200 */
.L_x_3712:
        /* <DEDUP_REMOVED lines=17> */
.L_x_3719:
[----:B------:R-:W-:Y:S05]  /*4dab0*/  BSYNC.RECONVERGENT B4 ;  /* 0x0000000000047941 */ /* 0x000fea0003800200 */
.L_x_3718:
[----:B------:R-:W-:-:S04]  /*4dac0*/  F2FP.BF16.F32.PACK_AB R217, RZ, R217 ;  /* 0x000000d9ffd9723e */ /* 0x000fc800000010ff */
[----:B------:R-:W-:-:S07]  /*4dad0*/  PRMT R189, R217, 0x7610, R189 ;  /* 0x00007610d9bd7816 */ /* 0x000fce00000000bd */
.L_x_3717:
[----:B------:R-:W-:Y:S05]  /*4dae0*/  BSYNC.RECONVERGENT B3 ;  /* 0x0000000000037941 */ /* 0x000fea0003800200 */
.L_x_3716:
        /* <DEDUP_REMOVED lines=17> */
.L_x_3723:
[----:B------:R-:W-:Y:S05]  /*4dc00*/  BSYNC.RECONVERGENT B4 ;  /* 0x0000000000047941 */ /* 0x000fea0003800200 */
.L_x_3722:
[----:B------:R-:W-:-:S04]  /*4dc10*/  F2FP.BF16.F32.PACK_AB R217, RZ, R217 ;  /* 0x000000d9ffd9723e */ /* 0x000fc800000010ff */
[----:B------:R-:W-:-:S07]  /*4dc20*/  PRMT R190, R217, 0x7610, R190 ;  /* 0x00007610d9be7816 */ /* 0x000fce00000000be */
.L_x_3721:
[----:B------:R-:W-:Y:S05]  /*4dc30*/  BSYNC.RECONVERGENT B3 ;  /* 0x0000000000037941 */ /* 0x000fea0003800200 */
.L_x_3720:
[----:B------:R-:W-:Y:S02]  /*4dc40*/  LOP3.LUT R126, R188, 0xffff, RZ, 0xc0, !PT ;  /* 0x0000ffffbc7e7812 */ /* 0x000fe400078ec0ff */
[----:B------:R-:W-:-:S03]  /*4dc50*/  PRMT R189, R189, 0x5410, R190 ;  /* 0x00005410bdbd7816 */ /* 0x000fc600000000be */
[----:B------:R-:W-:-:S05]  /*4dc60*/  IMAD.WIDE.U32 R126, R126, 0x10000, RZ ;  /* 0x000100007e7e7825 */ /* 0x000fca00078e00ff */
[----:B------:R-:W-:Y:S02]  /*4dc70*/  LOP3.LUT R127, R189, R127, RZ, 0xfc, !PT ;  /* 0x0000007fbd7f7212 */ /* 0x000fe400078efcff */
[----:B------:R-:W-:-:S05]  /*4dc80*/  LOP3.LUT R126, R126, R193, RZ, 0xfc, !PT ;  /* 0x000000c17e7e7212 */ /* 0x000fca00078efcff */
[----:B------:R0:W-:Y:S01]  /*4dc90*/  STG.E.64 desc[UR4][R124.64+0x5200], R126 ;  /* 0x0052007e7c007986 */ /* 0x0001e2000c101b04 */
[----:B------:R-:W-:Y:S05]  /*4dca0*/  BRA `(.L_x_3724) ;  /* 0x0000000000107947 */ /* 0x000fea0003800000 */
.L_x_3709:
[----:B------:R-:W0:Y:S02]  /*4dcb0*/  LDCU UR6, c[0x0][0x39c] ;  /* 0x00007380ff0677ac */ /* 0x000e240008000800 */
[----:B0-----:R-:W-:-:S13]  /*4dcc0*/  ISETP.GE.AND P0, PT, R127, UR6, PT ;  /* 0x000000067f007c0c */ /* 0x001fda000bf06270 */
[----:B------:R-:W-:Y:S05]  /*4dcd0*/  @P0 EXIT ;  /* 0x000000000000094d */ /* 0x000fea0003800000 */
[----:B------:R0:W-:Y:S02]  /*4dce0*/  STG.E.64 desc[UR4][R124.64+0x5200], RZ ;  /* 0x005200ff7c007986 */ /* 0x0001e4000c101b04 */
.L_x_3724:
[----:B------:R-:W-:Y:S05]  /*4dcf0*/  BSYNC.RECONVERGENT B2 ;  /* 0x0000000000027941 */ /* 0x000fea0003800200 */
.L_x_3708:
        /* <DEDUP_REMOVED lines=16> */
.L_x_3728:
[----:B------:R-:W-:Y:S05]  /*4de00*/  BSYNC.RECONVERGENT B3 ;  /* 0x0000000000037941 */ /* 0x000fea0003800200 */
.L_x_3727:
        /* <DEDUP_REMOVED lines=18> */
.L_x_3732:
[----:B------:R-:W-:Y:S05]  /*4df30*/  BSYNC.RECONVERGENT B4 ;  /* 0x0000000000047941 */ /* 0x000fea0003800200 */
.L_x_3731:
[----:B------:R-:W-:-:S04]  /*4df40*/  F2FP.BF16.F32.PACK_AB R217, RZ, R217 ;  /* 0x000000d9ffd9723e */ /* 0x000fc800000010ff */
[----:B------:R-:W-:-:S07]  /*4df50*/  PRMT R184, R217, 0x7610, R184 ;  /* 0x00007610d9b87816 */ /* 0x000fce00000000b8 */
.L_x_3730:
[----:B------:R-:W-:Y:S05]  /*4df60*/  BSYNC.RECONVERGENT B3 ;  /* 0x0000000000037941 */ /* 0x000fea0003800200 */
.L_x_3729:
        /* <DEDUP_REMOVED lines=17> */
.L_x_3736:
[----:B------:R-:W-:Y:S05]  /*4e080*/  BSYNC.RECONVERGENT B4 ;  /* 0x0000000000047941 */ /* 0x000fea0003800200 */
.L_x_3735:
[----:B------:R-:W-:-:S04]  /*4e090*/  F2FP.BF16.F32.PACK_AB R217, RZ, R217 ;  /* 0x000000d9ffd9723e */ /* 0x000fc800000010ff */
[----:B------:R-:W-:-:S07]  /*4e0a0*/  PRMT R185, R217, 0x7610, R185 ;  /* 0x00007610d9b97816 */ /* 0x000fce00000000b9 */
.L_x_3734:
[----:B------:R-:W-:Y:S05]  /*4e0b0*/  BSYNC.RECONVERGENT B3 ;  /* 0x0000000000037941 */ /* 0x000fea0003800200 */
.L_x_3733:
        /* <DEDUP_REMOVED lines=17> */
.L_x_3740:
[----:B------:R-:W-:Y:S05]  /*4e1d0*/  BSYNC.RECONVERGENT B4 ;  /* 0x0000000000047941 */ /* 0x000fea0003800200 */
.L_x_3739:
[----:B------:R-:W-:-:S04]  /*4e1e0*/  F2FP.BF16.F32.PACK_AB R217, RZ, R217 ;  /* 0x000000d9ffd9723e */ /* 0x000fc800000010ff */
[----:B------:R-:W-:-:S07]  /*4e1f0*/  PRMT R186, R217, 0x7610, R186 ;  /* 0x00007610d9ba7816 */ /* 0x000fce00000000ba */
.L_x_3738:
[----:B------:R-:W-:Y:S05]  /*4e200*/  BSYNC.RECONVERGENT B3 ;  /* 0x0000000000037941 */ /* 0x000fea0003800200 */
.L_x_3737:
[----:B------:R-:W-:Y:S02]  /*4e210*/  LOP3.LUT R126, R184, 0xffff, RZ, 0xc0, !PT ;  /* 0x0000ffffb87e7812 */ /* 0x000fe400078ec0ff */
[----:B------:R-:W-:-:S03]  /*4e220*/  PRMT R185, R185, 0x5410, R186 ;  /* 0x00005410b9b97816 */ /* 0x000fc600000000ba */
[----:B------:R-:W-:-:S05]  /*4e230*/  IMAD.WIDE.U32 R126, R126, 0x10000, RZ ;  /* 0x000100007e7e7825 */ /* 0x000fca00078e00ff */
[----:B------:R-:W-:Y:S02]  /*4e240*/  LOP3.LUT R127, R185, R127, RZ, 0xfc, !PT ;  /* 0x0000007fb97f7212 */ /* 0x000fe400078efcff */
[----:B------:R-:W-:-:S05]  /*4e250*/  LOP3.LUT R126, R126, R189, RZ, 0xfc, !PT ;  /* 0x000000bd7e7e7212 */ /* 0x000fca00078efcff */
[----:B------:R0:W-:Y:S01]  /*4e260*/  STG.E.64 desc[UR4][R124.64+0x5300], R126 ;  /* 0x0053007e7c007986 */ /* 0x0001e2000c101b04 */
[----:B------:R-:W-:Y:S05]  /*4e270*/  BRA `(.L_x_3741) ;  /* 0x0000000000107947 */ /* 0x000fea0003800000 */
.L_x_3726:
[----:B------:R-:W0:Y:S02]  /*4e280*/  LDCU UR6, c[0x0][0x39c] ;  /* 0x00007380ff0677ac */ /* 0x000e240008000800 */
[----:B0-----:R-:W-:-:S13]  /*4e290*/  ISETP.GE.AND P0, PT, R127, UR6, PT ;  /* 0x000000067f007c0c */ /* 0x001fda000bf06270 */
[----:B------:R-:W-:Y:S05]  /*4e2a0*/  @P0 EXIT ;  /* 0x000000000000094d */ /* 0x000fea0003800000 */
[----:B------:R0:W-:Y:S02]  /*4e2b0*/  STG.E.64 desc[UR4][R124.64+0x5300], RZ ;  /* 0x005300ff7c007986 */ /* 0x0001e4000c101b04 */
.L_x_3741:
[----:B------:R-:W-:Y:S05]  /*4e2c0*/  BSYNC.RECONVERGENT B2 ;  /* 0x0000000000027941 */ /* 0x000fea0003800200 */
.L_x_3725:
[----:B0-----:R-:W-:Y:S01]  /*4e2d0*/  VIADD R127, R129, 0x2a00 ;  /* 0x00002a00817f7836 */ /* 0x001fe20000000000 */
[----:B------:R-:W-:Y:S04]  /*4e2e0*/  BSSY.RECONVERGENT B2, `(.L_x_3742) ;  /* 0x000005b000027945 */ /* 0x000fe80003800200 */
        /* <DEDUP_REMOVED lines=14> */
.L_x_3745:
[----:B------:R-:W-:Y:S05]  /*4e3d0*/  BSYNC.RECONVERGENT B3 ;  /* 0x0000000000037941 */ /* 0x000fea0003800200 */
.L_x_3744:
        /* <DEDUP_REMOVED lines=18> */
.L_x_3749:
[----:B------:R-:W-:Y:S05]  /*4e500*/  BSYNC.RECONVERGENT B4 ;  /* 0x0000000000047941 */ /* 0x000fea0003800200 */
.L_x_3748:
[----:B------:R-:W-:-:S04]  /*4e510*/  F2FP.BF16.F32.PACK_AB R217, RZ, R217 ;  /* 0x000000d9ffd9723e */ /* 0x000fc800000010ff */
[----:B------:R-:W-:-:S07]  /*4e520*/  PRMT R180, R217, 0x7610, R180 ;  /* 0x00007610d9b47816 */ /* 0x000fce00000000b4 */
.L_x_3747:
[----:B------:R-:W-:Y:S05]  /*4e530*/  BSYNC.RECONVERGENT B3 ;  /* 0x0000000000037941 */ /* 0x000fea0003800200 */
.L_x_3746:
        /* <DEDUP_REMOVED lines=17> */
.L_x_3753:
[----:B------:R-:W-:Y:S05]  /*4e650*/  BSYNC.RECONVERGENT B4 ;  /* 0x0000000000047941 */ /* 0x000fea0003800200 */
.L_x_3752:
[----:B------:R-:W-:-:S04]  /*4e660*/  F2FP.BF16.F32.PACK_AB R217, RZ, R217 ;  /* 0x000000d9ffd9723e */ /* 0x000fc800000010ff */
[----:B------:R-:W-:-:S07]  /*4e670*/  PRMT R181, R217, 0x7610, R181 ;  /* 0x00007610d9b57816 */ /* 0x000fce00000000b5 */
.L_x_3751:
[----:B------:R-:W-:Y:S05]  /*4e680*/  BSYNC.RECONVERGENT B3 ;  /* 0x0000000000037941 */ /* 0x000fea0003800200 */
.L_x_3750:
        /* <DEDUP_REMOVED lines=17> */
.L_x_3757:
[----:B------:R-:W-:Y:S05]  /*4e7a0*/  BSYNC.RECONVERGENT B4 ;  /* 0x0000000000047941 */ /* 0x000fea0003800200 */
.L_x_3756:
[----:B------:R-:W-:-:S04]  /*4e7b0*/  F2FP.BF16.F32.PACK_AB R217, RZ, R217 ;  /* 0x000000d9ffd9723e */ /* 0x000fc800000010ff */
[----:B------:R-:W-:-:S07]  /*4e7c0*/  PRMT R182, R217, 0x7610, R182 ;  /* 0x00007610d9b67816 */ /* 0x000fce00000000b6 */
.L_x_3755:
[----:B------:R-:W-:Y:S05]  /*4e7d0*/  BSYNC.RECONVERGENT B3 ;  /* 0x0000000000037941 */ /* 0x000fea0003800200 */
.L_x_3754:
[----:B------:R-:W-:Y:S02]  /*4e7e0*/  LOP3.LUT R126, R180, 0xffff, RZ, 0xc0, !PT ;  /* 0x0000ffffb47e7812 */ /* 0x000fe400078ec0ff */
[----:B------:R-:W-:-:S03]  /*4e7f0*/  PRMT R181, R181, 0x5410, R182 ;  /* 0x00005410b5b57816 */ /* 0x000fc600000000b6 */
[----:B------:R-:W-:-:S05]  /*4e800*/  IMAD.WIDE.U32 R126, R126, 0x10000, RZ ;  /* 0x000100007e7e7825 */ /* 0x000fca00078e00ff */
[----:B------:R-:W-:Y:S02]  /*4e810*/  LOP3.LUT R127, R181, R127, RZ, 0xfc, !PT ;  /* 0x0000007fb57f7212 */ /* 0x000fe400078efcff */
[----:B------:R-:W-:-:S05]  /*4e820*/  LOP3.LUT R126, R126, R185, RZ, 0xfc, !PT ;  /* 0x000000b97e7e7212 */ /* 0x000fca00078efcff */
[----:B------:R0:W-:Y:S01]  /*4e830*/  STG.E.64 desc[UR4][R124.64+0x5400], R126 ;  /* 0x0054007e7c007986 */ /* 0x0001e2000c101b04 */
[----:B------:R-:W-:Y:S05]  /*4e840*/  BRA `(.L_x_3758) ;  /* 0x0000000000107947 */ /* 0x000fea0003800000 */
.L_x_3743:
[----:B------:R-:W0:Y:S02]  /*4e850*/  LDCU UR6, c[0x0][0x39c] ;  /* 0x00007380ff0677ac */ /* 0x000e240008000800 */
[----:B0-----:R-:W-:-:S13]  /*4e860*/  ISETP.GE.AND P0, PT, R127, UR6, PT ;  /* 0x000000067f007c0c */ /* 0x001fda000bf06270 */
[----:B------:R-:W-:Y:S05]  /*4e870*/  @P0 EXIT ;  /* 0x000000000000094d */ /* 0x000fea0003800000 */
[----:B------:R0:W-:Y:S02]  /*4e880*/  STG.E.64 desc[UR4][R124.64+0x5400], RZ ;  /* 0x005400ff7c007986 */ /* 0x0001e4000c101b04 */
.L_x_3758:
[----:B------:R-:W-:Y:S05]  /*4e890*/  BSYNC.RECONVERGENT B2 ;  /* 0x0000000000027941 */ /* 0x000fea0003800200 */
.L_x_3742:
        /* <DEDUP_REMOVED lines=16> */
.L_x_3762:
[----:B------:R-:W-:Y:S05]  /*4e9a0*/  BSYNC.RECONVERGENT B3 ;  /* 0x0000000000037941 */ /* 0x000fea0003800200 */
.L_x_3761:
        /* <DEDUP_REMOVED lines=18> */
.L_x_3766:
[----:B------:R-:W-:Y:S05]  /*4ead0*/  BSYNC.RECONVERGENT B4 ;  /* 0x0000000000047941 */ /* 0x000fea0003800200 */
.L_x_3765:
[----:B------:R-:W-:-:S04]  /*4eae0*/  F2FP.BF16.F32.PACK_AB R217, RZ, R217 ;  /* 0x000000d9ffd9723e */ /* 0x000fc800000010ff */
[----:B------:R-:W-:-:S07]  /*4eaf0*/  PRMT R180, R217, 0x7610, R180 ;  /* 0x00007610d9b47816 */ /* 0x000fce00000000b4 */
.L_x_3764:
[----:B------:R-:W-:Y:S05]  /*4eb00*/  BSYNC.RECONVERGENT B3 ;  /* 0x0000000000037941 */ /* 0x000fea0003800200 */
.L_x_3763:
        /* <DEDUP_REMOVED lines=17> */
.L_x_3770:
[----:B------:R-:W-:Y:S05]  /*4ec20*/  BSYNC.RECONVERGENT B4 ;  /* 0x0000000000047941 */ /* 0x000fea0003800200 */
.L_x_3769:
[----:B------:R-:W-:-:S04]  /*4ec30*/  F2FP.BF16.F32.PACK_AB R217, RZ, R217 ;  /* 0x000000d9ffd9723e */ /* 0x000fc800000010ff */
[----:B------:R-:W-:-:S07]  /*4ec40*/  PRMT R176, R217, 0x7610, R176 ;  /* 0x00007610d9b07816 */ /* 0x000fce00000000b0 */
.L_x_3768:
[----:B------:R-:W-:Y:S05]  /*4ec50*/  BSYNC.RECONVERGENT B3 ;  /* 0x0000000000037941 */ /* 0x000fea0003800200 */
.L_x_3767:
        /* <DEDUP_REMOVED lines=17> */
.L_x_3774:
[----:B------:R-:W-:Y:S05]  /*4ed70*/  BSYNC.RECONVERGENT B4 ;  /* 0x0000000000047941 */ /* 0x000fea0003800200 */
.L_x_3773:
[----:B------:R-:W-:-:S04]  /*4ed80*/  F2FP.BF16.F32.PACK_AB R217, RZ, R217 ;  /* 0x000000d9ffd9723e */ /* 0x000fc800000010ff */
[----:B------:R-:W-:-:S07]  /*4ed90*/  PRMT R181, R217, 0x7610, R181 ;  /* 0x00007610d9b57816 */ /* 0x000fce00000000b5 */
.L_x_3772:
[----:B------:R-:W-:Y:S05]  /*4eda0*/  BSYNC.RECONVERGENT B3 ;  /* 0x0000000000037941 */ /* 0x000fea0003800200 */
.L_x_3771:
[----:B------:R-:W-:Y:S02]  /*4edb0*/  LOP3.LUT R126, R180, 0xffff, RZ, 0xc0, !PT ;  /* 0x0000ffffb47e7812 */ /* 0x000fe400078ec0ff */
[----:B------:R-:W-:-:S03]  /*4edc0*/  PRMT R181, R176, 0x5410, R181 ;  /* 0x00005410b0b57816 */ /* 0x000fc600000000b5 */
[----:B------:R-:W-:-:S05]  /*4edd0*/  IMAD.WIDE.U32 R126, R126, 0x10000, RZ ;  /* 0x000100007e7e7825 */ /* 0x000fca00078e00ff */
[----:B------:R-:W-:Y:S02]  /*4ede0*/  LOP3.LUT R127, R181, R127, RZ, 0xfc, !PT ;  /* 0x0000007fb57f7212 */ /* 0x000fe400078efcff */
[----:B------:R-:W-:-:S05]  /*4edf0*/  LOP3.LUT R126, R126, R175, RZ, 0xfc, !PT ;  /* 0x000000af7e7e7212 */ /* 0x000fca00078efcff */
[----:B------:R0:W-:Y:S01]  /*4ee00*/  STG.E.64 desc[UR4][R124.64+0x5500], R126 ;  /* 0x0055007e7c007986 */ /* 0x0001e2000c101b04 */
[----:B------:R-:W-:Y:S05]  /*4ee10*/  BRA `(.L_x_3775) ;  /* 0x0000000000107947 */ /* 0x000fea0003800000 */
.L_x_3760:
[----:B------:R-:W0:Y:S02]  /*4ee20*/  LDCU UR6, c[0x0][0x39c] ;  /* 0x00007380ff0677ac */ /* 0x000e240008000800 */
[----:B0-----:R-:W-:-:S13]  /*4ee30*/  ISETP.GE.AND P0, PT, R127, UR6, PT ;  /* 0x000000067f007c0c */ /* 0x001fda000bf06270 */
[----:B------:R-:W-:Y:S05]  /*4ee40*/  @P0 EXIT ;  /* 0x000000000000094d */ /* 0x000fea0003800000 */
[----:B------:R0:W-:Y:S02]  /*4ee50*/  STG.E.64 desc[UR4][R124.64+0x5500], RZ ;  /* 0x005500ff7c007986 */ /* 0x0001e4000c101b04 */
.L_x_3775:
[----:B------:R-:W-:Y:S05]  /*4ee60*/  BSYNC.RECONVERGENT B2 ;  /* 0x0000000000027941 */ /* 0x000fea0003800200 */
.L_x_3759:
        /* <DEDUP_REMOVED lines=16> */
.L_x_3779:
[----:B------:R-:W-:Y:S05]  /*4ef70*/  BSYNC.RECONVERGENT B3 ;  /* 0x0000000000037941 */ /* 0x000fea0003800200 */
.L_x_3778:
        /* <DEDUP_REMOVED lines=18> */
.L_x_3783:
[----:B------:R-:W-:Y:S05]  /*4f0a0*/  BSYNC.RECONVERGENT B4 ;  /* 0x0000000000047941 */ /* 0x000fea0003800200 */
.L_x_3782:
[----:B------:R-:W-:-:S04]  /*4f0b0*/  F2FP.BF16.F32.PACK_AB R217, RZ, R217 ;  /* 0x000000d9ffd9723e */ /* 0x000fc800000010ff */
[----:B------:R-:W-:-:S07]  /*4f0c0*/  PRMT R175, R217, 0x7610, R175 ;  /* 0x00007610d9af7816 */ /* 0x000fce00000000af */
.L_x_3781:
[----:B------:R-:W-:Y:S05]  /*4f0d0*/  BSYNC.RECONVERGENT B3 ;  /* 0x0000000000037941 */ /* 0x000fea0003800200 */
.L_x_3780:
        /* <DEDUP_REMOVED lines=17> */
.L_x_3787:
[----:B------:R-:W-:Y:S05]  /*4f1f0*/  BSYNC.RECONVERGENT B4 ;  /* 0x0000000000047941 */ /* 0x000fea0003800200 */
.L_x_3786:
[----:B------:R-:W-:-:S04]  /*4f200*/  F2FP.BF16.F32.PACK_AB R217, RZ, R217 ;  /* 0x000000d9ffd9723e */ /* 0x000fc800000010ff */
[----:B------:R-:W-:-:S07]  /*4f210*/  PRMT R172, R217, 0x7610, R172 ;  /* 0x00007610d9ac7816 */ /* 0x000fce00000000ac */
.L_x_3785:
[----:B------:R-:W-:Y:S05]  /*4f220*/  BSYNC.RECONVERGENT B3 ;  /* 0x0000000000037941 */ /* 0x000fea0003800200 */
.L_x_3784:
        /* <DEDUP_REMOVED lines=17> */
.L_x_3791:
[----:B------:R-:W-:Y:S05]  /*4f340*/  BSYNC.RECONVERGENT B4 ;  /* 0x0000000000047941 */ /* 0x000fea0003800200 */
.L_x_3790:
[----:B------:R-:W-:-:S04]  /*4f350*/  F2FP.BF16.F32.PACK_AB R217, RZ, R217 ;  /* 0x000000d9ffd9723e */ /* 0x000fc800000010ff */
[----:B------:R-:W-:-:S07]  /*4f360*/  PRMT R173, R217, 0x7610, R173 ;  /* 0x00007610d9ad7816 */ /* 0x000fce00000000ad */
.L_x_3789:
[----:B------:R-:W-:Y:S05]  /*4f370*/  BSYNC.RECONVERGENT B3 ;  /* 0x0000000000037941 */ /* 0x000fea0003800200 */
.L_x_3788:
[----:B------:R-:W-:Y:S02]  /*4f380*/  LOP3.LUT R126, R175, 0xffff, RZ, 0xc0, !PT ;  /* 0x0000ffffaf7e7812 */ /* 0x000fe400078ec0ff */
[----:B------:R-:W-:-:S03]  /*4f390*/  PRMT R173, R172, 0x5410, R173 ;  /* 0x00005410acad7816 */ /* 0x000fc600000000ad */
[----:B------:R-:W-:-:S05]  /*4f3a0*/  IMAD.WIDE.U32 R126, R126, 0x10000, RZ ;  /* 0x000100007e7e7825 */ /* 0x000fca00078e00ff */
[----:B------:R-:W-:Y:S02]  /*4f3b0*/  LOP3.LUT R127, R173, R127, RZ, 0xfc, !PT ;  /* 0x0000007fad7f7212 */ /* 0x000fe400078efcff */
[----:B------:R-:W-:-:S05]  /*4f3c0*/  LOP3.LUT R126, R126, R171, RZ, 0xfc, !PT ;  /* 0x000000ab7e7e7212 */ /* 0x000fca00078efcff */
[----:B------:R0:W-:Y:S01]  /*4f3d0*/  STG.E.64 desc[UR4][R124.64+0x5600], R126 ;  /* 0x0056007e7c007986 */ /* 0x0001e2000c101b04 */
[----:B------:R-:W-:Y:S05]  /*4f3e0*/  BRA `(.L_x_3792) ;  /* 0x0000000000107947 */ /* 0x000fea0003800000 */
.L_x_3777:
[----:B------:R-:W0:Y:S02]  /*4f3f0*/  LDCU UR6, c[0x0][0x39c] ;  /* 0x00007380ff0677ac */ /* 0x000e240008000800 */
[----:B0-----:R-:W-:-:S13]  /*4f400*/  ISETP.GE.AND P0, PT, R127, UR6, PT ;  /* 0x000000067f007c0c */ /* 0x001fda000bf06270 */
[----:B------:R-:W-:Y:S05]  /*4f410*/  @P0 EXIT ;  /* 0x000000000000094d */ /* 0x000fea0003800000 */
[----:B------:R0:W-:Y:S02]  /*4f420*/  STG.E.64 desc[UR4][R124.64+0x5600], RZ ;  /* 0x005600ff7c007986 */ /* 0x0001e4000c101b04 */
.L_x_3792:
[----:B------:R-:W-:Y:S05]  /*4f430*/  BSYNC.RECONVERGENT B2 ;  /* 0x0000000000027941 */ /* 0x000fea0003800200 */
.L_x_3776:
        /* <DEDUP_REMOVED lines=16> */
.L_x_3796:
[----:B------:R-:W-:Y:S05]  /*4f540*/  BSYNC.RECONVERGENT B3 ;  /* 0x0000000000037941 */ /* 0x000fea0003800200 */
.L_x_3795:
        /* <DEDUP_REMOVED lines=18> */
.L_x_3800:
[----:B------:R-:W-:Y:S05]  /*4f670*/  BSYNC.RECONVERGENT B4 ;  /* 0x0000000000047941 */ /* 0x000fea0003800200 */
.L_x_3799:
[----:B------:R-:W-:-:S04]  /*4f680*/  F2FP.BF16.F32.PACK_AB R217, RZ, R217 ;  /* 0x000000d9ffd9723e */ /* 0x000fc800000010ff */
[----:B------:R-:W-:-:S07]  /*4f690*/  PRMT R171, R217, 0x7610, R171 ;  /* 0x00007610d9ab7816 */ /* 0x000fce00000000ab */
.L_x_3798:
[----:B------:R-:W-:Y:S05]  /*4f6a0*/  BSYNC.RECONVERGENT B3 ;  /* 0x0000000000037941 */ /* 0x000fea0003800200 */
.L_x_3797:
        /* <DEDUP_REMOVED lines=17> */
.L_x_3804:
[----:B------:R-:W-:Y:S05]  /*4f7c0*/  BSYNC.RECONVERGENT B4 ;  /* 0x0000000000047941 */ /* 0x000fea0003800200 */
.L_x_3803:
[----:B------:R-:W-:-:S04]  /*4f7d0*/  F2FP.BF16.F32.PACK_AB R217, RZ, R217 ;  /* 0x000000d9ffd9723e */ /* 0x000fc800000010ff */
[----:B------:R-:W-:-:S07]  /*4f7e0*/  PRMT R168, R217, 0x7610, R168 ;  /* 0x00007610d9a87816 */ /* 0x000fce00000000a8 */
.L_x_3802:
[----:B------:R-:W-:Y:S05]  /*4f7f0*/  BSYNC.RECONVERGENT B3 ;  /* 0x0000000000037941 */ /* 0x000fea0003800200 */
.L_x_3801:
        /* <DEDUP_REMOVED lines=17> */
.L_x_3808:
[----:B------:R-:W-:Y:S05]  /*4f910*/  BSYNC.RECONVERGENT B4 ;  /* 0x0000000000047941 */ /* 0x000fea0003800200 */
.L_x_3807:
[----:B------:R-:W-:-:S04]  /*4f920*/  F2FP.BF16.F32.PACK_AB R217, RZ, R217 ;  /* 0x000000d9ffd9723e */ /* 0x000fc800000010ff */
[----:B------:R-:W-:-:S07]  /*4f930*/  PRMT R169, R217, 0x7610, R169 ;  /* 0x00007610d9a97816 */ /* 0x000fce00000000a9 */
.L_x_3806:
[----:B------:R-:W-:Y:S05]  /*4f940*/  BSYNC.RECONVERGENT B3 ;  /* 0x0000000000037941 */ /* 0x000fea0003800200 */
.L_x_3805:
[----:B------:R-:W-:Y:S02]  /*4f950*/  LOP3.LUT R126, R171, 0xffff, RZ, 0xc0, !PT ;  /* 0x0000ffffab7e7812 */ /* 0x000fe400078ec0ff */
[----:B------:R-:W-:-:S03]  /*4f960*/  PRMT R169, R168, 0x5410, R169 ;  /* 0x00005410a8a97816 */ /* 0x000fc600000000a9 */
[----:B------:R-:W-:-:S05]  /*4f970*/  IMAD.WIDE.U32 R126, R126, 0x10000, RZ ;  /* 0x000100007e7e7825 */ /* 0x000fca00078e00ff */
[----:B------:R-:W-:Y:S02]  /*4f980*/  LOP3.LUT R127, R169, R127, RZ, 0xfc, !PT ;  /* 0x0000007fa97f7212 */ /* 0x000fe400078efcff */
[----:B------:R-:W-:-:S05]  /*4f990*/  LOP3.LUT R126, R126, R167, RZ, 0xfc, !PT ;  /* 0x000000a77e7e7212 */ /* 0x000fca00078efcff */
[----:B------:R0:W-:Y:S01]  /*4f9a0*/  STG.E.64 desc[UR4][R124.64+0x5700], R126 ;  /* 0x0057007e7c007986 */ /* 0x0001e2000c101b04 */
[----:B------:R-:W-:Y:S05]  /*4f9b0*/  BRA `(.L_x_3809) ;  /* 0x0000000000107947 */ /* 0x000fea0003800000 */
.L_x_3794:
[----:B------:R-:W0:Y:S02]  /*4f9c0*/  LDCU UR6, c[0x0][0x39c] ;  /* 0x00007380ff0677ac */ /* 0x000e240008000800 */
[----:B0-----:R-:W-:-:S13]  /*4f9d0*/  ISETP.GE.AND P0, PT, R127, UR6, PT ;  /* 0x000000067f007c0c */ /* 0x001fda000bf06270 */
[----:B------:R-:W-:Y:S05]  /*4f9e0*/  @P0 EXIT ;  /* 0x000000000000094d */ /* 0x000fea0003800000 */
[----:B------:R0:W-:Y:S02]  /*4f9f0*/  STG.E.64 desc[UR4][R124.64+0x5700], RZ ;  /* 0x005700ff7c007986 */ /* 0x0001e4000c101b04 */
.L_x_3809:
[----:B------:R-:W-:Y:S05]  /*4fa00*/  BSYNC.RECONVERGENT B2 ;  /* 0x0000000000027941 */ /* 0x000fea0003800200 */
.L_x_3793:
        /* <DEDUP_REMOVED lines=16> */
.L_x_3813:
[----:B------:R-:W-:Y:S05]  /*4fb10*/  BSYNC.RECONVERGENT B3 ;  /* 0x0000000000037941 */ /* 0x000fea0003800200 */
.L_x_3812:
        /* <DEDUP_REMOVED lines=18> */
.L_x_3817:
[----:B------:R-:W-:Y:S05]  /*4fc40*/  BSYNC.RECONVERGENT B4 ;  /* 0x0000000000047941 */ /* 0x000fea0003800200 */
.L_x_3816:
[----:B------:R-:W-:-:S04]  /*4fc50*/  F2FP.BF16.F32.PACK_AB R217, RZ, R217 ;  /* 0x000000d9ffd9723e */ /* 0x000fc800000010ff */
[----:B------:R-:W-:-:S07]  /*4fc60*/  PRMT R167, R217, 0x7610, R167 ;  /* 0x00007610d9a77816 */ /* 0x000fce00000000a7 */
.L_x_3815:
[----:B------:R-:W-:Y:S05]  /*4fc70*/  BSYNC.RECONVERGENT B3 ;  /* 0x0000000000037941 */ /* 0x000fea0003800200 */
.L_x_3814:
        /* <DEDUP_REMOVED lines=17> */
.L_x_3821:
[----:B------:R-:W-:Y:S05]  /*4fd90*/  BSYNC.RECONVERGENT B4 ;  /* 0x0000000000047941 */ /* 0x000fea0003800200 */
.L_x_3820:
[----:B------:R-:W-:-:S04]  /*4fda0*/  F2FP.BF16.F32.PACK_AB R217, RZ, R217 ;  /* 0x000000d9ffd9723e */ /* 0x000fc800000010ff */
[----:B------:R-:W-:-:S07]  /*4fdb0*/  PRMT R164, R217, 0x7610, R164 ;  /* 0x00007610d9a47816 */ /* 0x000fce00000000a4 */
.L_x_3819:
[----:B------:R-:W-:Y:S05]  /*4fdc0*/  BSYNC.RECONVERGENT B3 ;  /* 0x0000000000037941 */ /* 0x000fea0003800200 */
.L_x_3818:
        /* <DEDUP_REMOVED lines=17> */
.L_x_3825:
[----:B------:R-:W-:Y:S05]  /*4fee0*/  BSYNC.RECONVERGENT B4 ;  /* 0x0000000000047941 */ /* 0x000fea0003800200 */
.L_x_3824:
[----:B------:R-:W-:-:S04]  /*4fef0*/  F2FP.BF16.F32.PACK_AB R217, RZ, R217 ;  /* 0x000000d9ffd9723e */ /* 0x000fc800000010ff */
[----:B------:R-:W-:-:S07]  /*4ff00*/  PRMT R165, R217, 0x7610, R165 ;  /* 0x00007610d9a57816 */ /* 0x000fce00000000a5 */
.L_x_3823:
[----:B------:R-:W-:Y:S05]  /*4ff10*/  BSYNC.RECONVERGENT B3 ;  /* 0x0000000000037941 */ /* 0x000fea0003800200 */
.L_x_3822:
[----:B------:R-:W-:Y:S02]  /*4ff20*/  LOP3.LUT R126, R167, 0xffff, RZ, 0xc0, !PT ;  /* 0x0000ffffa77e7812 */ /* 0x000fe400078ec0ff */
[----:B------:R-:W-:-:S03]  /*4ff30*/  PRMT R165, R164, 0x5410, R165 ;  /* 0x00005410a4a57816 */ /* 0x000fc600000000a5 */
[----:B------:R-:W-:-:S05]  /*4ff40*/  IMAD.WIDE.U32 R126, R126, 0x10000, RZ ;  /* 0x000100007e7e7825 */ /* 0x000fca00078e00ff */
[----:B------:R-:W-:Y:S02]  /*4ff50*/  LOP3.LUT R127, R165, R127, RZ, 0xfc, !PT ;  /* 0x0000007fa57f7212 */ /* 0x000fe400078efcff */
[----:B------:R-:W-:-:S05]  /*4ff60*/  LOP3.LUT R126, R126, R163, RZ, 0xfc, !PT ;  /* 0x000000a37e7e7212 */ /* 0x000fca00078efcff */
[----:B------:R0:W-:Y:S01]  /*4ff70*/  STG.E.64 desc[UR4][R124.64+0x5800], R126 ;  /* 0x0058007e7c007986 */ /* 0x0001e2000c101b04 */
[----:B------:R-:W-:Y:S05]  /*4ff80*/  BRA `(.L_x_3826) ;  /* 0x0000000000107947 */ /* 0x000fea0003800000 */
.L_x_3811:
[----:B------:R-:W0:Y:S02]  /*4ff90*/  LDCU UR6, c[0x0][0x39c] ;  /* 0x00007380ff0677ac */ /* 0x000e240008000800 */
[----:B0-----:R-:W-:-:S13]  /*4ffa0*/  ISETP.GE.AND P0, PT, R127, UR6, PT ;  /* 0x000000067f007c0c */ /* 0x001fda000bf06270 */
[----:B------:R-:W-:Y:S05]  /*4ffb0*/  @P0 EXIT ;  /* 0x000000000000094d */ /* 0x000fea0003800000 */
[----:B------:R0:W-:Y:S02]  /*4ffc0*/  STG.E.64 desc[UR4][R124.64+0x5800], RZ ;  /* 0x005800ff7c007986 */ /* 0x0001e4000c101b04 */
.L_x_3826:
[----:B------:R-:W-:Y:S05]  /*4ffd0*/  BSYNC.RECONVERGENT B2 ;  /* 0x0000000000027941 */ /* 0x000fea0003800200 */
.L_x_3810:
        /* <DEDUP_REMOVED lines=16> */
.L_x_3830:
[----:B------:R-:W-:Y:S05]  /*500e0*/  BSYNC.RECONVERGENT B3 ;  /* 0x0000000000037941 */ /* 0x000fea0003800200 */
.L_x_3829:
        /* <DEDUP_REMOVED lines=18> */
.L_x_3834:
[----:B------:R-:W-:Y:S05]  /*50210*/  BSYNC.RECONVERGENT B4 ;  /* 0x0000000000047941 */ /* 0x000fea0003800200 */
.L_x_3833:
[----:B------:R-:W-:-:S04]  /*50220*/  F2FP.BF16.F32.PACK_AB R217, RZ, R217 ;  /* 0x000000d9ffd9723e */ /* 0x000fc800000010ff */
[----:B------:R-:W-:-:S07]  /*50230*/  PRMT R159, R217, 0x7610, R159 ;  /* 0x00007610d99f7816 */ /* 0x000fce000000009f */
.L_x_3832:
[----:B------:R-:W-:Y:S05]  /*50240*/  BSYNC.RECONVERGENT B3 ;  /* 0x0000000000037941 */ /* 0x000fea0003800200 */
.L_x_3831:
        /* <DEDUP_REMOVED lines=17> */
.L_x_3838:
[----:B------:R-:W-:Y:S05]  /*50360*/  BSYNC.RECONVERGENT B4 ;  /* 0x0000000000047941 */ /* 0x000fea0003800200 */
.L_x_3837:
[----:B------:R-:W-:-:S04]  /*50370*/  F2FP.BF16.F32.PACK_AB R217, RZ, R217 ;  /* 0x000000d9ffd9723e */ /* 0x000fc800000010ff */
[----:B------:R-:W-:-:S07]  /*50380*/  PRMT R160, R217, 0x7610, R160 ;  /* 0x00007610d9a07816 */ /* 0x000fce00000000a0 */
.L_x_3836:
[----:B------:R-:W-:Y:S05]  /*50390*/  BSYNC.RECONVERGENT B3 ;  /* 0x0000000000037941 */ /* 0x000fea0003800200 */
.L_x_3835:
        /* <DEDUP_REMOVED lines=17> */
.L_x_3842:
[----:B------:R-:W-:Y:S05]  /*504b0*/  BSYNC.RECONVERGENT B4 ;  /* 0x0000000000047941 */ /* 0x000fea0003800200 */
.L_x_3841:
[----:B------:R-:W-:-:S04]  /*504c0*/  F2FP.BF16.F32.PACK_AB R217, RZ, R217 ;  /* 0x000000d9ffd9723e */ /* 0x000fc800000010ff */
[----:B------:R-:W-:-:S07]  /*504d0*/  PRMT R161, R217, 0x7610, R161 ;  /* 0x00007610d9a17816 */ /* 0x000fce00000000a1 */
.L_x_3840:
[----:B------:R-:W-:Y:S05]  /*504e0*/  BSYNC.RECONVERGENT B3 ;  /* 0x0000000000037941 */ /* 0x000fea0003800200 */
.L_x_3839:
[----:B------:R-:W-:Y:S02]  /*504f0*/  LOP3.LUT R126, R159, 0xffff, RZ, 0xc0, !PT ;  /* 0x0000ffff9f7e7812 */ /* 0x000fe400078ec0ff */
[----:B------:R-:W-:-:S03]  /*50500*/  PRMT R161, R160, 0x5410, R161 ;  /* 0x00005410a0a17816 */ /* 0x000fc600000000a1 */
[----:B------:R-:W-:-:S05]  /*50510*/  IMAD.WIDE.U32 R126, R126, 0x10000, RZ ;  /* 0x000100007e7e7825 */ /* 0x000fca00078e00ff */
[----:B------:R-:W-:Y:S02]  /*50520*/  LOP3.LUT R127, R161, R127, RZ, 0xfc, !PT ;  /* 0x0000007fa17f7212 */ /* 0x000fe400078efcff */
[----:B------:R-:W-:-:S05]  /*50530*/  LOP3.LUT R126, R126, R163, RZ, 0xfc, !PT ;  /* 0x000000a37e7e7212 */ /* 0x000fca00078efcff */
[----:B------:R0:W-:Y:S01]  /*50540*/  STG.E.64 desc[UR4][R124.64+0x5900], R126 ;  /* 0x0059007e7c007986 */ /* 0x0001e2000c101b04 */
[----:B------:R-:W-:Y:S05]  /*50550*/  BRA `(.L_x_3843) ;  /* 0x0000000000107947 */ /* 0x000fea0003800000 */
.L_x_3828:
[----:B------:R-:W0:Y:S02]  /*50560*/  LDCU UR6, c[0x0][0x39c] ;  /* 0x00007380ff0677ac */ /* 0x000e240008000800 */
[----:B0-----:R-:W-:-:S13]  /*50570*/  ISETP.GE.AND P0, PT, R127, UR6, PT ;  /* 0x000000067f007c0c */ /* 0x001fda000bf06270 */
[----:B------:R-:W-:Y:S05]  /*50580*/  @P0 EXIT ;  /* 0x000000000000094d */ /* 0x000fea0003800000 */
[----:B------:R0:W-:Y:S02]  /*50590*/  STG.E.64 desc[UR4][R124.64+0x5900], RZ ;  /* 0x005900ff7c007986 */ /* 0x0001e4000c101b04 */
.L_x_3843:
[----:B------:R-:W-:Y:S05]  /*505a0*/  BSYNC.RECONVERGENT B2 ;  /* 0x0000000000027941 */ /* 0x000fea0003800200 */
.L_x_3827:
        /* <DEDUP_REMOVED lines=16> */
.L_x_3847:
[----:B------:R-:W-:Y:S05]  /*506b0*/  BSYNC.RECONVERGENT B3 ;  /* 0x0000000000037941 */ /* 0x000fea0003800200 */
.L_x_3846:
        /* <DEDUP_REMOVED lines=18> */
.L_x_3851:
[----:B------:R-:W-:Y:S05]  /*507e0*/  BSYNC.RECONVERGENT B4 ;  /* 0x0000000000047941 */ /* 0x000fea0003800200 */
.L_x_3850:
[----:B------:R-:W-:-:S04]  /*507f0*/  F2FP.BF16.F32.PACK_AB R217, RZ, R217 ;  /* 0x000000d9ffd9723e */ /* 0x000fc800000010ff */
[----:B------:R-:W-:-:S07]  /*50800*/  PRMT R155, R217, 0x7610, R155 ;  /* 0x00007610d99b7816 */ /* 0x000fce000000009b */
.L_x_3849:
[----:B------:R-:W-:Y:S05]  /*50810*/  BSYNC.RECONVERGENT B3 ;  /* 0x0000000000037941 */ /* 0x000fea0003800200 */
.L_x_3848:
        /* <DEDUP_REMOVED lines=17> */
.L_x_3855:
[----:B------:R-:W-:Y:S05]  /*50930*/  BSYNC.RECONVERGENT B4 ;  /* 0x0000000000047941 */ /* 0x000fea0003800200 */
.L_x_3854:
[----:B------:R-:W-:-:S04]  /*50940*/  F2FP.BF16.F32.PACK_AB R217, RZ, R217 ;  /* 0x000000d9ffd9723e */ /* 0x000fc800000010ff */
[----:B------:R-:W-:-:S07]  /*50950*/  PRMT R156, R217, 0x7610, R156 ;  /* 0x00007610d99c7816 */ /* 0x000fce000000009c */
.L_x_3853:
[----:B------:R-:W-:Y:S05]  /*50960*/  BSYNC.RECONVERGENT B3 ;  /* 0x0000000000037941 */ /* 0x000fea0003800200 */
.L_x_3852:
        /* <DEDUP_REMOVED lines=17> */
.L_x_3859:
[----:B------:R-:W-:Y:S05]  /*50a80*/  BSYNC.RECONVERGENT B4 ;  /* 0x0000000000047941 */ /* 0x000fea0003800200 */
.L_x_3858:
[----:B------:R-:W-:-:S04]  /*50a90*/  F2FP.BF16.F32.PACK_AB R217, RZ, R217 ;  /* 0x000000d9ffd9723e */ /* 0x000fc800000010ff */
[----:B------:R-:W-:-:S07]  /*50aa0*/  PRMT R157, R217, 0x7610, R157 ;  /* 0x00007610d99d7816 */ /* 0x000fce000000009d */
.L_x_3857:
[----:B------:R-:W-:Y:S05]  /*50ab0*/  BSYNC.RECONVERGENT B3 ;  /* 0x0000000000037941 */ /* 0x000fea0003800200 */
.L_x_3856:
[----:B------:R-:W-:Y:S02]  /*50ac0*/  LOP3.LUT R126, R155, 0xffff, RZ, 0xc0, !PT ;  /* 0x0000ffff9b7e7812 */ /* 0x000fe400078ec0ff */
[----:B------:R-:W-:-:S03]  /*50ad0*/  PRMT R157, R156, 0x5410, R157 ;  /* 0x000054109c9d7816 */ /* 0x000fc6000000009d */
[----:B------:R-:W-:-:S05]  /*50ae0*/  IMAD.WIDE.U32 R126, R126, 0x10000, RZ ;  /* 0x000100007e7e7825 */ /* 0x000fca00078e00ff */
[----:B------:R-:W-:Y:S02]  /*50af0*/  LOP3.LUT R127, R157, R127, RZ, 0xfc, !PT ;  /* 0x0000007f9d7f7212 */ /* 0x000fe400078efcff */
[----:B------:R-:W-:-:S05]  /*50b00*/  LOP3.LUT R126, R126, R159, RZ, 0xfc, !PT ;  /* 0x0000009f7e7e7212 */ /* 0x000fca00078efcff */
[----:B------:R0:W-:Y:S01]  /*50b10*/  STG.E.64 desc[UR4][R124.64+0x5a00], R126 ;  /* 0x005a007e7c007986 */ /* 0x0001e2000c101b04 */
[----:B------:R-:W-:Y:S05]  /*50b20*/  BRA `(.L_x_3860) ;  /* 0x0000000000107947 */ /* 0x000fea0003800000 */
.L_x_3845:
[----:B------:R-:W0:Y:S02]  /*50b30*/  LDCU UR6, c[0x0][0x39c] ;  /* 0x00007380ff0677ac */ /* 0x000e240008000800 */
[----:B0-----:R-:W-:-:S13]  /*50b40*/  ISETP.GE.AND P0, PT, R127, UR6, PT ;  /* 0x000000067f007c0c */ /* 0x001fda000bf06270 */
[----:B------:R-:W-:Y:S05]  /*50b50*/  @P0 EXIT ;  /* 0x000000000000094d */ /* 0x000fea0003800000 */
[----:B------:R0:W-:Y:S02]  /*50b60*/  STG.E.64 desc[UR4][R124.64+0x5a00], RZ ;  /* 0x005a00ff7c007986 */ /* 0x0001e4000c101b04 */
.L_x_3860:
[----:B------:R-:W-:Y:S05]  /*50b70*/  BSYNC.RECONVERGENT B2 ;  /* 0x0000000000027941 */ /* 0x000fea0003800200 */
.L_x_3844:
        /* <DEDUP_REMOVED lines=16> */
.L_x_3864:
[----:B------:R-:W-:Y:S05]  /*50c80*/  BSYNC.RECONVERGENT B3 ;  /* 0x0000000000037941 */ /* 0x000fea0003800200 */
.L_x_3863:
        /* <DEDUP_REMOVED lines=18> */
.L_x_3868:
[----:B------:R-:W-:Y:S05]  /*50db0*/  BSYNC.RECONVERGENT B4 ;  /* 0x0000000000047941 */ /* 0x000fea0003800200 */
.L_x_3867:
[----:B------:R-:W-:-:S04]  /*50dc0*/  F2FP.BF16.F32.PACK_AB R217, RZ, R217 ;  /* 0x000000d9ffd9723e */ /* 0x000fc800000010ff */
[----:B------:R-:W-:-:S07]  /*50dd0*/  PRMT R151, R217, 0x7610, R151 ;  /* 0x00007610d9977816 */ /* 0x000fce0000000097 */
.L_x_3866:
[----:B------:R-:W-:Y:S05]  /*50de0*/  BSYNC.RECONVERGENT B3 ;  /* 0x0000000000037941 */ /* 0x000fea0003800200 */
.L_x_3865:
        /* <DEDUP_REMOVED lines=17> */
.L_x_3872:
[----:B------:R-:W-:Y:S05]  /*50f00*/  BSYNC.RECONVERGENT B4 ;  /* 0x0000000000047941 */ /* 0x000fea0003800200 */
.L_x_3871:
[----:B------:R-:W-:-:S04]  /*50f10*/  F2FP.BF16.F32.PACK_AB R217, RZ, R217 ;  /* 0x000000d9ffd9723e */ /* 0x000fc800000010ff */
[----:B------:R-:W-:-:S07]  /*50f20*/  PRMT R152, R217, 0x7610, R152 ;  /* 0x00007610d9987816 */ /* 0x000fce0000000098 */
.L_x_3870:
[----:B------:R-:W-:Y:S05]  /*50f30*/  BSYNC.RECONVERGENT B3 ;  /* 0x0000000000037941 */ /* 0x000fea0003800200 */
.L_x_3869:
        /* <DEDUP_REMOVED lines=17> */
.L_x_3876:
[----:B------:R-:W-:Y:S05]  /*51050*/  BSYNC.RECONVERGENT B4 ;  /* 0x0000000000047941 */ /* 0x000fea0003800200 */
.L_x_3875:
[----:B------:R-:W-:-:S04]  /*51060*/  F2FP.BF16.F32.PACK_AB R217, RZ, R217 ;  /* 0x000000d9ffd9723e */ /* 0x000fc800000010ff */
[----:B------:R-:W-:-:S07]  /*51070*/  PRMT R153, R217, 0x7610, R153 ;  /* 0x00007610d9997816 */ /* 0x000fce0000000099 */
.L_x_3874:
[----:B------:R-:W-:Y:S05]  /*51080*/  BSYNC.RECONVERGENT B3 ;  /* 0x0000000000037941 */ /* 0x000fea0003800200 */
.L_x_3873:
[----:B------:R-:W-:Y:S02]  /*51090*/  LOP3.LUT R126, R151, 0xffff, RZ, 0xc0, !PT ;  /* 0x0000ffff977e7812 */ /* 0x000fe400078ec0ff */
[----:B------:R-:W-:-:S03]  /*510a0*/  PRMT R153, R152, 0x5410, R153 ;  /* 0x0000541098997816 */ /* 0x000fc60000000099 */
[----:B------:R-:W-:-:S05]  /*510b0*/  IMAD.WIDE.U32 R126, R126, 0x10000, RZ ;  /* 0x000100007e7e7825 */ /* 0x000fca00078e00ff */
[----:B------:R-:W-:Y:S02]  /*510c0*/  LOP3.LUT R127, R153, R127, RZ, 0xfc, !PT ;  /* 0x0000007f997f7212 */ /* 0x000fe400078efcff */
[----:B------:R-:W-:-:S05]  /*510d0*/  LOP3.LUT R126, R126, R155, RZ, 0xfc, !PT ;  /* 0x0000009b7e7e7212 */ /* 0x000fca00078efcff */
[----:B------:R0:W-:Y:S01]  /*510e0*/  STG.E.64 desc[UR4][R124.64+0x5b00], R126 ;  /* 0x005b007e7c007986 */ /* 0x0001e2000c101b04 */
[----:B------:R-:W-:Y:S05]  /*510f0*/  BRA `(.L_x_3877) ;  /* 0x0000000000107947 */ /* 0x000fea0003800000 */
.L_x_3862:
[----:B------:R-:W0:Y:S02]  /*51100*/  LDCU UR6, c[0x0][0x39c] ;  /* 0x00007380ff0677ac */ /* 0x000e240008000800 */
[----:B0-----:R-:W-:-:S13]  /*51110*/  ISETP.GE.AND P0, PT, R127, UR6, PT ;  /* 0x000000067f007c0c */ /* 0x001fda000bf06270 */
[----:B------:R-:W-:Y:S05]  /*51120*/  @P0 EXIT ;  /* 0x000000000000094d */ /* 0x000fea0003800000 */
[----:B------:R0:W-:Y:S02]  /*51130*/  STG.E.64 desc[UR4][R124.64+0x5b00], RZ ;  /* 0x005b00ff7c007986 */ /* 0x0001e4000c101b04 */
.L_x_3877:
[----:B------:R-:W-:Y:S05]  /*51140*/  BSYNC.RECONVERGENT B2 ;  /* 0x0000000000027941 */ /* 0x000fea0003800200 */
.L_x_3861:
        /* <DEDUP_REMOVED lines=16> */
.L_x_3881:
[----:B------:R-:W-:Y:S05]  /*51250*/  BSYNC.RECONVERGENT B3 ;  /* 0x0000000000037941 */ /* 0x000fea0003800200 */
.L_x_3880:
        /* <DEDUP_REMOVED lines=18> */
.L_x_3885:
[----:B------:R-:W-:Y:S05]  /*51380*/  BSYNC.RECONVERGENT B4 ;  /* 0x0000000000047941 */ /* 0x000fea0003800200 */
.L_x_3884:
[----:B------:R-:W-:-:S04]  /*51390*/  F2FP.BF16.F32.PACK_AB R217, RZ, R217 ;  /* 0x000000d9ffd9723e */ /* 0x000fc800000010ff */
[----:B------:R-:W-:-:S07]  /*513a0*/  PRMT R147, R217, 0x7610, R147 ;  /* 0x00007610d9937816 */ /* 0x000fce0000000093 */
.L_x_3883:
[----:B------:R-:W-:Y:S05]  /*513b0*/  BSYNC.RECONVERGENT B3 ;  /* 0x0000000000037941 */ /* 0x000fea0003800200 */
.L_x_3882:
        /* <DEDUP_REMOVED lines=17> */
.L_x_3889:
[----:B------:R-:W-:Y:S05]  /*514d0*/  BSYNC.RECONVERGENT B4 ;  /* 0x0000000000047941 */ /* 0x000fea0003800200 */
.L_x_3888:
[----:B------:R-:W-:-:S04]  /*514e0*/  F2FP.BF16.F32.PACK_AB R217, RZ, R217 ;  /* 0x000000d9ffd9723e */ /* 0x000fc800000010ff */
[----:B------:R-:W-:-:S07]  /*514f0*/  PRMT R148, R217, 0x7610, R148 ;  /* 0x00007610d9947816 */ /* 0x000fce0000000094 */
.L_x_3887:
[----:B------:R-:W-:Y:S05]  /*51500*/  BSYNC.RECONVERGENT B3 ;  /* 0x0000000000037941 */ /* 0x000fea0003800200 */
.L_x_3886:
        /* <DEDUP_REMOVED lines=17> */
.L_x_3893:
[----:B------:R-:W-:Y:S05]  /*51620*/  BSYNC.RECONVERGENT B4 ;  /* 0x0000000000047941 */ /* 0x000fea0003800200 */
.L_x_3892:
[----:B------:R-:W-:-:S04]  /*51630*/  F2FP.BF16.F32.PACK_AB R217, RZ, R217 ;  /* 0x000000d9ffd9723e */ /* 0x000fc800000010ff */
[----:B------:R-:W-:-:S07]  /*51640*/  PRMT R149, R217, 0x7610, R149 ;  /* 0x00007610d9957816 */ /* 0x000fce0000000095 */
.L_x_3891:
[----:B------:R-:W-:Y:S05]  /*51650*/  BSYNC.RECONVERGENT B3 ;  /* 0x0000000000037941 */ /* 0x000fea0003800200 */
.L_x_3890:
[----:B------:R-:W-:Y:S02]  /*51660*/  LOP3.LUT R126, R147, 0xffff, RZ, 0xc0, !PT ;  /* 0x0000ffff937e7812 */ /* 0x000fe400078ec0ff */
[----:B------:R-:W-:-:S03]  /*51670*/  PRMT R149, R148, 0x5410, R149 ;  /* 0x0000541094957816 */ /* 0x000fc60000000095 */
[----:B------:R-:W-:-:S05]  /*51680*/  IMAD.WIDE.U32 R126, R126, 0x10000, RZ ;  /* 0x000100007e7e7825 */ /* 0x000fca00078e00ff */
[----:B------:R-:W-:Y:S02]  /*51690*/  LOP3.LUT R127, R149, R127, RZ, 0xfc, !PT ;  /* 0x0000007f957f7212 */ /* 0x000fe400078efcff */
[----:B------:R-:W-:-:S05]  /*516a0*/  LOP3.LUT R126, R126, R151, RZ, 0xfc, !PT ;  /* 0x000000977e7e7212 */ /* 0x000fca00078efcff */
[----:B------:R0:W-:Y:S01]  /*516b0*/  STG.E.64 desc[UR4][R124.64+0x5c00], R126 ;  /* 0x005c007e7c007986 */ /* 0x0001e2000c101b04 */
[----:B------:R-:W-:Y:S05]  /*516c0*/  BRA `(.L_x_3894) ;  /* 0x0000000000107947 */ /* 0x000fea0003800000 */
.L_x_3879:
[----:B------:R-:W0:Y:S02]  /*516d0*/  LDCU UR6, c[0x0][0x39c] ;  /* 0x00007380ff0677ac */ /* 0x000e240008000800 */
[----:B0-----:R-:W-:-:S13]  /*516e0*/  ISETP.GE.AND P0, PT, R127, UR6, PT ;  /* 0x000000067f007c0c */ /* 0x001fda000bf06270 */
[----:B------:R-:W-:Y:S05]  /*516f0*/  @P0 EXIT ;  /* 0x000000000000094d */ /* 0x000fea0003800000 */
[----:B------:R0:W-:Y:S02]  /*51700*/  STG.E.64 desc[UR4][R124.64+0x5c00], RZ ;  /* 0x005c00ff7c007986 */ /* 0x0001e4000c101b04 */
.L_x_3894:
[----:B------:R-:W-:Y:S05]  /*51710*/  BSYNC.RECONVERGENT B2 ;  /* 0x0000000000027941 */ /* 0x000fea0003800200 */
.L_x_3878:
        /* <DEDUP_REMOVED lines=16> */
.L_x_3898:
[----:B------:R-:W-:Y:S05]  /*51820*/  BSYNC.RECONVERGENT B3 ;  /* 0x0000000000037941 */ /* 0x000fea0003800200 */
.L_x_3897:
        /* <DEDUP_REMOVED lines=18> */
.L_x_3902:
[----:B------:R-:W-:Y:S05]  /*51950*/  BSYNC.RECONVERGENT B4 ;  /* 0x0000000000047941 */ /* 0x000fea0003800200 */
.L_x_3901:
[----:B------:R-:W-:-:S04]  /*51960*/  F2FP.BF16.F32.PACK_AB R217, RZ, R217 ;  /* 0x000000d9ffd9723e */ /* 0x000fc800000010ff */
[----:B------:R-:W-:-:S07]  /*51970*/  PRMT R143, R217, 0x7610, R143 ;  /* 0x00007610d98f7816 */ /* 0x000fce000000008f */
.L_x_3900:
[----:B------:R-:W-:Y:S05]  /*51980*/  BSYNC.RECONVERGENT B3 ;  /* 0x0000000000037941 */ /* 0x000fea0003800200 */
.L_x_3899:
        /* <DEDUP_REMOVED lines=17> */
.L_x_3906:
[----:B------:R-:W-:Y:S05]  /*51aa0*/  BSYNC.RECONVERGENT B4 ;  /* 0x0000000000047941 */ /* 0x000fea0003800200 */
.L_x_3905:
[----:B------:R-:W-:-:S04]  /*51ab0*/  F2FP.BF16.F32.PACK_AB R217, RZ, R217 ;  /* 0x000000d9ffd9723e */ /* 0x000fc800000010ff */
[----:B------:R-:W-:-:S07]  /*51ac0*/  PRMT R144, R217, 0x7610, R144 ;  /* 0x00007610d9907816 */ /* 0x000fce0000000090 */
.L_x_3904:
[----:B------:R-:W-:Y:S05]  /*51ad0*/  BSYNC.RECONVERGENT B3 ;  /* 0x0000000000037941 */ /* 0x000fea0003800200 */
.L_x_3903:
        /* <DEDUP_REMOVED lines=17> */
.L_x_3910:
[----:B------:R-:W-:Y:S05]  /*51bf0*/  BSYNC.RECONVERGENT B4 ;  /* 0x0000000000047941 */ /* 0x000fea0003800200 */
.L_x_3909:
[----:B------:R-:W-:-:S04]  /*51c00*/  F2FP.BF16.F32.PACK_AB R217, RZ, R217 ;  /* 0x000000d9ffd9723e */ /* 0x000fc800000010ff */
[----:B------:R-:W-:-:S07]  /*51c10*/  PRMT R145, R217, 0x7610, R145 ;  /* 0x00007610d9917816 */ /* 0x000fce0000000091 */
.L_x_3908:
[----:B------:R-:W-:Y:S05]  /*51c20*/  BSYNC.RECONVERGENT B3 ;  /* 0x0000000000037941 */ /* 0x000fea0003800200 */
.L_x_3907:
[----:B------:R-:W-:Y:S02]  /*51c30*/  LOP3.LUT R126, R143, 0xffff, RZ, 0xc0, !PT ;  /* 0x0000ffff8f7e7812 */ /* 0x000fe400078ec0ff */
[----:B------:R-:W-:-:S03]  /*51c40*/  PRMT R145, R144, 0x5410, R145 ;  /* 0x0000541090917816 */ /* 0x000fc60000000091 */
[----:B------:R-:W-:-:S05]  /*51c50*/  IMAD.WIDE.U32 R126, R126, 0x10000, RZ ;  /* 0x000100007e7e7825 */ /* 0x000fca00078e00ff */
[----:B------:R-:W-:Y:S02]  /*51c60*/  LOP3.LUT R127, R145, R127, RZ, 0xfc, !PT ;  /* 0x0000007f917f7212 */ /* 0x000fe400078efcff */
[----:B------:R-:W-:-:S05]  /*51c70*/  LOP3.LUT R126, R126, R147, RZ, 0xfc, !PT ;  /* 0x000000937e7e7212 */ /* 0x000fca00078efcff */
[----:B------:R0:W-:Y:S01]  /*51c80*/  STG.E.64 desc[UR4][R124.64+0x5d00], R126 ;  /* 0x005d007e7c007986 */ /* 0x0001e2000c101b04 */
[----:B------:R-:W-:Y:S05]  /*51c90*/  BRA `(.L_x_3911) ;  /* 0x0000000000107947 */ /* 0x000fea0003800000 */
.L_x_3896:
[----:B------:R-:W0:Y:S02]  /*51ca0*/  LDCU UR6, c[0x0][0x39c] ;  /* 0x00007380ff0677ac */ /* 0x000e240008000800 */
[----:B0-----:R-:W-:-:S13]  /*51cb0*/  ISETP.GE.AND P0, PT, R127, UR6, PT ;  /* 0x000000067f007c0c */ /* 0x001fda000bf06270 */
[----:B------:R-:W-:Y:S05]  /*51cc0*/  @P0 EXIT ;  /* 0x000000000000094d */ /* 0x000fea0003800000 */
[----:B------:R0:W-:Y:S02]  /*51cd0*/  STG.E.64 desc[UR4][R124.64+0x5d00], RZ ;  /* 0x005d00ff7c007986 */ /* 0x0001e4000c101b04 */
.L_x_3911:
[----:B------:R-:W-:Y:S05]  /*51ce0*/  BSYNC.RECONVERGENT B2 ;  /* 0x0000000000027941 */ /* 0x000fea0003800200 */
.L_x_3895:
        /* <DEDUP_REMOVED lines=16> */
.L_x_3915:
[----:B------:R-:W-:Y:S05]  /*51df0*/  BSYNC.RECONVERGENT B3 ;  /* 0x0000000000037941 */ /* 0x000fea0003800200 */
.L_x_3914:
        /* <DEDUP_REMOVED lines=18> */
.L_x_3919:
[----:B------:R-:W-:Y:S05]  /*51f20*/  BSYNC.RECONVERGENT B4 ;  /* 0x0000000000047941 */ /* 0x000fea0003800200 */
.L_x_3918:
[----:B------:R-:W-:-:S04]  /*51f30*/  F2FP.BF16.F32.PACK_AB R217, RZ, R217 ;  /* 0x000000d9ffd9723e */ /* 0x000fc800000010ff */
[----:B------:R-:W-:-:S07]  /*51f40*/  PRMT R139, R217, 0x7610, R139 ;  /* 0x00007610d98b7816 */ /* 0x000fce000000008b */
.L_x_3917:
[----:B------:R-:W-:Y:S05]  /*51f50*/  BSYNC.RECONVERGENT B3 ;  /* 0x0000000000037941 */ /* 0x000fea0003800200 */
.L_x_3916:
        /* <DEDUP_REMOVED lines=17> */
.L_x_3923:
[----:B------:R-:W-:Y:S05]  /*52070*/  BSYNC.RECONVERGENT B4 ;  /* 0x0000000000047941 */ /* 0x000fea0003800200 */
.L_x_3922:
[----:B------:R-:W-:-:S04]  /*52080*/  F2FP.BF16.F32.PACK_AB R217, RZ, R217 ;  /* 0x000000d9ffd9723e */ /* 0x000fc800000010ff */
[----:B------:R-:W-:-:S07]  /*52090*/  PRMT R140, R217, 0x7610, R140 ;  /* 0x00007610d98c7816 */ /* 0x000fce000000008c */
.L_x_3921:
[----:B------:R-:W-:Y:S05]  /*520a0*/  BSYNC.RECONVERGENT B3 ;  /* 0x0000000000037941 */ /* 0x000fea0003800200 */
.L_x_3920:
        /* <DEDUP_REMOVED lines=17> */
.L_x_3927:
[----:B------:R-:W-:Y:S05]  /*521c0*/  BSYNC.RECONVERGENT B4 ;  /* 0x0000000000047941 */ /* 0x000fea0003800200 */
.L_x_3926:
[----:B------:R-:W-:-:S04]  /*521d0*/  F2FP.BF16.F32.PACK_AB R217, RZ, R217 ;  /* 0x000000d9ffd9723e */ /* 0x000fc800000010ff */
[----:B------:R-:W-:-:S07]  /*521e0*/  PRMT R141, R217, 0x7610, R141 ;  /* 0x00007610d98d7816 */ /* 0x000fce000000008d */
.L_x_3925:
[----:B------:R-:W-:Y:S05]  /*521f0*/  BSYNC.RECONVERGENT B3 ;  /* 0x0000000000037941 */ /* 0x000fea0003800200 */
.L_x_3924:
[----:B------:R-:W-:Y:S02]  /*52200*/  LOP3.LUT R126, R139, 0xffff, RZ, 0xc0, !PT ;  /* 0x0000ffff8b7e7812 */ /* 0x000fe400078ec0ff */
[----:B------:R-:W-:-:S03]  /*52210*/  PRMT R141, R140, 0x5410, R141 ;  /* 0x000054108c8d7816 */ /* 0x000fc6000000008d */
[----:B------:R-:W-:-:S05]  /*52220*/  IMAD.WIDE.U32 R126, R126, 0x10000, RZ ;  /* 0x000100007e7e7825 */ /* 0x000fca00078e00ff */
[----:B------:R-:W-:Y:S02]  /*52230*/  LOP3.LUT R127, R141, R127, RZ, 0xfc, !PT ;  /* 0x0000007f8d7f7212 */ /* 0x000fe400078efcff */
[----:B------:R-:W-:-:S05]  /*52240*/  LOP3.LUT R126, R126, R143, RZ, 0xfc, !PT ;  /* 0x0000008f7e7e7212 */ /* 0x000fca00078efcff */
[----:B------:R0:W-:Y:S01]  /*52250*/  STG.E.64 desc[UR4][R124.64+0x5e00], R126 ;  /* 0x005e007e7c007986 */ /* 0x0001e2000c101b04 */
[----:B------:R-:W-:Y:S05]  /*52260*/  BRA `(.L_x_3928) ;  /* 0x0000000000107947 */ /* 0x000fea0003800000 */
.L_x_3913:
[----:B------:R-:W0:Y:S02]  /*52270*/  LDCU UR6, c[0x0][0x39c] ;  /* 0x00007380ff0677ac */ /* 0x000e240008000800 */
[----:B0-----:R-:W-:-:S13]  /*52280*/  ISETP.GE.AND P0, PT, R127, UR6, PT ;  /* 0x000000067f007c0c */ /* 0x001fda000bf06270 */
[----:B------:R-:W-:Y:S05]  /*52290*/  @P0 EXIT ;  /* 0x000000000000094d */ /* 0x000fea0003800000 */
[----:B------:R0:W-:Y:S02]  /*522a0*/  STG.E.64 desc[UR4][R124.64+0x5e00], RZ ;  /* 0x005e00ff7c007986 */ /* 0x0001e4000c101b04 */
.L_x_3928:
[----:B------:R-:W-:Y:S05]  /*522b0*/  BSYNC.RECONVERGENT B2 ;  /* 0x0000000000027941 */ /* 0x000fea0003800200 */
.L_x_3912:
        /* <DEDUP_REMOVED lines=16> */
.L_x_3932:
[----:B------:R-:W-:Y:S05]  /*523c0*/  BSYNC.RECONVERGENT B3 ;  /* 0x0000000000037941 */ /* 0x000fea0003800200 */
.L_x_3931:
        /* <DEDUP_REMOVED lines=18> */
.L_x_3936:
[----:B------:R-:W-:Y:S05]  /*524f0*/  BSYNC.RECONVERGENT B4 ;  /* 0x0000000000047941 */ /* 0x000fea0003800200 */
.L_x_3935:
[----:B------:R-:W-:-:S04]  /*52500*/  F2FP.BF16.F32.PACK_AB R217, RZ, R217 ;  /* 0x000000d9ffd9723e */ /* 0x000fc800000010ff */
[----:B------:R-:W-:-:S07]  /*52510*/  PRMT R135, R217, 0x7610, R135 ;  /* 0x00007610d9877816 */ /* 0x000fce0000000087 */
.L_x_3934:
[----:B------:R-:W-:Y:S05]  /*52520*/  BSYNC.RECONVERGENT B3 ;  /* 0x0000000000037941 */ /* 0x000fea0003800200 */
.L_x_3933:
        /* <DEDUP_REMOVED lines=17> */
.L_x_3940:
[----:B------:R-:W-:Y:S05]  /*52640*/  BSYNC.RECONVERGENT B4 ;  /* 0x0000000000047941 */ /* 0x000fea0003800200 */
.L_x_3939:
[----:B------:R-:W-:-:S04]  /*52650*/  F2FP.BF16.F32.PACK_AB R217, RZ, R217 ;  /* 0x000000d9ffd9723e */ /* 0x000fc800000010ff */
[----:B------:R-:W-:-:S07]  /*52660*/  PRMT R136, R217, 0x7610, R136 ;  /* 0x00007610d9887816 */ /* 0x000fce0000000088 */
.L_x_3938:
[----:B------:R-:W-:Y:S05]  /*52670*/  BSYNC.RECONVERGENT B3 ;  /* 0x0000000000037941 */ /* 0x000fea0003800200 */
.L_x_3937:
        /* <DEDUP_REMOVED lines=17> */
.L_x_3944:
[----:B------:R-:W-:Y:S05]  /*52790*/  BSYNC.RECONVERGENT B4 ;  /* 0x0000000000047941 */ /* 0x000fea0003800200 */
.L_x_3943:
[----:B------:R-:W-:-:S04]  /*527a0*/  F2FP.BF16.F32.PACK_AB R217, RZ, R217 ;  /* 0x000000d9ffd9723e */ /* 0x000fc800000010ff */
[----:B------:R-:W-:-:S07]  /*527b0*/  PRMT R137, R217, 0x7610, R137 ;  /* 0x00007610d9897816 */ /* 0x000fce0000000089 */
.L_x_3942:
[----:B------:R-:W-:Y:S05]  /*527c0*/  BSYNC.RECONVERGENT B3 ;  /* 0x0000000000037941 */ /* 0x000fea0003800200 */
.L_x_3941:
[----:B------:R-:W-:Y:S02]  /*527d0*/  LOP3.LUT R126, R135, 0xffff, RZ, 0xc0, !PT ;  /* 0x0000ffff877e7812 */ /* 0x000fe400078ec0ff */
[----:B------:R-:W-:-:S03]  /*527e0*/  PRMT R137, R136, 0x5410, R137 ;  /* 0x0000541088897816 */ /* 0x000fc60000000089 */
[----:B------:R-:W-:-:S05]  /*527f0*/  IMAD.WIDE.U32 R126, R126, 0x10000, RZ ;  /* 0x000100007e7e7825 */ /* 0x000fca00078e00ff */
[----:B------:R-:W-:Y:S02]  /*52800*/  LOP3.LUT R127, R137, R127, RZ, 0xfc, !PT ;  /* 0x0000007f897f7212 */ /* 0x000fe400078efcff */
[----:B------:R-:W-:-:S05]  /*52810*/  LOP3.LUT R126, R126, R139, RZ, 0xfc, !PT ;  /* 0x0000008b7e7e7212 */ /* 0x000fca00078efcff */
[----:B------:R0:W-:Y:S01]  /*52820*/  STG.E.64 desc[UR4][R124.64+0x5f00], R126 ;  /* 0x005f007e7c007986 */ /* 0x0001e2000c101b04 */
[----:B------:R-:W-:Y:S05]  /*52830*/  BRA `(.L_x_3945) ;  /* 0x0000000000107947 */ /* 0x000fea0003800000 */
.L_x_3930:
[----:B------:R-:W0:Y:S02]  /*52840*/  LDCU UR6, c[0x0][0x39c] ;  /* 0x00007380ff0677ac */ /* 0x000e240008000800 */
[----:B0-----:R-:W-:-:S13]  /*52850*/  ISETP.GE.AND P0, PT, R127, UR6, PT ;  /* 0x000000067f007c0c */ /* 0x001fda000bf06270 */
[----:B------:R-:W-:Y:S05]  /*52860*/  @P0 EXIT ;  /* 0x000000000000094d */ /* 0x000fea0003800000 */
[----:B------:R0:W-:Y:S02]  /*52870*/  STG.E.64 desc[UR4][R124.64+0x5f00], RZ ;  /* 0x005f00ff7c007986 */ /* 0x0001e4000c101b04 */
.L_x_3945:
[----:B------:R-:W-:Y:S05]  /*52880*/  BSYNC.RECONVERGENT B2 ;  /* 0x0000000000027941 */ /* 0x000fea0003800200 */
.L_x_3929:
[----:B0-----:R-:W-:Y:S01]  /*52890*/  LOP3.LUT R127, R129, 0x3000, RZ, 0xfc, !PT ;  /* 0x00003000817f7812 */ /* 0x001fe200078efcff */
        /* <DEDUP_REMOVED lines=15> */
.L_x_3949:
[----:B------:R-:W-:Y:S05]  /*52990*/  BSYNC.RECONVERGENT B3 ;  /* 0x0000000000037941 */ /* 0x000fea0003800200 */
.L_x_3948:
[----:B------:R-:W-:Y:S01]  /*529a0*/  IADD3 R121, PT, PT, R129, 0x3001, RZ ;  /* 0x0000300181797810 */ /* 0x000fe20007ffe0ff */
[----:B------:R0:W0:Y:S01]  /*529b0*/  F2F.BF16.F32 R137, R217 ;  /* 0x000000d900897304 */ /* 0x0000220000202000 */
[----:B------:R-:W-:Y:S02]  /*529c0*/  BSSY.RECONVERGENT B3, `(.L_x_3950) ;  /* 0x0000013000037945 */ /* 0x000fe40003800200 */
[----:B------:R-:W-:Y:S02]  /*529d0*/  ISETP.GT.U32.AND P0, PT, R121, R130, PT ;  /* 0x000000827900720c */ /* 0x000fe40003f04070 */
[----:B------:R-:W-:-:S11]  /*529e0*/  PRMT R121, RZ, 0x7610, R121 ;  /* 0x00007610ff797816 */ /* 0x000fd60000000079 */
        /* <DEDUP_REMOVED lines=13> */
.L_x_3953:
[----:B------:R-:W-:Y:S05]  /*52ac0*/  BSYNC.RECONVERGENT B4 ;  /* 0x0000000000047941 */ /* 0x000fea0003800200 */
.L_x_3952:
[----:B------:R-:W-:-:S04]  /*52ad0*/  F2FP.BF16.F32.PACK_AB R217, RZ, R217 ;  /* 0x000000d9ffd9723e */ /* 0x000fc800000010ff */
[----:B------:R-:W-:-:S07]  /*52ae0*/  PRMT R121, R217, 0x7610, R121 ;  /* 0x00007610d9797816 */ /* 0x000fce0000000079 */
.L_x_3951:
[----:B------:R-:W-:Y:S05]  /*52af0*/  BSYNC.RECONVERGENT B3 ;  /* 0x0000000000037941 */ /* 0x000fea0003800200 */
.L_x_3950:
        /* <DEDUP_REMOVED lines=17> */
.L_x_3957:
[----:B------:R-:W-:Y:S05]  /*52c10*/  BSYNC.RECONVERGENT B4 ;  /* 0x0000000000047941 */ /* 0x000fea0003800200 */
.L_x_3956:
[----:B------:R-:W-:-:S04]  /*52c20*/  F2FP.BF16.F32.PACK_AB R217, RZ, R217 ;  /* 0x000000d9ffd9723e */ /* 0x000fc800000010ff */
[----:B------:R-:W-:-:S07]  /*52c30*/  PRMT R135, R217, 0x7610, R135 ;  /* 0x00007610d9877816 */ /* 0x000fce0000000087 */
.L_x_3955:
[----:B------:R-:W-:Y:S05]  /*52c40*/  BSYNC.RECONVERGENT B3 ;  /* 0x0000000000037941 */ /* 0x000fea0003800200 */
.L_x_3954:
        /* <DEDUP_REMOVED lines=17> */
.L_x_3961:
[----:B------:R-:W-:Y:S05]  /*52d60*/  BSYNC.RECONVERGENT B4 ;  /* 0x0000000000047941 */ /* 0x000fea0003800200 */
.L_x_3960:
[----:B------:R-:W-:-:S04]  /*52d70*/  F2FP.BF16.F32.PACK_AB R217, RZ, R217 ;  /* 0x000000d9ffd9723e */ /* 0x000fc800000010ff */
[----:B------:R-:W-:-:S07]  /*52d80*/  PRMT R126, R217, 0x7610, R126 ;  /* 0x00007610d97e7816 */ /* 0x000fce000000007e */
.L_x_3959:
[----:B------:R-:W-:Y:S05]  /*52d90*/  BSYNC.RECONVERGENT B3 ;  /* 0x0000000000037941 */ /* 0x000fea0003800200 */
.L_x_3958:
[----:B------:R-:W-:Y:S02]  /*52da0*/  LOP3.LUT R121, R121, 0xffff, RZ, 0xc0, !PT ;  /* 0x0000ffff79797812 */ /* 0x000fe400078ec0ff */
[----:B------:R-:W-:-:S03]  /*52db0*/  PRMT R135, R135, 0x5410, R126 ;  /* 0x0000541087877816 */ /* 0x000fc6000000007e */
[----:B------:R-:W-:-:S05]  /*52dc0*/  IMAD.WIDE.U32 R122, R121, 0x10000, RZ ;  /* 0x00010000797a7825 */ /* 0x000fca00078e00ff */
[----:B------:R-:W-:Y:S02]  /*52dd0*/  LOP3.LUT R123, R135, R123, RZ, 0xfc, !PT ;  /* 0x0000007b877b7212 */ /* 0x000fe400078efcff */
[----:B------:R-:W-:-:S05]  /*52de0*/  LOP3.LUT R122, R122, R137, RZ, 0xfc, !PT ;  /* 0x000000897a7a7212 */ /* 0x000fca00078efcff */
[----:B------:R0:W-:Y:S01]  /*52df0*/  STG.E.64 desc[UR4][R124.64+0x6000], R122 ;  /* 0x0060007a7c007986 */ /* 0x0001e2000c101b04 */
[----:B------:R-:W-:Y:S05]  /*52e00*/  BRA `(.L_x_3962) ;  /* 0x0000000000107947 */ /* 0x000fea0003800000 */
.L_x_3947:
[----:B------:R-:W0:Y:S02]  /*52e10*/  LDCU UR6, c[0x0][0x39c] ;  /* 0x00007380ff0677ac */ /* 0x000e240008000800 */
[----:B0-----:R-:W-:-:S13]  /*52e20*/  ISETP.GE.AND P0, PT, R127, UR6, PT ;  /* 0x000000067f007c0c */ /* 0x001fda000bf06270 */
[----:B------:R-:W-:Y:S05]  /*52e30*/  @P0 EXIT ;  /* 0x000000000000094d */ /* 0x000fea0003800000 */
[----:B------:R0:W-:Y:S02]  /*52e40*/  STG.E.64 desc[UR4][R124.64+0x6000], RZ ;  /* 0x006000ff7c007986 */ /* 0x0001e4000c101b04 */
.L_x_3962:
[----:B------:R-:W-:Y:S05]  /*52e50*/  BSYNC.RECONVERGENT B2 ;  /* 0x0000000000027941 */ /* 0x000fea0003800200 */
.L_x_3946:
[----:B------:R-:W-:Y:S01]  /*52e60*/  IADD3 R121, PT, PT, R129, 0x3080, RZ ;  /* 0x0000308081797810 */ /* 0x000fe20007ffe0ff */
[----:B------:R-:W-:Y:S03]  /*52e70*/  BSSY.RECONVERGENT B2, `(.L_x_3963) ;  /* 0x000005b000027945 */ /* 0x000fe60003800200 */
[----:B------:R-:W-:-:S13]  /*52e80*/  ISETP.GT.AND P0, PT, R121, R130, PT ;  /* 0x000000827900720c */ /* 0x000fda0003f04270 */
[----:B------:R-:W-:Y:S05]  /*52e90*/  @P0 BRA `(.L_x_3964) ;  /* 0x0000000400500947 */ /* 0x000fea0003800000 */
[----:B0-----:R-:W0:Y:S01]  /*52ea0*/  MUFU.RCP R122, R177 ;  /* 0x000000b1007a7308 */ /* 0x001e220000001000 */
        /* <DEDUP_REMOVED lines=11> */
.L_x_3966:
[----:B------:R-:W-:Y:S05]  /*52f60*/  BSYNC.RECONVERGENT B3 ;  /* 0x0000000000037941 */ /* 0x000fea0003800200 */
.L_x_3965:
        /* <DEDUP_REMOVED lines=18> */
.L_x_3970:
[----:B------:R-:W-:Y:S05]  /*53090*/  BSYNC.RECONVERGENT B4 ;  /* 0x0000000000047941 */ /* 0x000fea0003800200 */
.L_x_3969:
[----:B------:R-:W-:-:S04]  /*530a0*/  F2FP.BF16.F32.PACK_AB R217, RZ, R217 ;  /* 0x000000d9ffd9723e */ /* 0x000fc800000010ff */
[----:B------:R-:W-:-:S07]  /*530b0*/  PRMT R0, R217, 0x7610, R0 ;  /* 0x00007610d9007816 */ /* 0x000fce0000000000 */
.L_x_3968:
[----:B------:R-:W-:Y:S05]  /*530c0*/  BSYNC.RECONVERGENT B3 ;  /* 0x0000000000037941 */ /* 0x000fea0003800200 */
.L_x_3967:
[----:B------:R-:W-:Y:S01]  /*530d0*/  IADD3 R121, PT, PT, R129, 0x3082, RZ ;  /* 0x0000308281797810 */ /* 0x000fe20007ffe0ff */
[----:B------:R-:W-:Y:S03]  /*530e0*/  BSSY.RECONVERGENT B3, `(.L_x_3971) ;  /* 0x0000013000037945 */ /* 0x000fe60003800200 */
[----:B------:R-:W-:Y:S02]  /*530f0*/  ISETP.GT.U32.AND P0, PT, R121, R130, PT ;  /* 0x000000827900720c */ /* 0x000fe40003f04070 */
[----:B------:R-:W-:-:S11]  /*53100*/  PRMT R121, RZ, 0x7610, R121 ;  /* 0x00007610ff797816 */ /* 0x000fd60000000079 */
        /* <DEDUP_REMOVED lines=13> */
.L_x_3974:
[----:B------:R-:W-:Y:S05]  /*531e0*/  BSYNC.RECONVERGENT B4 ;  /* 0x0000000000047941 */ /* 0x000fea0003800200 */
.L_x_3973:
[----:B------:R-:W-:-:S04]  /*531f0*/  F2FP.BF16.F32.PACK_AB R217, RZ, R217 ;  /* 0x000000d9ffd9723e */ /* 0x000fc800000010ff */
[----:B------:R-:W-:-:S07]  /*53200*/  PRMT R121, R217, 0x7610, R121 ;  /* 0x00007610d9797816 */ /* 0x000fce0000000079 */
.L_x_3972:
[----:B------:R-:W-:Y:S05]  /*53210*/  BSYNC.RECONVERGENT B3 ;  /* 0x0000000000037941 */ /* 0x000fea0003800200 */
.L_x_3971:
        /* <DEDUP_REMOVED lines=17> */
.L_x_3978:
[----:B------:R-:W-:Y:S05]  /*53330*/  BSYNC.RECONVERGENT B4 ;  /* 0x0000000000047941 */ /* 0x000fea0003800200 */
.L_x_3977:
[----:B------:R-:W-:-:S04]  /*53340*/  F2FP.BF16.F32.PACK_AB R217, RZ, R217 ;  /* 0x000000d9ffd9723e */ /* 0x000fc800000010ff */
[----:B------:R-:W-:-:S07]  /*53350*/  PRMT R122, R217, 0x7610, R122 ;  /* 0x00007610d97a7816 */ /* 0x000fce000000007a */
.L_x_3976:
[----:B------:R-:W-:Y:S05]  /*53360*/  BSYNC.RECONVERGENT B3 ;  /* 0x0000000000037941 */ /* 0x000fea0003800200 */
.L_x_3975:
[----:B------:R-:W-:Y:S02]  /*53370*/  LOP3.LUT R0, R0, 0xffff, RZ, 0xc0, !PT ;  /* 0x0000ffff00007812 */ /* 0x000fe400078ec0ff */
[----:B------:R-:W-:-:S03]  /*53380*/  PRMT R121, R121, 0x5410, R122 ;  /* 0x0000541079797816 */ /* 0x000fc6000000007a */
[----:B------:R-:W-:-:S05]  /*53390*/  IMAD.WIDE.U32 R2, R0, 0x10000, RZ ;  /* 0x0001000000027825 */ /* 0x000fca00078e00ff */
[----:B------:R-:W-:Y:S02]  /*533a0*/  LOP3.LUT R3, R121, R3, RZ, 0xfc, !PT ;  /* 0x0000000379037212 */ /* 0x000fe400078efcff */
[----:B------:R-:W-:-:S05]  /*533b0*/  LOP3.LUT R2, R2, R123, RZ, 0xfc, !PT ;  /* 0x0000007b02027212 */ /* 0x000fca00078efcff */
[----:B------:R0:W-:Y:S01]  /*533c0*/  STG.E.64 desc[UR4][R124.64+0x6100], R2 ;  /* 0x006100027c007986 */ /* 0x0001e2000c101b04 */
[----:B------:R-:W-:Y:S05]  /*533d0*/  BRA `(.L_x_3979) ;  /* 0x0000000000107947 */ /* 0x000fea0003800000 */
.L_x_3964:
[----:B------:R-:W5:Y:S02]  /*533e0*/  LDCU UR6, c[0x0][0x39c] ;  /* 0x00007380ff0677ac */ /* 0x000f640008000800 */
[----:B-----5:R-:W-:-:S13]  /*533f0*/  ISETP.GE.AND P0, PT, R121, UR6, PT ;  /* 0x0000000679007c0c */ /* 0x020fda000bf06270 */
[----:B------:R-:W-:Y:S05]  /*53400*/  @P0 EXIT ;  /* 0x000000000000094d */ /* 0x000fea0003800000 */
[----:B------:R0:W-:Y:S02]  /*53410*/  STG.E.64 desc[UR4][R124.64+0x6100], RZ ;  /* 0x006100ff7c007986 */ /* 0x0001e4000c101b04 */
.L_x_3979:
[----:B------:R-:W-:Y:S05]  /*53420*/  BSYNC.RECONVERGENT B2 ;  /* 0x0000000000027941 */ /* 0x000fea0003800200 */
.L_x_3963:
        /* <DEDUP_REMOVED lines=16> */
.L_x_3983:
[----:B------:R-:W-:Y:S05]  /*53530*/  BSYNC.RECONVERGENT B3 ;  /* 0x0000000000037941 */ /* 0x000fea0003800200 */
.L_x_3982:
        /* <DEDUP_REMOVED lines=18> */
.L_x_3987:
[----:B------:R-:W-:Y:S05]  /*53660*/  BSYNC.RECONVERGENT B4 ;  /* 0x0000000000047941 */ /* 0x000fea0003800200 */
.L_x_3986:
[----:B------:R-:W-:-:S04]  /*53670*/  F2FP.BF16.F32.PACK_AB R217, RZ, R217 ;  /* 0x000000d9ffd9723e */ /* 0x000fc800000010ff */
[----:B------:R-:W-:-:S07]  /*53680*/  PRMT R0, R217, 0x7610, R0 ;  /* 0x00007610d9007816 */ /* 0x000fce0000000000 */
.L_x_3985:
[----:B------:R-:W-:Y:S05]  /*53690*/  BSYNC.RECONVERGENT B3 ;  /* 0x0000000000037941 */ /* 0x000fea0003800200 */
.L_x_3984:
        /* <DEDUP_REMOVED lines=17> */
.L_x_3991:
[----:B------:R-:W-:Y:S05]  /*537b0*/  BSYNC.RECONVERGENT B4 ;  /* 0x0000000000047941 */ /* 0x000fea0003800200 */
.L_x_3990:
[----:B------:R-:W-:-:S04]  /*537c0*/  F2FP.BF16.F32.PACK_AB R217, RZ, R217 ;  /* 0x000000d9ffd9723e */ /* 0x000fc800000010ff */
[----:B------:R-:W-:-:S07]  /*537d0*/  PRMT R4, R217, 0x7610, R4 ;  /* 0x00007610d9047816 */ /* 0x000fce0000000004 */
.L_x_3989:
[----:B------:R-:W-:Y:S05]  /*537e0*/  BSYNC.RECONVERGENT B3 ;  /* 0x0000000000037941 */ /* 0x000fea0003800200 */
.L_x_3988:
        /* <DEDUP_REMOVED lines=17> */
.L_x_3995:
[----:B------:R-:W-:Y:S05]  /*53900*/  BSYNC.RECONVERGENT B4 ;  /* 0x0000000000047941 */ /* 0x000fea0003800200 */
.L_x_3994:
[----:B------:R-:W-:-:S04]  /*53910*/  F2FP.BF16.F32.PACK_AB R217, RZ, R217 ;  /* 0x000000d9ffd9723e */ /* 0x000fc800000010ff */
[----:B------:R-:W-:-:S07]  /*53920*/  PRMT R5, R217, 0x7610, R5 ;  /* 0x00007610d9057816 */ /* 0x000fce0000000005 */
.L_x_3993:
[----:B------:R-:W-:Y:S05]  /*53930*/  BSYNC.RECONVERGENT B3 ;  /* 0x0000000000037941 */ /* 0x000fea0003800200 */
.L_x_3992:
[----:B------:R-:W-:Y:S02]  /*53940*/  LOP3.LUT R0, R0, 0xffff, RZ, 0xc0, !PT ;  /* 0x0000ffff00007812 */ /* 0x000fe400078ec0ff */
[----:B------:R-:W-:-:S03]  /*53950*/  PRMT R5, R4, 0x5410, R5 ;  /* 0x0000541004057816 */ /* 0x000fc60000000005 */
[----:B------:R-:W-:-:S05]  /*53960*/  IMAD.WIDE.U32 R2, R0, 0x10000, RZ ;  /* 0x0001000000027825 */ /* 0x000fca00078e00ff */
[----:B------:R-:W-:Y:S02]  /*53970*/  LOP3.LUT R3, R5, R3, RZ, 0xfc, !PT ;  /* 0x0000000305037212 */ /* 0x000fe400078efcff */
[----:B------:R-:W-:-:S05]  /*53980*/  LOP3.LUT R2, R2, R121, RZ, 0xfc, !PT ;  /* 0x0000007902027212 */ /* 0x000fca00078efcff */
[----:B------:R0:W-:Y:S01]  /*53990*/  STG.E.64 desc[UR4][R124.64+0x6200], R2 ;  /* 0x006200027c007986 */ /* 0x0001e2000c101b04 */
[----:B------:R-:W-:Y:S05]  /*539a0*/  BRA `(.L_x_3996) ;  /* 0x0000000000107947 */ /* 0x000fea0003800000 */
.L_x_3981:
[----:B------:R-:W0:Y:S02]  /*539b0*/  LDCU UR6, c[0x0][0x39c] ;  /* 0x00007380ff0677ac */ /* 0x000e240008000800 */
[----:B0-----:R-:W-:-:S13]  /*539c0*/  ISETP.GE.AND P0, PT, R3, UR6, PT ;  /* 0x0000000603007c0c */ /* 0x001fda000bf06270 */
[----:B------:R-:W-:Y:S05]  /*539d0*/  @P0 EXIT ;  /* 0x000000000000094d */ /* 0x000fea0003800000 */
[----:B------:R0:W-:Y:S02]  /*539e0*/  STG.E.64 desc[UR4][R124.64+0x6200], RZ ;  /* 0x006200ff7c007986 */ /* 0x0001e4000c101b04 */
.L_x_3996:
[----:B------:R-:W-:Y:S05]  /*539f0*/  BSYNC.RECONVERGENT B2 ;  /* 0x0000000000027941 */ /* 0x000fea0003800200 */
.L_x_3980:
        /* <DEDUP_REMOVED lines=16> */
.L_x_4000:
[----:B------:R-:W-:Y:S05]  /*53b00*/  BSYNC.RECONVERGENT B3 ;  /* 0x0000000000037941 */ /* 0x000fea0003800200 */
.L_x_3999:
        /* <DEDUP_REMOVED lines=18> */
.L_x_4004:
[----:B------:R-:W-:Y:S05]  /*53c30*/  BSYNC.RECONVERGENT B4 ;  /* 0x0000000000047941 */ /* 0x000fea0003800200 */
.L_x_4003:
[----:B------:R-:W-:-:S04]  /*53c40*/  F2FP.BF16.F32.PACK_AB R217, RZ, R217 ;  /* 0x000000d9ffd9723e */ /* 0x000fc800000010ff */
[----:B------:R-:W-:-:S07]  /*53c50*/  PRMT R0, R217, 0x7610, R0 ;  /* 0x00007610d9007816 */ /* 0x000fce0000000000 */
.L_x_4002:
[----:B------:R-:W-:Y:S05]  /*53c60*/  BSYNC.RECONVERGENT B3 ;  /* 0x0000000000037941 */ /* 0x000fea0003800200 */
.L_x_4001:
        /* <DEDUP_REMOVED lines=17> */
.L_x_4008:
[----:B------:R-:W-:Y:S05]  /*53d80*/  BSYNC.RECONVERGENT B4 ;  /* 0x0000000000047941 */ /* 0x000fea0003800200 */
.L_x_4007:
[----:B------:R-:W-:-:S04]  /*53d90*/  F2FP.BF16.F32.PACK_AB R217, RZ, R217 ;  /* 0x000000d9ffd9723e */ /* 0x000fc800000010ff */
[----:B------:R-:W-:-:S07]  /*53da0*/  PRMT R4, R217, 0x7610, R4 ;  /* 0x00007610d9047816 */ /* 0x000fce0000000004 */
.L_x_4006:
[----:B------:R-:W-:Y:S05]  /*53db0*/  BSYNC.RECONVERGENT B3 ;  /* 0x0000000000037941 */ /* 0x000fea0003800200 */
.L_x_4005:
        /* <DEDUP_REMOVED lines=17> */
.L_x_4012:
[----:B------:R-:W-:Y:S05]  /*53ed0*/  BSYNC.RECONVERGENT B4 ;  /* 0x0000000000047941 */ /* 0x000fea0003800200 */
.L_x_4011:
[----:B------:R-:W-:-:S04]  /*53ee0*/  F2FP.BF16.F32.PACK_AB R217, RZ, R217 ;  /* 0x000000d9ffd9723e */ /* 0x000fc800000010ff */
[----:B------:R-:W-:-:S07]  /*53ef0*/  PRMT R5, R217, 0x7610, R5 ;  /* 0x00007610d9057816 */ /* 0x000fce0000000005 */
.L_x_4010:
[----:B------:R-:W-:Y:S05]  /*53f00*/  BSYNC.RECONVERGENT B3 ;  /* 0x0000000000037941 */ /* 0x000fea0003800200 */
.L_x_4009:
[----:B------:R-:W-:Y:S02]  /*53f10*/  LOP3.LUT R0, R0, 0xffff, RZ, 0xc0, !PT ;  /* 0x0000ffff00007812 */ /* 0x000fe400078ec0ff */
[----:B------:R-:W-:-:S03]  /*53f20*/  PRMT R5, R4, 0x5410, R5 ;  /* 0x0000541004057816 */ /* 0x000fc60000000005 */
[----:B------:R-:W-:-:S05]  /*53f30*/  IMAD.WIDE.U32 R2, R0, 0x10000, RZ ;  /* 0x0001000000027825 */ /* 0x000fca00078e00ff */
[----:B------:R-:W-:Y:S02]  /*53f40*/  LOP3.LUT R3, R5, R3, RZ, 0xfc, !PT ;  /* 0x0000000305037212 */ /* 0x000fe400078efcff */
[----:B------:R-:W-:-:S05]  /*53f50*/  LOP3.LUT R2, R2, R7, RZ, 0xfc, !PT ;  /* 0x0000000702027212 */ /* 0x000fca00078efcff */
[----:B------:R0:W-:Y:S01]  /*53f60*/  STG.E.64 desc[UR4][R124.64+0x6300], R2 ;  /* 0x006300027c007986 */ /* 0x0001e2000c101b04 */
[----:B------:R-:W-:Y:S05]  /*53f70*/  BRA `(.L_x_4013) ;  /* 0x0000000000107947 */ /* 0x000fea0003800000 */
.L_x_3998:
[----:B------:R-:W0:Y:S02]  /*53f80*/  LDCU UR6, c[0x0][0x39c] ;  /* 0x00007380ff0677ac */ /* 0x000e240008000800 */
[----:B0-----:R-:W-:-:S13]  /*53f90*/  ISETP.GE.AND P0, PT, R3, UR6, PT ;  /* 0x0000000603007c0c */ /* 0x001fda000bf06270 */
[----:B------:R-:W-:Y:S05]  /*53fa0*/  @P0 EXIT ;  /* 0x000000000000094d */ /* 0x000fea0003800000 */
[----:B------:R0:W-:Y:S02]  /*53fb0*/  STG.E.64 desc[UR4][R124.64+0x6300], RZ ;  /* 0x006300ff7c007986 */ /* 0x0001e4000c101b04 */
.L_x_4013:
[----:B------:R-:W-:Y:S05]  /*53fc0*/  BSYNC.RECONVERGENT B2 ;  /* 0x0000000000027941 */ /* 0x000fea0003800200 */
.L_x_3997:
        /* <DEDUP_REMOVED lines=16> */
.L_x_4017:
[----:B------:R-:W-:Y:S05]  /*540d0*/  BSYNC.RECONVERGENT B3 ;  /* 0x0000000000037941 */ /* 0x000fea0003800200 */
.L_x_4016:
        /* <DEDUP_REMOVED lines=18> */
.L_x_4021:
[----:B------:R-:W-:Y:S05]  /*54200*/  BSYNC.RECONVERGENT B4 ;  /* 0x0000000000047941 */ /* 0x000fea0003800200 */
.L_x_4020:
[----:B------:R-:W-:-:S04]  /*54210*/  F2FP.BF16.F32.PACK_AB R217, RZ, R217 ;  /* 0x000000d9ffd9723e */ /* 0x000fc800000010ff */
[----:B------:R-:W-:-:S07]  /*54220*/  PRMT R0, R217, 0x7610, R0 ;  /* 0x00007610d9007816 */ /* 0x000fce0000000000 */
.L_x_4019:
[----:B------:R-:W-:Y:S05]  /*54230*/  BSYNC.RECONVERGENT B3 ;  /* 0x0000000000037941 */ /* 0x000fea0003800200 */
.L_x_4018:
        /* <DEDUP_REMOVED lines=17> */
.L_x_4025:
[----:B------:R-:W-:Y:S05]  /*54350*/  BSYNC.RECONVERGENT B4 ;  /* 0x0000000000047941 */ /* 0x000fea0003800200 */
.L_x_4024:
[----:B------:R-:W-:-:S04]  /*54360*/  F2FP.BF16.F32.PACK_AB R217, RZ, R217 ;  /* 0x000000d9ffd9723e */ /* 0x000fc800000010ff */
[----:B------:R-:W-:-:S07]  /*54370*/  PRMT R4, R217, 0x7610, R4 ;  /* 0x00007610d9047816 */ /* 0x000fce0000000004 */
.L_x_4023:
[----:B------:R-:W-:Y:S05]  /*54380*/  BSYNC.RECONVERGENT B3 ;  /* 0x0000000000037941 */ /* 0x000fea0003800200 */
.L_x_4022:
        /* <DEDUP_REMOVED lines=17> */
.L_x_4029:
[----:B------:R-:W-:Y:S05]  /*544a0*/  BSYNC.RECONVERGENT B4 ;  /* 0x0000000000047941 */ /* 0x000fea0003800200 */
.L_x_4028:
[----:B------:R-:W-:-:S04]  /*544b0*/  F2FP.BF16.F32.PACK_AB R217, RZ, R217 ;  /* 0x000000d9ffd9723e */ /* 0x000fc800000010ff */
[----:B------:R-:W-:-:S07]  /*544c0*/  PRMT R5, R217, 0x7610, R5 ;  /* 0x00007610d9057816 */ /* 0x000fce0000000005 */
.L_x_4027:
[----:B------:R-:W-:Y:S05]  /*544d0*/  BSYNC.RECONVERGENT B3 ;  /* 0x0000000000037941 */ /* 0x000fea0003800200 */
.L_x_4026:
[----:B------:R-:W-:Y:S02]  /*544e0*/  LOP3.LUT R0, R0, 0xffff, RZ, 0xc0, !PT ;  /* 0x0000ffff00007812 */ /* 0x000fe400078ec0ff */
[----:B------:R-:W-:-:S03]  /*544f0*/  PRMT R5, R4, 0x5410, R5 ;  /* 0x0000541004057816 */ /* 0x000fc60000000005 */
[----:B------:R-:W-:-:S05]  /*54500*/  IMAD.WIDE.U32 R2, R0, 0x10000, RZ ;  /* 0x0001000000027825 */ /* 0x000fca00078e00ff */
[----:B------:R-:W-:Y:S02]  /*54510*/  LOP3.LUT R3, R5, R3, RZ, 0xfc, !PT ;  /* 0x0000000305037212 */ /* 0x000fe400078efcff */
[----:B------:R-:W-:-:S05]  /*54520*/  LOP3.LUT R2, R2, R7, RZ, 0xfc, !PT ;  /* 0x0000000702027212 */ /* 0x000fca00078efcff */
[----:B------:R0:W-:Y:S01]  /*54530*/  STG.E.64 desc[UR4][R124.64+0x6400], R2 ;  /* 0x006400027c007986 */ /* 0x0001e2000c101b04 */
[----:B------:R-:W-:Y:S05]  /*54540*/  BRA `(.L_x_4030) ;  /* 0x0000000000107947 */ /* 0x000fea0003800000 */
.L_x_4015:
[----:B------:R-:W0:Y:S02]  /*54550*/  LDCU UR6, c[0x0][0x39c] ;  /* 0x00007380ff0677ac */ /* 0x000e240008000800 */
[----:B0-----:R-:W-:-:S13]  /*54560*/  ISETP.GE.AND P0, PT, R3, UR6, PT ;  /* 0x0000000603007c0c */ /* 0x001fda000bf06270 */
[----:B------:R-:W-:Y:S05]  /*54570*/  @P0 EXIT ;  /* 0x000000000000094d */ /* 0x000fea0003800000 */
[----:B------:R0:W-:Y:S02]  /*54580*/  STG.E.64 desc[UR4][R124.64+0x6400], RZ ;  /* 0x006400ff7c007986 */ /* 0x0001e4000c101b04 */
.L_x_4030:
[----:B------:R-:W-:Y:S05]  /*54590*/  BSYNC.RECONVERGENT B2 ;  /* 0x0000000000027941 */ /* 0x000fea0003800200 */
.L_x_4014:
        /* <DEDUP_REMOVED lines=16> */
.L_x_4034:
[----:B------:R-:W-:Y:S05]  /*546a0*/  BSYNC.RECONVERGENT B3 ;  /* 0x0000000000037941 */ /* 0x000fea0003800200 */
.L_x_4033:
        /* <DEDUP_REMOVED lines=18> */
.L_x_4038:
[----:B------:R-:W-:Y:S05]  /*547d0*/  BSYNC.RECONVERGENT B4 ;  /* 0x0000000000047941 */ /* 0x000fea0003800200 */
.L_x_4037:
[----:B------:R-:W-:-:S04]  /*547e0*/  F2FP.BF16.F32.PACK_AB R217, RZ, R217 ;  /* 0x000000d9ffd9723e */ /* 0x000fc800000010ff */
[----:B------:R-:W-:-:S07]  /*547f0*/  PRMT R0, R217, 0x7610, R0 ;  /* 0x00007610d9007816 */ /* 0x000fce0000000000 */
.L_x_4036:
[----:B------:R-:W-:Y:S05]  /*54800*/  BSYNC.RECONVERGENT B3 ;  /* 0x0000000000037941 */ /* 0x000fea0003800200 */
.L_x_4035:
        /* <DEDUP_REMOVED lines=17> */
.L_x_4042:
[----:B------:R-:W-:Y:S05]  /*54920*/  BSYNC.RECONVERGENT B4 ;  /* 0x0000000000047941 */ /* 0x000fea0003800200 */
.L_x_4041:
[----:B------:R-:W-:-:S04]  /*54930*/  F2FP.BF16.F32.PACK_AB R217, RZ, R217 ;  /* 0x000000d9ffd9723e */ /* 0x000fc800000010ff */
[----:B------:R-:W-:-:S07]  /*54940*/  PRMT R4, R217, 0x7610, R4 ;  /* 0x00007610d9047816 */ /* 0x000fce0000000004 */
.L_x_4040:
[----:B------:R-:W-:Y:S05]  /*54950*/  BSYNC.RECONVERGENT B3 ;  /* 0x0000000000037941 */ /* 0x000fea0003800200 */
.L_x_4039:
        /* <DEDUP_REMOVED lines=17> */
.L_x_4046:
[----:B------:R-:W-:Y:S05]  /*54a70*/  BSYNC.RECONVERGENT B4 ;  /* 0x0000000000047941 */ /* 0x000fea0003800200 */
.L_x_4045:
[----:B------:R-:W-:-:S04]  /*54a80*/  F2FP.BF16.F32.PACK_AB R217, RZ, R217 ;  /* 0x000000d9ffd9723e */ /* 0x000fc800000010ff */
[----:B------:R-:W-:-:S07]  /*54a90*/  PRMT R5, R217, 0x7610, R5 ;  /* 0x00007610d9057816 */ /* 0x000fce0000000005 */
.L_x_4044:
[----:B------:R-:W-:Y:S05]  /*54aa0*/  BSYNC.RECONVERGENT B3 ;  /* 0x0000000000037941 */ /* 0x000fea0003800200 */
.L_x_4043:
[----:B------:R-:W-:Y:S02]  /*54ab0*/  LOP3.LUT R0, R0, 0xffff, RZ, 0xc0, !PT ;  /* 0x0000ffff00007812 */ /* 0x000fe400078ec0ff */
[----:B------:R-:W-:-:S03]  /*54ac0*/  PRMT R5, R4, 0x5410, R5 ;  /* 0x0000541004057816 */ /* 0x000fc60000000005 */
[----:B------:R-:W-:-:S05]  /*54ad0*/  IMAD.WIDE.U32 R2, R0, 0x10000, RZ ;  /* 0x0001000000027825 */ /* 0x000fca00078e00ff */
[----:B------:R-:W-:Y:S02]  /*54ae0*/  LOP3.LUT R3, R5, R3, RZ, 0xfc, !PT ;  /* 0x0000000305037212 */ /* 0x000fe400078efcff */
[----:B------:R-:W-:-:S05]  /*54af0*/  LOP3.LUT R2, R2, R7, RZ, 0xfc, !PT ;  /* 0x0000000702027212 */ /* 0x000fca00078efcff */
[----:B------:R0:W-:Y:S01]  /*54b00*/  STG.E.64 desc[UR4][R124.64+0x6500], R2 ;  /* 0x006500027c007986 */ /* 0x0001e2000c101b04 */
[----:B------:R-:W-:Y:S05]  /*54b10*/  BRA `(.L_x_4047) ;  /* 0x0000000000107947 */ /* 0x000fea0003800000 */
.L_x_4032:
[----:B------:R-:W0:Y:S02]  /*54b20*/  LDCU UR6, c[0x0][0x39c] ;  /* 0x00007380ff0677ac */ /* 0x000e240008000800 */
[----:B0-----:R-:W-:-:S13]  /*54b30*/  ISETP.GE.AND P0, PT, R3, UR6, PT ;  /* 0x0000000603007c0c */ /* 0x001fda000bf06270 */
[----:B------:R-:W-:Y:S05]  /*54b40*/  @P0 EXIT ;  /* 0x000000000000094d */ /* 0x000fea0003800000 */
[----:B------:R0:W-:Y:S02]  /*54b50*/  STG.E.64 desc[UR4][R124.64+0x6500], RZ ;  /* 0x006500ff7c007986 */ /* 0x0001e4000c101b04 */
.L_x_4047:
[----:B------:R-:W-:Y:S05]  /*54b60*/  BSYNC.RECONVERGENT B2 ;  /* 0x0000000000027941 */ /* 0x000fea0003800200 */
.L_x_4031:
        /* <DEDUP_REMOVED lines=16> */
.L_x_4051:
[----:B------:R-:W-:Y:S05]  /*54c70*/  BSYNC.RECONVERGENT B3 ;  /* 0x0000000000037941 */ /* 0x000fea0003800200 */
.L_x_4050:
        /* <DEDUP_REMOVED lines=18> */
.L_x_4055:
[----:B------:R-:W-:Y:S05]  /*54da0*/  BSYNC.RECONVERGENT B4 ;  /* 0x0000000000047941 */ /* 0x000fea0003800200 */
.L_x_4054:
[----:B------:R-:W-:-:S04]  /*54db0*/  F2FP.BF16.F32.PACK_AB R217, RZ, R217 ;  /* 0x000000d9ffd9723e */ /* 0x000fc800000010ff */
[----:B------:R-:W-:-:S07]  /*54dc0*/  PRMT R0, R217, 0x7610, R0 ;  /* 0x00007610d9007816 */ /* 0x000fce0000000000 */
.L_x_4053:
[----:B------:R-:W-:Y:S05]  /*54dd0*/  BSYNC.RECONVERGENT B3 ;  /* 0x0000000000037941 */ /* 0x000fea0003800200 */
.L_x_4052:
        /* <DEDUP_REMOVED lines=17> */
.L_x_4059:
[----:B------:R-:W-:Y:S05]  /*54ef0*/  BSYNC.RECONVERGENT B4 ;  /* 0x0000000000047941 */ /* 0x000fea0003800200 */
.L_x_4058:
[----:B------:R-:W-:-:S04]  /*54f00*/  F2FP.BF16.F32.PACK_AB R217, RZ, R217 ;  /* 0x000000d9ffd9723e */ /* 0x000fc800000010ff */
[----:B------:R-:W-:-:S07]  /*54f10*/  PRMT R4, R217, 0x7610, R4 ;  /* 0x00007610d9047816 */ /* 0x000fce0000000004 */
.L_x_4057:
[----:B------:R-:W-:Y:S05]  /*54f20*/  BSYNC.RECONVERGENT B3 ;  /* 0x0000000000037941 */ /* 0x000fea0003800200 */
.L_x_4056:
        /* <DEDUP_REMOVED lines=17> */
.L_x_4063:
[----:B------:R-:W-:Y:S05]  /*55040*/  BSYNC.RECONVERGENT B4 ;  /* 0x0000000000047941 */ /* 0x000fea0003800200 */
.L_x_4062:
[----:B------:R-:W-:-:S04]  /*55050*/  F2FP.BF16.F32.PACK_AB R217, RZ, R217 ;  /* 0x000000d9ffd9723e */ /* 0x000fc800000010ff */
[----:B------:R-:W-:-:S07]  /*55060*/  PRMT R5, R217, 0x7610, R5 ;  /* 0x00007610d9057816 */ /* 0x000fce0000000005 */
.L_x_4061:
[----:B------:R-:W-:Y:S05]  /*55070*/  BSYNC.RECONVERGENT B3 ;  /* 0x0000000000037941 */ /* 0x000fea0003800200 */
.L_x_4060:
[----:B------:R-:W-:Y:S02]  /*55080*/  LOP3.LUT R0, R0, 0xffff, RZ, 0xc0, !PT ;  /* 0x0000ffff00007812 */ /* 0x000fe400078ec0ff */
[----:B------:R-:W-:-:S03]  /*55090*/  PRMT R5, R4, 0x5410, R5 ;  /* 0x0000541004057816 */ /* 0x000fc60000000005 */
[----:B------:R-:W-:-:S05]  /*550a0*/  IMAD.WIDE.U32 R2, R0, 0x10000, RZ ;  /* 0x0001000000027825 */ /* 0x000fca00078e00ff */
[----:B------:R-:W-:Y:S02]  /*550b0*/  LOP3.LUT R3, R5, R3, RZ, 0xfc, !PT ;  /* 0x0000000305037212 */ /* 0x000fe400078efcff */
[----:B------:R-:W-:-:S05]  /*550c0*/  LOP3.LUT R2, R2, R7, RZ, 0xfc, !PT ;  /* 0x0000000702027212 */ /* 0x000fca00078efcff */
[----:B------:R0:W-:Y:S01]  /*550d0*/  STG.E.64 desc[UR4][R124.64+0x6600], R2 ;  /* 0x006600027c007986 */ /* 0x0001e2000c101b04 */
[----:B------:R-:W-:Y:S05]  /*550e0*/  BRA `(.L_x_4064) ;  /* 0x0000000000107947 */ /* 0x000fea0003800000 */
.L_x_4049:
[----:B------:R-:W0:Y:S02]  /*550f0*/  LDCU UR6, c[0x0][0x39c] ;  /* 0x00007380ff0677ac */ /* 0x000e240008000800 */
[----:B0-----:R-:W-:-:S13]  /*55100*/  ISETP.GE.AND P0, PT, R3, UR6, PT ;  /* 0x0000000603007c0c */ /* 0x001fda000bf06270 */
[----:B------:R-:W-:Y:S05]  /*55110*/  @P0 EXIT ;  /* 0x000000000000094d */ /* 0x000fea0003800000 */
[----:B------:R0:W-:Y:S02]  /*55120*/  STG.E.64 desc[UR4][R124.64+0x6600], RZ ;  /* 0x006600ff7c007986 */ /* 0x0001e4000c101b04 */
.L_x_4064:
[----:B------:R-:W-:Y:S05]  /*55130*/  BSYNC.RECONVERGENT B2 ;  /* 0x0000000000027941 */ /* 0x000fea0003800200 */
.L_x_4048:
        /* <DEDUP_REMOVED lines=16> */
.L_x_4068:
[----:B------:R-:W-:Y:S05]  /*55240*/  BSYNC.RECONVERGENT B3 ;  /* 0x0000000000037941 */ /* 0x000fea0003800200 */
.L_x_4067:
        /* <DEDUP_REMOVED lines=18> */
.L_x_4072:
[----:B------:R-:W-:Y:S05]  /*55370*/  BSYNC.RECONVERGENT B4 ;  /* 0x0000000000047941 */ /* 0x000fea0003800200 */
.L_x_4071:
[----:B------:R-:W-:-:S04]  /*55380*/  F2FP.BF16.F32.PACK_AB R217, RZ, R217 ;  /* 0x000000d9ffd9723e */ /* 0x000fc800000010ff */
[----:B------:R-:W-:-:S07]  /*55390*/  PRMT R0, R217, 0x7610, R0 ;  /* 0x00007610d9007816 */ /* 0x000fce0000000000 */
.L_x_4070:
[----:B------:R-:W-:Y:S05]  /*553a0*/  BSYNC.RECONVERGENT B3 ;  /* 0x0000000000037941 */ /* 0x000fea0003800200 */
.L_x_4069:
        /* <DEDUP_REMOVED lines=17> */
.L_x_4076:
[----:B------:R-:W-:Y:S05]  /*554c0*/  BSYNC.RECONVERGENT B4 ;  /* 0x0000000000047941 */ /* 0x000fea0003800200 */
.L_x_4075:
[----:B------:R-:W-:-:S04]  /*554d0*/  F2FP.BF16.F32.PACK_AB R217, RZ, R217 ;  /* 0x000000d9ffd9723e */ /* 0x000fc800000010ff */
[----:B------:R-:W-:-:S07]  /*554e0*/  PRMT R4, R217, 0x7610, R4 ;  /* 0x00007610d9047816 */ /* 0x000fce0000000004 */
.L_x_4074:
[----:B------:R-:W-:Y:S05]  /*554f0*/  BSYNC.RECONVERGENT B3 ;  /* 0x0000000000037941 */ /* 0x000fea0003800200 */
.L_x_4073:
        /* <DEDUP_REMOVED lines=17> */
.L_x_4080:
[----:B------:R-:W-:Y:S05]  /*55610*/  BSYNC.RECONVERGENT B4 ;  /* 0x0000000000047941 */ /* 0x000fea0003800200 */
.L_x_4079:
[----:B------:R-:W-:-:S04]  /*55620*/  F2FP.BF16.F32.PACK_AB R217, RZ, R217 ;  /* 0x000000d9ffd9723e */ /* 0x000fc800000010ff */
[----:B------:R-:W-:-:S07]  /*55630*/  PRMT R5, R217, 0x7610, R5 ;  /* 0x00007610d9057816 */ /* 0x000fce0000000005 */
.L_x_4078:
[----:B------:R-:W-:Y:S05]  /*55640*/  BSYNC.RECONVERGENT B3 ;  /* 0x0000000000037941 */ /* 0x000fea0003800200 */
.L_x_4077:
[----:B------:R-:W-:Y:S02]  /*55650*/  LOP3.LUT R0, R0, 0xffff, RZ, 0xc0, !PT ;  /* 0x0000ffff00007812 */ /* 0x000fe400078ec0ff */
[----:B------:R-:W-:-:S03]  /*55660*/  PRMT R5, R4, 0x5410, R5 ;  /* 0x0000541004057816 */ /* 0x000fc60000000005 */
[----:B------:R-:W-:-:S05]  /*55670*/  IMAD.WIDE.U32 R2, R0, 0x10000, RZ ;  /* 0x0001000000027825 */ /* 0x000fca00078e00ff */
[----:B------:R-:W-:Y:S02]  /*55680*/  LOP3.LUT R3, R5, R3, RZ, 0xfc, !PT ;  /* 0x0000000305037212 */ /* 0x000fe400078efcff */
[----:B------:R-:W-:-:S05]  /*55690*/  LOP3.LUT R2, R2, R7, RZ, 0xfc, !PT ;  /* 0x0000000702027212 */ /* 0x000fca00078efcff */
[----:B------:R0:W-:Y:S01]  /*556a0*/  STG.E.64 desc[UR4][R124.64+0x6700], R2 ;  /* 0x006700027c007986 */ /* 0x0001e2000c101b04 */
[----:B------:R-:W-:Y:S05]  /*556b0*/  BRA `(.L_x_4081) ;  /* 0x0000000000107947 */ /* 0x000fea0003800000 */
.L_x_4066:
[----:B------:R-:W0:Y:S02]  /*556c0*/  LDCU UR6, c[0x0][0x39c] ;  /* 0x00007380ff0677ac */ /* 0x000e240008000800 */
[----:B0-----:R-:W-:-:S13]  /*556d0*/  ISETP.GE.AND P0, PT, R3, UR6, PT ;  /* 0x0000000603007c0c */ /* 0x001fda000bf06270 */
[----:B------:R-:W-:Y:S05]  /*556e0*/  @P0 EXIT ;  /* 0x000000000000094d */ /* 0x000fea0003800000 */
[----:B------:R0:W-:Y:S02]  /*556f0*/  STG.E.64 desc[UR4][R124.64+0x6700], RZ ;  /* 0x006700ff7c007986 */ /* 0x0001e4000c101b04 */
.L_x_4081:
[----:B------:R-:W-:Y:S05]  /*55700*/  BSYNC.RECONVERGENT B2 ;  /* 0x0000000000027941 */ /* 0x000fea0003800200 */
.L_x_4065:
        /* <DEDUP_REMOVED lines=16> */
.L_x_4085:
[----:B------:R-:W-:Y:S05]  /*55810*/  BSYNC.RECONVERGENT B3 ;  /* 0x0000000000037941 */ /* 0x000fea0003800200 */
.L_x_4084:
        /* <DEDUP_REMOVED lines=18> */
.L_x_4089:
[----:B------:R-:W-:Y:S05]  /*55940*/  BSYNC.RECONVERGENT B4 ;  /* 0x0000000000047941 */ /* 0x000fea0003800200 */
.L_x_4088:
[----:B------:R-:W-:-:S04]  /*55950*/  F2FP.BF16.F32.PACK_AB R217, RZ, R217 ;  /* 0x000000d9ffd9723e */ /* 0x000fc800000010ff */
[----:B------:R-:W-:-:S07]  /*55960*/  PRMT R0, R217, 0x7610, R0 ;  /* 0x00007610d9007816 */ /* 0x000fce0000000000 */
.L_x_4087:
[----:B------:R-:W-:Y:S05]  /*55970*/  BSYNC.RECONVERGENT B3 ;  /* 0x0000000000037941 */ /* 0x000fea0003800200 */
.L_x_4086:
        /* <DEDUP_REMOVED lines=17> */
.L_x_4093:
[----:B------:R-:W-:Y:S05]  /*55a90*/  BSYNC.RECONVERGENT B4 ;  /* 0x0000000000047941 */ /* 0x000fea0003800200 */
.L_x_4092:
[----:B------:R-:W-:-:S04]  /*55aa0*/  F2FP.BF16.F32.PACK_AB R217, RZ, R217 ;  /* 0x000000d9ffd9723e */ /* 0x000fc800000010ff */
[----:B------:R-:W-:-:S07]  /*55ab0*/  PRMT R4, R217, 0x7610, R4 ;  /* 0x00007610d9047816 */ /* 0x000fce0000000004 */
.L_x_4091:
[----:B------:R-:W-:Y:S05]  /*55ac0*/  BSYNC.RECONVERGENT B3 ;  /* 0x0000000000037941 */ /* 0x000fea0003800200 */
.L_x_4090:
        /* <DEDUP_REMOVED lines=17> */
.L_x_4097:
[----:B------:R-:W-:Y:S05]  /*55be0*/  BSYNC.RECONVERGENT B4 ;  /* 0x0000000000047941 */ /* 0x000fea0003800200 */
.L_x_4096:
[----:B------:R-:W-:-:S04]  /*55bf0*/  F2FP.BF16.F32.PACK_AB R217, RZ, R217 ;  /* 0x000000d9ffd9723e */ /* 0x000fc800000010ff */
[----:B------:R-:W-:-:S07]  /*55c00*/  PRMT R5, R217, 0x7610, R5 ;  /* 0x00007610d9057816 */ /* 0x000fce0000000005 */
.L_x_4095:
[----:B------:R-:W-:Y:S05]  /*55c10*/  BSYNC.RECONVERGENT B3 ;  /* 0x0000000000037941 */ /* 0x000fea0003800200 */
.L_x_4094:
[----:B------:R-:W-:Y:S02]  /*55c20*/  LOP3.LUT R0, R0, 0xffff, RZ, 0xc0, !PT ;  /* 0x0000ffff00007812 */ /* 0x000fe400078ec0ff */
[----:B------:R-:W-:-:S03]  /*55c30*/  PRMT R5, R4, 0x5410, R5 ;  /* 0x0000541004057816 */ /* 0x000fc60000000005 */
[----:B------:R-:W-:-:S05]  /*55c40*/  IMAD.WIDE.U32 R2, R0, 0x10000, RZ ;  /* 0x0001000000027825 */ /* 0x000fca00078e00ff */
[----:B------:R-:W-:Y:S02]  /*55c50*/  LOP3.LUT R3, R5, R3, RZ, 0xfc, !PT ;  /* 0x0000000305037212 */ /* 0x000fe400078efcff */
[----:B------:R-:W-:-:S05]  /*55c60*/  LOP3.LUT R2, R2, R7, RZ, 0xfc, !PT ;  /* 0x0000000702027212 */ /* 0x000fca00078efcff */
[----:B------:R0:W-:Y:S01]  /*55c70*/  STG.E.64 desc[UR4][R124.64+0x6800], R2 ;  /* 0x006800027c007986 */ /* 0x0001e2000c101b04 */
[----:B------:R-:W-:Y:S05]  /*55c80*/  BRA `(.L_x_4098) ;  /* 0x0000000000107947 */ /* 0x000fea0003800000 */
.L_x_4083:
[----:B------:R-:W0:Y:S02]  /*55c90*/  LDCU UR6, c[0x0][0x39c] ;  /* 0x00007380ff0677ac */ /* 0x000e240008000800 */
[----:B0-----:R-:W-:-:S13]  /*55ca0*/  ISETP.GE.AND P0, PT, R3, UR6, PT ;  /* 0x0000000603007c0c */ /* 0x001fda000bf06270 */
[----:B------:R-:W-:Y:S05]  /*55cb0*/  @P0 EXIT ;  /* 0x000000000000094d */ /* 0x000fea0003800000 */
[----:B------:R0:W-:Y:S02]  /*55cc0*/  STG.E.64 desc[UR4][R124.64+0x6800], RZ ;  /* 0x006800ff7c007986 */ /* 0x0001e4000c101b04 */
.L_x_4098:
[----:B------:R-:W-:Y:S05]  /*55cd0*/  BSYNC.RECONVERGENT B2 ;  /* 0x0000000000027941 */ /* 0x000fea0003800200 */
.L_x_4082:
        /* <DEDUP_REMOVED lines=16> */
.L_x_4102:
[----:B------:R-:W-:Y:S05]  /*55de0*/  BSYNC.RECONVERGENT B3 ;  /* 0x0000000000037941 */ /* 0x000fea0003800200 */
.L_x_4101:
        /* <DEDUP_REMOVED lines=18> */
.L_x_4106:
[----:B------:R-:W-:Y:S05]  /*55f10*/  BSYNC.RECONVERGENT B4 ;  /* 0x0000000000047941 */ /* 0x000fea0003800200 */
.L_x_4105:
[----:B------:R-:W-:-:S04]  /*55f20*/  F2FP.BF16.F32.PACK_AB R217, RZ, R217 ;  /* 0x000000d9ffd9723e */ /* 0x000fc800000010ff */
[----:B------:R-:W-:-:S07]  /*55f30*/  PRMT R0, R217, 0x7610, R0 ;  /* 0x00007610d9007816 */ /* 0x000fce0000000000 */
.L_x_4104:
[----:B------:R-:W-:Y:S05]  /*55f40*/  BSYNC.RECONVERGENT B3 ;  /* 0x0000000000037941 */ /* 0x000fea0003800200 */
.L_x_4103:
        /* <DEDUP_REMOVED lines=17> */
.L_x_4110:
[----:B------:R-:W-:Y:S05]  /*56060*/  BSYNC.RECONVERGENT B4 ;  /* 0x0000000000047941 */ /* 0x000fea0003800200 */
.L_x_4109:
[----:B------:R-:W-:-:S04]  /*56070*/  F2FP.BF16.F32.PACK_AB R217, RZ, R217 ;  /* 0x000000d9ffd9723e */ /* 0x000fc800000010ff */
[----:B------:R-:W-:-:S07]  /*56080*/  PRMT R4, R217, 0x7610, R4 ;  /* 0x00007610d9047816 */ /* 0x000fce0000000004 */
.L_x_4108:
[----:B------:R-:W-:Y:S05]  /*56090*/  BSYNC.RECONVERGENT B3 ;  /* 0x0000000000037941 */ /* 0x000fea0003800200 */
.L_x_4107:
        /* <DEDUP_REMOVED lines=17> */
.L_x_4114:
[----:B------:R-:W-:Y:S05]  /*561b0*/  BSYNC.RECONVERGENT B4 ;  /* 0x0000000000047941 */ /* 0x000fea0003800200 */
.L_x_4113:
[----:B------:R-:W-:-:S04]  /*561c0*/  F2FP.BF16.F32.PACK_AB R217, RZ, R217 ;  /* 0x000000d9ffd9723e */ /* 0x000fc800000010ff */
[----:B------:R-:W-:-:S07]  /*561d0*/  PRMT R5, R217, 0x7610, R5 ;  /* 0x00007610d9057816 */ /* 0x000fce0000000005 */
.L_x_4112:
[----:B------:R-:W-:Y:S05]  /*561e0*/  BSYNC.RECONVERGENT B3 ;  /* 0x0000000000037941 */ /* 0x000fea0003800200 */
.L_x_4111:
[----:B------:R-:W-:Y:S02]  /*561f0*/  LOP3.LUT R0, R0, 0xffff, RZ, 0xc0, !PT ;  /* 0x0000ffff00007812 */ /* 0x000fe400078ec0ff */
[----:B------:R-:W-:-:S03]  /*56200*/  PRMT R5, R4, 0x5410, R5 ;  /* 0x0000541004057816 */ /* 0x000fc60000000005 */
[----:B------:R-:W-:-:S05]  /*56210*/  IMAD.WIDE.U32 R2, R0, 0x10000, RZ ;  /* 0x0001000000027825 */ /* 0x000fca00078e00ff */
[----:B------:R-:W-:Y:S02]  /*56220*/  LOP3.LUT R3, R5, R3, RZ, 0xfc, !PT ;  /* 0x0000000305037212 */ /* 0x000fe400078efcff */
[----:B------:R-:W-:-:S05]  /*56230*/  LOP3.LUT R2, R2, R7, RZ, 0xfc, !PT ;  /* 0x0000000702027212 */ /* 0x000fca00078efcff */
[----:B------:R0:W-:Y:S01]  /*56240*/  STG.E.64 desc[UR4][R124.64+0x6900], R2 ;  /* 0x006900027c007986 */ /* 0x0001e2000c101b04 */
[----:B------:R-:W-:Y:S05]  /*56250*/  BRA `(.L_x_4115) ;  /* 0x0000000000107947 */ /* 0x000fea0003800000 */
.L_x_4100:
[----:B------:R-:W0:Y:S02]  /*56260*/  LDCU UR6, c[0x0][0x39c] ;  /* 0x00007380ff0677ac */ /* 0x000e240008000800 */
[----:B0-----:R-:W-:-:S13]  /*56270*/  ISETP.GE.AND P0, PT, R3, UR6, PT ;  /* 0x0000000603007c0c */ /* 0x001fda000bf06270 */
[----:B------:R-:W-:Y:S05]  /*56280*/  @P0 EXIT ;  /* 0x000000000000094d */ /* 0x000fea0003800000 */
[----:B------:R0:W-:Y:S02]  /*56290*/  STG.E.64 desc[UR4][R124.64+0x6900], RZ ;  /* 0x006900ff7c007986 */ /* 0x0001e4000c101b04 */
.L_x_4115:
[----:B------:R-:W-:Y:S05]  /*562a0*/  BSYNC.RECONVERGENT B2 ;  /* 0x0000000000027941 */ /* 0x000fea0003800200 */
.L_x_4099:
        /* <DEDUP_REMOVED lines=16> */
.L_x_4119:
[----:B------:R-:W-:Y:S05]  /*563b0*/  BSYNC.RECONVERGENT B3 ;  /* 0x0000000000037941 */ /* 0x000fea0003800200 */
.L_x_4118:
        /* <DEDUP_REMOVED lines=18> */
.L_x_4123:
[----:B------:R-:W-:Y:S05]  /*564e0*/  BSYNC.RECONVERGENT B4 ;  /* 0x0000000000047941 */ /* 0x000fea0003800200 */
.L_x_4122:
[----:B------:R-:W-:-:S04]  /*564f0*/  F2FP.BF16.F32.PACK_AB R217, RZ, R217 ;  /* 0x000000d9ffd9723e */ /* 0x000fc800000010ff */
[----:B------:R-:W-:-:S07]  /*56500*/  PRMT R0, R217, 0x7610, R0 ;  /* 0x00007610d9007816 */ /* 0x000fce0000000000 */
.L_x_4121:
[----:B------:R-:W-:Y:S05]  /*56510*/  BSYNC.RECONVERGENT B3 ;  /* 0x0000000000037941 */ /* 0x000fea0003800200 */
.L_x_4120:
        /* <DEDUP_REMOVED lines=17> */
.L_x_4127:
[----:B------:R-:W-:Y:S05]  /*56630*/  BSYNC.RECONVERGENT B4 ;  /* 0x0000000000047941 */ /* 0x000fea0003800200 */
.L_x_4126:
[----:B------:R-:W-:-:S04]  /*56640*/  F2FP.BF16.F32.PACK_AB R217, RZ, R217 ;  /* 0x000000d9ffd9723e */ /* 0x000fc800000010ff */
[----:B------:R-:W-:-:S07]  /*56650*/  PRMT R4, R217, 0x7610, R4 ;  /* 0x00007610d9047816 */ /* 0x000fce0000000004 */
.L_x_4125:
[----:B------:R-:W-:Y:S05]  /*56660*/  BSYNC.RECONVERGENT B3 ;  /* 0x0000000000037941 */ /* 0x000fea0003800200 */
.L_x_4124:
        /* <DEDUP_REMOVED lines=17> */
.L_x_4131:
[----:B------:R-:W-:Y:S05]  /*56780*/  BSYNC.RECONVERGENT B4 ;  /* 0x0000000000047941 */ /* 0x000fea0003800200 */
.L_x_4130:
[----:B------:R-:W-:-:S04]  /*56790*/  F2FP.BF16.F32.PACK_AB R217, RZ, R217 ;  /* 0x000000d9ffd9723e */ /* 0x000fc800000010ff */
[----:B------:R-:W-:-:S07]  /*567a0*/  PRMT R5, R217, 0x7610, R5 ;  /* 0x00007610d9057816 */ /* 0x000fce0000000005 */
.L_x_4129:
[----:B------:R-:W-:Y:S05]  /*567b0*/  BSYNC.RECONVERGENT B3 ;  /* 0x0000000000037941 */ /* 0x000fea0003800200 */
.L_x_4128:
[----:B------:R-:W-:Y:S02]  /*567c0*/  LOP3.LUT R0, R0, 0xffff, RZ, 0xc0, !PT ;  /* 0x0000ffff00007812 */ /* 0x000fe400078ec0ff */
[----:B------:R-:W-:-:S03]  /*567d0*/  PRMT R5, R4, 0x5410, R5 ;  /* 0x0000541004057816 */ /* 0x000fc60000000005 */
[----:B------:R-:W-:-:S05]  /*567e0*/  IMAD.WIDE.U32 R2, R0, 0x10000, RZ ;  /* 0x0001000000027825 */ /* 0x000fca00078e00ff */
[----:B------:R-:W-:Y:S02]  /*567f0*/  LOP3.LUT R3, R5, R3, RZ, 0xfc, !PT ;  /* 0x0000000305037212 */ /* 0x000fe400078efcff */
[----:B------:R-:W-:-:S05]  /*56800*/  LOP3.LUT R2, R2, R7, RZ, 0xfc, !PT ;  /* 0x0000000702027212 */ /* 0x000fca00078efcff */
[----:B------:R0:W-:Y:S01]  /*56810*/  STG.E.64 desc[UR4][R124.64+0x6a00], R2 ;  /* 0x006a00027c007986 */ /* 0x0001e2000c101b04 */
[----:B------:R-:W-:Y:S05]  /*56820*/  BRA `(.L_x_4132) ;  /* 0x0000000000107947 */ /* 0x000fea0003800000 */
.L_x_4117:
[----:B------:R-:W0:Y:S02]  /*56830*/  LDCU UR6, c[0x0][0x39c] ;  /* 0x00007380ff0677ac */ /* 0x000e240008000800 */
[----:B0-----:R-:W-:-:S13]  /*56840*/  ISETP.GE.AND P0, PT, R3, UR6, PT ;  /* 0x0000000603007c0c */ /* 0x001fda000bf06270 */
[----:B------:R-:W-:Y:S05]  /*56850*/  @P0 EXIT ;  /* 0x000000000000094d */ /* 0x000fea0003800000 */
[----:B------:R0:W-:Y:S02]  /*56860*/  STG.E.64 desc[UR4][R124.64+0x6a00], RZ ;  /* 0x006a00ff7c007986 */ /* 0x0001e4000c101b04 */
.L_x_4132:
[----:B------:R-:W-:Y:S05]  /*56870*/  BSYNC.RECONVERGENT B2 ;  /* 0x0000000000027941 */ /* 0x000fea0003800200 */
.L_x_4116:
        /* <DEDUP_REMOVED lines=16> */
.L_x_4136:
[----:B------:R-:W-:Y:S05]  /*56980*/  BSYNC.RECONVERGENT B3 ;  /* 0x0000000000037941 */ /* 0x000fea0003800200 */
.L_x_4135:
        /* <DEDUP_REMOVED lines=18> */
.L_x_4140:
[----:B------:R-:W-:Y:S05]  /*56ab0*/  BSYNC.RECONVERGENT B4 ;  /* 0x0000000000047941 */ /* 0x000fea0003800200 */
.L_x_4139:
[----:B------:R-:W-:-:S04]  /*56ac0*/  F2FP.BF16.F32.PACK_AB R217, RZ, R217 ;  /* 0x000000d9ffd9723e */ /* 0x000fc800000010ff */
[----:B------:R-:W-:-:S07]  /*56ad0*/  PRMT R0, R217, 0x7610, R0 ;  /* 0x00007610d9007816 */ /* 0x000fce0000000000 */
.L_x_4138:
[----:B------:R-:W-:Y:S05]  /*56ae0*/  BSYNC.RECONVERGENT B3 ;  /* 0x0000000000037941 */ /* 0x000fea0003800200 */
.L_x_4137:
        /* <DEDUP_REMOVED lines=17> */
.L_x_4144:
[----:B------:R-:W-:Y:S05]  /*56c00*/  BSYNC.RECONVERGENT B4 ;  /* 0x0000000000047941 */ /* 0x000fea0003800200 */
.L_x_4143:
[----:B------:R-:W-:-:S04]  /*56c10*/  F2FP.BF16.F32.PACK_AB R217, RZ, R217 ;  /* 0x000000d9ffd9723e */ /* 0x000fc800000010ff */
[----:B------:R-:W-:-:S07]  /*56c20*/  PRMT R4, R217, 0x7610, R4 ;  /* 0x00007610d9047816 */ /* 0x000fce0000000004 */
.L_x_4142:
[----:B------:R-:W-:Y:S05]  /*56c30*/  BSYNC.RECONVERGENT B3 ;  /* 0x0000000000037941 */ /* 0x000fea0003800200 */
.L_x_4141:
        /* <DEDUP_REMOVED lines=17> */
.L_x_4148:
[----:B------:R-:W-:Y:S05]  /*56d50*/  BSYNC.RECONVERGENT B4 ;  /* 0x0000000000047941 */ /* 0x000fea0003800200 */
.L_x_4147:
[----:B------:R-:W-:-:S04]  /*56d60*/  F2FP.BF16.F32.PACK_AB R217, RZ, R217 ;  /* 0x000000d9ffd9723e */ /* 0x000fc800000010ff */
[----:B------:R-:W-:-:S07]  /*56d70*/  PRMT R5, R217, 0x7610, R5 ;  /* 0x00007610d9057816 */ /* 0x000fce0000000005 */
.L_x_4146:
[----:B------:R-:W-:Y:S05]  /*56d80*/  BSYNC.RECONVERGENT B3 ;  /* 0x0000000000037941 */ /* 0x000fea0003800200 */
.L_x_4145:
[----:B------:R-:W-:Y:S02]  /*56d90*/  LOP3.LUT R0, R0, 0xffff, RZ, 0xc0, !PT ;  /* 0x0000ffff00007812 */ /* 0x000fe400078ec0ff */
[----:B------:R-:W-:-:S03]  /*56da0*/  PRMT R5, R4, 0x5410, R5 ;  /* 0x0000541004057816 */ /* 0x000fc60000000005 */
[----:B------:R-:W-:-:S05]  /*56db0*/  IMAD.WIDE.U32 R2, R0, 0x10000, RZ ;  /* 0x0001000000027825 */ /* 0x000fca00078e00ff */
[----:B------:R-:W-:Y:S02]  /*56dc0*/  LOP3.LUT R3, R5, R3, RZ, 0xfc, !PT ;  /* 0x0000000305037212 */ /* 0x000fe400078efcff */
[----:B------:R-:W-:-:S05]  /*56dd0*/  LOP3.LUT R2, R2, R7, RZ, 0xfc, !PT ;  /* 0x0000000702027212 */ /* 0x000fca00078efcff */
[----:B------:R0:W-:Y:S01]  /*56de0*/  STG.E.64 desc[UR4][R124.64+0x6b00], R2 ;  /* 0x006b00027c007986 */ /* 0x0001e2000c101b04 */
[----:B------:R-:W-:Y:S05]  /*56df0*/  BRA `(.L_x_4149) ;  /* 0x0000000000107947 */ /* 0x000fea0003800000 */
.L_x_4134:
[----:B------:R-:W0:Y:S02]  /*56e00*/  LDCU UR6, c[0x0][0x39c] ;  /* 0x00007380ff0677ac */ /* 0x000e240008000800 */
[----:B0-----:R-:W-:-:S13]  /*56e10*/  ISETP.GE.AND P0, PT, R3, UR6, PT ;  /* 0x0000000603007c0c */ /* 0x001fda000bf06270 */
[----:B------:R-:W-:Y:S05]  /*56e20*/  @P0 EXIT ;  /* 0x000000000000094d */ /* 0x000fea0003800000 */
[----:B------:R0:W-:Y:S02]  /*56e30*/  STG.E.64 desc[UR4][R124.64+0x6b00], RZ ;  /* 0x006b00ff7c007986 */ /* 0x0001e4000c101b04 */
.L_x_4149:
[----:B------:R-:W-:Y:S05]  /*56e40*/  BSYNC.RECONVERGENT B2 ;  /* 0x0000000000027941 */ /* 0x000fea0003800200 */
.L_x_4133:
        /* <DEDUP_REMOVED lines=16> */
.L_x_4153:
[----:B------:R-:W-:Y:S05]  /*56f50*/  BSYNC.RECONVERGENT B3 ;  /* 0x0000000000037941 */ /* 0x000fea0003800200 */
.L_x_4152:
        /* <DEDUP_REMOVED lines=18> */
.L_x_4157:
[----:B------:R-:W-:Y:S05]  /*57080*/  BSYNC.RECONVERGENT B4 ;  /* 0x0000000000047941 */ /* 0x000fea0003800200 */
.L_x_4156:
[----:B------:R-:W-:-:S04]  /*57090*/  F2FP.BF16.F32.PACK_AB R217, RZ, R217 ;  /* 0x000000d9ffd9723e */ /* 0x000fc800000010ff */
[----:B------:R-:W-:-:S07]  /*570a0*/  PRMT R0, R217, 0x7610, R0 ;  /* 0x00007610d9007816 */ /* 0x000fce0000000000 */
.L_x_4155:
[----:B------:R-:W-:Y:S05]  /*570b0*/  BSYNC.RECONVERGENT B3 ;  /* 0x0000000000037941 */ /* 0x000fea0003800200 */
.L_x_4154:
        /* <DEDUP_REMOVED lines=17> */
.L_x_4161:
[----:B------:R-:W-:Y:S05]  /*571d0*/  BSYNC.RECONVERGENT B4 ;  /* 0x0000000000047941 */ /* 0x000fea0003800200 */
.L_x_4160:
[----:B------:R-:W-:-:S04]  /*571e0*/  F2FP.BF16.F32.PACK_AB R217, RZ, R217 ;  /* 0x000000d9ffd9723e */ /* 0x000fc800000010ff */
[----:B------:R-:W-:-:S07]  /*571f0*/  PRMT R4, R217, 0x7610, R4 ;  /* 0x00007610d9047816 */ /* 0x000fce0000000004 */
.L_x_4159:
[----:B------:R-:W-:Y:S05]  /*57200*/  BSYNC.RECONVERGENT B3 ;  /* 0x0000000000037941 */ /* 0x000fea0003800200 */
.L_x_4158:
        /* <DEDUP_REMOVED lines=17> */
.L_x_4165:
[----:B------:R-:W-:Y:S05]  /*57320*/  BSYNC.RECONVERGENT B4 ;  /* 0x0000000000047941 */ /* 0x000fea0003800200 */
.L_x_4164:
[----:B------:R-:W-:-:S04]  /*57330*/  F2FP.BF16.F32.PACK_AB R217, RZ, R217 ;  /* 0x000000d9ffd9723e */ /* 0x000fc800000010ff */
[----:B------:R-:W-:-:S07]  /*57340*/  PRMT R5, R217, 0x7610, R5 ;  /* 0x00007610d9057816 */ /* 0x000fce0000000005 */
.L_x_4163:
[----:B------:R-:W-:Y:S05]  /*57350*/  BSYNC.RECONVERGENT B3 ;  /* 0x0000000000037941 */ /* 0x000fea0003800200 */
.L_x_4162:
[----:B------:R-:W-:Y:S02]  /*57360*/  LOP3.LUT R0, R0, 0xffff, RZ, 0xc0, !PT ;  /* 0x0000ffff00007812 */ /* 0x000fe400078ec0ff */
[----:B------:R-:W-:-:S03]  /*57370*/  PRMT R5, R4, 0x5410, R5 ;  /* 0x0000541004057816 */ /* 0x000fc60000000005 */
[----:B------:R-:W-:-:S05]  /*57380*/  IMAD.WIDE.U32 R2, R0, 0x10000, RZ ;  /* 0x0001000000027825 */ /* 0x000fca00078e00ff */
[----:B------:R-:W-:Y:S02]  /*57390*/  LOP3.LUT R3, R5, R3, RZ, 0xfc, !PT ;  /* 0x0000000305037212 */ /* 0x000fe400078efcff */
[----:B------:R-:W-:-:S05]  /*573a0*/  LOP3.LUT R2, R2, R7, RZ, 0xfc, !PT ;  /* 0x0000000702027212 */ /* 0x000fca00078efcff */
[----:B------:R0:W-:Y:S01]  /*573b0*/  STG.E.64 desc[UR4][R124.64+0x6c00], R2 ;  /* 0x006c00027c007986 */ /* 0x0001e2000c101b04 */
[----:B------:R-:W-:Y:S05]  /*573c0*/  BRA `(.L_x_4166) ;  /* 0x0000000000107947 */ /* 0x000fea0003800000 */
.L_x_4151:
[----:B------:R-:W0:Y:S02]  /*573d0*/  LDCU UR6, c[0x0][0x39c] ;  /* 0x00007380ff0677ac */ /* 0x000e240008000800 */
[----:B0-----:R-:W-:-:S13]  /*573e0*/  ISETP.GE.AND P0, PT, R3, UR6, PT ;  /* 0x0000000603007c0c */ /* 0x001fda000bf06270 */
[----:B------:R-:W-:Y:S05]  /*573f0*/  @P0 EXIT ;  /* 0x000000000000094d */ /* 0x000fea0003800000 */
[----:B------:R0:W-:Y:S02]  /*57400*/  STG.E.64 desc[UR4][R124.64+0x6c00], RZ ;  /* 0x006c00ff7c007986 */ /* 0x0001e4000c101b04 */
.L_x_4166:
[----:B------:R-:W-:Y:S05]  /*57410*/  BSYNC.RECONVERGENT B2 ;  /* 0x0000000000027941 */ /* 0x000fea0003800200 */
.L_x_4150:
        /* <DEDUP_REMOVED lines=16> */
.L_x_4170:
[----:B------:R-:W-:Y:S05]  /*57520*/  BSYNC.RECONVERGENT B3 ;  /* 0x0000000000037941 */ /* 0x000fea0003800200 */
.L_x_4169:
        /* <DEDUP_REMOVED lines=18> */
.L_x_4174:
[----:B------:R-:W-:Y:S05]  /*57650*/  BSYNC.RECONVERGENT B4 ;  /* 0x0000000000047941 */ /* 0x000fea0003800200 */
.L_x_4173:
[----:B------:R-:W-:-:S04]  /*57660*/  F2FP.BF16.F32.PACK_AB R217, RZ, R217 ;  /* 0x000000d9ffd9723e */ /* 0x000fc800000010ff */
[----:B------:R-:W-:-:S07]  /*57670*/  PRMT R0, R217, 0x7610, R0 ;  /* 0x00007610d9007816 */ /* 0x000fce0000000000 */
.L_x_4172:
[----:B------:R-:W-:Y:S05]  /*57680*/  BSYNC.RECONVERGENT B3 ;  /* 0x0000000000037941 */ /* 0x000fea0003800200 */
.L_x_4171:
        /* <DEDUP_REMOVED lines=17> */
.L_x_4178:
[----:B------:R-:W-:Y:S05]  /*577a0*/  BSYNC.RECONVERGENT B4 ;  /* 0x0000000000047941 */ /* 0x000fea0003800200 */
.L_x_4177:
[----:B------:R-:W-:-:S04]  /*577b0*/  F2FP.BF16.F32.PACK_AB R217, RZ, R217 ;  /* 0x000000d9ffd9723e */ /* 0x000fc800000010ff */
[----:B------:R-:W-:-:S07]  /*577c0*/  PRMT R4, R217, 0x7610, R4 ;  /* 0x00007610d9047816 */ /* 0x000fce0000000004 */
.L_x_4176:
[----:B------:R-:W-:Y:S05]  /*577d0*/  BSYNC.RECONVERGENT B3 ;  /* 0x0000000000037941 */ /* 0x000fea0003800200 */
.L_x_4175:
        /* <DEDUP_REMOVED lines=17> */
.L_x_4182:
[----:B------:R-:W-:Y:S05]  /*578f0*/  BSYNC.RECONVERGENT B4 ;  /* 0x0000000000047941 */ /* 0x000fea0003800200 */
.L_x_4181:
[----:B------:R-:W-:-:S04]  /*57900*/  F2FP.BF16.F32.PACK_AB R217, RZ, R217 ;  /* 0x000000d9ffd9723e */ /* 0x000fc800000010ff */
[----:B------:R-:W-:-:S07]  /*57910*/  PRMT R5, R217, 0x7610, R5 ;  /* 0x00007610d9057816 */ /* 0x000fce0000000005 */
.L_x_4180:
[----:B------:R-:W-:Y:S05]  /*57920*/  BSYNC.RECONVERGENT B3 ;  /* 0x0000000000037941 */ /* 0x000fea0003800200 */
.L_x_4179:
[----:B------:R-:W-:Y:S02]  /*57930*/  LOP3.LUT R0, R0, 0xffff, RZ, 0xc0, !PT ;  /* 0x0000ffff00007812 */ /* 0x000fe400078ec0ff */
[----:B------:R-:W-:-:S03]  /*57940*/  PRMT R5, R4, 0x5410, R5 ;  /* 0x0000541004057816 */ /* 0x000fc60000000005 */
[----:B------:R-:W-:-:S05]  /*57950*/  IMAD.WIDE.U32 R2, R0, 0x10000, RZ ;  /* 0x0001000000027825 */ /* 0x000fca00078e00ff */
[----:B------:R-:W-:Y:S02]  /*57960*/  LOP3.LUT R3, R5, R3, RZ, 0xfc, !PT ;  /* 0x0000000305037212 */ /* 0x000fe400078efcff */
[----:B------:R-:W-:-:S05]  /*57970*/  LOP3.LUT R2, R2, R7, RZ, 0xfc, !PT ;  /* 0x0000000702027212 */ /* 0x000fca00078efcff */
[----:B------:R0:W-:Y:S01]  /*57980*/  STG.E.64 desc[UR4][R124.64+0x6d00], R2 ;  /* 0x006d00027c007986 */ /* 0x0001e2000c101b04 */
[----:B------:R-:W-:Y:S05]  /*57990*/  BRA `(.L_x_4183) ;  /* 0x0000000000107947 */ /* 0x000fea0003800000 */
.L_x_4168:
[----:B------:R-:W0:Y:S02]  /*579a0*/  LDCU UR6, c[0x0][0x39c] ;  /* 0x00007380ff0677ac */ /* 0x000e240008000800 */
[----:B0-----:R-:W-:-:S13]  /*579b0*/  ISETP.GE.AND P0, PT, R3, UR6, PT ;  /* 0x0000000603007c0c */ /* 0x001fda000bf06270 */
[----:B------:R-:W-:Y:S05]  /*579c0*/  @P0 EXIT ;  /* 0x000000000000094d */ /* 0x000fea0003800000 */
[----:B------:R0:W-:Y:S02]  /*579d0*/  STG.E.64 desc[UR4][R124.64+0x6d00], RZ ;  /* 0x006d00ff7c007986 */ /* 0x0001e4000c101b04 */
.L_x_4183:
[----:B------:R-:W-:Y:S05]  /*579e0*/  BSYNC.RECONVERGENT B2 ;  /* 0x0000000000027941 */ /* 0x000fea0003800200 */
.L_x_4167:
        /* <DEDUP_REMOVED lines=16> */
.L_x_4187:
[----:B------:R-:W-:Y:S05]  /*57af0*/  BSYNC.RECONVERGENT B3 ;  /* 0x0000000000037941 */ /* 0x000fea0003800200 */
.L_x_4186:
        /* <DEDUP_REMOVED lines=18> */
.L_x_4191:
[----:B------:R-:W-:Y:S05]  /*57c20*/  BSYNC.RECONVERGENT B4 ;  /* 0x0000000000047941 */ /* 0x000fea0003800200 */
.L_x_4190:
[----:B------:R-:W-:-:S04]  /*57c30*/  F2FP.BF16.F32.PACK_AB R217, RZ, R217 ;  /* 0x000000d9ffd9723e */ /* 0x000fc800000010ff */
[----:B------:R-:W-:-:S07]  /*57c40*/  PRMT R0, R217, 0x7610, R0 ;  /* 0x00007610d9007816 */ /* 0x000fce0000000000 */
.L_x_4189:
[----:B------:R-:W-:Y:S05]  /*57c50*/  BSYNC.RECONVERGENT B3 ;  /* 0x0000000000037941 */ /* 0x000fea0003800200 */
.L_x_4188:
        /* <DEDUP_REMOVED lines=17> */
.L_x_4195:
[----:B------:R-:W-:Y:S05]  /*57d70*/  BSYNC.RECONVERGENT B4 ;  /* 0x0000000000047941 */ /* 0x000fea0003800200 */
.L_x_4194:
[----:B------:R-:W-:-:S04]  /*57d80*/  F2FP.BF16.F32.PACK_AB R217, RZ, R217 ;  /* 0x000000d9ffd9723e */ /* 0x000fc800000010ff */
[----:B------:R-:W-:-:S07]  /*57d90*/  PRMT R4, R217, 0x7610, R4 ;  /* 0x00007610d9047816 */ /* 0x000fce0000000004 */
.L_x_4193:
[----:B------:R-:W-:Y:S05]  /*57da0*/  BSYNC.RECONVERGENT B3 ;  /* 0x0000000000037941 */ /* 0x000fea0003800200 */
.L_x_4192:
        /* <DEDUP_REMOVED lines=17> */
.L_x_4199:
[----:B------:R-:W-:Y:S05]  /*57ec0*/  BSYNC.RECONVERGENT B4 ;  /* 0x0000000000047941 */ /* 0x000fea0003800200 */
.L_x_4198:
[----:B------:R-:W-:-:S04]  /*57ed0*/  F2FP.BF16.F32.PACK_AB R217, RZ, R217 ;  /* 0x000000d9ffd9723e */ /* 0x000fc800000010ff */
[----:B------:R-:W-:-:S07]  /*57ee0*/  PRMT R5, R217, 0x7610, R5 ;  /* 0x00007610d9057816 */ /* 0x000fce0000000005 */
.L_x_4197:
[----:B------:R-:W-:Y:S05]  /*57ef0*/  BSYNC.RECONVERGENT B3 ;  /* 0x0000000000037941 */ /* 0x000fea0003800200 */
.L_x_4196:
[----:B------:R-:W-:Y:S02]  /*57f00*/  LOP3.LUT R0, R0, 0xffff, RZ, 0xc0, !PT ;  /* 0x0000ffff00007812 */ /* 0x000fe400078ec0ff */
[----:B------:R-:W-:-:S03]  /*57f10*/  PRMT R5, R4, 0x5410, R5 ;  /* 0x0000541004057816 */ /* 0x000fc60000000005 */
[----:B------:R-:W-:-:S05]  /*57f20*/  IMAD.WIDE.U32 R2, R0, 0x10000, RZ ;  /* 0x0001000000027825 */ /* 0x000fca00078e00ff */
[----:B------:R-:W-:Y:S02]  /*57f30*/  LOP3.LUT R3, R5, R3, RZ, 0xfc, !PT ;  /* 0x0000000305037212 */ /* 0x000fe400078efcff */
[----:B------:R-:W-:-:S05]  /*57f40*/  LOP3.LUT R2, R2, R7, RZ, 0xfc, !PT ;  /* 0x0000000702027212 */ /* 0x000fca00078efcff */
[----:B------:R0:W-:Y:S01]  /*57f50*/  STG.E.64 desc[UR4][R124.64+0x6e00], R2 ;  /* 0x006e00027c007986 */ /* 0x0001e2000c101b04 */
[----:B------:R-:W-:Y:S05]  /*57f60*/  BRA `(.L_x_4200) ;  /* 0x0000000000107947 */ /* 0x000fea0003800000 */
.L_x_4185:
[----:B------:R-:W0:Y:S02]  /*57f70*/  LDCU UR6, c[0x0][0x39c] ;  /* 0x00007380ff0677ac */ /* 0x000e240008000800 */
[----:B0-----:R-:W-:-:S13]  /*57f80*/  ISETP.GE.AND P0, PT, R3, UR6, PT ;  /* 0x0000000603007c0c */ /* 0x001fda000bf06270 */
[----:B------:R-:W-:Y:S05]  /*57f90*/  @P0 EXIT ;  /* 0x000000000000094d */ /* 0x000fea0003800000 */
[----:B------:R0:W-:Y:S02]  /*57fa0*/  STG.E.64 desc[UR4][R124.64+0x6e00], RZ ;  /* 0x006e00ff7c007986 */ /* 0x0001e4000c101b04 */
.L_x_4200:
[----:B------:R-:W-:Y:S05]  /*57fb0*/  BSYNC.RECONVERGENT B2 ;  /* 0x0000000000027941 */ /* 0x000fea0003800200 */
.L_x_4184:
        /* <DEDUP_REMOVED lines=16> */
.L_x_4204:
[----:B------:R-:W-:Y:S05]  /*580c0*/  BSYNC.RECONVERGENT B3 ;  /* 0x0000000000037941 */ /* 0x000fea0003800200 */
.L_x_4203:
        /* <DEDUP_REMOVED lines=18> */
.L_x_4208:
[----:B------:R-:W-:Y:S05]  /*581f0*/  BSYNC.RECONVERGENT B4 ;  /* 0x0000000000047941 */ /* 0x000fea0003800200 */
.L_x_4207:
[----:B------:R-:W-:-:S04]  /*58200*/  F2FP.BF16.F32.PACK_AB R217, RZ, R217 ;  /* 0x000000d9ffd9723e */ /* 0x000fc800000010ff */
[----:B------:R-:W-:-:S07]  /*58210*/  PRMT R0, R217, 0x7610, R0 ;  /* 0x00007610d9007816 */ /* 0x000fce0000000000 */
.L_x_4206:
[----:B------:R-:W-:Y:S05]  /*58220*/  BSYNC.RECONVERGENT B3 ;  /* 0x0000000000037941 */ /* 0x000fea0003800200 */
.L_x_4205:
        /* <DEDUP_REMOVED lines=17> */
.L_x_4212:
[----:B------:R-:W-:Y:S05]  /*58340*/  BSYNC.RECONVERGENT B4 ;  /* 0x0000000000047941 */ /* 0x000fea0003800200 */
.L_x_4211:
[----:B------:R-:W-:-:S04]  /*58350*/  F2FP.BF16.F32.PACK_AB R217, RZ, R217 ;  /* 0x000000d9ffd9723e */ /* 0x000fc800000010ff */
[----:B------:R-:W-:-:S07]  /*58360*/  PRMT R4, R217, 0x7610, R4 ;  /* 0x00007610d9047816 */ /* 0x000fce0000000004 */
.L_x_4210:
[----:B------:R-:W-:Y:S05]  /*58370*/  BSYNC.RECONVERGENT B3 ;  /* 0x0000000000037941 */ /* 0x000fea0003800200 */
.L_x_4209:
        /* <DEDUP_REMOVED lines=17> */
.L_x_4216:
[----:B------:R-:W-:Y:S05]  /*58490*/  BSYNC.RECONVERGENT B4 ;  /* 0x0000000000047941 */ /* 0x000fea0003800200 */
.L_x_4215:
[----:B------:R-:W-:-:S04]  /*584a0*/  F2FP.BF16.F32.PACK_AB R217, RZ, R217 ;  /* 0x000000d9ffd9723e */ /* 0x000fc800000010ff */
[----:B------:R-:W-:-:S07]  /*584b0*/  PRMT R5, R217, 0x7610, R5 ;  /* 0x00007610d9057816 */ /* 0x000fce0000000005 */
.L_x_4214:
[----:B------:R-:W-:Y:S05]  /*584c0*/  BSYNC.RECONVERGENT B3 ;  /* 0x0000000000037941 */ /* 0x000fea0003800200 */
.L_x_4213:
[----:B------:R-:W-:Y:S02]  /*584d0*/  LOP3.LUT R0, R0, 0xffff, RZ, 0xc0, !PT ;  /* 0x0000ffff00007812 */ /* 0x000fe400078ec0ff */
[----:B------:R-:W-:-:S03]  /*584e0*/  PRMT R5, R4, 0x5410, R5 ;  /* 0x0000541004057816 */ /* 0x000fc60000000005 */
[----:B------:R-:W-:-:S05]  /*584f0*/  IMAD.WIDE.U32 R2, R0, 0x10000, RZ ;  /* 0x0001000000027825 */ /* 0x000fca00078e00ff */
[----:B------:R-:W-:Y:S02]  /*58500*/  LOP3.LUT R3, R5, R3, RZ, 0xfc, !PT ;  /* 0x0000000305037212 */ /* 0x000fe400078efcff */
[----:B------:R-:W-:-:S05]  /*58510*/  LOP3.LUT R2, R2, R7, RZ, 0xfc, !PT ;  /* 0x0000000702027212 */ /* 0x000fca00078efcff */
[----:B------:R0:W-:Y:S01]  /*58520*/  STG.E.64 desc[UR4][R124.64+0x6f00], R2 ;  /* 0x006f00027c007986 */ /* 0x0001e2000c101b04 */
[----:B------:R-:W-:Y:S05]  /*58530*/  BRA `(.L_x_4217) ;  /* 0x0000000000107947 */ /* 0x000fea0003800000 */
.L_x_4202:
[----:B------:R-:W0:Y:S02]  /*58540*/  LDCU UR6, c[0x0][0x39c] ;  /* 0x00007380ff0677ac */ /* 0x000e240008000800 */
[----:B0-----:R-:W-:-:S13]  /*58550*/  ISETP.GE.AND P0, PT, R3, UR6, PT ;  /* 0x0000000603007c0c */ /* 0x001fda000bf06270 */
[----:B------:R-:W-:Y:S05]  /*58560*/  @P0 EXIT ;  /* 0x000000000000094d */ /* 0x000fea0003800000 */
[----:B------:R0:W-:Y:S02]  /*58570*/  STG.E.64 desc[UR4][R124.64+0x6f00], RZ ;  /* 0x006f00ff7c007986 */ /* 0x0001e4000c101b04 */
.L_x_4217:
[----:B------:R-:W-:Y:S05]  /*58580*/  BSYNC.RECONVERGENT B2 ;  /* 0x0000000000027941 */ /* 0x000fea0003800200 */
.L_x_4201:
        /* <DEDUP_REMOVED lines=16> */
.L_x_4221:
[----:B------:R-:W-:Y:S05]  /*58690*/  BSYNC.RECONVERGENT B3 ;  /* 0x0000000000037941 */ /* 0x000fea0003800200 */
.L_x_4220:
        /* <DEDUP_REMOVED lines=18> */
.L_x_4225:
[----:B------:R-:W-:Y:S05]  /*587c0*/  BSYNC.RECONVERGENT B4 ;  /* 0x0000000000047941 */ /* 0x000fea0003800200 */
.L_x_4224:
[----:B------:R-:W-:-:S04]  /*587d0*/  F2FP.BF16.F32.PACK_AB R217, RZ, R217 ;  /* 0x000000d9ffd9723e */ /* 0x000fc800000010ff */
[----:B------:R-:W-:-:S07]  /*587e0*/  PRMT R0, R217, 0x7610, R0 ;  /* 0x00007610d9007816 */ /* 0x000fce0000000000 */
.L_x_4223:
[----:B------:R-:W-:Y:S05]  /*587f0*/  BSYNC.RECONVERGENT B3 ;  /* 0x0000000000037941 */ /* 0x000fea0003800200 */
.L_x_4222:
        /* <DEDUP_REMOVED lines=17> */
.L_x_4229:
[----:B------:R-:W-:Y:S05]  /*58910*/  BSYNC.RECONVERGENT B4 ;  /* 0x0000000000047941 */ /* 0x000fea0003800200 */
.L_x_4228:
[----:B------:R-:W-:-:S04]  /*58920*/  F2FP.BF16.F32.PACK_AB R217, RZ, R217 ;  /* 0x000000d9ffd9723e */ /* 0x000fc800000010ff */
[----:B------:R-:W-:-:S07]  /*58930*/  PRMT R4, R217, 0x7610, R4 ;  /* 0x00007610d9047816 */ /* 0x000fce0000000004 */
.L_x_4227:
[----:B------:R-:W-:Y:S05]  /*58940*/  BSYNC.RECONVERGENT B3 ;  /* 0x0000000000037941 */ /* 0x000fea0003800200 */
.L_x_4226:
        /* <DEDUP_REMOVED lines=17> */
.L_x_4233:
[----:B------:R-:W-:Y:S05]  /*58a60*/  BSYNC.RECONVERGENT B4 ;  /* 0x0000000000047941 */ /* 0x000fea0003800200 */
.L_x_4232:
[----:B------:R-:W-:-:S04]  /*58a70*/  F2FP.BF16.F32.PACK_AB R217, RZ, R217 ;  /* 0x000000d9ffd9723e */ /* 0x000fc800000010ff */
[----:B------:R-:W-:-:S07]  /*58a80*/  PRMT R5, R217, 0x7610, R5 ;  /* 0x00007610d9057816 */ /* 0x000fce0000000005 */
.L_x_4231:
[----:B------:R-:W-:Y:S05]  /*58a90*/  BSYNC.RECONVERGENT B3 ;  /* 0x0000000000037941 */ /* 0x000fea0003800200 */
.L_x_4230:
[----:B------:R-:W-:Y:S02]  /*58aa0*/  LOP3.LUT R0, R0, 0xffff, RZ, 0xc0, !PT ;  /* 0x0000ffff00007812 */ /* 0x000fe400078ec0ff */
[----:B------:R-:W-:-:S03]  /*58ab0*/  PRMT R5, R4, 0x5410, R5 ;  /* 0x0000541004057816 */ /* 0x000fc60000000005 */
[----:B------:R-:W-:-:S05]  /*58ac0*/  IMAD.WIDE.U32 R2, R0, 0x10000, RZ ;  /* 0x0001000000027825 */ /* 0x000fca00078e00ff */
[----:B------:R-:W-:Y:S02]  /*58ad0*/  LOP3.LUT R3, R5, R3, RZ, 0xfc, !PT ;  /* 0x0000000305037212 */ /* 0x000fe400078efcff */
[----:B------:R-:W-:-:S05]  /*58ae0*/  LOP3.LUT R2, R2, R7, RZ, 0xfc, !PT ;  /* 0x0000000702027212 */ /* 0x000fca00078efcff */
[----:B------:R0:W-:Y:S01]  /*58af0*/  STG.E.64 desc[UR4][R124.64+0x7000], R2 ;  /* 0x007000027c007986 */ /* 0x0001e2000c101b04 */
[----:B------:R-:W-:Y:S05]  /*58b00*/  BRA `(.L_x_4234) ;  /* 0x0000000000107947 */ /* 0x000fea0003800000 */
.L_x_4219:
[----:B------:R-:W0:Y:S02]  /*58b10*/  LDCU UR6, c[0x0][0x39c] ;  /* 0x00007380ff0677ac */ /* 0x000e240008000800 */
[----:B0-----:R-:W-:-:S13]  /*58b20*/  ISETP.GE.AND P0, PT, R3, UR6, PT ;  /* 0x0000000603007c0c */ /* 0x001fda000bf06270 */
[----:B------:R-:W-:Y:S05]  /*58b30*/  @P0 EXIT ;  /* 0x000000000000094d */ /* 0x000fea0003800000 */
[----:B------:R0:W-:Y:S02]  /*58b40*/  STG.E.64 desc[UR4][R124.64+0x7000], RZ ;  /* 0x007000ff7c007986 */ /* 0x0001e4000c101b04 */
.L_x_4234:
[----:B------:R-:W-:Y:S05]  /*58b50*/  BSYNC.RECONVERGENT B2 ;  /* 0x0000000000027941 */ /* 0x000fea0003800200 */
.L_x_4218:
        /* <DEDUP_REMOVED lines=16> */
.L_x_4238:
[----:B------:R-:W-:Y:S05]  /*58c60*/  BSYNC.RECONVERGENT B3 ;  /* 0x0000000000037941 */ /* 0x000fea0003800200 */
.L_x_4237:
        /* <DEDUP_REMOVED lines=18> */
.L_x_4242:
[----:B------:R-:W-:Y:S05]  /*58d90*/  BSYNC.RECONVERGENT B4 ;  /* 0x0000000000047941 */ /* 0x000fea0003800200 */
.L_x_4241:
[----:B------:R-:W-:-:S04]  /*58da0*/  F2FP.BF16.F32.PACK_AB R217, RZ, R217 ;  /* 0x000000d9ffd9723e */ /* 0x000fc800000010ff */
[----:B------:R-:W-:-:S07]  /*58db0*/  PRMT R0, R217, 0x7610, R0 ;  /* 0x00007610d9007816 */ /* 0x000fce0000000000 */
.L_x_4240:
[----:B------:R-:W-:Y:S05]  /*58dc0*/  BSYNC.RECONVERGENT B3 ;  /* 0x0000000000037941 */ /* 0x000fea0003800200 */
.L_x_4239:
        /* <DEDUP_REMOVED lines=17> */
.L_x_4246:
[----:B------:R-:W-:Y:S05]  /*58ee0*/  BSYNC.RECONVERGENT B4 ;  /* 0x0000000000047941 */ /* 0x000fea0003800200 */
.L_x_4245:
[----:B------:R-:W-:-:S04]  /*58ef0*/  F2FP.BF16.F32.PACK_AB R217, RZ, R217 ;  /* 0x000000d9ffd9723e */ /* 0x000fc800000010ff */
[----:B------:R-:W-:-:S07]  /*58f00*/  PRMT R4, R217, 0x7610, R4 ;  /* 0x00007610d9047816 */ /* 0x000fce0000000004 */
.L_x_4244:
[----:B------:R-:W-:Y:S05]  /*58f10*/  BSYNC.RECONVERGENT B3 ;  /* 0x0000000000037941 */ /* 0x000fea0003800200 */
.L_x_4243:
        /* <DEDUP_REMOVED lines=17> */
.L_x_4250:
[----:B------:R-:W-:Y:S05]  /*59030*/  BSYNC.RECONVERGENT B4 ;  /* 0x0000000000047941 */ /* 0x000fea0003800200 */
.L_x_4249:
[----:B------:R-:W-:-:S04]  /*59040*/  F2FP.BF16.F32.PACK_AB R217, RZ, R217 ;  /* 0x000000d9ffd9723e */ /* 0x000fc800000010ff */
[----:B------:R-:W-:-:S07]  /*59050*/  PRMT R5, R217, 0x7610, R5 ;  /* 0x00007610d9057816 */ /* 0x000fce0000000005 */
.L_x_4248:
[----:B------:R-:W-:Y:S05]  /*59060*/  BSYNC.RECONVERGENT B3 ;  /* 0x0000000000037941 */ /* 0x000fea0003800200 */
.L_x_4247:
[----:B------:R-:W-:Y:S02]  /*59070*/  LOP3.LUT R0, R0, 0xffff, RZ, 0xc0, !PT ;  /* 0x0000ffff00007812 */ /* 0x000fe400078ec0ff */
[----:B------:R-:W-:-:S03]  /*59080*/  PRMT R5, R4, 0x5410, R5 ;  /* 0x0000541004057816 */ /* 0x000fc60000000005 */
[----:B------:R-:W-:-:S05]  /*59090*/  IMAD.WIDE.U32 R2, R0, 0x10000, RZ ;  /* 0x0001000000027825 */ /* 0x000fca00078e00ff */
[----:B------:R-:W-:Y:S02]  /*590a0*/  LOP3.LUT R3, R5, R3, RZ, 0xfc, !PT ;  /* 0x0000000305037212 */ /* 0x000fe400078efcff */
[----:B------:R-:W-:-:S05]  /*590b0*/  LOP3.LUT R2, R2, R7, RZ, 0xfc, !PT ;  /* 0x0000000702027212 */ /* 0x000fca00078efcff */
[----:B------:R0:W-:Y:S01]  /*590c0*/  STG.E.64 desc[UR4][R124.64+0x7100], R2 ;  /* 0x007100027c007986 */ /* 0x0001e2000c101b04 */
[----:B------:R-:W-:Y:S05]  /*590d0*/  BRA `(.L_x_4251) ;  /* 0x0000000000107947 */ /* 0x000fea0003800000 */
.L_x_4236:
[----:B------:R-:W0:Y:S02]  /*590e0*/  LDCU UR6, c[0x0][0x39c] ;  /* 0x00007380ff0677ac */ /* 0x000e240008000800 */
[----:B0-----:R-:W-:-:S13]  /*590f0*/  ISETP.GE.AND P0, PT, R3, UR6, PT ;  /* 0x0000000603007c0c */ /* 0x001fda000bf06270 */
[----:B------:R-:W-:Y:S05]  /*59100*/  @P0 EXIT ;  /* 0x000000000000094d */ /* 0x000fea0003800000 */
[----:B------:R0:W-:Y:S02]  /*59110*/  STG.E.64 desc[UR4][R124.64+0x7100], RZ ;  /* 0x007100ff7c007986 */ /* 0x0001e4000c101b04 */
.L_x_4251:
[----:B------:R-:W-:Y:S05]  /*59120*/  BSYNC.RECONVERGENT B2 ;  /* 0x0000000000027941 */ /* 0x000fea0003800200 */
.L_x_4235:
        /* <DEDUP_REMOVED lines=16> */
.L_x_4255:
[----:B------:R-:W-:Y:S05]  /*59230*/  BSYNC.RECONVERGENT B3 ;  /* 0x0000000000037941 */ /* 0x000fea0003800200 */
.L_x_4254:
        /* <DEDUP_REMOVED lines=18> */
.L_x_4259:
[----:B------:R-:W-:Y:S05]  /*59360*/  BSYNC.RECONVERGENT B4 ;  /* 0x0000000000047941 */ /* 0x000fea0003800200 */
.L_x_4258:
[----:B------:R-:W-:-:S04]  /*59370*/  F2FP.BF16.F32.PACK_AB R217, RZ, R217 ;  /* 0x000000d9ffd9723e */ /* 0x000fc800000010ff */
[----:B------:R-:W-:-:S07]  /*59380*/  PRMT R0, R217, 0x7610, R0 ;  /* 0x00007610d9007816 */ /* 0x000fce0000000000 */
.L_x_4257:
[----:B------:R-:W-:Y:S05]  /*59390*/  BSYNC.RECONVERGENT B3 ;  /* 0x0000000000037941 */ /* 0x000fea0003800200 */
.L_x_4256:
        /* <DEDUP_REMOVED lines=17> */
.L_x_4263:
[----:B------:R-:W-:Y:S05]  /*594b0*/  BSYNC.RECONVERGENT B4 ;  /* 0x0000000000047941 */ /* 0x000fea0003800200 */
.L_x_4262:
[----:B------:R-:W-:-:S04]  /*594c0*/  F2FP.BF16.F32.PACK_AB R217, RZ, R217 ;  /* 0x000000d9ffd9723e */ /* 0x000fc800000010ff */
[----:B------:R-:W-:-:S07]  /*594d0*/  PRMT R4, R217, 0x7610, R4 ;  /* 0x00007610d9047816 */ /* 0x000fce0000000004 */
.L_x_4261:
[----:B------:R-:W-:Y:S05]  /*594e0*/  BSYNC.RECONVERGENT B3 ;  /* 0x0000000000037941 */ /* 0x000fea0003800200 */
.L_x_4260:
        /* <DEDUP_REMOVED lines=17> */
.L_x_4267:
[----:B------:R-:W-:Y:S05]  /*59600*/  BSYNC.RECONVERGENT B4 ;  /* 0x0000000000047941 */ /* 0x000fea0003800200 */
.L_x_4266:
[----:B------:R-:W-:-:S04]  /*59610*/  F2FP.BF16.F32.PACK_AB R217, RZ, R217 ;  /* 0x000000d9ffd9723e */ /* 0x000fc800000010ff */
[----:B------:R-:W-:-:S07]  /*59620*/  PRMT R5, R217, 0x7610, R5 ;  /* 0x00007610d9057816 */ /* 0x000fce0000000005 */
.L_x_4265:
[----:B------:R-:W-:Y:S05]  /*59630*/  BSYNC.RECONVERGENT B3 ;  /* 0x0000000000037941 */ /* 0x000fea0003800200 */
.L_x_4264:
[----:B------:R-:W-:Y:S02]  /*59640*/  LOP3.LUT R0, R0, 0xffff, RZ, 0xc0, !PT ;  /* 0x0000ffff00007812 */ /* 0x000fe400078ec0ff */
[----:B------:R-:W-:-:S03]  /*59650*/  PRMT R5, R4, 0x5410, R5 ;  /* 0x0000541004057816 */ /* 0x000fc60000000005 */
[----:B------:R-:W-:-:S05]  /*59660*/  IMAD.WIDE.U32 R2, R0, 0x10000, RZ ;  /* 0x0001000000027825 */ /* 0x000fca00078e00ff */
[----:B------:R-:W-:Y:S02]  /*59670*/  LOP3.LUT R3, R5, R3, RZ, 0xfc, !PT ;  /* 0x0000000305037212 */ /* 0x000fe400078efcff */
[----:B------:R-:W-:-:S05]  /*59680*/  LOP3.LUT R2, R2, R7, RZ, 0xfc, !PT ;  /* 0x0000000702027212 */ /* 0x000fca00078efcff */
[----:B------:R0:W-:Y:S01]  /*59690*/  STG.E.64 desc[UR4][R124.64+0x7200], R2 ;  /* 0x007200027c007986 */ /* 0x0001e2000c101b04 */
[----:B------:R-:W-:Y:S05]  /*596a0*/  BRA `(.L_x_4268) ;  /* 0x0000000000107947 */ /* 0x000fea0003800000 */
.L_x_4253:
[----:B------:R-:W0:Y:S02]  /*596b0*/  LDCU UR6, c[0x0][0x39c] ;  /* 0x00007380ff0677ac */ /* 0x000e240008000800 */
[----:B0-----:R-:W-:-:S13]  /*596c0*/  ISETP.GE.AND P0, PT, R3, UR6, PT ;  /* 0x0000000603007c0c */ /* 0x001fda000bf06270 */
[----:B------:R-:W-:Y:S05]  /*596d0*/  @P0 EXIT ;  /* 0x000000000000094d */ /* 0x000fea0003800000 */
[----:B------:R0:W-:Y:S02]  /*596e0*/  STG.E.64 desc[UR4][R124.64+0x7200], RZ ;  /* 0x007200ff7c007986 */ /* 0x0001e4000c101b04 */
.L_x_4268:
[----:B------:R-:W-:Y:S05]  /*596f0*/  BSYNC.RECONVERGENT B2 ;  /* 0x0000000000027941 */ /* 0x000fea0003800200 */
.L_x_4252:
        /* <DEDUP_REMOVED lines=16> */
.L_x_4272:
[----:B------:R-:W-:Y:S05]  /*59800*/  BSYNC.RECONVERGENT B3 ;  /* 0x0000000000037941 */ /* 0x000fea0003800200 */
.L_x_4271:
        /* <DEDUP_REMOVED lines=18> */
.L_x_4276:
[----:B------:R-:W-:Y:S05]  /*59930*/  BSYNC.RECONVERGENT B4 ;  /* 0x0000000000047941 */ /* 0x000fea0003800200 */
.L_x_4275:
[----:B------:R-:W-:-:S04]  /*59940*/  F2FP.BF16.F32.PACK_AB R217, RZ, R217 ;  /* 0x000000d9ffd9723e */ /* 0x000fc800000010ff */
[----:B------:R-:W-:-:S07]  /*59950*/  PRMT R0, R217, 0x7610, R0 ;  /* 0x00007610d9007816 */ /* 0x000fce0000000000 */
.L_x_4274:
[----:B------:R-:W-:Y:S05]  /*59960*/  BSYNC.RECONVERGENT B3 ;  /* 0x0000000000037941 */ /* 0x000fea0003800200 */
.L_x_4273:
        /* <DEDUP_REMOVED lines=17> */
.L_x_4280:
[----:B------:R-:W-:Y:S05]  /*59a80*/  BSYNC.RECONVERGENT B4 ;  /* 0x0000000000047941 */ /* 0x000fea0003800200 */
.L_x_4279:
[----:B------:R-:W-:-:S04]  /*59a90*/  F2FP.BF16.F32.PACK_AB R217, RZ, R217 ;  /* 0x000000d9ffd9723e */ /* 0x000fc800000010ff */
[----:B------:R-:W-:-:S07]  /*59aa0*/  PRMT R4, R217, 0x7610, R4 ;  /* 0x00007610d9047816 */ /* 0x000fce0000000004 */
.L_x_4278:
[----:B------:R-:W-:Y:S05]  /*59ab0*/  BSYNC.RECONVERGENT B3 ;  /* 0x0000000000037941 */ /* 0x000fea0003800200 */
.L_x_4277:
        /* <DEDUP_REMOVED lines=17> */
.L_x_4284:
[----:B------:R-:W-:Y:S05]  /*59bd0*/  BSYNC.RECONVERGENT B4 ;  /* 0x0000000000047941 */ /* 0x000fea0003800200 */
.L_x_4283:
[----:B------:R-:W-:-:S04]  /*59be0*/  F2FP.BF16.F32.PACK_AB R217, RZ, R217 ;  /* 0x000000d9ffd9723e */ /* 0x000fc800000010ff */
[----:B------:R-:W-:-:S07]  /*59bf0*/  PRMT R5, R217, 0x7610, R5 ;  /* 0x00007610d9057816 */ /* 0x000fce0000000005 */
.L_x_4282:
[----:B------:R-:W-:Y:S05]  /*59c00*/  BSYNC.RECONVERGENT B3 ;  /* 0x0000000000037941 */ /* 0x000fea0003800200 */
.L_x_4281:
[----:B------:R-:W-:Y:S02]  /*59c10*/  LOP3.LUT R0, R0, 0xffff, RZ, 0xc0, !PT ;  /* 0x0000ffff00007812 */ /* 0x000fe400078ec0ff */
[----:B------:R-:W-:-:S03]  /*59c20*/  PRMT R5, R4, 0x5410, R5 ;  /* 0x0000541004057816 */ /* 0x000fc60000000005 */
[----:B------:R-:W-:-:S05]  /*59c30*/  IMAD.WIDE.U32 R2, R0, 0x10000, RZ ;  /* 0x0001000000027825 */ /* 0x000fca00078e00ff */
[----:B------:R-:W-:Y:S02]  /*59c40*/  LOP3.LUT R3, R5, R3, RZ, 0xfc, !PT ;  /* 0x0000000305037212 */ /* 0x000fe400078efcff */
[----:B------:R-:W-:-:S05]  /*59c50*/  LOP3.LUT R2, R2, R7, RZ, 0xfc, !PT ;  /* 0x0000000702027212 */ /* 0x000fca00078efcff */
[----:B------:R0:W-:Y:S01]  /*59c60*/  STG.E.64 desc[UR4][R124.64+0x7300], R2 ;  /* 0x007300027c007986 */ /* 0x0001e2000c101b04 */
[----:B------:R-:W-:Y:S05]  /*59c70*/  BRA `(.L_x_4285) ;  /* 0x0000000000107947 */ /* 0x000fea0003800000 */
.L_x_4270:
[----:B------:R-:W0:Y:S02]  /*59c80*/  LDCU UR6, c[0x0][0x39c] ;  /* 0x00007380ff0677ac */ /* 0x000e240008000800 */
[----:B0-----:R-:W-:-:S13]  /*59c90*/  ISETP.GE.AND P0, PT, R3, UR6, PT ;  /* 0x0000000603007c0c */ /* 0x001fda000bf06270 */
[----:B------:R-:W-:Y:S05]  /*59ca0*/  @P0 EXIT ;  /* 0x000000000000094d */ /* 0x000fea0003800000 */
[----:B------:R0:W-:Y:S02]  /*59cb0*/  STG.E.64 desc[UR4][R124.64+0x7300], RZ ;  /* 0x007300ff7c007986 */ /* 0x0001e4000c101b04 */
.L_x_4285:
[----:B------:R-:W-:Y:S05]  /*59cc0*/  BSYNC.RECONVERGENT B2 ;  /* 0x0000000000027941 */ /* 0x000fea0003800200 */
.L_x_4269:
        /* <DEDUP_REMOVED lines=16> */
.L_x_4289:
[----:B------:R-:W-:Y:S05]  /*59dd0*/  BSYNC.RECONVERGENT B3 ;  /* 0x0000000000037941 */ /* 0x000fea0003800200 */
.L_x_4288:
        /* <DEDUP_REMOVED lines=18> */
.L_x_4293:
[----:B------:R-:W-:Y:S05]  /*59f00*/  BSYNC.RECONVERGENT B4 ;  /* 0x0000000000047941 */ /* 0x000fea0003800200 */
.L_x_4292:
[----:B------:R-:W-:-:S04]  /*59f10*/  F2FP.BF16.F32.PACK_AB R217, RZ, R217 ;  /* 0x000000d9ffd9723e */ /* 0x000fc800000010ff */
[----:B------:R-:W-:-:S07]  /*59f20*/  PRMT R0, R217, 0x7610, R0 ;  /* 0x00007610d9007816 */ /* 0x000fce0000000000 */
.L_x_4291:
[----:B------:R-:W-:Y:S05]  /*59f30*/  BSYNC.RECONVERGENT B3 ;  /* 0x0000000000037941 */ /* 0x000fea0003800200 */
.L_x_4290:
        /* <DEDUP_REMOVED lines=17> */
.L_x_4297:
[----:B------:R-:W-:Y:S05]  /*5a050*/  BSYNC.RECONVERGENT B4 ;  /* 0x0000000000047941 */ /* 0x000fea0003800200 */
.L_x_4296:
[----:B------:R-:W-:-:S04]  /*5a060*/  F2FP.BF16.F32.PACK_AB R217, RZ, R217 ;  /* 0x000000d9ffd9723e */ /* 0x000fc800000010ff */
[----:B------:R-:W-:-:S07]  /*5a070*/  PRMT R4, R217, 0x7610, R4 ;  /* 0x00007610d9047816 */ /* 0x000fce0000000004 */
.L_x_4295:
[----:B------:R-:W-:Y:S05]  /*5a080*/  BSYNC.RECONVERGENT B3 ;  /* 0x0000000000037941 */ /* 0x000fea0003800200 */
.L_x_4294:
        /* <DEDUP_REMOVED lines=17> */
.L_x_4301:
[----:B------:R-:W-:Y:S05]  /*5a1a0*/  BSYNC.RECONVERGENT B4 ;  /* 0x0000000000047941 */ /* 0x000fea0003800200 */
.L_x_4300:
[----:B------:R-:W-:-:S04]  /*5a1b0*/  F2FP.BF16.F32.PACK_AB R217, RZ, R217 ;  /* 0x000000d9ffd9723e */ /* 0x000fc800000010ff */
[----:B------:R-:W-:-:S07]  /*5a1c0*/  PRMT R5, R217, 0x7610, R5 ;  /* 0x00007610d9057816 */ /* 0x000fce0000000005 */
.L_x_4299:
[----:B------:R-:W-:Y:S05]  /*5a1d0*/  BSYNC.RECONVERGENT B3 ;  /* 0x0000000000037941 */ /* 0x000fea0003800200 */
.L_x_4298:
[----:B------:R-:W-:Y:S02]  /*5a1e0*/  LOP3.LUT R0, R0, 0xffff, RZ, 0xc0, !PT ;  /* 0x0000ffff00007812 */ /* 0x000fe400078ec0ff */
[----:B------:R-:W-:-:S03]  /*5a1f0*/  PRMT R5, R4, 0x5410, R5 ;  /* 0x0000541004057816 */ /* 0x000fc60000000005 */
[----:B------:R-:W-:-:S05]  /*5a200*/  IMAD.WIDE.U32 R2, R0, 0x10000, RZ ;  /* 0x0001000000027825 */ /* 0x000fca00078e00ff */
[----:B------:R-:W-:Y:S02]  /*5a210*/  LOP3.LUT R3, R5, R3, RZ, 0xfc, !PT ;  /* 0x0000000305037212 */ /* 0x000fe400078efcff */
[----:B------:R-:W-:-:S05]  /*5a220*/  LOP3.LUT R2, R2, R7, RZ, 0xfc, !PT ;  /* 0x0000000702027212 */ /* 0x000fca00078efcff */
[----:B------:R0:W-:Y:S01]  /*5a230*/  STG.E.64 desc[UR4][R124.64+0x7400], R2 ;  /* 0x007400027c007986 */ /* 0x0001e2000c101b04 */
[----:B------:R-:W-:Y:S05]  /*5a240*/  BRA `(.L_x_4302) ;  /* 0x0000000000107947 */ /* 0x000fea0003800000 */
.L_x_4287:
[----:B------:R-:W0:Y:S02]  /*5a250*/  LDCU UR6, c[0x0][0x39c] ;  /* 0x00007380ff0677ac */ /* 0x000e240008000800 */
[----:B0-----:R-:W-:-:S13]  /*5a260*/  ISETP.GE.AND P0, PT, R3, UR6, PT ;  /* 0x0000000603007c0c */ /* 0x001fda000bf06270 */
[----:B------:R-:W-:Y:S05]  /*5a270*/  @P0 EXIT ;  /* 0x000000000000094d */ /* 0x000fea0003800000 */
[----:B------:R0:W-:Y:S02]  /*5a280*/  STG.E.64 desc[UR4][R124.64+0x7400], RZ ;  /* 0x007400ff7c007986 */ /* 0x0001e4000c101b04 */
.L_x_4302:
[----:B------:R-:W-:Y:S05]  /*5a290*/  BSYNC.RECONVERGENT B2 ;  /* 0x0000000000027941 */ /* 0x000fea0003800200 */
.L_x_4286:
        /* <DEDUP_REMOVED lines=16> */
.L_x_4306:
[----:B------:R-:W-:Y:S05]  /*5a3a0*/  BSYNC.RECONVERGENT B3 ;  /* 0x0000000000037941 */ /* 0x000fea0003800200 */
.L_x_4305:
        /* <DEDUP_REMOVED lines=18> */
.L_x_4310:
[----:B------:R-:W-:Y:S05]  /*5a4d0*/  BSYNC.RECONVERGENT B4 ;  /* 0x0000000000047941 */ /* 0x000fea0003800200 */
.L_x_4309:
[----:B------:R-:W-:-:S04]  /*5a4e0*/  F2FP.BF16.F32.PACK_AB R217, RZ, R217 ;  /* 0x000000d9ffd9723e */ /* 0x000fc800000010ff */
[----:B------:R-:W-:-:S07]  /*5a4f0*/  PRMT R0, R217, 0x7610, R0 ;  /* 0x00007610d9007816 */ /* 0x000fce0000000000 */
.L_x_4308:
[----:B------:R-:W-:Y:S05]  /*5a500*/  BSYNC.RECONVERGENT B3 ;  /* 0x0000000000037941 */ /* 0x000fea0003800200 */
.L_x_4307:
        /* <DEDUP_REMOVED lines=17> */
.L_x_4314:
[----:B------:R-:W-:Y:S05]  /*5a620*/  BSYNC.RECONVERGENT B4 ;  /* 0x0000000000047941 */ /* 0x000fea0003800200 */
.L_x_4313:
[----:B------:R-:W-:-:S04]  /*5a630*/  F2FP.BF16.F32.PACK_AB R217, RZ, R217 ;  /* 0x000000d9ffd9723e */ /* 0x000fc800000010ff */
[----:B------:R-:W-:-:S07]  /*5a640*/  PRMT R4, R217, 0x7610, R4 ;  /* 0x00007610d9047816 */ /* 0x000fce0000000004 */
.L_x_4312:
[----:B------:R-:W-:Y:S05]  /*5a650*/  BSYNC.RECONVERGENT B3 ;  /* 0x0000000000037941 */ /* 0x000fea0003800200 */
.L_x_4311:
        /* <DEDUP_REMOVED lines=17> */
.L_x_4318:
[----:B------:R-:W-:Y:S05]  /*5a770*/  BSYNC.RECONVERGENT B4 ;  /* 0x0000000000047941 */ /* 0x000fea0003800200 */
.L_x_4317:
[----:B------:R-:W-:-:S04]  /*5a780*/  F2FP.BF16.F32.PACK_AB R217, RZ, R217 ;  /* 0x000000d9ffd9723e */ /* 0x000fc800000010ff */
[----:B------:R-:W-:-:S07]  /*5a790*/  PRMT R5, R217, 0x7610, R5 ;  /* 0x00007610d9057816 */ /* 0x000fce0000000005 */
.L_x_4316:
[----:B------:R-:W-:Y:S05]  /*5a7a0*/  BSYNC.RECONVERGENT B3 ;  /* 0x0000000000037941 */ /* 0x000fea0003800200 */
.L_x_4315:
[----:B------:R-:W-:Y:S02]  /*5a7b0*/  LOP3.LUT R0, R0, 0xffff, RZ, 0xc0, !PT ;  /* 0x0000ffff00007812 */ /* 0x000fe400078ec0ff */
[----:B------:R-:W-:-:S03]  /*5a7c0*/  PRMT R5, R4, 0x5410, R5 ;  /* 0x0000541004057816 */ /* 0x000fc60000000005 */
[----:B------:R-:W-:-:S05]  /*5a7d0*/  IMAD.WIDE.U32 R2, R0, 0x10000, RZ ;  /* 0x0001000000027825 */ /* 0x000fca00078e00ff */
[----:B------:R-:W-:Y:S02]  /*5a7e0*/  LOP3.LUT R3, R5, R3, RZ, 0xfc, !PT ;  /* 0x0000000305037212 */ /* 0x000fe400078efcff */
[----:B------:R-:W-:-:S05]  /*5a7f0*/  LOP3.LUT R2, R2, R7, RZ, 0xfc, !PT ;  /* 0x0000000702027212 */ /* 0x000fca00078efcff */
[----:B------:R0:W-:Y:S01]  /*5a800*/  STG.E.64 desc[UR4][R124.64+0x7500], R2 ;  /* 0x007500027c007986 */ /* 0x0001e2000c101b04 */
[----:B------:R-:W-:Y:S05]  /*5a810*/  BRA `(.L_x_4319) ;  /* 0x0000000000107947 */ /* 0x000fea0003800000 */
.L_x_4304:
[----:B------:R-:W0:Y:S02]  /*5a820*/  LDCU UR6, c[0x0][0x39c] ;  /* 0x00007380ff0677ac */ /* 0x000e240008000800 */
[----:B0-----:R-:W-:-:S13]  /*5a830*/  ISETP.GE.AND P0, PT, R3, UR6, PT ;  /* 0x0000000603007c0c */ /* 0x001fda000bf06270 */
[----:B------:R-:W-:Y:S05]  /*5a840*/  @P0 EXIT ;  /* 0x000000000000094d */ /* 0x000fea0003800000 */
[----:B------:R0:W-:Y:S02]  /*5a850*/  STG.E.64 desc[UR4][R124.64+0x7500], RZ ;  /* 0x007500ff7c007986 */ /* 0x0001e4000c101b04 */
.L_x_4319:
[----:B------:R-:W-:Y:S05]  /*5a860*/  BSYNC.RECONVERGENT B2 ;  /* 0x0000000000027941 */ /* 0x000fea0003800200 */
.L_x_4303:
        /* <DEDUP_REMOVED lines=16> */
.L_x_4323:
[----:B------:R-:W-:Y:S05]  /*5a970*/  BSYNC.RECONVERGENT B3 ;  /* 0x0000000000037941 */ /* 0x000fea0003800200 */
.L_x_4322:
        /* <DEDUP_REMOVED lines=18> */
.L_x_4327:
[----:B------:R-:W-:Y:S05]  /*5aaa0*/  BSYNC.RECONVERGENT B4 ;  /* 0x0000000000047941 */ /* 0x000fea0003800200 */
.L_x_4326:
[----:B------:R-:W-:-:S04]  /*5aab0*/  F2FP.BF16.F32.PACK_AB R217, RZ, R217 ;  /* 0x000000d9ffd9723e */ /* 0x000fc800000010ff */
[----:B------:R-:W-:-:S07]  /*5aac0*/  PRMT R0, R217, 0x7610, R0 ;  /* 0x00007610d9007816 */ /* 0x000fce0000000000 */
.L_x_4325:
[----:B------:R-:W-:Y:S05]  /*5aad0*/  BSYNC.RECONVERGENT B3 ;  /* 0x0000000000037941 */ /* 0x000fea0003800200 */
.L_x_4324:
        /* <DEDUP_REMOVED lines=17> */
.L_x_4331:
[----:B------:R-:W-:Y:S05]  /*5abf0*/  BSYNC.RECONVERGENT B4 ;  /* 0x0000000000047941 */ /* 0x000fea0003800200 */
.L_x_4330:
[----:B------:R-:W-:-:S04]  /*5ac00*/  F2FP.BF16.F32.PACK_AB R217, RZ, R217 ;  /* 0x000000d9ffd9723e */ /* 0x000fc800000010ff */
[----:B------:R-:W-:-:S07]  /*5ac10*/  PRMT R4, R217, 0x7610, R4 ;  /* 0x00007610d9047816 */ /* 0x000fce0000000004 */
.L_x_4329:
[----:B------:R-:W-:Y:S05]  /*5ac20*/  BSYNC.RECONVERGENT B3 ;  /* 0x0000000000037941 */ /* 0x000fea0003800200 */
.L_x_4328:
        /* <DEDUP_REMOVED lines=17> */
.L_x_4335:
[----:B------:R-:W-:Y:S05]  /*5ad40*/  BSYNC.RECONVERGENT B4 ;  /* 0x0000000000047941 */ /* 0x000fea0003800200 */
.L_x_4334:
[----:B------:R-:W-:-:S04]  /*5ad50*/  F2FP.BF16.F32.PACK_AB R217, RZ, R217 ;  /* 0x000000d9ffd9723e */ /* 0x000fc800000010ff */
[----:B------:R-:W-:-:S07]  /*5ad60*/  PRMT R5, R217, 0x7610, R5 ;  /* 0x00007610d9057816 */ /* 0x000fce0000000005 */
.L_x_4333:
[----:B------:R-:W-:Y:S05]  /*5ad70*/  BSYNC.RECONVERGENT B3 ;  /* 0x0000000000037941 */ /* 0x000fea0003800200 */
.L_x_4332:
[----:B------:R-:W-:Y:S02]  /*5ad80*/  LOP3.LUT R0, R0, 0xffff, RZ, 0xc0, !PT ;  /* 0x0000ffff00007812 */ /* 0x000fe400078ec0ff */
[----:B------:R-:W-:-:S03]  /*5ad90*/  PRMT R5, R4, 0x5410, R5 ;  /* 0x0000541004057816 */ /* 0x000fc60000000005 */
[----:B------:R-:W-:-:S05]  /*5ada0*/  IMAD.WIDE.U32 R2, R0, 0x10000, RZ ;  /* 0x0001000000027825 */ /* 0x000fca00078e00ff */
[----:B------:R-:W-:Y:S02]  /*5adb0*/  LOP3.LUT R3, R5, R3, RZ, 0xfc, !PT ;  /* 0x0000000305037212 */ /* 0x000fe400078efcff */
[----:B------:R-:W-:-:S05]  /*5adc0*/  LOP3.LUT R2, R2, R7, RZ, 0xfc, !PT ;  /* 0x0000000702027212 */ /* 0x000fca00078efcff */
[----:B------:R0:W-:Y:S01]  /*5add0*/  STG.E.64 desc[UR4][R124.64+0x7600], R2 ;  /* 0x007600027c007986 */ /* 0x0001e2000c101b04 */
[----:B------:R-:W-:Y:S05]  /*5ade0*/  BRA `(.L_x_4336) ;  /* 0x0000000000107947 */ /* 0x000fea0003800000 */
.L_x_4321:
[----:B------:R-:W0:Y:S02]  /*5adf0*/  LDCU UR6, c[0x0][0x39c] ;  /* 0x00007380ff0677ac */ /* 0x000e240008000800 */
[----:B0-----:R-:W-:-:S13]  /*5ae00*/  ISETP.GE.AND P0, PT, R3, UR6, PT ;  /* 0x0000000603007c0c */ /* 0x001fda000bf06270 */
[----:B------:R-:W-:Y:S05]  /*5ae10*/  @P0 EXIT ;  /* 0x000000000000094d */ /* 0x000fea0003800000 */
[----:B------:R0:W-:Y:S02]  /*5ae20*/  STG.E.64 desc[UR4][R124.64+0x7600], RZ ;  /* 0x007600ff7c007986 */ /* 0x0001e4000c101b04 */
.L_x_4336:
[----:B------:R-:W-:Y:S05]  /*5ae30*/  BSYNC.RECONVERGENT B2 ;  /* 0x0000000000027941 */ /* 0x000fea0003800200 */
.L_x_4320:
        /* <DEDUP_REMOVED lines=16> */
.L_x_4340:
[----:B------:R-:W-:Y:S05]  /*5af40*/  BSYNC.RECONVERGENT B3 ;  /* 0x0000000000037941 */ /* 0x000fea0003800200 */
.L_x_4339:
        /* <DEDUP_REMOVED lines=18> */
.L_x_4344:
[----:B------:R-:W-:Y:S05]  /*5b070*/  BSYNC.RECONVERGENT B4 ;  /* 0x0000000000047941 */ /* 0x000fea0003800200 */
.L_x_4343:
[----:B------:R-:W-:-:S04]  /*5b080*/  F2FP.BF16.F32.PACK_AB R217, RZ, R217 ;  /* 0x000000d9ffd9723e */ /* 0x000fc800000010ff */
[----:B------:R-:W-:-:S07]  /*5b090*/  PRMT R0, R217, 0x7610, R0 ;  /* 0x00007610d9007816 */ /* 0x000fce0000000000 */
.L_x_4342:
[----:B------:R-:W-:Y:S05]  /*5b0a0*/  BSYNC.RECONVERGENT B3 ;  /* 0x0000000000037941 */ /* 0x000fea0003800200 */
.L_x_4341:
        /* <DEDUP_REMOVED lines=17> */
.L_x_4348:
[----:B------:R-:W-:Y:S05]  /*5b1c0*/  BSYNC.RECONVERGENT B4 ;  /* 0x0000000000047941 */ /* 0x000fea0003800200 */
.L_x_4347:
[----:B------:R-:W-:-:S04]  /*5b1d0*/  F2FP.BF16.F32.PACK_AB R217, RZ, R217 ;  /* 0x000000d9ffd9723e */ /* 0x000fc800000010ff */
[----:B------:R-:W-:-:S07]  /*5b1e0*/  PRMT R4, R217, 0x7610, R4 ;  /* 0x00007610d9047816 */ /* 0x000fce0000000004 */
.L_x_4346:
[----:B------:R-:W-:Y:S05]  /*5b1f0*/  BSYNC.RECONVERGENT B3 ;  /* 0x0000000000037941 */ /* 0x000fea0003800200 */
.L_x_4345:
        /* <DEDUP_REMOVED lines=17> */
.L_x_4352:
[----:B------:R-:W-:Y:S05]  /*5b310*/  BSYNC.RECONVERGENT B4 ;  /* 0x0000000000047941 */ /* 0x000fea0003800200 */
.L_x_4351:
[----:B------:R-:W-:-:S04]  /*5b320*/  F2FP.BF16.F32.PACK_AB R217, RZ, R217 ;  /* 0x000000d9ffd9723e */ /* 0x000fc800000010ff */
[----:B------:R-:W-:-:S07]  /*5b330*/  PRMT R5, R217, 0x7610, R5 ;  /* 0x00007610d9057816 */ /* 0x000fce0000000005 */
.L_x_4350:
[----:B------:R-:W-:Y:S05]  /*5b340*/  BSYNC.RECONVERGENT B3 ;  /* 0x0000000000037941 */ /* 0x000fea0003800200 */
.L_x_4349:
[----:B------:R-:W-:Y:S02]  /*5b350*/  LOP3.LUT R0, R0, 0xffff, RZ, 0xc0, !PT ;  /* 0x0000ffff00007812 */ /* 0x000fe400078ec0ff */
[----:B------:R-:W-:-:S03]  /*5b360*/  PRMT R5, R4, 0x5410, R5 ;  /* 0x0000541004057816 */ /* 0x000fc60000000005 */
[----:B------:R-:W-:-:S05]  /*5b370*/  IMAD.WIDE.U32 R2, R0, 0x10000, RZ ;  /* 0x0001000000027825 */ /* 0x000fca00078e00ff */
[----:B------:R-:W-:Y:S02]  /*5b380*/  LOP3.LUT R3, R5, R3, RZ, 0xfc, !PT ;  /* 0x0000000305037212 */ /* 0x000fe400078efcff */
[----:B------:R-:W-:-:S05]  /*5b390*/  LOP3.LUT R2, R2, R7, RZ, 0xfc, !PT ;  /* 0x0000000702027212 */ /* 0x000fca00078efcff */
[----:B------:R0:W-:Y:S01]  /*5b3a0*/  STG.E.64 desc[UR4][R124.64+0x7700], R2 ;  /* 0x007700027c007986 */ /* 0x0001e2000c101b04 */
[----:B------:R-:W-:Y:S05]  /*5b3b0*/  BRA `(.L_x_4353) ;  /* 0x0000000000107947 */ /* 0x000fea0003800000 */
.L_x_4338:
[----:B------:R-:W0:Y:S02]  /*5b3c0*/  LDCU UR6, c[0x0][0x39c] ;  /* 0x00007380ff0677ac */ /* 0x000e240008000800 */
[----:B0-----:R-:W-:-:S13]  /*5b3d0*/  ISETP.GE.AND P0, PT, R3, UR6, PT ;  /* 0x0000000603007c0c */ /* 0x001fda000bf06270 */
[----:B------:R-:W-:Y:S05]  /*5b3e0*/  @P0 EXIT ;  /* 0x000000000000094d */ /* 0x000fea0003800000 */
[----:B------:R0:W-:Y:S02]  /*5b3f0*/  STG.E.64 desc[UR4][R124.64+0x7700], RZ ;  /* 0x007700ff7c007986 */ /* 0x0001e4000c101b04 */
.L_x_4353:
[----:B------:R-:W-:Y:S05]  /*5b400*/  BSYNC.RECONVERGENT B2 ;  /* 0x0000000000027941 */ /* 0x000fea0003800200 */
.L_x_4337:
        /* <DEDUP_REMOVED lines=16> */
.L_x_4357:
[----:B------:R-:W-:Y:S05]  /*5b510*/  BSYNC.RECONVERGENT B3 ;  /* 0x0000000000037941 */ /* 0x000fea0003800200 */
.L_x_4356:
        /* <DEDUP_REMOVED lines=18> */
.L_x_4361:
[----:B------:R-:W-:Y:S05]  /*5b640*/  BSYNC.RECONVERGENT B4 ;  /* 0x0000000000047941 */ /* 0x000fea0003800200 */
.L_x_4360:
[----:B------:R-:W-:-:S04]  /*5b650*/  F2FP.BF16.F32.PACK_AB R217, RZ, R217 ;  /* 0x000000d9ffd9723e */ /* 0x000fc800000010ff */
[----:B------:R-:W-:-:S07]  /*5b660*/  PRMT R0, R217, 0x7610, R0 ;  /* 0x00007610d9007816 */ /* 0x000fce0000000000 */
.L_x_4359:
[----:B------:R-:W-:Y:S05]  /*5b670*/  BSYNC.RECONVERGENT B3 ;  /* 0x0000000000037941 */ /* 0x000fea0003800200 */
.L_x_4358:
        /* <DEDUP_REMOVED lines=17> */
.L_x_4365:
[----:B------:R-:W-:Y:S05]  /*5b790*/  BSYNC.RECONVERGENT B4 ;  /* 0x0000000000047941 */ /* 0x000fea0003800200 */
.L_x_4364:
[----:B------:R-:W-:-:S04]  /*5b7a0*/  F2FP.BF16.F32.PACK_AB R217, RZ, R217 ;  /* 0x000000d9ffd9723e */ /* 0x000fc800000010ff */
[----:B------:R-:W-:-:S07]  /*5b7b0*/  PRMT R4, R217, 0x7610, R4 ;  /* 0x00007610d9047816 */ /* 0x000fce0000000004 */
.L_x_4363:
[----:B------:R-:W-:Y:S05]  /*5b7c0*/  BSYNC.RECONVERGENT B3 ;  /* 0x0000000000037941 */ /* 0x000fea0003800200 */
.L_x_4362:
        /* <DEDUP_REMOVED lines=17> */
.L_x_4369:
[----:B------:R-:W-:Y:S05]  /*5b8e0*/  BSYNC.RECONVERGENT B4 ;  /* 0x0000000000047941 */ /* 0x000fea0003800200 */
.L_x_4368:
[----:B------:R-:W-:-:S04]  /*5b8f0*/  F2FP.BF16.F32.PACK_AB R217, RZ, R217 ;  /* 0x000000d9ffd9723e */ /* 0x000fc800000010ff */
[----:B------:R-:W-:-:S07]  /*5b900*/  PRMT R5, R217, 0x7610, R5 ;  /* 0x00007610d9057816 */ /* 0x000fce0000000005 */
.L_x_4367:
[----:B------:R-:W-:Y:S05]  /*5b910*/  BSYNC.RECONVERGENT B3 ;  /* 0x0000000000037941 */ /* 0x000fea0003800200 */
.L_x_4366:
[----:B------:R-:W-:Y:S02]  /*5b920*/  LOP3.LUT R0, R0, 0xffff, RZ, 0xc0, !PT ;  /* 0x0000ffff00007812 */ /* 0x000fe400078ec0ff */
[----:B------:R-:W-:-:S03]  /*5b930*/  PRMT R5, R4, 0x5410, R5 ;  /* 0x0000541004057816 */ /* 0x000fc60000000005 */
[----:B------:R-:W-:-:S05]  /*5b940*/  IMAD.WIDE.U32 R2, R0, 0x10000, RZ ;  /* 0x0001000000027825 */ /* 0x000fca00078e00ff */
[----:B------:R-:W-:Y:S02]  /*5b950*/  LOP3.LUT R3, R5, R3, RZ, 0xfc, !PT ;  /* 0x0000000305037212 */ /* 0x000fe400078efcff */
[----:B------:R-:W-:-:S05]  /*5b960*/  LOP3.LUT R2, R2, R7, RZ, 0xfc, !PT ;  /* 0x0000000702027212 */ /* 0x000fca00078efcff */
[----:B------:R0:W-:Y:S01]  /*5b970*/  STG.E.64 desc[UR4][R124.64+0x7800], R2 ;  /* 0x007800027c007986 */ /* 0x0001e2000c101b04 */
[----:B------:R-:W-:Y:S05]  /*5b980*/  BRA `(.L_x_4370) ;  /* 0x0000000000107947 */ /* 0x000fea0003800000 */
.L_x_4355:
[----:B------:R-:W0:Y:S02]  /*5b990*/  LDCU UR6, c[0x0][0x39c] ;  /* 0x00007380ff0677ac */ /* 0x000e240008000800 */
[----:B0-----:R-:W-:-:S13]  /*5b9a0*/  ISETP.GE.AND P0, PT, R3, UR6, PT ;  /* 0x0000000603007c0c */ /* 0x001fda000bf06270 */
[----:B------:R-:W-:Y:S05]  /*5b9b0*/  @P0 EXIT ;  /* 0x000000000000094d */ /* 0x000fea0003800000 */
[----:B------:R0:W-:Y:S02]  /*5b9c0*/  STG.E.64 desc[UR4][R124.64+0x7800], RZ ;  /* 0x007800ff7c007986 */ /* 0x0001e4000c101b04 */
.L_x_4370:
[----:B------:R-:W-:Y:S05]  /*5b9d0*/  BSYNC.RECONVERGENT B2 ;  /* 0x0000000000027941 */ /* 0x000fea0003800200 */
.L_x_4354:
        /* <DEDUP_REMOVED lines=16> */
.L_x_4374:
[----:B------:R-:W-:Y:S05]  /*5bae0*/  BSYNC.RECONVERGENT B3 ;  /* 0x0000000000037941 */ /* 0x000fea0003800200 */
.L_x_4373:
        /* <DEDUP_REMOVED lines=18> */
.L_x_4378:
[----:B------:R-:W-:Y:S05]  /*5bc10*/  BSYNC.RECONVERGENT B4 ;  /* 0x0000000000047941 */ /* 0x000fea0003800200 */
.L_x_4377:
[----:B------:R-:W-:-:S04]  /*5bc20*/  F2FP.BF16.F32.PACK_AB R217, RZ, R217 ;  /* 0x000000d9ffd9723e */ /* 0x000fc800000010ff */
[----:B------:R-:W-:-:S07]  /*5bc30*/  PRMT R0, R217, 0x7610, R0 ;  /* 0x00007610d9007816 */ /* 0x000fce0000000000 */
.L_x_4376:
[----:B------:R-:W-:Y:S05]  /*5bc40*/  BSYNC.RECONVERGENT B3 ;  /* 0x0000000000037941 */ /* 0x000fea0003800200 */
.L_x_4375:
        /* <DEDUP_REMOVED lines=17> */
.L_x_4382:
[----:B------:R-:W-:Y:S05]  /*5bd60*/  BSYNC.RECONVERGENT B4 ;  /* 0x0000000000047941 */ /* 0x000fea0003800200 */
.L_x_4381:
[----:B------:R-:W-:-:S04]  /*5bd70*/  F2FP.BF16.F32.PACK_AB R217, RZ, R217 ;  /* 0x000000d9ffd9723e */ /* 0x000fc800000010ff */
[----:B------:R-:W-:-:S07]  /*5bd80*/  PRMT R4, R217, 0x7610, R4 ;  /* 0x00007610d9047816 */ /* 0x000fce0000000004 */
.L_x_4380:
[----:B------:R-:W-:Y:S05]  /*5bd90*/  BSYNC.RECONVERGENT B3 ;  /* 0x0000000000037941 */ /* 0x000fea0003800200 */
.L_x_4379:
        /* <DEDUP_REMOVED lines=17> */
.L_x_4386:
[----:B------:R-:W-:Y:S05]  /*5beb0*/  BSYNC.RECONVERGENT B4 ;  /* 0x0000000000047941 */ /* 0x000fea0003800200 */
.L_x_4385:
[----:B------:R-:W-:-:S04]  /*5bec0*/  F2FP.BF16.F32.PACK_AB R217, RZ, R217 ;  /* 0x000000d9ffd9723e */ /* 0x000fc800000010ff */
[----:B------:R-:W-:-:S07]  /*5bed0*/  PRMT R5, R217, 0x7610, R5 ;  /* 0x00007610d9057816 */ /* 0x000fce0000000005 */
.L_x_4384:
[----:B------:R-:W-:Y:S05]  /*5bee0*/  BSYNC.RECONVERGENT B3 ;  /* 0x0000000000037941 */ /* 0x000fea0003800200 */
.L_x_4383:
[----:B------:R-:W-:Y:S02]  /*5bef0*/  LOP3.LUT R0, R0, 0xffff, RZ, 0xc0, !PT ;  /* 0x0000ffff00007812 */ /* 0x000fe400078ec0ff */
[----:B------:R-:W-:-:S03]  /*5bf00*/  PRMT R5, R4, 0x5410, R5 ;  /* 0x0000541004057816 */ /* 0x000fc60000000005 */
[----:B------:R-:W-:-:S05]  /*5bf10*/  IMAD.WIDE.U32 R2, R0, 0x10000, RZ ;  /* 0x0001000000027825 */ /* 0x000fca00078e00ff */
[----:B------:R-:W-:Y:S02]  /*5bf20*/  LOP3.LUT R3, R5, R3, RZ, 0xfc, !PT ;  /* 0x0000000305037212 */ /* 0x000fe400078efcff */
[----:B------:R-:W-:-:S05]  /*5bf30*/  LOP3.LUT R2, R2, R7, RZ, 0xfc, !PT ;  /* 0x0000000702027212 */ /* 0x000fca00078efcff */
[----:B------:R0:W-:Y:S01]  /*5bf40*/  STG.E.64 desc[UR4][R124.64+0x7900], R2 ;  /* 0x007900027c007986 */ /* 0x0001e2000c101b04 */
[----:B------:R-:W-:Y:S05]  /*5bf50*/  BRA `(.L_x_4387) ;  /* 0x0000000000107947 */ /* 0x000fea0003800000 */
.L_x_4372:
[----:B------:R-:W0:Y:S02]  /*5bf60*/  LDCU UR6, c[0x0][0x39c] ;  /* 0x00007380ff0677ac */ /* 0x000e240008000800 */
[----:B0-----:R-:W-:-:S13]  /*5bf70*/  ISETP.GE.AND P0, PT, R3, UR6, PT ;  /* 0x0000000603007c0c */ /* 0x001fda000bf06270 */
[----:B------:R-:W-:Y:S05]  /*5bf80*/  @P0 EXIT ;  /* 0x000000000000094d */ /* 0x000fea0003800000 */
[----:B------:R0:W-:Y:S02]  /*5bf90*/  STG.E.64 desc[UR4][R124.64+0x7900], RZ ;  /* 0x007900ff7c007986 */ /* 0x0001e4000c101b04 */
.L_x_4387:
[----:B------:R-:W-:Y:S05]  /*5bfa0*/  BSYNC.RECONVERGENT B2 ;  /* 0x0000000000027941 */ /* 0x000fea0003800200 */
.L_x_4371:
        /* <DEDUP_REMOVED lines=16> */
.L_x_4391:
[----:B------:R-:W-:Y:S05]  /*5c0b0*/  BSYNC.RECONVERGENT B3 ;  /* 0x0000000000037941 */ /* 0x000fea0003800200 */
.L_x_4390:
        /* <DEDUP_REMOVED lines=18> */
.L_x_4395:
[----:B------:R-:W-:Y:S05]  /*5c1e0*/  BSYNC.RECONVERGENT B4 ;  /* 0x0000000000047941 */ /* 0x000fea0003800200 */
.L_x_4394:
[----:B------:R-:W-:-:S04]  /*5c1f0*/  F2FP.BF16.F32.PACK_AB R217, RZ, R217 ;  /* 0x000000d9ffd9723e */ /* 0x000fc800000010ff */
[----:B------:R-:W-:-:S07]  /*5c200*/  PRMT R0, R217, 0x7610, R0 ;  /* 0x00007610d9007816 */ /* 0x000fce0000000000 */
.L_x_4393:
[----:B------:R-:W-:Y:S05]  /*5c210*/  BSYNC.RECONVERGENT B3 ;  /* 0x0000000000037941 */ /* 0x000fea0003800200 */
.L_x_4392:
        /* <DEDUP_REMOVED lines=17> */
.L_x_4399:
[----:B------:R-:W-:Y:S05]  /*5c330*/  BSYNC.RECONVERGENT B4 ;  /* 0x0000000000047941 */ /* 0x000fea0003800200 */
.L_x_4398:
[----:B------:R-:W-:-:S04]  /*5c340*/  F2FP.BF16.F32.PACK_AB R217, RZ, R217 ;  /* 0x000000d9ffd9723e */ /* 0x000fc800000010ff */
[----:B------:R-:W-:-:S07]  /*5c350*/  PRMT R4, R217, 0x7610, R4 ;  /* 0x00007610d9047816 */ /* 0x000fce0000000004 */
.L_x_4397:
[----:B------:R-:W-:Y:S05]  /*5c360*/  BSYNC.RECONVERGENT B3 ;  /* 0x0000000000037941 */ /* 0x000fea0003800200 */
.L_x_4396:
        /* <DEDUP_REMOVED lines=17> */
.L_x_4403:
[----:B------:R-:W-:Y:S05]  /*5c480*/  BSYNC.RECONVERGENT B4 ;  /* 0x0000000000047941 */ /* 0x000fea0003800200 */
.L_x_4402:
[----:B------:R-:W-:-:S04]  /*5c490*/  F2FP.BF16.F32.PACK_AB R217, RZ, R217 ;  /* 0x000000d9ffd9723e */ /* 0x000fc800000010ff */
[----:B------:R-:W-:-:S07]  /*5c4a0*/  PRMT R5, R217, 0x7610, R5 ;  /* 0x00007610d9057816 */ /* 0x000fce0000000005 */
.L_x_4401:
[----:B------:R-:W-:Y:S05]  /*5c4b0*/  BSYNC.RECONVERGENT B3 ;  /* 0x0000000000037941 */ /* 0x000fea0003800200 */
.L_x_4400:
[----:B------:R-:W-:Y:S02]  /*5c4c0*/  LOP3.LUT R0, R0, 0xffff, RZ, 0xc0, !PT ;  /* 0x0000ffff00007812 */ /* 0x000fe400078ec0ff */
[----:B------:R-:W-:-:S03]  /*5c4d0*/  PRMT R5, R4, 0x5410, R5 ;  /* 0x0000541004057816 */ /* 0x000fc60000000005 */
[----:B------:R-:W-:-:S05]  /*5c4e0*/  IMAD.WIDE.U32 R2, R0, 0x10000, RZ ;  /* 0x0001000000027825 */ /* 0x000fca00078e00ff */
[----:B------:R-:W-:Y:S02]  /*5c4f0*/  LOP3.LUT R3, R5, R3, RZ, 0xfc, !PT ;  /* 0x0000000305037212 */ /* 0x000fe400078efcff */
[----:B------:R-:W-:-:S05]  /*5c500*/  LOP3.LUT R2, R2, R7, RZ, 0xfc, !PT ;  /* 0x0000000702027212 */ /* 0x000fca00078efcff */
[----:B------:R0:W-:Y:S01]  /*5c510*/  STG.E.64 desc[UR4][R124.64+0x7a00], R2 ;  /* 0x007a00027c007986 */ /* 0x0001e2000c101b04 */
[----:B------:R-:W-:Y:S05]  /*5c520*/  BRA `(.L_x_4404) ;  /* 0x0000000000107947 */ /* 0x000fea0003800000 */
.L_x_4389:
[----:B------:R-:W0:Y:S02]  /*5c530*/  LDCU UR6, c[0x0][0x39c] ;  /* 0x00007380ff0677ac */ /* 0x000e240008000800 */
[----:B0-----:R-:W-:-:S13]  /*5c540*/  ISETP.GE.AND P0, PT, R3, UR6, PT ;  /* 0x0000000603007c0c */ /* 0x001fda000bf06270 */
[----:B------:R-:W-:Y:S05]  /*5c550*/  @P0 EXIT ;  /* 0x000000000000094d */ /* 0x000fea0003800000 */
[----:B------:R0:W-:Y:S02]  /*5c560*/  STG.E.64 desc[UR4][R124.64+0x7a00], RZ ;  /* 0x007a00ff7c007986 */ /* 0x0001e4000c101b04 */
.L_x_4404:
[----:B------:R-:W-:Y:S05]  /*5c570*/  BSYNC.RECONVERGENT B2 ;  /* 0x0000000000027941 */ /* 0x000fea0003800200 */
.L_x_4388:
        /* <DEDUP_REMOVED lines=16> */
.L_x_4408:
[----:B------:R-:W-:Y:S05]  /*5c680*/  BSYNC.RECONVERGENT B3 ;  /* 0x0000000000037941 */ /* 0x000fea0003800200 */
.L_x_4407:
        /* <DEDUP_REMOVED lines=18> */
.L_x_4412:
[----:B------:R-:W-:Y:S05]  /*5c7b0*/  BSYNC.RECONVERGENT B4 ;  /* 0x0000000000047941 */ /* 0x000fea0003800200 */
.L_x_4411:
[----:B------:R-:W-:-:S04]  /*5c7c0*/  F2FP.BF16.F32.PACK_AB R217, RZ, R217 ;  /* 0x000000d9ffd9723e */ /* 0x000fc800000010ff */
[----:B------:R-:W-:-:S07]  /*5c7d0*/  PRMT R0, R217, 0x7610, R0 ;  /* 0x00007610d9007816 */ /* 0x000fce0000000000 */
.L_x_4410:
[----:B------:R-:W-:Y:S05]  /*5c7e0*/  BSYNC.RECONVERGENT B3 ;  /* 0x0000000000037941 */ /* 0x000fea0003800200 */
.L_x_4409:
        /* <DEDUP_REMOVED lines=17> */
.L_x_4416:
[----:B------:R-:W-:Y:S05]  /*5c900*/  BSYNC.RECONVERGENT B4 ;  /* 0x0000000000047941 */ /* 0x000fea0003800200 */
.L_x_4415:
[----:B------:R-:W-:-:S04]  /*5c910*/  F2FP.BF16.F32.PACK_AB R217, RZ, R217 ;  /* 0x000000d9ffd9723e */ /* 0x000fc800000010ff */
[----:B------:R-:W-:-:S07]  /*5c920*/  PRMT R4, R217, 0x7610, R4 ;  /* 0x00007610d9047816 */ /* 0x000fce0000000004 */
.L_x_4414:
[----:B------:R-:W-:Y:S05]  /*5c930*/  BSYNC.RECONVERGENT B3 ;  /* 0x0000000000037941 */ /* 0x000fea0003800200 */
.L_x_4413:
        /* <DEDUP_REMOVED lines=17> */
.L_x_4420:
[----:B------:R-:W-:Y:S05]  /*5ca50*/  BSYNC.RECONVERGENT B4 ;  /* 0x0000000000047941 */ /* 0x000fea0003800200 */
.L_x_4419:
[----:B------:R-:W-:-:S04]  /*5ca60*/  F2FP.BF16.F32.PACK_AB R217, RZ, R217 ;  /* 0x000000d9ffd9723e */ /* 0x000fc800000010ff */
[----:B------:R-:W-:-:S07]  /*5ca70*/  PRMT R5, R217, 0x7610, R5 ;  /* 0x00007610d9057816 */ /* 0x000fce0000000005 */
.L_x_4418:
[----:B------:R-:W-:Y:S05]  /*5ca80*/  BSYNC.RECONVERGENT B3 ;  /* 0x0000000000037941 */ /* 0x000fea0003800200 */
.L_x_4417:
[----:B------:R-:W-:Y:S02]  /*5ca90*/  LOP3.LUT R0, R0, 0xffff, RZ, 0xc0, !PT ;  /* 0x0000ffff00007812 */ /* 0x000fe400078ec0ff */
[----:B------:R-:W-:-:S03]  /*5caa0*/  PRMT R5, R4, 0x5410, R5 ;  /* 0x0000541004057816 */ /* 0x000fc60000000005 */
[----:B------:R-:W-:-:S05]  /*5cab0*/  IMAD.WIDE.U32 R2, R0, 0x10000, RZ ;  /* 0x0001000000027825 */ /* 0x000fca00078e00ff */
[----:B------:R-:W-:Y:S02]  /*5cac0*/  LOP3.LUT R3, R5, R3, RZ, 0xfc, !PT ;  /* 0x0000000305037212 */ /* 0x000fe400078efcff */
[----:B------:R-:W-:-:S05]  /*5cad0*/  LOP3.LUT R2, R2, R7, RZ, 0xfc, !PT ;  /* 0x0000000702027212 */ /* 0x000fca00078efcff */
[----:B------:R0:W-:Y:S01]  /*5cae0*/  STG.E.64 desc[UR4][R124.64+0x7b00], R2 ;  /* 0x007b00027c007986 */ /* 0x0001e2000c101b04 */
[----:B------:R-:W-:Y:S05]  /*5caf0*/  BRA `(.L_x_4421) ;  /* 0x0000000000107947 */ /* 0x000fea0003800000 */
.L_x_4406:
[----:B------:R-:W0:Y:S02]  /*5cb00*/  LDCU UR6, c[0x0][0x39c] ;  /* 0x00007380ff0677ac */ /* 0x000e240008000800 */
[----:B0-----:R-:W-:-:S13]  /*5cb10*/  ISETP.GE.AND P0, PT, R3, UR6, PT ;  /* 0x0000000603007c0c */ /* 0x001fda000bf06270 */
[----:B------:R-:W-:Y:S05]  /*5cb20*/  @P0 EXIT ;  /* 0x000000000000094d */ /* 0x000fea0003800000 */
[----:B------:R0:W-:Y:S02]  /*5cb30*/  STG.E.64 desc[UR4][R124.64+0x7b00], RZ ;  /* 0x007b00ff7c007986 */ /* 0x0001e4000c101b04 */
.L_x_4421:
[----:B------:R-:W-:Y:S05]  /*5cb40*/  BSYNC.RECONVERGENT B2 ;  /* 0x0000000000027941 */ /* 0x000fea0003800200 */
.L_x_4405:
        /* <DEDUP_REMOVED lines=16> */
.L_x_4425:
[----:B------:R-:W-:Y:S05]  /*5cc50*/  BSYNC.RECONVERGENT B3 ;  /* 0x0000000000037941 */ /* 0x000fea0003800200 */
.L_x_4424:
        /* <DEDUP_REMOVED lines=18> */
.L_x_4429:
[----:B------:R-:W-:Y:S05]  /*5cd80*/  BSYNC.RECONVERGENT B4 ;  /* 0x0000000000047941 */ /* 0x000fea0003800200 */
.L_x_4428:
[----:B------:R-:W-:-:S04]  /*5cd90*/  F2FP.BF16.F32.PACK_AB R217, RZ, R217 ;  /* 0x000000d9ffd9723e */ /* 0x000fc800000010ff */
[----:B------:R-:W-:-:S07]  /*5cda0*/  PRMT R0, R217, 0x7610, R0 ;  /* 0x00007610d9007816 */ /* 0x000fce0000000000 */
.L_x_4427:
[----:B------:R-:W-:Y:S05]  /*5cdb0*/  BSYNC.RECONVERGENT B3 ;  /* 0x0000000000037941 */ /* 0x000fea0003800200 */
.L_x_4426:
        /* <DEDUP_REMOVED lines=17> */
.L_x_4433:
[----:B------:R-:W-:Y:S05]  /*5ced0*/  BSYNC.RECONVERGENT B4 ;  /* 0x0000000000047941 */ /* 0x000fea0003800200 */
.L_x_4432:
[----:B------:R-:W-:-:S04]  /*5cee0*/  F2FP.BF16.F32.PACK_AB R217, RZ, R217 ;  /* 0x000000d9ffd9723e */ /* 0x000fc800000010ff */
[----:B------:R-:W-:-:S07]  /*5cef0*/  PRMT R4, R217, 0x7610, R4 ;  /* 0x00007610d9047816 */ /* 0x000fce0000000004 */
.L_x_4431:
[----:B------:R-:W-:Y:S05]  /*5cf00*/  BSYNC.RECONVERGENT B3 ;  /* 0x0000000000037941 */ /* 0x000fea0003800200 */
.L_x_4430:
        /* <DEDUP_REMOVED lines=17> */
.L_x_4437:
[----:B------:R-:W-:Y:S05]  /*5d020*/  BSYNC.RECONVERGENT B4 ;  /* 0x0000000000047941 */ /* 0x000fea0003800200 */
.L_x_4436:
[----:B------:R-:W-:-:S04]  /*5d030*/  F2FP.BF16.F32.PACK_AB R217, RZ, R217 ;  /* 0x000000d9ffd9723e */ /* 0x000fc800000010ff */
[----:B------:R-:W-:-:S07]  /*5d040*/  PRMT R5, R217, 0x7610, R5 ;  /* 0x00007610d9057816 */ /* 0x000fce0000000005 */
.L_x_4435:
[----:B------:R-:W-:Y:S05]  /*5d050*/  BSYNC.RECONVERGENT B3 ;  /* 0x0000000000037941 */ /* 0x000fea0003800200 */
.L_x_4434:
[----:B------:R-:W-:Y:S02]  /*5d060*/  LOP3.LUT R0, R0, 0xffff, RZ, 0xc0, !PT ;  /* 0x0000ffff00007812 */ /* 0x000fe400078ec0ff */
[----:B------:R-:W-:-:S03]  /*5d070*/  PRMT R5, R4, 0x5410, R5 ;  /* 0x0000541004057816 */ /* 0x000fc60000000005 */
[----:B------:R-:W-:-:S05]  /*5d080*/  IMAD.WIDE.U32 R2, R0, 0x10000, RZ ;  /* 0x0001000000027825 */ /* 0x000fca00078e00ff */
[----:B------:R-:W-:Y:S02]  /*5d090*/  LOP3.LUT R3, R5, R3, RZ, 0xfc, !PT ;  /* 0x0000000305037212 */ /* 0x000fe400078efcff */
[----:B------:R-:W-:-:S05]  /*5d0a0*/  LOP3.LUT R2, R2, R7, RZ, 0xfc, !PT ;  /* 0x0000000702027212 */ /* 0x000fca00078efcff */
[----:B------:R0:W-:Y:S01]  /*5d0b0*/  STG.E.64 desc[UR4][R124.64+0x7c00], R2 ;  /* 0x007c00027c007986 */ /* 0x0001e2000c101b04 */
[----:B------:R-:W-:Y:S05]  /*5d0c0*/  BRA `(.L_x_4438) ;  /* 0x0000000000107947 */ /* 0x000fea0003800000 */
.L_x_4423:
[----:B------:R-:W0:Y:S02]  /*5d0d0*/  LDCU UR6, c[0x0][0x39c] ;  /* 0x00007380ff0677ac */ /* 0x000e240008000800 */
[----:B0-----:R-:W-:-:S13]  /*5d0e0*/  ISETP.GE.AND P0, PT, R3, UR6, PT ;  /* 0x0000000603007c0c */ /* 0x001fda000bf06270 */
[----:B------:R-:W-:Y:S05]  /*5d0f0*/  @P0 EXIT ;  /* 0x000000000000094d */ /* 0x000fea0003800000 */
[----:B------:R0:W-:Y:S02]  /*5d100*/  STG.E.64 desc[UR4][R124.64+0x7c00], RZ ;  /* 0x007c00ff7c007986 */ /* 0x0001e4000c101b04 */
.L_x_4438:
[----:B------:R-:W-:Y:S05]  /*5d110*/  BSYNC.RECONVERGENT B2 ;  /* 0x0000000000027941 */ /* 0x000fea0003800200 */
.L_x_4422:
        /* <DEDUP_REMOVED lines=16> */
.L_x_4442:
[----:B------:R-:W-:Y:S05]  /*5d220*/  BSYNC.RECONVERGENT B3 ;  /* 0x0000000000037941 */ /* 0x000fea0003800200 */
.L_x_4441:
        /* <DEDUP_REMOVED lines=18> */
.L_x_4446:
[----:B------:R-:W-:Y:S05]  /*5d350*/  BSYNC.RECONVERGENT B4 ;  /* 0x0000000000047941 */ /* 0x000fea0003800200 */
.L_x_4445:
[----:B------:R-:W-:-:S04]  /*5d360*/  F2FP.BF16.F32.PACK_AB R217, RZ, R217 ;  /* 0x000000d9ffd9723e */ /* 0x000fc800000010ff */
[----:B------:R-:W-:-:S07]  /*5d370*/  PRMT R0, R217, 0x7610, R0 ;  /* 0x00007610d9007816 */ /* 0x000fce0000000000 */
.L_x_4444:
[----:B------:R-:W-:Y:S05]  /*5d380*/  BSYNC.RECONVERGENT B3 ;  /* 0x0000000000037941 */ /* 0x000fea0003800200 */
.L_x_4443:
        /* <DEDUP_REMOVED lines=17> */
.L_x_4450:
[----:B------:R-:W-:Y:S05]  /*5d4a0*/  BSYNC.RECONVERGENT B4 ;  /* 0x0000000000047941 */ /* 0x000fea0003800200 */
.L_x_4449:
[----:B------:R-:W-:-:S04]  /*5d4b0*/  F2FP.BF16.F32.PACK_AB R217, RZ, R217 ;  /* 0x000000d9ffd9723e */ /* 0x000fc800000010ff */
[----:B------:R-:W-:-:S07]  /*5d4c0*/  PRMT R4, R217, 0x7610, R4 ;  /* 0x00007610d9047816 */ /* 0x000fce0000000004 */
.L_x_4448:
[----:B------:R-:W-:Y:S05]  /*5d4d0*/  BSYNC.RECONVERGENT B3 ;  /* 0x0000000000037941 */ /* 0x000fea0003800200 */
.L_x_4447:
        /* <DEDUP_REMOVED lines=17> */
.L_x_4454:
[----:B------:R-:W-:Y:S05]  /*5d5f0*/  BSYNC.RECONVERGENT B4 ;  /* 0x0000000000047941 */ /* 0x000fea0003800200 */
.L_x_4453:
[----:B------:R-:W-:-:S04]  /*5d600*/  F2FP.BF16.F32.PACK_AB R217, RZ, R217 ;  /* 0x000000d9ffd9723e */ /* 0x000fc800000010ff */
[----:B------:R-:W-:-:S07]  /*5d610*/  PRMT R5, R217, 0x7610, R5 ;  /* 0x00007610d9057816 */ /* 0x000fce0000000005 */
.L_x_4452:
[----:B------:R-:W-:Y:S05]  /*5d620*/  BSYNC.RECONVERGENT B3 ;  /* 0x0000000000037941 */ /* 0x000fea0003800200 */
.L_x_4451:
[----:B------:R-:W-:Y:S02]  /*5d630*/  LOP3.LUT R0, R0, 0xffff, RZ, 0xc0, !PT ;  /* 0x0000ffff00007812 */ /* 0x000fe400078ec0ff */
[----:B------:R-:W-:-:S03]  /*5d640*/  PRMT R5, R4, 0x5410, R5 ;  /* 0x0000541004057816 */ /* 0x000fc60000000005 */
[----:B------:R-:W-:-:S05]  /*5d650*/  IMAD.WIDE.U32 R2, R0, 0x10000, RZ ;  /* 0x0001000000027825 */ /* 0x000fca00078e00ff */
[----:B------:R-:W-:Y:S02]  /*5d660*/  LOP3.LUT R3, R5, R3, RZ, 0xfc, !PT ;  /* 0x0000000305037212 */ /* 0x000fe400078efcff */
[----:B------:R-:W-:-:S05]  /*5d670*/  LOP3.LUT R2, R2, R7, RZ, 0xfc, !PT ;  /* 0x0000000702027212 */ /* 0x000fca00078efcff */
[----:B------:R0:W-:Y:S01]  /*5d680*/  STG.E.64 desc[UR4][R124.64+0x7d00], R2 ;  /* 0x007d00027c007986 */ /* 0x0001e2000c101b04 */
[----:B------:R-:W-:Y:S05]  /*5d690*/  BRA `(.L_x_4455) ;  /* 0x0000000000107947 */ /* 0x000fea0003800000 */
.L_x_4440:
[----:B------:R-:W0:Y:S02]  /*5d6a0*/  LDCU UR6, c[0x0][0x39c] ;  /* 0x00007380ff0677ac */ /* 0x000e240008000800 */
[----:B0-----:R-:W-:-:S13]  /*5d6b0*/  ISETP.GE.AND P0, PT, R3, UR6, PT ;  /* 0x0000000603007c0c */ /* 0x001fda000bf06270 */
[----:B------:R-:W-:Y:S05]  /*5d6c0*/  @P0 EXIT ;  /* 0x000000000000094d */ /* 0x000fea0003800000 */
[----:B------:R0:W-:Y:S02]  /*5d6d0*/  STG.E.64 desc[UR4][R124.64+0x7d00], RZ ;  /* 0x007d00ff7c007986 */ /* 0x0001e4000c101b04 */
.L_x_4455:
[----:B------:R-:W-:Y:S05]  /*5d6e0*/  BSYNC.RECONVERGENT B2 ;  /* 0x0000000000027941 */ /* 0x000fea0003800200 */
.L_x_4439:
        /* <DEDUP_REMOVED lines=16> */
.L_x_4459:
[----:B------:R-:W-:Y:S05]  /*5d7f0*/  BSYNC.RECONVERGENT B3 ;  /* 0x0000000000037941 */ /* 0x000fea0003800200 */
.L_x_4458:
        /* <DEDUP_REMOVED lines=18> */
.L_x_4463:
[----:B------:R-:W-:Y:S05]  /*5d920*/  BSYNC.RECONVERGENT B4 ;  /* 0x0000000000047941 */ /* 0x000fea0003800200 */
.L_x_4462:
[----:B------:R-:W-:-:S04]  /*5d930*/  F2FP.BF16.F32.PACK_AB R217, RZ, R217 ;  /* 0x000000d9ffd9723e */ /* 0x000fc800000010ff */
[----:B------:R-:W-:-:S07]  /*5d940*/  PRMT R0, R217, 0x7610, R0 ;  /* 0x00007610d9007816 */ /* 0x000fce0000000000 */
.L_x_4461:
[----:B------:R-:W-:Y:S05]  /*5d950*/  BSYNC.RECONVERGENT B3 ;  /* 0x0000000000037941 */ /* 0x000fea0003800200 */
.L_x_4460:
        /* <DEDUP_REMOVED lines=17> */
.L_x_4467:
[----:B------:R-:W-:Y:S05]  /*5da70*/  BSYNC.RECONVERGENT B4 ;  /* 0x0000000000047941 */ /* 0x000fea0003800200 */
.L_x_4466:
[----:B------:R-:W-:-:S04]  /*5da80*/  F2FP.BF16.F32.PACK_AB R217, RZ, R217 ;  /* 0x000000d9ffd9723e */ /* 0x000fc800000010ff */
[----:B------:R-:W-:-:S07]  /*5da90*/  PRMT R4, R217, 0x7610, R4 ;  /* 0x00007610d9047816 */ /* 0x000fce0000000004 */
.L_x_4465:
[----:B------:R-:W-:Y:S05]  /*5daa0*/  BSYNC.RECONVERGENT B3 ;  /* 0x0000000000037941 */ /* 0x000fea0003800200 */
.L_x_4464:
        /* <DEDUP_REMOVED lines=17> */
.L_x_4471:
[----:B------:R-:W-:Y:S05]  /*5dbc0*/  BSYNC.RECONVERGENT B4 ;  /* 0x0000000000047941 */ /* 0x000fea0003800200 */
.L_x_4470:
[----:B------:R-:W-:-:S04]  /*5dbd0*/  F2FP.BF16.F32.PACK_AB R217, RZ, R217 ;  /* 0x000000d9ffd9723e */ /* 0x000fc800000010ff */
[----:B------:R-:W-:-:S07]  /*5dbe0*/  PRMT R5, R217, 0x7610, R5 ;  /* 0x00007610d9057816 */ /* 0x000fce0000000005 */
.L_x_4469:
[----:B------:R-:W-:Y:S05]  /*5dbf0*/  BSYNC.RECONVERGENT B3 ;  /* 0x0000000000037941 */ /* 0x000fea0003800200 */
.L_x_4468:
[----:B------:R-:W-:Y:S02]  /*5dc00*/  LOP3.LUT R0, R0, 0xffff, RZ, 0xc0, !PT ;  /* 0x0000ffff00007812 */ /* 0x000fe400078ec0ff */
[----:B------:R-:W-:-:S03]  /*5dc10*/  PRMT R5, R4, 0x5410, R5 ;  /* 0x0000541004057816 */ /* 0x000fc60000000005 */
[----:B------:R-:W-:-:S05]  /*5dc20*/  IMAD.WIDE.U32 R2, R0, 0x10000, RZ ;  /* 0x0001000000027825 */ /* 0x000fca00078e00ff */
[----:B------:R-:W-:Y:S02]  /*5dc30*/  LOP3.LUT R3, R5, R3, RZ, 0xfc, !PT ;  /* 0x0000000305037212 */ /* 0x000fe400078efcff */
[----:B------:R-:W-:-:S05]  /*5dc40*/  LOP3.LUT R2, R2, R7, RZ, 0xfc, !PT ;  /* 0x0000000702027212 */ /* 0x000fca00078efcff */
[----:B------:R0:W-:Y:S01]  /*5dc50*/  STG.E.64 desc[UR4][R124.64+0x7e00], R2 ;  /* 0x007e00027c007986 */ /* 0x0001e2000c101b04 */
[----:B------:R-:W-:Y:S05]  /*5dc60*/  BRA `(.L_x_4472) ;  /* 0x0000000000107947 */ /* 0x000fea0003800000 */
.L_x_4457:
[----:B------:R-:W0:Y:S02]  /*5dc70*/  LDCU UR6, c[0x0][0x39c] ;  /* 0x00007380ff0677ac */ /* 0x000e240008000800 */
[----:B0-----:R-:W-:-:S13]  /*5dc80*/  ISETP.GE.AND P0, PT, R3, UR6, PT ;  /* 0x0000000603007c0c */ /* 0x001fda000bf06270 */
[----:B------:R-:W-:Y:S05]  /*5dc90*/  @P0 EXIT ;  /* 0x000000000000094d */ /* 0x000fea0003800000 */
[----:B------:R0:W-:Y:S02]  /*5dca0*/  STG.E.64 desc[UR4][R124.64+0x7e00], RZ ;  /* 0x007e00ff7c007986 */ /* 0x0001e4000c101b04 */
.L_x_4472:
[----:B------:R-:W-:Y:S05]  /*5dcb0*/  BSYNC.RECONVERGENT B2 ;  /* 0x0000000000027941 */ /* 0x000fea0003800200 */
.L_x_4456:
[----:B0-----:R-:W-:-:S04]  /*5dcc0*/  IADD3 R3, PT, PT, R129, 0x3f80, RZ ;  /* 0x00003f8081037810 */ /* 0x001fc80007ffe0ff */
        /* <DEDUP_REMOVED lines=14> */
.L_x_4475:
[----:B------:R-:W-:Y:S05]  /*5ddb0*/  BSYNC.RECONVERGENT B2 ;  /* 0x0000000000027941 */ /* 0x000fea0003800200 */
.L_x_4474:
        /* <DEDUP_REMOVED lines=18> */
.L_x_4479:
[----:B------:R-:W-:Y:S05]  /*5dee0*/  BSYNC.RECONVERGENT B3 ;  /* 0x0000000000037941 */ /* 0x000fea0003800200 */
.L_x_4478:
[----:B------:R-:W-:-:S04]  /*5def0*/  F2FP.BF16.F32.PACK_AB R217, RZ, R217 ;  /* 0x000000d9ffd9723e */ /* 0x000fc800000010ff */
[----:B------:R-:W-:-:S07]  /*5df00*/  PRMT R0, R217, 0x7610, R0 ;  /* 0x00007610d9007816 */ /* 0x000fce0000000000 */
.L_x_4477:
[----:B------:R-:W-:Y:S05]  /*5df10*/  BSYNC.RECONVERGENT B2 ;  /* 0x0000000000027941 */ /* 0x000fea0003800200 */
.L_x_4476:
        /* <DEDUP_REMOVED lines=17> */
.L_x_4483:
[----:B------:R-:W-:Y:S05]  /*5e030*/  BSYNC.RECONVERGENT B3 ;  /* 0x0000000000037941 */ /* 0x000fea0003800200 */
.L_x_4482:
[----:B------:R-:W-:-:S04]  /*5e040*/  F2FP.BF16.F32.PACK_AB R217, RZ, R217 ;  /* 0x000000d9ffd9723e */ /* 0x000fc800000010ff */
[----:B------:R-:W-:-:S07]  /*5e050*/  PRMT R5, R217, 0x7610, R5 ;  /* 0x00007610d9057816 */ /* 0x000fce0000000005 */
.L_x_4481:
[----:B------:R-:W-:Y:S05]  /*5e060*/  BSYNC.RECONVERGENT B2 ;  /* 0x0000000000027941 */ /* 0x000fea0003800200 */
.L_x_4480:
[----:B------:R-:W-:Y:S01]  /*5e070*/  IADD3 R129, PT, PT, R129, 0x3f83, RZ ;  /* 0x00003f8381817810 */ /* 0x000fe20007ffe0ff */
[----:B------:R-:W-:Y:S03]  /*5e080*/  BSSY.RECONVERGENT B2, `(.L_x_4484) ;  /* 0x0000012000027945 */ /* 0x000fe60003800200 */
        /* <DEDUP_REMOVED lines=14> */
.L_x_4487:
[----:B------:R-:W-:Y:S05]  /*5e170*/  BSYNC.RECONVERGENT B3 ;  /* 0x0000000000037941 */ /* 0x000fea0003800200 */
.L_x_4486:
[----:B------:R-:W-:-:S04]  /*5e180*/  F2FP.BF16.F32.PACK_AB R217, RZ, R217 ;  /* 0x000000d9ffd9723e */ /* 0x000fc800000010ff */
[----:B------:R-:W-:-:S07]  /*5e190*/  PRMT R226, R217, 0x7610, R226 ;  /* 0x00007610d9e27816 */ /* 0x000fce00000000e2 */
.L_x_4485:
[----:B------:R-:W-:Y:S05]  /*5e1a0*/  BSYNC.RECONVERGENT B2 ;  /* 0x0000000000027941 */ /* 0x000fea0003800200 */
.L_x_4484:
[----:B------:R-:W-:Y:S02]  /*5e1b0*/  LOP3.LUT R0, R0, 0xffff, RZ, 0xc0, !PT ;  /* 0x0000ffff00007812 */ /* 0x000fe400078ec0ff */
[----:B------:R-:W-:-:S03]  /*5e1c0*/  PRMT R5, R5, 0x5410, R226 ;  /* 0x0000541005057816 */ /* 0x000fc600000000e2 */
[----:B------:R-:W-:-:S05]  /*5e1d0*/  IMAD.WIDE.U32 R2, R0, 0x10000, RZ ;  /* 0x0001000000027825 */ /* 0x000fca00078e00ff */
[----:B------:R-:W-:Y:S02]  /*5e1e0*/  LOP3.LUT R3, R5, R3, RZ, 0xfc, !PT ;  /* 0x0000000305037212 */ /* 0x000fe400078efcff */
[----:B------:R-:W-:-:S05]  /*5e1f0*/  LOP3.LUT R2, R2, R7, RZ, 0xfc, !PT ;  /* 0x0000000702027212 */ /* 0x000fca00078efcff */
[----:B------:R-:W-:Y:S01]  /*5e200*/  STG.E.64 desc[UR4][R124.64+0x7f00], R2 ;  /* 0x007f00027c007986 */ /* 0x000fe2000c101b04 */
[----:B------:R-:W-:Y:S05]  /*5e210*/  EXIT ;  /* 0x000000000000794d */ /* 0x000fea0003800000 */
.L_x_4473:
[----:B------:R-:W0:Y:S02]  /*5e220*/  LDCU UR6, c[0x0][0x39c] ;  /* 0x00007380ff0677ac */ /* 0x000e240008000800 */
[----:B0-----:R-:W-:-:S13]  /*5e230*/  ISETP.GE.AND P0, PT, R3, UR6, PT ;  /* 0x0000000603007c0c */ /* 0x001fda000bf06270 */
[----:B------:R-:W-:Y:S05]  /*5e240*/  @P0 EXIT ;  /* 0x000000000000094d */ /* 0x000fea0003800000 */
[----:B------:R-:W-:Y:S01]  /*5e250*/  STG.E.64 desc[UR4][R124.64+0x7f00], RZ ;  /* 0x007f00ff7c007986 */ /* 0x000fe2000c101b04 */
[----:B------:R-:W-:Y:S05]  /*5e260*/  EXIT ;  /* 0x000000000000794d */ /* 0x000fea0003800000 */
        .weak           $__internal_0_$__cuda_sm3x_div_rn_noftz_f32_slowpath
        .type           $__internal_0_$__cuda_sm3x_div_rn_noftz_f32_slowpath,@function
        .size           $__internal_0_$__cuda_sm3x_div_rn_noftz_f32_slowpath,(.L_x_12114 - $__internal_0_$__cuda_sm3x_div_rn_noftz_f32_slowpath)
$__internal_0_$__cuda_sm3x_div_rn_noftz_f32_slowpath:
[----:B------:R-:W-:Y:S01]  /*5e270*/  SHF.R.U32.HI R217, RZ, 0x17, R177 ;  /* 0x00000017ffd97819 */ /* 0x000fe200000116b1 */
[----:B------:R-:W-:Y:S01]  /*5e280*/  BSSY.RECONVERGENT B0, `(.L_x_4488) ;  /* 0x0000063000007945 */ /* 0x000fe20003800200 */
[----:B------:R-:W-:Y:S02]  /*5e290*/  SHF.R.U32.HI R220, RZ, 0x17, R126 ;  /* 0x00000017ffdc7819 */ /* 0x000fe4000001167e */
[----:B------:R-:W-:Y:S02]  /*5e2a0*/  LOP3.LUT R217, R217, 0xff, RZ, 0xc0, !PT ;  /* 0x000000ffd9d97812 */ /* 0x000fe400078ec0ff */
[----:B------:R-:W-:Y:S02]  /*5e2b0*/  LOP3.LUT R220, R220, 0xff, RZ, 0xc0, !PT ;  /* 0x000000ffdcdc7812 */ /* 0x000fe400078ec0ff */
[----:B------:R-:W-:Y:S01]  /*5e2c0*/  MOV R219, R177 ;  /* 0x000000b100db7202 */ /* 0x000fe20000000f00 */
[----:B------:R-:W-:Y:S01]  /*5e2d0*/  VIADD R221, R217, 0xffffffff ;  /* 0xffffffffd9dd7836 */ /* 0x000fe20000000000 */
[----:B------:R-:W-:-:S04]  /*5e2e0*/  IADD3 R224, PT, PT, R220, -0x1, RZ ;  /* 0xffffffffdce07810 */ /* 0x000fc80007ffe0ff */
[----:B------:R-:W-:-:S04]  /*5e2f0*/  ISETP.GT.U32.AND P0, PT, R221, 0xfd, PT ;  /* 0x000000fddd00780c */ /* 0x000fc80003f04070 */
[----:B------:R-:W-:-:S13]  /*5e300*/  ISETP.GT.U32.OR P0, PT, R224, 0xfd, P0 ;  /* 0x000000fde000780c */ /* 0x000fda0000704470 */
[----:B------:R-:W-:Y:S01]  /*5e310*/  @!P0 MOV R218, RZ ;  /* 0x000000ff00da8202 */ /* 0x000fe20000000f00 */
[----:B------:R-:W-:Y:S06]  /*5e320*/  @!P0 BRA `(.L_x_4489) ;  /* 0x00000000005c8947 */ /* 0x000fec0003800000 */
[----:B------:R-:W-:Y:S02]  /*5e330*/  FSETP.GTU.FTZ.AND P0, PT, |R126|, +INF , PT ;  /* 0x7f8000007e00780b */ /* 0x000fe40003f1c200 */
[----:B------:R-:W-:-:S04]  /*5e340*/  FSETP.GTU.FTZ.AND P1, PT, |R177|, +INF , PT ;  /* 0x7f800000b100780b */ /* 0x000fc80003f3c200 */
[----:B------:R-:W-:-:S13]  /*5e350*/  PLOP3.LUT P0, PT, P0, P1, PT, 0xf8, 0x8f ;  /* 0x00000000008f781c */ /* 0x000fda0000703f70 */
[----:B------:R-:W-:Y:S05]  /*5e360*/  @P0 BRA `(.L_x_4490) ;  /* 0x00000004004c0947 */ /* 0x000fea0003800000 */
[----:B------:R-:W-:-:S13]  /*5e370*/  LOP3.LUT P0, RZ, R219, 0x7fffffff, R126, 0xc8, !PT ;  /* 0x7fffffffdbff7812 */ /* 0x000fda000780c87e */
[----:B------:R-:W-:Y:S05]  /*5e380*/  @!P0 BRA `(.L_x_4491) ;  /* 0x00000004003c8947 */ /* 0x000fea0003800000 */
[C---:B------:R-:W-:Y:S02]  /*5e390*/  FSETP.NEU.FTZ.AND P0, PT, |R126|.reuse, +INF , PT ;  /* 0x7f8000007e00780b */ /* 0x040fe40003f1d200 */
[----:B------:R-:W-:Y:S02]  /*5e3a0*/  FSETP.NEU.FTZ.AND P2, PT, |R177|, +INF , PT ;  /* 0x7f800000b100780b */ /* 0x000fe40003f5d200 */
[----:B------:R-:W-:-:S11]  /*5e3b0*/  FSETP.NEU.FTZ.AND P1, PT, |R126|, +INF , PT ;  /* 0x7f8000007e00780b */ /* 0x000fd60003f3d200 */
[----:B------:R-:W-:Y:S05]  /*5e3c0*/  @!P2 BRA !P0, `(.L_x_4491) ;  /* 0x00000004002ca947 */ /* 0x000fea0004000000 */
[----:B------:R-:W-:-:S04]  /*5e3d0*/  LOP3.LUT P0, RZ, R126, 0x7fffffff, RZ, 0xc0, !PT ;  /* 0x7fffffff7eff7812 */ /* 0x000fc8000780c0ff */
[----:B------:R-:W-:-:S13]  /*5e3e0*/  PLOP3.LUT P0, PT, P2, P0, PT, 0x2f, 0xf2 ;  /* 0x0000000000f2781c */ /* 0x000fda0001700577 */
[----:B------:R-:W-:Y:S05]  /*5e3f0*/  @P0 BRA `(.L_x_4492) ;  /* 0x0000000400180947 */ /* 0x000fea0003800000 */
[----:B------:R-:W-:-:S04]  /*5e400*/  LOP3.LUT P0, RZ, R219, 0x7fffffff, RZ, 0xc0, !PT ;  /* 0x7fffffffdbff7812 */ /* 0x000fc8000780c0ff */
[----:B------:R-:W-:-:S13]  /*5e410*/  PLOP3.LUT P0, PT, P1, P0, PT, 0x2f, 0xf2 ;  /* 0x0000000000f2781c */ /* 0x000fda0000f00577 */
[----:B------:R-:W-:Y:S05]  /*5e420*/  @P0 BRA `(.L_x_4493) ;  /* 0x0000000400000947 */ /* 0x000fea0003800000 */
[----:B------:R-:W-:Y:S02]  /*5e430*/  ISETP.GE.AND P0, PT, R224, RZ, PT ;  /* 0x000000ffe000720c */ /* 0x000fe40003f06270 */
[----:B------:R-:W-:-:S11]  /*5e440*/  ISETP.GE.AND P1, PT, R221, RZ, PT ;  /* 0x000000ffdd00720c */ /* 0x000fd60003f26270 */
[----:B------:R-:W-:Y:S01]  /*5e450*/  @P0 MOV R218, RZ ;  /* 0x000000ff00da0202 */ /* 0x000fe20000000f00 */
[----:B------:R-:W-:Y:S01]  /*5e460*/  @!P0 FFMA R126, R126, 1.84467440737095516160e+19, RZ ;  /* 0x5f8000007e7e8823 */ /* 0x000fe200000000ff */
[----:B------:R-:W-:Y:S01]  /*5e470*/  @!P0 MOV R218, 0xffffffc0 ;  /* 0xffffffc000da8802 */ /* 0x000fe20000000f00 */
[----:B------:R-:W-:-:S03]  /*5e480*/  @!P1 FFMA R219, R177, 1.84467440737095516160e+19, RZ ;  /* 0x5f800000b1db9823 */ /* 0x000fc600000000ff */
[----:B------:R-:W-:-:S07]  /*5e490*/  @!P1 IADD3 R218, PT, PT, R218, 0x40, RZ ;  /* 0x00000040dada9810 */ /* 0x000fce0007ffe0ff */
.L_x_4489:
[----:B------:R-:W-:Y:S01]  /*5e4a0*/  LEA R221, R217, 0xc0800000, 0x17 ;  /* 0xc0800000d9dd7811 */ /* 0x000fe200078eb8ff */
[----:B------:R-:W-:Y:S01]  /*5e4b0*/  BSSY.RECONVERGENT B1, `(.L_x_4494) ;  /* 0x0000036000017945 */ /* 0x000fe20003800200 */
[----:B------:R-:W-:Y:S02]  /*5e4c0*/  IADD3 R225, PT, PT, R220, -0x7f, RZ ;  /* 0xffffff81dce17810 */ /* 0x000fe40007ffe0ff */
[----:B------:R-:W-:Y:S02]  /*5e4d0*/  IADD3 R219, PT, PT, -R221, R219, RZ ;  /* 0x000000dbdddb7210 */ /* 0x000fe40007ffe1ff */
[C---:B------:R-:W-:Y:S01]  /*5e4e0*/  IADD3 R217, PT, PT, R225.reuse, 0x7f, -R217 ;  /* 0x0000007fe1d97810 */ /* 0x040fe20007ffe8d9 */
[----:B------:R-:W-:Y:S01]  /*5e4f0*/  IMAD R126, R225, -0x800000, R126 ;  /* 0xff800000e17e7824 */ /* 0x000fe200078e027e */
[----:B------:R-:W0:Y:S01]  /*5e500*/  MUFU.RCP R224, R219 ;  /* 0x000000db00e07308 */ /* 0x000e220000001000 */
[----:B------:R-:W-:-:S04]  /*5e510*/  FADD.FTZ R221, -R219, -RZ ;  /* 0x800000ffdbdd7221 */ /* 0x000fc80000010100 */
[----:B0-----:R-:W-:-:S04]  /*5e520*/  FFMA R219, R224, R221, 1 ;  /* 0x3f800000e0db7423 */ /* 0x001fc800000000dd */
[----:B------:R-:W-:-:S04]  /*5e530*/  FFMA R219, R224, R219, R224 ;  /* 0x000000dbe0db7223 */ /* 0x000fc800000000e0 */
[----:B------:R-:W-:-:S04]  /*5e540*/  FFMA R220, R126, R219, RZ ;  /* 0x000000db7edc7223 */ /* 0x000fc800000000ff */
[----:B------:R-:W-:-:S04]  /*5e550*/  FFMA R224, R221, R220, R126 ;  /* 0x000000dcdde07223 */ /* 0x000fc8000000007e */
[----:B------:R-:W-:-:S04]  /*5e560*/  FFMA R220, R219, R224, R220 ;  /* 0x000000e0dbdc7223 */ /* 0x000fc800000000dc */
[----:B------:R-:W-:Y:S01]  /*5e570*/  FFMA R126, R221, R220, R126 ;  /* 0x000000dcdd7e7223 */ /* 0x000fe2000000007e */
[----:B------:R-:W-:-:S03]  /*5e580*/  IMAD.IADD R221, R217, 0x1, R218 ;  /* 0x00000001d9dd7824 */ /* 0x000fc600078e02da */
[----:B------:R-:W-:-:S05]  /*5e590*/  FFMA R217, R219, R126, R220 ;  /* 0x0000007edbd97223 */ /* 0x000fca00000000dc */
[----:B------:R-:W-:-:S04]  /*5e5a0*/  SHF.R.U32.HI R218, RZ, 0x17, R217 ;  /* 0x00000017ffda7819 */ /* 0x000fc800000116d9 */
[----:B------:R-:W-:-:S04]  /*5e5b0*/  LOP3.LUT R218, R218, 0xff, RZ, 0xc0, !PT ;  /* 0x000000ffdada7812 */ /* 0x000fc800078ec0ff */
[----:B------:R-:W-:-:S04]  /*5e5c0*/  IADD3 R218, PT, PT, R218, R221, RZ ;  /* 0x000000dddada7210 */ /* 0x000fc80007ffe0ff */
[----:B------:R-:W-:-:S04]  /*5e5d0*/  IADD3 R224, PT, PT, R218, -0x1, RZ ;  /* 0xffffffffdae07810 */ /* 0x000fc80007ffe0ff */
[----:B------:R-:W-:-:S13]  /*5e5e0*/  ISETP.GE.U32.AND P0, PT, R224, 0xfe, PT ;  /* 0x000000fee000780c */ /* 0x000fda0003f06070 */
[----:B------:R-:W-:Y:S05]  /*5e5f0*/  @!P0 BRA `(.L_x_4495) ;  /* 0x0000000000808947 */ /* 0x000fea0003800000 */
[----:B------:R-:W-:-:S13]  /*5e600*/  ISETP.GT.AND P0, PT, R218, 0xfe, PT ;  /* 0x000000feda00780c */ /* 0x000fda0003f04270 */
[----:B------:R-:W-:Y:S05]  /*5e610*/  @P0 BRA `(.L_x_4496) ;  /* 0x00000000006c0947 */ /* 0x000fea0003800000 */
[----:B------:R-:W-:-:S13]  /*5e620*/  ISETP.GE.AND P0, PT, R218, 0x1, PT ;  /* 0x00000001da00780c */ /* 0x000fda0003f06270 */
[----:B------:R-:W-:Y:S05]  /*5e630*/  @P0 BRA `(.L_x_4497) ;  /* 0x0000000000740947 */ /* 0x000fea0003800000 */
[----:B------:R-:W-:Y:S02]  /*5e640*/  ISETP.GE.AND P0, PT, R218, -0x18, PT ;  /* 0xffffffe8da00780c */ /* 0x000fe40003f06270 */
[----:B------:R-:W-:-:S11]  /*5e650*/  LOP3.LUT R217, R217, 0x80000000, RZ, 0xc0, !PT ;  /* 0x80000000d9d97812 */ /* 0x000fd600078ec0ff */
[----:B------:R-:W-:Y:S05]  /*5e660*/  @!P0 BRA `(.L_x_4497) ;  /* 0x0000000000688947 */ /* 0x000fea0003800000 */
[CCC-:B------:R-:W-:Y:S01]  /*5e670*/  FFMA.RP R224, R219.reuse, R126.reuse, R220.reuse ;  /* 0x0000007edbe07223 */ /* 0x1c0fe200000080dc */
[CCC-:B------:R-:W-:Y:S01]  /*5e680*/  FFMA.RM R221, R219.reuse, R126.reuse, R220.reuse ;  /* 0x0000007edbdd7223 */ /* 0x1c0fe200000040dc */
[----:B------:R-:W-:Y:S01]  /*5e690*/  FFMA.RZ R126, R219, R126, R220 ;  /* 0x0000007edb7e7223 */ /* 0x000fe2000000c0dc */
[C---:B------:R-:W-:Y:S02]  /*5e6a0*/  IADD3 R219, PT, PT, R218.reuse, 0x20, RZ ;  /* 0x00000020dadb7810 */ /* 0x040fe40007ffe0ff */
[----:B------:R-:W-:Y:S02]  /*5e6b0*/  ISETP.NE.AND P2, PT, R218, RZ, PT ;  /* 0x000000ffda00720c */ /* 0x000fe40003f45270 */
[----:B------:R-:W-:Y:S02]  /*5e6c0*/  LOP3.LUT R126, R126, 0x7fffff, RZ, 0xc0, !PT ;  /* 0x007fffff7e7e7812 */ /* 0x000fe400078ec0ff */
[----:B------:R-:W-:Y:S02]  /*5e6d0*/  ISETP.NE.AND P1, PT, R218, RZ, PT ;  /* 0x000000ffda00720c */ /* 0x000fe40003f25270 */
[----:B------:R-:W-:-:S02]  /*5e6e0*/  LOP3.LUT R126, R126, 0x800000, RZ, 0xfc, !PT ;  /* 0x008000007e7e7812 */ /* 0x000fc400078efcff */
[----:B------:R-:W-:Y:S02]  /*5e6f0*/  IADD3 R218, PT, PT, -R218, RZ, RZ ;  /* 0x000000ffdada7210 */ /* 0x000fe40007ffe1ff */
[----:B------:R-:W-:Y:S02]  /*5e700*/  SHF.L.U32 R219, R126, R219, RZ ;  /* 0x000000db7edb7219 */ /* 0x000fe400000006ff */
[----:B------:R-:W-:Y:S02]  /*5e710*/  FSETP.NEU.FTZ.AND P0, PT, R224, R221, PT ;  /* 0x000000dde000720b */ /* 0x000fe40003f1d000 */
[----:B------:R-:W-:Y:S02]  /*5e720*/  ISETP.NE.AND P1, PT, R219, RZ, P1 ;  /* 0x000000ffdb00720c */ /* 0x000fe40000f25270 */
[----:B------:R-:W-:Y:S02]  /*5e730*/  SEL R218, R218, RZ, P2 ;  /* 0x000000ffdada7207 */ /* 0x000fe40001000000 */
[----:B------:R-:W-:-:S02]  /*5e740*/  PLOP3.LUT P0, PT, P0, P1, PT, 0xf8, 0x8f ;  /* 0x00000000008f781c */ /* 0x000fc40000703f70 */
[----:B------:R-:W-:Y:S02]  /*5e750*/  SHF.R.U32.HI R218, RZ, R218, R126 ;  /* 0x000000daffda7219 */ /* 0x000fe4000001167e */
[----:B------:R-:W-:Y:S02]  /*5e760*/  SEL R219, RZ, 0x1, !P0 ;  /* 0x00000001ffdb7807 */ /* 0x000fe40004000000 */
[----:B------:R-:W-:-:S04]  /*5e770*/  SHF.R.U32.HI R126, RZ, 0x1, R218 ;  /* 0x00000001ff7e7819 */ /* 0x000fc800000116da */
[----:B------:R-:W-:-:S04]  /*5e780*/  LOP3.LUT R219, R219, 0x1, R126, 0xf8, !PT ;  /* 0x00000001dbdb7812 */ /* 0x000fc800078ef87e */
[----:B------:R-:W-:-:S04]  /*5e790*/  LOP3.LUT R218, R219, R218, RZ, 0xc0, !PT ;  /* 0x000000dadbda7212 */ /* 0x000fc800078ec0ff */
[----:B------:R-:W-:-:S04]  /*5e7a0*/  IADD3 R126, PT, PT, R126, R218, RZ ;  /* 0x000000da7e7e7210 */ /* 0x000fc80007ffe0ff */
[----:B------:R-:W-:Y:S01]  /*5e7b0*/  LOP3.LUT R217, R126, R217, RZ, 0xfc, !PT ;  /* 0x000000d97ed97212 */ /* 0x000fe200078efcff */
[----:B------:R-:W-:Y:S06]  /*5e7c0*/  BRA `(.L_x_4497) ;  /* 0x0000000000107947 */ /* 0x000fec0003800000 */
.L_x_4496:
[----:B------:R-:W-:-:S04]  /*5e7d0*/  LOP3.LUT R217, R217, 0x80000000, RZ, 0xc0, !PT ;  /* 0x80000000d9d97812 */ /* 0x000fc800078ec0ff */
[----:B------:R-:W-:Y:S01]  /*5e7e0*/  LOP3.LUT R217, R217, 0x7f800000, RZ, 0xfc, !PT ;  /* 0x7f800000d9d97812 */ /* 0x000fe200078efcff */
[----:B------:R-:W-:Y:S06]  /*5e7f0*/  BRA `(.L_x_4497) ;  /* 0x0000000000047947 */ /* 0x000fec0003800000 */
.L_x_4495:
[----:B------:R-:W-:-:S07]  /*5e800*/  LEA R217, R221, R217, 0x17 ;  /* 0x000000d9ddd97211 */ /* 0x000fce00078eb8ff */
.L_x_4497:
[----:B------:R-:W-:Y:S05]  /*5e810*/  BSYNC.RECONVERGENT B1 ;  /* 0x0000000000017941 */ /* 0x000fea0003800200 */
.L_x_4494:
[----:B------:R-:W-:Y:S05]  /*5e820*/  BRA `(.L_x_4498) ;  /* 0x0000000000207947 */ /* 0x000fea0003800000 */
.L_x_4493:
[----:B------:R-:W-:-:S04]  /*5e830*/  LOP3.LUT R126, R219, 0x80000000, R126, 0x48, !PT ;  /* 0x80000000db7e7812 */ /* 0x000fc800078e487e */
[----:B------:R-:W-:Y:S01]  /*5e840*/  LOP3.LUT R217, R126, 0x7f800000, RZ, 0xfc, !PT ;  /* 0x7f8000007ed97812 */ /* 0x000fe200078efcff */
[----:B------:R-:W-:Y:S06]  /*5e850*/  BRA `(.L_x_4498) ;  /* 0x0000000000147947 */ /* 0x000fec0003800000 */
.L_x_4492:
[----:B------:R-:W-:Y:S01]  /*5e860*/  LOP3.LUT R217, R219, 0x80000000, R126, 0x48, !PT ;  /* 0x80000000dbd97812 */ /* 0x000fe200078e487e */
[----:B------:R-:W-:Y:S06]  /*5e870*/  BRA `(.L_x_4498) ;  /* 0x00000000000c7947 */ /* 0x000fec0003800000 */
.L_x_4491:
[----:B------:R-:W0:Y:S01]  /*5e880*/  MUFU.RSQ R217, -QNAN ;  /* 0xffc0000000d97908 */ /* 0x000e220000001400 */
[----:B------:R-:W-:Y:S05]  /*5e890*/  BRA `(.L_x_4498) ;  /* 0x0000000000047947 */ /* 0x000fea0003800000 */
.L_x_4490:
[----:B------:R-:W-:-:S07]  /*5e8a0*/  FADD.FTZ R217, R126, R177 ;  /* 0x000000b17ed97221 */ /* 0x000fce0000010000 */
.L_x_4498:
[----:B------:R-:W-:Y:S05]  /*5e8b0*/  BSYNC.RECONVERGENT B0 ;  /* 0x0000000000007941 */ /* 0x000fea0003800200 */
.L_x_4488:
[----:B------:R-:W-:Y:S01]  /*5e8c0*/  MOV R126, R127 ;  /* 0x0000007f007e7202 */ /* 0x000fe20000000f00 */
[----:B------:R-:W-:-:S04]  /*5e8d0*/  HFMA2 R127, -RZ, RZ, 0, 0 ;  /* 0x00000000ff7f7431 */ /* 0x000fc800000001ff */
[----:B0-----:R-:W-:Y:S05]  /*5e8e0*/  RET.REL.NODEC R126 `(_ZN18transformer_engine49scaled_aligned_causal_masked_softmax_warp_forwardI13__nv_bfloat16S1_fLi14EEEvPT0_PKT_T1_iii) ;  /* 0xfffffa147ec47950 */ /* 0x001fea0003c3ffff */
.L_x_4499:
        /* <DEDUP_REMOVED lines=9> */
.L_x_12114:


//--------------------- .text._ZN18transformer_engine49scaled_aligned_causal_masked_softmax_warp_forwardI13__nv_bfloat16S1_fLi13EEEvPT0_PKT_T1_iii --------------------------
	.section	.text._ZN18transformer_engine49scaled_aligned_causal_masked_softmax_warp_forwardI13__nv_bfloat16S1_fLi13EEEvPT0_PKT_T1_iii,"ax",@progbits
	.align	128
        .global         _ZN18transformer_engine49scaled_aligned_causal_masked_softmax_warp_forwardI13__nv_bfloat16S1_fLi13EEEvPT0_PKT_T1_iii
        .type           _ZN18transformer_engine49scaled_aligned_causal_masked_softmax_warp_forwardI13__nv_bfloat16S1_fLi13EEEvPT0_PKT_T1_iii,@function
        .size           _ZN18transformer_engine49scaled_aligned_causal_masked_softmax_warp_forwardI13__nv_bfloat16S1_fLi13EEEvPT0_PKT_T1_iii,(.L_x_12115 - _ZN18transformer_engine49scaled_aligned_causal_masked_softmax_warp_forwardI13__nv_bfloat16S1_fLi13EEEvPT0_PKT_T1_iii)
        .other          _ZN18transformer_engine49scaled_aligned_causal_masked_softmax_warp_forwardI13__nv_bfloat16S1_fLi13EEEvPT0_PKT_T1_iii,@"STO_CUDA_ENTRY STV_DEFAULT"
_ZN18transformer_engine49scaled_aligned_causal_masked_softmax_warp_forwardI13__nv_bfloat16S1_fLi13EEEvPT0_PKT_T1_iii:
.text._ZN18transformer_engine49scaled_aligned_causal_masked_softmax_warp_forwardI13__nv_bfloat16S1_fLi13EEEvPT0_PKT_T1_iii:
        /* <DEDUP_REMOVED lines=26> */
[----:B------:R-:W-:-:S04]  /*01a0*/  IMAD.HI.U32 R3, R3, R0, RZ ;  /* 0x0000000003037227 */ /* 0x000fc800078e00ff */
[----:B------:R-:W-:-:S04]  /*01b0*/  IMAD.MOV R3, RZ, RZ, -R3 ;  /* 0x000000ffff037224 */ /* 0x000fc800078e0a03 */
[----:B------:R-:W-:-:S05]  /*01c0*/  IMAD R0, R7, R3, R0 ;  /* 0x0000000307007224 */ /* 0x000fca00078e0200 */
[----:B------:R-:W-:-:S13]  /*01d0*/  ISETP.GT.U32.AND P0, PT, R7, R0, PT ;  /* 0x000000000700720c */ /* 0x000fda0003f04070 */
[----:B------:R-:W-:Y:S02]  /*01e0*/  @!P0 IADD3 R0, PT, PT, R0, -R7, RZ ;  /* 0x8000000700008210 */ /* 0x000fe40007ffe0ff */
[----:B------:R-:W-:Y:S02]  /*01f0*/  ISETP.NE.AND P0, PT, R6, RZ, PT ;  /* 0x000000ff0600720c */ /* 0x000fe40003f05270 */
[----:B------:R-:W-:-:S13]  /*0200*/  ISETP.GT.U32.AND P1, PT, R7, R0, PT ;  /* 0x000000000700720c */ /* 0x000fda0003f24070 */
[----:B------:R-:W-:Y:S02]  /*0210*/  @!P1 IADD3 R0, PT, PT, R0, -R7, RZ ;  /* 0x8000000700009210 */ /* 0x000fe40007ffe0ff */
[----:B0-----:R-:W-:Y:S02]  /*0220*/  ISETP.GE.AND P1, PT, R5, UR7, PT ;  /* 0x0000000705007c0c */ /* 0x001fe4000bf26270 */
[----:B------:R-:W-:Y:S02]  /*0230*/  @!P2 IADD3 R0, PT, PT, -R0, RZ, RZ ;  /* 0x000000ff0000a210 */ /* 0x000fe40007ffe1ff */
[----:B------:R-:W-:-:S04]  /*0240*/  @!P0 LOP3.LUT R0, RZ, R6, RZ, 0x33, !PT ;  /* 0x00000006ff008212 */ /* 0x000fc800078e33ff */
[----:B------:R-:W-:Y:S02]  /*0250*/  IADD3 R248, PT, PT, R0, R8, -R6 ;  /* 0x0000000800f87210 */ /* 0x000fe40007ffe806 */
[----:B------:R-:W-:-:S05]  /*0260*/  MOV R6, 0xc61c4000 ;  /* 0xc61c400000067802 */ /* 0x000fca0000000f00 */
[----:B------:R0:W-:Y:S01]  /*0270*/  STL [R1], R6 ;  /* 0x0000000601007387 */ /* 0x0001e20000100800 */
[----:B----4-:R-:W-:Y:S05]  /*0280*/  @P1 BRA `(.L_x_4501) ;  /* 0x0000007c00341947 */ /* 0x010fea0003800000 */
[----:B------:R-:W1:Y:S01]  /*0290*/  LDC.64 R122, c[0x0][0x388] ;  /* 0x0000e200ff7a7b82 */ /* 0x000e620000000a00 */
[C---:B------:R-:W-:Y:S01]  /*02a0*/  ISETP.GT.AND P5, PT, R126.reuse, R248, PT ;  /* 0x000000f87e00720c */ /* 0x040fe20003fa4270 */
[C---:B------:R-:W-:Y:S01]  /*02b0*/  VIADD R7, R126.reuse, 0x100 ;  /* 0x000001007e077836 */ /* 0x040fe20000000000 */
[C---:B------:R-:W-:Y:S01]  /*02c0*/  IADD3 R3, PT, PT, R126.reuse, 0x80, RZ ;  /* 0x000000807e037810 */ /* 0x040fe20007ffe0ff */
[----:B------:R-:W-:Y:S01]  /*02d0*/  IMAD R5, R5, R8, R126 ;  /* 0x0000000805057224 */ /* 0x000fe200078e027e */
[C---:B------:R-:W-:Y:S01]  /*02e0*/  IADD3 R9, PT, PT, R126.reuse, 0x180, RZ ;  /* 0x000001807e097810 */ /* 0x040fe20007ffe0ff */
[----:B------:R-:W-:Y:S01]  /*02f0*/  BSSY.RECONVERGENT B1, `(.L_x_4502) ;  /* 0x0000025000017945 */ /* 0x000fe20003800200 */
[-C--:B------:R-:W-:Y:S02]  /*0300*/  ISETP.GT.AND P1, PT, R7, R248.reuse, PT ;  /* 0x000000f80700720c */ /* 0x080fe40003f24270 */
[----:B------:R-:W-:Y:S02]  /*0310*/  ISETP.GT.AND P0, PT, R3, R248, PT ;  /* 0x000000f80300720c */ /* 0x000fe40003f04270 */
[----:B------:R-:W-:-:S02]  /*0320*/  IADD3 R7, PT, PT, R126, 0x280, RZ ;  /* 0x000002807e077810 */ /* 0x000fc40007ffe0ff */
[C---:B------:R-:W-:Y:S02]  /*0330*/  IADD3 R3, PT, PT, R126.reuse, 0x200, RZ ;  /* 0x000002007e037810 */ /* 0x040fe40007ffe0ff */
[-C--:B------:R-:W-:Y:S01]  /*0340*/  ISETP.GT.AND P4, PT, R7, R248.reuse, PT ;  /* 0x000000f80700720c */ /* 0x080fe20003f84270 */
[C---:B------:R-:W-:Y:S01]  /*0350*/  VIADD R7, R126.reuse, 0x380 ;  /* 0x000003807e077836 */ /* 0x040fe20000000000 */
[-C--:B------:R-:W-:Y:S02]  /*0360*/  ISETP.GT.AND P2, PT, R9, R248.reuse, PT ;  /* 0x000000f80900720c */ /* 0x080fe40003f44270 */
[----:B------:R-:W-:Y:S02]  /*0370*/  ISETP.GT.AND P3, PT, R3, R248, PT ;  /* 0x000000f80300720c */ /* 0x000fe40003f64270 */
[----:B------:R-:W-:Y:S02]  /*0380*/  MOV R129, 0xc61c4000 ;  /* 0xc61c400000817802 */ /* 0x000fe40000000f00 */
[----:B------:R-:W-:Y:S01]  /*0390*/  MOV R128, 0xc61c4000 ;  /* 0xc61c400000807802 */ /* 0x000fe20000000f00 */
[----:B-1----:R-:W-:Y:S01]  /*03a0*/  IMAD.WIDE R122, R5, 0x2, R122 ;  /* 0x00000002057a7825 */ /* 0x002fe200078e027a */
[----:B------:R-:W-:-:S02]  /*03b0*/  IADD3 R5, PT, PT, R126, 0x300, RZ ;  /* 0x000003007e057810 */ /* 0x000fc40007ffe0ff */
[----:B------:R-:W-:Y:S01]  /*03c0*/  MOV R252, 0xc61c4000 ;  /* 0xc61c400000fc7802 */ /* 0x000fe20000000f00 */
[----:B------:R-:W-:Y:S06]  /*03d0*/  @P5 BRA `(.L_x_4503) ;  /* 0x0000000000585947 */ /* 0x000fec0003800000 */
[----:B------:R-:W2:Y:S01]  /*03e0*/  LDG.E.64 R10, desc[UR4][R122.64] ;  /* 0x000000047a0a7981 */ /* 0x000ea2000c1e1b00 */
[C---:B------:R-:W-:Y:S01]  /*03f0*/  ISETP.GE.U32.AND P6, PT, R126.reuse, R248, PT ;  /* 0x000000f87e00720c */ /* 0x040fe20003fc6070 */
[----:B------:R-:W1:Y:S01]  /*0400*/  LDCU UR8, c[0x0][0x390] ;  /* 0x00007200ff0877ac */ /* 0x000e620008000800 */
[C---:B------:R-:W-:Y:S01]  /*0410*/  IADD3 R3, PT, PT, R126.reuse, 0x2, RZ ;  /* 0x000000027e037810 */ /* 0x040fe20007ffe0ff */
[----:B------:R-:W-:Y:S01]  /*0420*/  HFMA2 R128, -RZ, RZ, -6.109375, 2 ;  /* 0xc61c4000ff807431 */ /* 0x000fe200000001ff */
[----:B------:R-:W-:Y:S02]  /*0430*/  MOV R4, R6 ;  /* 0x0000000600047202 */ /* 0x000fe40000000f00 */
[----:B------:R-:W-:Y:S02]  /*0440*/  ISETP.GT.U32.AND P5, PT, R3, R248, PT ;  /* 0x000000f80300720c */ /* 0x000fe40003fa4070 */
[----:B------:R-:W-:-:S11]  /*0450*/  IADD3 R3, PT, PT, R126, 0x3, RZ ;  /* 0x000000037e037810 */ /* 0x000fd60007ffe0ff */
[----:B------:R-:W3:Y:S01]  /*0460*/  @!P5 LDC R9, c[0x0][0x390] ;  /* 0x0000e400ff09db82 */ /* 0x000ee20000000800 */
[----:B------:R-:W-:Y:S01]  /*0470*/  IMAD.MOV.U32 R129, RZ, RZ, -0x39e3c000 ;  /* 0xc61c4000ff817424 */ /* 0x000fe200078e00ff */
[----:B--2---:R-:W-:-:S04]  /*0480*/  @!P6 SHF.R.U64 R0, R10, 0x10, R11 ;  /* 0x000000100a00e819 */ /* 0x004fc8000000120b */
[----:B------:R-:W-:-:S05]  /*0490*/  @!P6 SHF.L.U32 R0, R0, 0x10, RZ ;  /* 0x000000100000e819 */ /* 0x000fca00000006ff */
[----:B-1----:R-:W-:Y:S01]  /*04a0*/  @!P6 FMUL R128, R0, UR8 ;  /* 0x000000080080ec20 */ /* 0x002fe20008400000 */
[----:B------:R-:W-:-:S13]  /*04b0*/  ISETP.GT.U32.AND P6, PT, R3, R248, PT ;  /* 0x000000f80300720c */ /* 0x000fda0003fc4070 */
[----:B------:R-:W-:-:S04]  /*04c0*/  @!P6 SHF.R.U32.HI R2, RZ, 0x10, R11 ;  /* 0x00000010ff02e819 */ /* 0x000fc8000001160b */
[----:B------:R-:W-:-:S05]  /*04d0*/  @!P6 SHF.L.U32 R2, R2, 0x10, RZ ;  /* 0x000000100202e819 */ /* 0x000fca00000006ff */
[----:B------:R-:W-:-:S05]  /*04e0*/  @!P6 FMUL R4, R2, UR8 ;  /* 0x000000080204ec20 */ /* 0x000fca0008400000 */
[----:B------:R1:W-:Y:S01]  /*04f0*/  @!P6 STL [R1], R4 ;  /* 0x000000040100e387 */ /* 0x0003e20000100800 */
[----:B------:R-:W-:Y:S02]  /*0500*/  @!P5 SHF.L.U32 R0, R11, 0x10, RZ ;  /* 0x000000100b00d819 */ /* 0x000fe400000006ff */
[----:B------:R-:W-:-:S03]  /*0510*/  SHF.L.U32 R252, R10, 0x10, RZ ;  /* 0x000000100afc7819 */ /* 0x000fc600000006ff */
[----:B---3--:R-:W-:Y:S02]  /*0520*/  @!P5 FMUL R129, R0, R9 ;  /* 0x000000090081d220 */ /* 0x008fe40000400000 */
[----:B------:R-:W-:-:S07]  /*0530*/  FMUL R252, R252, UR8 ;  /* 0x00000008fcfc7c20 */ /* 0x000fce0008400000 */
.L_x_4503:
[----:B------:R-:W-:Y:S05]  /*0540*/  BSYNC.RECONVERGENT B1 ;  /* 0x0000000000017941 */ /* 0x000fea0003800200 */
.L_x_4502:
[----:B------:R-:W-:Y:S01]  /*0550*/  BSSY.RECONVERGENT B1, `(.L_x_4504) ;  /* 0x000001f000017945 */ /* 0x000fe20003800200 */
[----:B------:R-:W-:Y:S01]  /*0560*/  HFMA2 R121, -RZ, RZ, -6.109375, 2 ;  /* 0xc61c4000ff797431 */ /* 0x000fe200000001ff */
[-C--:B------:R-:W-:Y:S01]  /*0570*/  ISETP.GT.AND P5, PT, R5, R248.reuse, PT ;  /* 0x000000f80500720c */ /* 0x080fe20003fa4270 */
[----:B------:R-:W-:Y:S01]  /*0580*/  HFMA2 R119, -RZ, RZ, -6.109375, 2 ;  /* 0xc61c4000ff777431 */ /* 0x000fe200000001ff */
[----:B------:R-:W-:Y:S01]  /*0590*/  ISETP.GT.AND P6, PT, R7, R248, PT ;  /* 0x000000f80700720c */ /* 0x000fe20003fc4270 */
[----:B------:R-:W-:Y:S01]  /*05a0*/  VIADD R5, R126, 0x400 ;  /* 0x000004007e057836 */ /* 0x000fe20000000000 */
[----:B------:R-:W-:Y:S02]  /*05b0*/  MOV R127, 0xc61c4000 ;  /* 0xc61c4000007f7802 */ /* 0x000fe40000000f00 */
[----:B------:R-:W-:Y:S01]  /*05c0*/  MOV R120, 0xc61c4000 ;  /* 0xc61c400000787802 */ /* 0x000fe20000000f00 */
[----:B------:R-:W-:Y:S08]  /*05d0*/  @P0 BRA `(.L_x_4505) ;  /* 0x0000000000580947 */ /* 0x000ff00003800000 */
[----:B------:R-:W2:Y:S01]  /*05e0*/  LDG.E.64 R8, desc[UR4][R122.64+0x100] ;  /* 0x000100047a087981 */ /* 0x000ea2000c1e1b00 */
[C---:B------:R-:W-:Y:S01]  /*05f0*/  IADD3 R3, PT, PT, R126.reuse, 0x82, RZ ;  /* 0x000000827e037810 */ /* 0x040fe20007ffe0ff */
[----:B------:R-:W3:Y:S01]  /*0600*/  LDCU UR8, c[0x0][0x390] ;  /* 0x00007200ff0877ac */ /* 0x000ee20008000800 */
[----:B------:R-:W-:Y:S02]  /*0610*/  MOV R121, 0xc61c4000 ;  /* 0xc61c400000797802 */ /* 0x000fe40000000f00 */
[----:B------:R-:W-:Y:S02]  /*0620*/  ISETP.GT.U32.AND P0, PT, R3, R248, PT ;  /* 0x000000f80300720c */ /* 0x000fe40003f04070 */
[----:B------:R-:W-:Y:S02]  /*0630*/  IADD3 R3, PT, PT, R126, 0x81, RZ ;  /* 0x000000817e037810 */ /* 0x000fe40007ffe0ff */
[----:B------:R-:W-:Y:S02]  /*0640*/  MOV R120, 0xc61c4000 ;  /* 0xc61c400000787802 */ /* 0x000fe40000000f00 */
[----:B------:R-:W-:-:S07]  /*0650*/  MOV R127, 0xc61c4000 ;  /* 0xc61c4000007f7802 */ /* 0x000fce0000000f00 */
[----:B------:R-:W4:Y:S01]  /*0660*/  @!P0 LDC R7, c[0x0][0x390] ;  /* 0x0000e400ff078b82 */ /* 0x000f220000000800 */
[----:B--2---:R-:W-:Y:S02]  /*0670*/  @!P0 SHF.L.U32 R0, R9, 0x10, RZ ;  /* 0x0000001009008819 */ /* 0x004fe400000006ff */
[----:B------:R-:W-:-:S03]  /*0680*/  SHF.L.U32 R119, R8, 0x10, RZ ;  /* 0x0000001008777819 */ /* 0x000fc600000006ff */
[----:B----4-:R-:W-:Y:S01]  /*0690*/  @!P0 FMUL R121, R0, R7 ;  /* 0x0000000700798220 */ /* 0x010fe20000400000 */
[----:B------:R-:W-:Y:S01]  /*06a0*/  ISETP.GT.U32.AND P0, PT, R3, R248, PT ;  /* 0x000000f80300720c */ /* 0x000fe20003f04070 */
[----:B---3--:R-:W-:Y:S01]  /*06b0*/  FMUL R119, R119, UR8 ;  /* 0x0000000877777c20 */ /* 0x008fe20008400000 */
[----:B------:R-:W-:-:S11]  /*06c0*/  IADD3 R3, PT, PT, R126, 0x83, RZ ;  /* 0x000000837e037810 */ /* 0x000fd60007ffe0ff */
[----:B------:R-:W-:-:S05]  /*06d0*/  @!P0 SHF.R.U64 R0, R8, 0x10, R9 ;  /* 0x0000001008008819 */ /* 0x000fca0000001209 */
[----:B------:R-:W-:-:S04]  /*06e0*/  @!P0 IMAD.U32 R0, R0, 0x10000, RZ ;  /* 0x0001000000008824 */ /* 0x000fc800078e00ff */
[----:B------:R-:W-:Y:S01]  /*06f0*/  @!P0 FMUL R120, R0, UR8 ;  /* 0x0000000800788c20 */ /* 0x000fe20008400000 */
[----:B------:R-:W-:-:S13]  /*0700*/  ISETP.GT.U32.AND P0, PT, R3, R248, PT ;  /* 0x000000f80300720c */ /* 0x000fda0003f04070 */
[----:B------:R-:W-:-:S04]  /*0710*/  @!P0 SHF.R.U32.HI R0, RZ, 0x10, R9 ;  /* 0x00000010ff008819 */ /* 0x000fc80000011609 */
[----:B------:R-:W-:-:S05]  /*0720*/  @!P0 SHF.L.U32 R0, R0, 0x10, RZ ;  /* 0x0000001000008819 */ /* 0x000fca00000006ff */
[----:B------:R-:W-:-:S07]  /*0730*/  @!P0 FMUL R127, R0, UR8 ;  /* 0x00000008007f8c20 */ /* 0x000fce0008400000 */
.L_x_4505:
[----:B------:R-:W-:Y:S05]  /*0740*/  BSYNC.RECONVERGENT B1 ;  /* 0x0000000000017941 */ /* 0x000fea0003800200 */
.L_x_4504:
[----:B------:R-:W-:Y:S01]  /*0750*/  BSSY.RECONVERGENT B1, `(.L_x_4506) ;  /* 0x000001e000017945 */ /* 0x000fe20003800200 */
[----:B------:R-:W-:Y:S01]  /*0760*/  HFMA2 R117, -RZ, RZ, -6.109375, 2 ;  /* 0xc61c4000ff757431 */ /* 0x000fe200000001ff */
[----:B------:R-:W-:Y:S01]  /*0770*/  ISETP.GT.AND P0, PT, R5, R248, PT ;  /* 0x000000f80500720c */ /* 0x000fe20003f04270 */
[----:B------:R-:W-:Y:S01]  /*0780*/  IMAD.MOV.U32 R116, RZ, RZ, -0x39e3c000 ;  /* 0xc61c4000ff747424 */ /* 0x000fe200078e00ff */
[----:B------:R-:W-:Y:S02]  /*0790*/  MOV R118, 0xc61c4000 ;  /* 0xc61c400000767802 */ /* 0x000fe40000000f00 */
[----:B------:R-:W-:Y:S02]  /*07a0*/  IADD3 R5, PT, PT, R126, 0x480, RZ ;  /* 0x000004807e057810 */ /* 0x000fe40007ffe0ff */
[----:B------:R-:W-:Y:S01]  /*07b0*/  MOV R115, 0xc61c4000 ;  /* 0xc61c400000737802 */ /* 0x000fe20000000f00 */
[----:B------:R-:W-:Y:S06]  /*07c0*/  @P1 BRA `(.L_x_4507) ;  /* 0x0000000000581947 */ /* 0x000fec0003800000 */
[----:B------:R-:W2:Y:S01]  /*07d0*/  LDG.E.64 R8, desc[UR4][R122.64+0x200] ;  /* 0x000200047a087981 */ /* 0x000ea2000c1e1b00 */
[C---:B------:R-:W-:Y:S01]  /*07e0*/  IADD3 R3, PT, PT, R126.reuse, 0x102, RZ ;  /* 0x000001027e037810 */ /* 0x040fe20007ffe0ff */
[----:B------:R-:W3:Y:S01]  /*07f0*/  LDCU UR8, c[0x0][0x390] ;  /* 0x00007200ff0877ac */ /* 0x000ee20008000800 */
[----:B------:R-:W-:Y:S01]  /*0800*/  MOV R117, 0xc61c4000 ;  /* 0xc61c400000757802 */ /* 0x000fe20000000f00 */
[----:B------:R-:W-:Y:S01]  /*0810*/  IMAD.MOV.U32 R116, RZ, RZ, -0x39e3c000 ;  /* 0xc61c4000ff747424 */ /* 0x000fe200078e00ff */
[----:B------:R-:W-:Y:S02]  /*0820*/  ISETP.GT.U32.AND P1, PT, R3, R248, PT ;  /* 0x000000f80300720c */ /* 0x000fe40003f24070 */
[----:B------:R-:W-:Y:S02]  /*0830*/  IADD3 R3, PT, PT, R126, 0x101, RZ ;  /* 0x000001017e037810 */ /* 0x000fe40007ffe0ff */
[----:B------:R-:W-:-:S09]  /*0840*/  MOV R118, 0xc61c4000 ;  /* 0xc61c400000767802 */ /* 0x000fd20000000f00 */
[----:B------:R-:W4:Y:S01]  /*0850*/  @!P1 LDC R7, c[0x0][0x390] ;  /* 0x0000e400ff079b82 */ /* 0x000f220000000800 */
[----:B--2---:R-:W-:Y:S02]  /*0860*/  @!P1 SHF.L.U32 R0, R9, 0x10, RZ ;  /* 0x0000001009009819 */ /* 0x004fe400000006ff */
[----:B------:R-:W-:-:S03]  /*0870*/  SHF.L.U32 R115, R8, 0x10, RZ ;  /* 0x0000001008737819 */ /* 0x000fc600000006ff */
[----:B----4-:R-:W-:Y:S01]  /*0880*/  @!P1 FMUL R117, R0, R7 ;  /* 0x0000000700759220 */ /* 0x010fe20000400000 */
[----:B------:R-:W-:Y:S01]  /*0890*/  ISETP.GT.U32.AND P1, PT, R3, R248, PT ;  /* 0x000000f80300720c */ /* 0x000fe20003f24070 */
[----:B---3--:R-:W-:Y:S01]  /*08a0*/  FMUL R115, R115, UR8 ;  /* 0x0000000873737c20 */ /* 0x008fe20008400000 */
[----:B------:R-:W-:-:S11]  /*08b0*/  IADD3 R3, PT, PT, R126, 0x103, RZ ;  /* 0x000001037e037810 */ /* 0x000fd60007ffe0ff */
[----:B------:R-:W-:-:S04]  /*08c0*/  @!P1 SHF.R.U64 R0, R8, 0x10, R9 ;  /* 0x0000001008009819 */ /* 0x000fc80000001209 */
[----:B------:R-:W-:-:S05]  /*08d0*/  @!P1 SHF.L.U32 R0, R0, 0x10, RZ ;  /* 0x0000001000009819 */ /* 0x000fca00000006ff */
[----:B------:R-:W-:Y:S01]  /*08e0*/  @!P1 FMUL R116, R0, UR8 ;  /* 0x0000000800749c20 */ /* 0x000fe20008400000 */
[----:B------:R-:W-:-:S13]  /*08f0*/  ISETP.GT.U32.AND P1, PT, R3, R248, PT ;  /* 0x000000f80300720c */ /* 0x000fda0003f24070 */
[----:B------:R-:W-:-:S04]  /*0900*/  @!P1 SHF.R.U32.HI R0, RZ, 0x10, R9 ;  /* 0x00000010ff009819 */ /* 0x000fc80000011609 */
[----:B------:R-:W-:-:S05]  /*0910*/  @!P1 SHF.L.U32 R0, R0, 0x10, RZ ;  /* 0x0000001000009819 */ /* 0x000fca00000006ff */
[----:B------:R-:W-:-:S07]  /*0920*/  @!P1 FMUL R118, R0, UR8 ;  /* 0x0000000800769c20 */ /* 0x000fce0008400000 */
.L_x_4507:
[----:B------:R-:W-:Y:S05]  /*0930*/  BSYNC.RECONVERGENT B1 ;  /* 0x0000000000017941 */ /* 0x000fea0003800200 */
.L_x_4506:
[----:B------:R-:W-:Y:S01]  /*0940*/  BSSY.RECONVERGENT B1, `(.L_x_4508) ;  /* 0x000001e000017945 */ /* 0x000fe20003800200 */
[----:B------:R-:W-:Y:S01]  /*0950*/  HFMA2 R114, -RZ, RZ, -6.109375, 2 ;  /* 0xc61c4000ff727431 */ /* 0x000fe200000001ff */
[----:B------:R-:W-:Y:S01]  /*0960*/  ISETP.GT.AND P1, PT, R5, R248, PT ;  /* 0x000000f80500720c */ /* 0x000fe20003f24270 */
[----:B------:R-:W-:Y:S02]  /*0970*/  HFMA2 R111, -RZ, RZ, -6.109375, 2 ;  /* 0xc61c4000ff6f7431 */ /* 0x000fe400000001ff */
[----:B------:R-:W-:Y:S01]  /*0980*/  IMAD.MOV.U32 R113, RZ, RZ, -0x39e3c000 ;  /* 0xc61c4000ff717424 */ /* 0x000fe200078e00ff */
[----:B------:R-:W-:Y:S02]  /*0990*/  MOV R112, 0xc61c4000 ;  /* 0xc61c400000707802 */ /* 0x000fe40000000f00 */
[----:B------:R-:W-:Y:S01]  /*09a0*/  IADD3 R5, PT, PT, R126, 0x500, RZ ;  /* 0x000005007e057810 */ /* 0x000fe20007ffe0ff */
[----:B------:R-:W-:Y:S06]  /*09b0*/  @P2 BRA `(.L_x_4509) ;  /* 0x0000000000582947 */ /* 0x000fec0003800000 */
[----:B------:R-:W2:Y:S01]  /*09c0*/  LDG.E.64 R8, desc[UR4][R122.64+0x300] ;  /* 0x000300047a087981 */ /* 0x000ea2000c1e1b00 */
[C---:B------:R-:W-:Y:S01]  /*09d0*/  IADD3 R3, PT, PT, R126.reuse, 0x182, RZ ;  /* 0x000001827e037810 */ /* 0x040fe20007ffe0ff */
[----:B------:R-:W3:Y:S01]  /*09e0*/  LDCU UR8, c[0x0][0x390] ;  /* 0x00007200ff0877ac */ /* 0x000ee20008000800 */
[----:B------:R-:W-:Y:S02]  /*09f0*/  MOV R113, 0xc61c4000 ;  /* 0xc61c400000717802 */ /* 0x000fe40000000f00 */
[----:B------:R-:W-:Y:S01]  /*0a00*/  ISETP.GT.U32.AND P2, PT, R3, R248, PT ;  /* 0x000000f80300720c */ /* 0x000fe20003f44070 */
[----:B------:R-:W-:Y:S01]  /*0a10*/  VIADD R3, R126, 0x181 ;  /* 0x000001817e037836 */ /* 0x000fe20000000000 */
[----:B------:R-:W-:Y:S02]  /*0a20*/  MOV R112, 0xc61c4000 ;  /* 0xc61c400000707802 */ /* 0x000fe40000000f00 */
        /* <DEDUP_REMOVED lines=15> */
.L_x_4509:
[----:B------:R-:W-:Y:S05]  /*0b20*/  BSYNC.RECONVERGENT B1 ;  /* 0x0000000000017941 */ /* 0x000fea0003800200 */
.L_x_4508:
        /* <DEDUP_REMOVED lines=17> */
[----:B--2---:R-:W-:Y:S02]  /*0c40*/  @!P3 IMAD.U32 R0, R9, 0x10000, RZ ;  /* 0x000100000900b824 */ /* 0x004fe400078e00ff */
[----:B------:R-:W-:Y:S02]  /*0c50*/  IMAD.U32 R107, R8, 0x10000, RZ ;  /* 0x00010000086b7824 */ /* 0x000fe400078e00ff */
        /* <DEDUP_REMOVED lines=11> */
.L_x_4511:
[----:B------:R-:W-:Y:S05]  /*0d10*/  BSYNC.RECONVERGENT B1 ;  /* 0x0000000000017941 */ /* 0x000fea0003800200 */
.L_x_4510:
[----:B------:R-:W-:Y:S01]  /*0d20*/  BSSY.RECONVERGENT B1, `(.L_x_4512) ;  /* 0x000001e000017945 */ /* 0x000fe20003800200 */
[----:B------:R-:W-:Y:S01]  /*0d30*/  HFMA2 R106, -RZ, RZ, -6.109375, 2 ;  /* 0xc61c4000ff6a7431 */ /* 0x000fe200000001ff */
[----:B------:R-:W-:Y:S01]  /*0d40*/  ISETP.GT.AND P3, PT, R5, R248, PT ;  /* 0x000000f80500720c */ /* 0x000fe20003f64270 */
[----:B------:R-:W-:Y:S01]  /*0d50*/  HFMA2 R104, -RZ, RZ, -6.109375, 2 ;  /* 0xc61c4000ff687431 */ /* 0x000fe200000001ff */
[----:B------:R-:W-:Y:S02]  /*0d60*/  MOV R105, 0xc61c4000 ;  /* 0xc61c400000697802 */ /* 0x000fe40000000f00 */
[----:B------:R-:W-:Y:S02]  /*0d70*/  IADD3 R5, PT, PT, R126, 0x600, RZ ;  /* 0x000006007e057810 */ /* 0x000fe40007ffe0ff */
[----:B------:R-:W-:Y:S01]  /*0d80*/  MOV R103, 0xc61c4000 ;  /* 0xc61c400000677802 */ /* 0x000fe20000000f00 */
[----:B------:R-:W-:Y:S06]  /*0d90*/  @P4 BRA `(.L_x_4513) ;  /* 0x0000000000584947 */ /* 0x000fec0003800000 */
[----:B------:R-:W2:Y:S01]  /*0da0*/  LDG.E.64 R8, desc[UR4][R122.64+0x500] ;  /* 0x000500047a087981 */ /* 0x000ea2000c1e1b00 */
[C---:B------:R-:W-:Y:S01]  /*0db0*/  IADD3 R3, PT, PT, R126.reuse, 0x282, RZ ;  /* 0x000002827e037810 */ /* 0x040fe20007ffe0ff */
[----:B------:R-:W-:Y:S01]  /*0dc0*/  IMAD.MOV.U32 R105, RZ, RZ, -0x39e3c000 ;  /* 0xc61c4000ff697424 */ /* 0x000fe200078e00ff */
[----:B------:R-:W3:Y:S01]  /*0dd0*/  LDCU UR8, c[0x0][0x390] ;  /* 0x00007200ff0877ac */ /* 0x000ee20008000800 */
[----:B------:R-:W-:Y:S02]  /*0de0*/  MOV R104, 0xc61c4000 ;  /* 0xc61c400000687802 */ /* 0x000fe40000000f00 */
        /* <DEDUP_REMOVED lines=14> */
[----:B------:R-:W-:-:S05]  /*0ed0*/  @!P4 SHF.R.U32.HI R0, RZ, 0x10, R9 ;  /* 0x00000010ff00c819 */ /* 0x000fca0000011609 */
[----:B------:R-:W-:-:S04]  /*0ee0*/  @!P4 IMAD.U32 R0, R0, 0x10000, RZ ;  /* 0x000100000000c824 */ /* 0x000fc800078e00ff */
[----:B------:R-:W-:-:S07]  /*0ef0*/  @!P4 FMUL R106, R0, UR8 ;  /* 0x00000008006acc20 */ /* 0x000fce0008400000 */
.L_x_4513:
[----:B------:R-:W-:Y:S05]  /*0f00*/  BSYNC.RECONVERGENT B1 ;  /* 0x0000000000017941 */ /* 0x000fea0003800200 */
.L_x_4512:
        /* <DEDUP_REMOVED lines=9> */
[C---:B------:R-:W-:Y:S01]  /*0fa0*/  VIADD R3, R126.reuse, 0x302 ;  /* 0x000003027e037836 */ /* 0x040fe20000000000 */
[----:B------:R-:W-:Y:S01]  /*0fb0*/  MOV R101, 0xc61c4000 ;  /* 0xc61c400000657802 */ /* 0x000fe20000000f00 */
[----:B------:R-:W3:Y:S01]  /*0fc0*/  LDCU UR8, c[0x0][0x390] ;  /* 0x00007200ff0877ac */ /* 0x000ee20008000800 */
[----:B------:R-:W-:Y:S01]  /*0fd0*/  MOV R100, 0xc61c4000 ;  /* 0xc61c400000647802 */ /* 0x000fe20000000f00 */
[----:B------:R-:W-:Y:S01]  /*0fe0*/  IMAD.MOV.U32 R102, RZ, RZ, -0x39e3c000 ;  /* 0xc61c4000ff667424 */ /* 0x000fe200078e00ff */
[----:B------:R-:W-:Y:S02]  /*0ff0*/  ISETP.GT.U32.AND P5, PT, R3, R248, PT ;  /* 0x000000f80300720c */ /* 0x000fe40003fa4070 */
[----:B------:R-:W-:-:S11]  /*1000*/  IADD3 R3, PT, PT, R126, 0x301, RZ ;  /* 0x000003017e037810 */ /* 0x000fd60007ffe0ff */
        /* <DEDUP_REMOVED lines=14> */
.L_x_4515:
[----:B------:R-:W-:Y:S05]  /*10f0*/  BSYNC.RECONVERGENT B1 ;  /* 0x0000000000017941 */ /* 0x000fea0003800200 */
.L_x_4514:
[----:B------:R-:W-:Y:S01]  /*1100*/  BSSY.RECONVERGENT B1, `(.L_x_4516) ;  /* 0x000001e000017945 */ /* 0x000fe20003800200 */
[----:B------:R-:W-:Y:S01]  /*1110*/  HFMA2 R98, -RZ, RZ, -6.109375, 2 ;  /* 0xc61c4000ff627431 */ /* 0x000fe200000001ff */
[----:B------:R-:W-:Y:S01]  /*1120*/  ISETP.GT.AND P5, PT, R5, R248, PT ;  /* 0x000000f80500720c */ /* 0x000fe20003fa4270 */
[----:B------:R-:W-:Y:S01]  /*1130*/  HFMA2 R96, -RZ, RZ, -6.109375, 2 ;  /* 0xc61c4000ff607431 */ /* 0x000fe200000001ff */
[----:B------:R-:W-:Y:S01]  /*1140*/  MOV R97, 0xc61c4000 ;  /* 0xc61c400000617802 */ /* 0x000fe20000000f00 */
[----:B------:R-:W-:Y:S01]  /*1150*/  IMAD.MOV.U32 R95, RZ, RZ, -0x39e3c000 ;  /* 0xc61c4000ff5f7424 */ /* 0x000fe200078e00ff */
[----:B------:R-:W-:Y:S01]  /*1160*/  IADD3 R5, PT, PT, R126, 0x700, RZ ;  /* 0x000007007e057810 */ /* 0x000fe20007ffe0ff */
        /* <DEDUP_REMOVED lines=14> */
[----:B------:R-:W-:Y:S02]  /*1250*/  VIADD R3, R126, 0x383 ;  /* 0x000003837e037836 */ /* 0x000fe40000000000 */
[----:B---3--:R-:W-:-:S10]  /*1260*/  FMUL R95, R95, UR8 ;  /* 0x000000085f5f7c20 */ /* 0x008fd40008400000 */
[----:B------:R-:W-:-:S04]  /*1270*/  @!P6 SHF.R.U64 R0, R8, 0x10, R9 ;  /* 0x000000100800e819 */ /* 0x000fc80000001209 */
[----:B------:R-:W-:-:S05]  /*1280*/  @!P6 SHF.L.U32 R0, R0, 0x10, RZ ;  /* 0x000000100000e819 */ /* 0x000fca00000006ff */
[----:B------:R-:W-:Y:S01]  /*1290*/  @!P6 FMUL R96, R0, UR8 ;  /* 0x000000080060ec20 */ /* 0x000fe20008400000 */
[----:B------:R-:W-:-:S13]  /*12a0*/  ISETP.GT.U32.AND P6, PT, R3, R248, PT ;  /* 0x000000f80300720c */ /* 0x000fda0003fc4070 */
[----:B------:R-:W-:-:S04]  /*12b0*/  @!P6 SHF.R.U32.HI R0, RZ, 0x10, R9 ;  /* 0x00000010ff00e819 */ /* 0x000fc80000011609 */
[----:B------:R-:W-:-:S05]  /*12c0*/  @!P6 SHF.L.U32 R0, R0, 0x10, RZ ;  /* 0x000000100000e819 */ /* 0x000fca00000006ff */
[----:B------:R-:W-:-:S07]  /*12d0*/  @!P6 FMUL R98, R0, UR8 ;  /* 0x000000080062ec20 */ /* 0x000fce0008400000 */
.L_x_4517:
[----:B------:R-:W-:Y:S05]  /*12e0*/  BSYNC.RECONVERGENT B1 ;  /* 0x0000000000017941 */ /* 0x000fea0003800200 */
.L_x_4516:
[----:B------:R-:W-:Y:S01]  /*12f0*/  BSSY.RECONVERGENT B1, `(.L_x_4518) ;  /* 0x000001e000017945 */ /* 0x000fe20003800200 */
[----:B------:R-:W-:Y:S01]  /*1300*/  HFMA2 R93, -RZ, RZ, -6.109375, 2 ;  /* 0xc61c4000ff5d7431 */ /* 0x000fe200000001ff */
[----:B------:R-:W-:Y:S01]  /*1310*/  ISETP.GT.AND P6, PT, R5, R248, PT ;  /* 0x000000f80500720c */ /* 0x000fe20003fc4270 */
[----:B------:R-:W-:Y:S01]  /*1320*/  HFMA2 R91, -RZ, RZ, -6.109375, 2 ;  /* 0xc61c4000ff5b7431 */ /* 0x000fe200000001ff */
[----:B------:R-:W-:Y:S01]  /*1330*/  MOV R94, 0xc61c4000 ;  /* 0xc61c4000005e7802 */ /* 0x000fe20000000f00 */
[----:B------:R-:W-:Y:S01]  /*1340*/  VIADD R5, R126, 0x780 ;  /* 0x000007807e057836 */ /* 0x000fe20000000000 */
        /* <DEDUP_REMOVED lines=24> */
.L_x_4519:
[----:B------:R-:W-:Y:S05]  /*14d0*/  BSYNC.RECONVERGENT B1 ;  /* 0x0000000000017941 */ /* 0x000fea0003800200 */
.L_x_4518:
        /* <DEDUP_REMOVED lines=30> */
.L_x_4521:
[----:B------:R-:W-:Y:S05]  /*16c0*/  BSYNC.RECONVERGENT B1 ;  /* 0x0000000000017941 */ /* 0x000fea0003800200 */
.L_x_4520:
        /* <DEDUP_REMOVED lines=30> */
.L_x_4523:
[----:B------:R-:W-:Y:S05]  /*18b0*/  BSYNC.RECONVERGENT B1 ;  /* 0x0000000000017941 */ /* 0x000fea0003800200 */
.L_x_4522:
        /* <DEDUP_REMOVED lines=30> */
.L_x_4525:
[----:B------:R-:W-:Y:S05]  /*1aa0*/  BSYNC.RECONVERGENT B1 ;  /* 0x0000000000017941 */ /* 0x000fea0003800200 */
.L_x_4524:
        /* <DEDUP_REMOVED lines=30> */
.L_x_4527:
[----:B------:R-:W-:Y:S05]  /*1c90*/  BSYNC.RECONVERGENT B1 ;  /* 0x0000000000017941 */ /* 0x000fea0003800200 */
.L_x_4526:
        /* <DEDUP_REMOVED lines=30> */
.L_x_4529:
[----:B------:R-:W-:Y:S05]  /*1e80*/  BSYNC.RECONVERGENT B1 ;  /* 0x0000000000017941 */ /* 0x000fea0003800200 */
.L_x_4528:
        /* <DEDUP_REMOVED lines=30> */
.L_x_4531:
[----:B------:R-:W-:Y:S05]  /*2070*/  BSYNC.RECONVERGENT B1 ;  /* 0x0000000000017941 */ /* 0x000fea0003800200 */
.L_x_4530:
        /* <DEDUP_REMOVED lines=30> */
.L_x_4533:
[----:B------:R-:W-:Y:S05]  /*2260*/  BSYNC.RECONVERGENT B1 ;  /* 0x0000000000017941 */ /* 0x000fea0003800200 */
.L_x_4532:
        /* <DEDUP_REMOVED lines=30> */
.L_x_4535:
[----:B------:R-:W-:Y:S05]  /*2450*/  BSYNC.RECONVERGENT B1 ;  /* 0x0000000000017941 */ /* 0x000fea0003800200 */
.L_x_4534:
        /* <DEDUP_REMOVED lines=30> */
.L_x_4537:
[----:B------:R-:W-:Y:S05]  /*2640*/  BSYNC.RECONVERGENT B1 ;  /* 0x0000000000017941 */ /* 0x000fea0003800200 */
.L_x_4536:
        /* <DEDUP_REMOVED lines=30> */
.L_x_4539:
[----:B------:R-:W-:Y:S05]  /*2830*/  BSYNC.RECONVERGENT B1 ;  /* 0x0000000000017941 */ /* 0x000fea0003800200 */
.L_x_4538:
        /* <DEDUP_REMOVED lines=30> */
.L_x_4541:
[----:B------:R-:W-:Y:S05]  /*2a20*/  BSYNC.RECONVERGENT B1 ;  /* 0x0000000000017941 */ /* 0x000fea0003800200 */
.L_x_4540:
        /* <DEDUP_REMOVED lines=30> */
.L_x_4543:
[----:B------:R-:W-:Y:S05]  /*2c10*/  BSYNC.RECONVERGENT B1 ;  /* 0x0000000000017941 */ /* 0x000fea0003800200 */
.L_x_4542:
        /* <DEDUP_REMOVED lines=30> */
.L_x_4545:
[----:B------:R-:W-:Y:S05]  /*2e00*/  BSYNC.RECONVERGENT B1 ;  /* 0x0000000000017941 */ /* 0x000fea0003800200 */
.L_x_4544:
        /* <DEDUP_REMOVED lines=30> */
.L_x_4547:
[----:B------:R-:W-:Y:S05]  /*2ff0*/  BSYNC.RECONVERGENT B1 ;  /* 0x0000000000017941 */ /* 0x000fea0003800200 */
.L_x_4546:
        /* <DEDUP_REMOVED lines=30> */
.L_x_4549:
[----:B------:R-:W-:Y:S05]  /*31e0*/  BSYNC.RECONVERGENT B1 ;  /* 0x0000000000017941 */ /* 0x000fea0003800200 */
.L_x_4548:
        /* <DEDUP_REMOVED lines=30> */
.L_x_4551:
[----:B------:R-:W-:Y:S05]  /*33d0*/  BSYNC.RECONVERGENT B1 ;  /* 0x0000000000017941 */ /* 0x000fea0003800200 */
.L_x_4550:
[----:B------:R-:W-:Y:S01]  /*33e0*/  BSSY.RECONVERGENT B1, `(.L_x_4552) ;  /* 0x000001e000017945 */ /* 0x000fe20003800200 */
[----:B------:R-:W-:Y:S01]  /*33f0*/  HFMA2 R24, -RZ, RZ, -6.109375, 2 ;  /* 0xc61c4000ff187431 */ /* 0x000fe200000001ff */
[----:B------:R-:W-:Y:S01]  /*3400*/  ISETP.GT.AND P2, PT, R5, R248, PT ;  /* 0x000000f80500720c */ /* 0x000fe20003f44270 */
[----:B------:R-:W-:Y:S01]  /*3410*/  IMAD.MOV.U32 R26, RZ, RZ, -0x39e3c000 ;  /* 0xc61c4000ff1a7424 */ /* 0x000fe200078e00ff */
[----:B------:R-:W-:Y:S02]  /*3420*/  MOV R25, 0xc61c4000 ;  /* 0xc61c400000197802 */ /* 0x000fe40000000f00 */
[----:B------:R-:W-:Y:S02]  /*3430*/  LOP3.LUT R5, R126, 0x1000, RZ, 0xfc, !PT ;  /* 0x000010007e057812 */ /* 0x000fe400078efcff */
[----:B------:R-:W-:Y:S01]  /*3440*/  MOV R23, 0xc61c4000 ;  /* 0xc61c400000177802 */ /* 0x000fe20000000f00 */
        /* <DEDUP_REMOVED lines=23> */
.L_x_4553:
[----:B------:R-:W-:Y:S05]  /*35c0*/  BSYNC.RECONVERGENT B1 ;  /* 0x0000000000017941 */ /* 0x000fea0003800200 */
.L_x_4552:
        /* <DEDUP_REMOVED lines=30> */
.L_x_4555:
[----:B------:R-:W-:Y:S05]  /*37b0*/  BSYNC.RECONVERGENT B1 ;  /* 0x0000000000017941 */ /* 0x000fea0003800200 */
.L_x_4554:
[----:B------:R-:W-:Y:S01]  /*37c0*/  BSSY.RECONVERGENT B1, `(.L_x_4556) ;  /* 0x000001e000017945 */ /* 0x000fe20003800200 */
[----:B------:R-:W-:Y:S01]  /*37d0*/  HFMA2 R17, -RZ, RZ, -6.109375, 2 ;  /* 0xc61c4000ff117431 */ /* 0x000fe200000001ff */
[----:B------:R-:W-:Y:S01]  /*37e0*/  ISETP.GT.AND P4, PT, R5, R248, PT ;  /* 0x000000f80500720c */ /* 0x000fe20003f84270 */
[----:B------:R-:W-:Y:S01]  /*37f0*/  HFMA2 R15, -RZ, RZ, -6.109375, 2 ;  /* 0xc61c4000ff0f7431 */ /* 0x000fe200000001ff */
[----:B------:R-:W-:Y:S02]  /*3800*/  MOV R18, 0xc61c4000 ;  /* 0xc61c400000127802 */ /* 0x000fe40000000f00 */
[----:B------:R-:W-:Y:S02]  /*3810*/  MOV R16, 0xc61c4000 ;  /* 0xc61c400000107802 */ /* 0x000fe40000000f00 */
[----:B------:R-:W-:Y:S01]  /*3820*/  IADD3 R7, PT, PT, R126, 0x1100, RZ ;  /* 0x000011007e077810 */ /* 0x000fe20007ffe0ff */
        /* <DEDUP_REMOVED lines=10> */
[----:B--2---:R-:W-:-:S05]  /*38d0*/  @!P5 SHF.L.U32 R0, R3, 0x10, RZ ;  /* 0x000000100300d819 */ /* 0x004fca00000006ff */
[----:B----4-:R-:W-:Y:S01]  /*38e0*/  @!P5 FMUL R17, R0, R9 ;  /* 0x000000090011d220 */ /* 0x010fe20000400000 */
[----:B------:R-:W-:Y:S02]  /*38f0*/  ISETP.GT.U32.AND P5, PT, R5, R248, PT ;  /* 0x000000f80500720c */ /* 0x000fe40003fa4070 */
[----:B------:R-:W-:-:S11]  /*3900*/  IADD3 R5, PT, PT, R126, 0xd83, RZ ;  /* 0x00000d837e057810 */ /* 0x000fd60007ffe0ff */
[C---:B------:R-:W-:Y:S02]  /*3910*/  @!P5 SHF.R.U64 R0, R2.reuse, 0x10, R3 ;  /* 0x000000100200d819 */ /* 0x040fe40000001203 */
[----:B------:R-:W-:Y:S02]  /*3920*/  SHF.L.U32 R2, R2, 0x10, RZ ;  /* 0x0000001002027819 */ /* 0x000fe400000006ff */
[----:B------:R-:W-:-:S03]  /*3930*/  @!P5 SHF.L.U32 R0, R0, 0x10, RZ ;  /* 0x000000100000d819 */ /* 0x000fc600000006ff */
[----:B---3--:R-:W-:Y:S02]  /*3940*/  FMUL R15, R2, UR8 ;  /* 0x00000008020f7c20 */ /* 0x008fe40008400000 */
[----:B------:R-:W-:Y:S01]  /*3950*/  @!P5 FMUL R16, R0, UR8 ;  /* 0x000000080010dc20 */ /* 0x000fe20008400000 */
[----:B------:R-:W-:-:S13]  /*3960*/  ISETP.GT.U32.AND P5, PT, R5, R248, PT ;  /* 0x000000f80500720c */ /* 0x000fda0003fa4070 */
[----:B------:R-:W-:-:S05]  /*3970*/  @!P5 SHF.R.U32.HI R0, RZ, 0x10, R3 ;  /* 0x00000010ff00d819 */ /* 0x000fca0000011603 */
[----:B------:R-:W-:-:S04]  /*3980*/  @!P5 IMAD.U32 R0, R0, 0x10000, RZ ;  /* 0x000100000000d824 */ /* 0x000fc800078e00ff */
[----:B------:R-:W-:-:S07]  /*3990*/  @!P5 FMUL R18, R0, UR8 ;  /* 0x000000080012dc20 */ /* 0x000fce0008400000 */
.L_x_4557:
[----:B------:R-:W-:Y:S05]  /*39a0*/  BSYNC.RECONVERGENT B1 ;  /* 0x0000000000017941 */ /* 0x000fea0003800200 */
.L_x_4556:
        /* <DEDUP_REMOVED lines=27> */
[----:B------:R-:W-:-:S04]  /*3b60*/  @!P6 SHF.R.U32.HI R0, RZ, 0x10, R3 ;  /* 0x00000010ff00e819 */ /* 0x000fc80000011603 */
[----:B------:R-:W-:-:S05]  /*3b70*/  @!P6 SHF.L.U32 R0, R0, 0x10, RZ ;  /* 0x000000100000e819 */ /* 0x000fca00000006ff */
[----:B------:R-:W-:-:S07]  /*3b80*/  @!P6 FMUL R14, R0, UR8 ;  /* 0x00000008000eec20 */ /* 0x000fce0008400000 */
.L_x_4559:
[----:B------:R-:W-:Y:S05]  /*3b90*/  BSYNC.RECONVERGENT B1 ;  /* 0x0000000000017941 */ /* 0x000fea0003800200 */
.L_x_4558:
[----:B------:R-:W-:Y:S01]  /*3ba0*/  BSSY.RECONVERGENT B1, `(.L_x_4560) ;  /* 0x000001e000017945 */ /* 0x000fe20003800200 */
[----:B------:R-:W-:Y:S01]  /*3bb0*/  HFMA2 R9, -RZ, RZ, -6.109375, 2 ;  /* 0xc61c4000ff097431 */ /* 0x000fe200000001ff */
[----:B------:R-:W-:Y:S01]  /*3bc0*/  ISETP.GT.AND P6, PT, R7, R248, PT ;  /* 0x000000f80700720c */ /* 0x000fe20003fc4270 */
[----:B------:R-:W-:Y:S01]  /*3bd0*/  IMAD.MOV.U32 R7, RZ, RZ, -0x39e3c000 ;  /* 0xc61c4000ff077424 */ /* 0x000fe200078e00ff */
[----:B------:R-:W-:Y:S02]  /*3be0*/  MOV R10, 0xc61c4000 ;  /* 0xc61c4000000a7802 */ /* 0x000fe40000000f00 */
        /* <DEDUP_REMOVED lines=12> */
[----:B--2---:R-:W-:-:S05]  /*3cb0*/  @!P0 SHF.L.U32 R0, R3, 0x10, RZ ;  /* 0x0000001003008819 */ /* 0x004fca00000006ff */
[----:B----4-:R-:W-:Y:S01]  /*3cc0*/  @!P0 FMUL R9, R0, R7 ;  /* 0x0000000700098220 */ /* 0x010fe20000400000 */
[----:B------:R-:W-:Y:S01]  /*3cd0*/  ISETP.GT.U32.AND P0, PT, R5, R248, PT ;  /* 0x000000f80500720c */ /* 0x000fe20003f04070 */
[----:B------:R-:W-:-:S12]  /*3ce0*/  VIADD R5, R126, 0xe83 ;  /* 0x00000e837e057836 */ /* 0x000fd80000000000 */
        /* <DEDUP_REMOVED lines=9> */
.L_x_4561:
[----:B------:R-:W-:Y:S05]  /*3d80*/  BSYNC.RECONVERGENT B1 ;  /* 0x0000000000017941 */ /* 0x000fea0003800200 */
.L_x_4560:
[----:B------:R-:W-:Y:S01]  /*3d90*/  BSSY.RECONVERGENT B1, `(.L_x_4562) ;  /* 0x000001e000017945 */ /* 0x000fe20003800200 */
[----:B0-----:R-:W-:Y:S01]  /*3da0*/  HFMA2 R6, -RZ, RZ, -6.109375, 2 ;  /* 0xc61c4000ff067431 */ /* 0x001fe200000001ff */
[----:B------:R-:W-:Y:S01]  /*3db0*/  ISETP.GT.AND P0, PT, R125, R248, PT ;  /* 0x000000f87d00720c */ /* 0x000fe20003f04270 */
[----:B-1----:R-:W-:Y:S01]  /*3dc0*/  HFMA2 R4, -RZ, RZ, -6.109375, 2 ;  /* 0xc61c4000ff047431 */ /* 0x002fe200000001ff */
[----:B------:R-:W-:Y:S01]  /*3dd0*/  MOV R5, 0xc61c4000 ;  /* 0xc61c400000057802 */ /* 0x000fe20000000f00 */
[----:B------:R-:W-:Y:S01]  /*3de0*/  VIADD R131, R126, 0x1280 ;  /* 0x000012807e837836 */ /* 0x000fe20000000000 */
[----:B------:R-:W-:Y:S01]  /*3df0*/  MOV R3, 0xc61c4000 ;  /* 0xc61c400000037802 */ /* 0x000fe20000000f00 */
[----:B------:R-:W-:Y:S08]  /*3e00*/  @P1 BRA `(.L_x_4563) ;  /* 0x0000000000581947 */ /* 0x000ff00003800000 */
[----:B------:R-:W2:Y:S01]  /*3e10*/  LDG.E.64 R2, desc[UR4][R122.64+0x1e00] ;  /* 0x001e00047a027981 */ /* 0x000ea2000c1e1b00 */
[C---:B------:R-:W-:Y:S01]  /*3e20*/  IADD3 R5, PT, PT, R126.reuse, 0xf02, RZ ;  /* 0x00000f027e057810 */ /* 0x040fe20007ffe0ff */
[----:B------:R-:W0:Y:S01]  /*3e30*/  LDCU UR8, c[0x0][0x390] ;  /* 0x00007200ff0877ac */ /* 0x000e220008000800 */
[----:B------:R-:W-:Y:S02]  /*3e40*/  IADD3 R125, PT, PT, R126, 0xf01, RZ ;  /* 0x00000f017e7d7810 */ /* 0x000fe40007ffe0ff */
[----:B------:R-:W-:Y:S02]  /*3e50*/  ISETP.GT.U32.AND P1, PT, R5, R248, PT ;  /* 0x000000f80500720c */ /* 0x000fe40003f24070 */
[----:B------:R-:W-:Y:S02]  /*3e60*/  MOV R5, 0xc61c4000 ;  /* 0xc61c400000057802 */ /* 0x000fe40000000f00 */
[----:B------:R-:W-:Y:S02]  /*3e70*/  MOV R4, 0xc61c4000 ;  /* 0xc61c400000047802 */ /* 0x000fe40000000f00 */
[----:B------:R-:W-:-:S07]  /*3e80*/  MOV R6, 0xc61c4000 ;  /* 0xc61c400000067802 */ /* 0x000fce0000000f00 */
[----:B------:R-:W1:Y:S01]  /*3e90*/  @!P1 LDC R133, c[0x0][0x390] ;  /* 0x0000e400ff859b82 */ /* 0x000e620000000800 */
[----:B--2---:R-:W-:-:S05]  /*3ea0*/  @!P1 SHF.L.U32 R0, R3, 0x10, RZ ;  /* 0x0000001003009819 */ /* 0x004fca00000006ff */
[----:B-1----:R-:W-:Y:S01]  /*3eb0*/  @!P1 FMUL R5, R0, R133 ;  /* 0x0000008500059220 */ /* 0x002fe20000400000 */
[----:B------:R-:W-:Y:S02]  /*3ec0*/  ISETP.GT.U32.AND P1, PT, R125, R248, PT ;  /* 0x000000f87d00720c */ /* 0x000fe40003f24070 */
[----:B------:R-:W-:-:S11]  /*3ed0*/  IADD3 R125, PT, PT, R126, 0xf03, RZ ;  /* 0x00000f037e7d7810 */ /* 0x000fd60007ffe0ff */
[C---:B------:R-:W-:Y:S02]  /*3ee0*/  @!P1 SHF.R.U64 R0, R2.reuse, 0x10, R3 ;  /* 0x0000001002009819 */ /* 0x040fe40000001203 */
[----:B------:R-:W-:-:S03]  /*3ef0*/  SHF.L.U32 R2, R2, 0x10, RZ ;  /* 0x0000001002027819 */ /* 0x000fc600000006ff */
[----:B------:R-:W-:-:S04]  /*3f00*/  @!P1 IMAD.U32 R0, R0, 0x10000, RZ ;  /* 0x0001000000009824 */ /* 0x000fc800078e00ff */
[----:B0-----:R-:W-:Y:S01]  /*3f10*/  @!P1 FMUL R4, R0, UR8 ;  /* 0x0000000800049c20 */ /* 0x001fe20008400000 */
[----:B------:R-:W-:-:S13]  /*3f20*/  ISETP.GT.U32.AND P1, PT, R125, R248, PT ;  /* 0x000000f87d00720c */ /* 0x000fda0003f24070 */
[----:B------:R-:W-:Y:S01]  /*3f30*/  @!P1 SHF.R.U32.HI R0, RZ, 0x10, R3 ;  /* 0x00000010ff009819 */ /* 0x000fe20000011603 */
[----:B------:R-:W-:-:S03]  /*3f40*/  FMUL R3, R2, UR8 ;  /* 0x0000000802037c20 */ /* 0x000fc60008400000 */
[----:B------:R-:W-:-:S05]  /*3f50*/  @!P1 SHF.L.U32 R0, R0, 0x10, RZ ;  /* 0x0000001000009819 */ /* 0x000fca00000006ff */
[----:B------:R-:W-:-:S07]  /*3f60*/  @!P1 FMUL R6, R0, UR8 ;  /* 0x0000000800069c20 */ /* 0x000fce0008400000 */
.L_x_4563:
[----:B------:R-:W-:Y:S05]  /*3f70*/  BSYNC.RECONVERGENT B1 ;  /* 0x0000000000017941 */ /* 0x000fea0003800200 */
.L_x_4562:
        /* <DEDUP_REMOVED lines=10> */
[----:B------:R-:W0:Y:S01]  /*4020*/  LDCU UR8, c[0x0][0x390] ;  /* 0x00007200ff0877ac */ /* 0x000e220008000800 */
[----:B------:R-:W-:Y:S02]  /*4030*/  MOV R2, 0xc61c4000 ;  /* 0xc61c400000027802 */ /* 0x000fe40000000f00 */
[----:B------:R-:W-:Y:S02]  /*4040*/  ISETP.GT.U32.AND P2, PT, R131, R248, PT ;  /* 0x000000f88300720c */ /* 0x000fe40003f44070 */
[----:B------:R-:W-:-:S11]  /*4050*/  IADD3 R131, PT, PT, R126, 0xf81, RZ ;  /* 0x00000f817e837810 */ /* 0x000fd60007ffe0ff */
[----:B------:R-:W1:Y:S01]  /*4060*/  @!P2 LDC R133, c[0x0][0x390] ;  /* 0x0000e400ff85ab82 */ /* 0x000e620000000800 */
[----:B--2---:R-:W-:-:S05]  /*4070*/  @!P2 SHF.L.U32 R0, R125, 0x10, RZ ;  /* 0x000000107d00a819 */ /* 0x004fca00000006ff */
[----:B-1----:R-:W-:Y:S01]  /*4080*/  @!P2 FMUL R2, R0, R133 ;  /* 0x000000850002a220 */ /* 0x002fe20000400000 */
[----:B------:R-:W-:Y:S01]  /*4090*/  ISETP.GT.U32.AND P2, PT, R131, R248, PT ;  /* 0x000000f88300720c */ /* 0x000fe20003f44070 */
[----:B------:R-:W-:Y:S01]  /*40a0*/  IMAD.MOV.U32 R0, RZ, RZ, -0x39e3c000 ;  /* 0xc61c4000ff007424 */ /* 0x000fe200078e00ff */
[----:B------:R-:W-:-:S11]  /*40b0*/  IADD3 R131, PT, PT, R126, 0xf83, RZ ;  /* 0x00000f837e837810 */ /* 0x000fd60007ffe0ff */
[C---:B------:R-:W-:Y:S02]  /*40c0*/  @!P2 SHF.R.U64 R130, R124.reuse, 0x10, R125 ;  /* 0x000000107c82a819 */ /* 0x040fe4000000127d */
[----:B------:R-:W-:Y:S02]  /*40d0*/  SHF.L.U32 R124, R124, 0x10, RZ ;  /* 0x000000107c7c7819 */ /* 0x000fe400000006ff */
[----:B------:R-:W-:-:S03]  /*40e0*/  @!P2 SHF.L.U32 R130, R130, 0x10, RZ ;  /* 0x000000108282a819 */ /* 0x000fc600000006ff */
[----:B0-----:R-:W-:Y:S02]  /*40f0*/  FMUL R133, R124, UR8 ;  /* 0x000000087c857c20 */ /* 0x001fe40008400000 */
[----:B------:R-:W-:Y:S01]  /*4100*/  @!P2 FMUL R0, R130, UR8 ;  /* 0x000000088200ac20 */ /* 0x000fe20008400000 */
[----:B------:R-:W-:Y:S02]  /*4110*/  ISETP.GT.U32.AND P2, PT, R131, R248, PT ;  /* 0x000000f88300720c */ /* 0x000fe40003f44070 */
[----:B------:R-:W-:-:S11]  /*4120*/  MOV R130, 0xc61c4000 ;  /* 0xc61c400000827802 */ /* 0x000fd60000000f00 */
[----:B------:R-:W-:-:S04]  /*4130*/  @!P2 SHF.R.U32.HI R125, RZ, 0x10, R125 ;  /* 0x00000010ff7da819 */ /* 0x000fc8000001167d */
[----:B------:R-:W-:-:S05]  /*4140*/  @!P2 SHF.L.U32 R125, R125, 0x10, RZ ;  /* 0x000000107d7da819 */ /* 0x000fca00000006ff */
[----:B------:R-:W-:-:S07]  /*4150*/  @!P2 FMUL R130, R125, UR8 ;  /* 0x000000087d82ac20 */ /* 0x000fce0008400000 */
.L_x_4565:
[----:B------:R-:W-:Y:S05]  /*4160*/  BSYNC.RECONVERGENT B1 ;  /* 0x0000000000017941 */ /* 0x000fea0003800200 */
.L_x_4564:
        /* <DEDUP_REMOVED lines=10> */
[----:B------:R-:W0:Y:S01]  /*4210*/  LDCU UR8, c[0x0][0x390] ;  /* 0x00007200ff0877ac */ /* 0x000e220008000800 */
[----:B------:R-:W-:Y:S02]  /*4220*/  MOV R132, 0xc61c4000 ;  /* 0xc61c400000847802 */ /* 0x000fe40000000f00 */
[----:B------:R-:W-:Y:S01]  /*4230*/  ISETP.GT.U32.AND P3, PT, R131, R248, PT ;  /* 0x000000f88300720c */ /* 0x000fe20003f64070 */
[----:B------:R-:W-:-:S12]  /*4240*/  VIADD R131, R126, 0x1001 ;  /* 0x000010017e837836 */ /* 0x000fd80000000000 */
[----:B------:R-:W1:Y:S01]  /*4250*/  @!P3 LDC R135, c[0x0][0x390] ;  /* 0x0000e400ff87bb82 */ /* 0x000e620000000800 */
[----:B--2---:R-:W-:-:S05]  /*4260*/  @!P3 SHF.L.U32 R134, R125, 0x10, RZ ;  /* 0x000000107d86b819 */ /* 0x004fca00000006ff */
[----:B-1----:R-:W-:Y:S01]  /*4270*/  @!P3 FMUL R132, R134, R135 ;  /* 0x000000878684b220 */ /* 0x002fe20000400000 */
[----:B------:R-:W-:Y:S02]  /*4280*/  ISETP.GT.U32.AND P3, PT, R131, R248, PT ;  /* 0x000000f88300720c */ /* 0x000fe40003f64070 */
[----:B------:R-:W-:Y:S02]  /*4290*/  IADD3 R135, PT, PT, R126, 0x1003, RZ ;  /* 0x000010037e877810 */ /* 0x000fe40007ffe0ff */
[----:B------:R-:W-:-:S09]  /*42a0*/  MOV R131, 0xc61c4000 ;  /* 0xc61c400000837802 */ /* 0x000fd20000000f00 */
        /* <DEDUP_REMOVED lines=10> */
.L_x_4567:
[----:B------:R-:W-:Y:S05]  /*4350*/  BSYNC.RECONVERGENT B1 ;  /* 0x0000000000017941 */ /* 0x000fea0003800200 */
.L_x_4566:
        /* <DEDUP_REMOVED lines=10> */
[----:B------:R-:W0:Y:S01]  /*4400*/  LDCU UR8, c[0x0][0x390] ;  /* 0x00007200ff0877ac */ /* 0x000e220008000800 */
[----:B------:R-:W-:Y:S02]  /*4410*/  MOV R136, 0xc61c4000 ;  /* 0xc61c400000887802 */ /* 0x000fe40000000f00 */
[----:B------:R-:W-:Y:S02]  /*4420*/  ISETP.GT.U32.AND P4, PT, R135, R248, PT ;  /* 0x000000f88700720c */ /* 0x000fe40003f84070 */
[----:B------:R-:W-:-:S11]  /*4430*/  IADD3 R135, PT, PT, R126, 0x1081, RZ ;  /* 0x000010817e877810 */ /* 0x000fd60007ffe0ff */
[----:B------:R-:W1:Y:S01]  /*4440*/  @!P4 LDC R139, c[0x0][0x390] ;  /* 0x0000e400ff8bcb82 */ /* 0x000e620000000800 */
[----:B--2---:R-:W-:-:S04]  /*4450*/  @!P4 IMAD.U32 R138, R125, 0x10000, RZ ;  /* 0x000100007d8ac824 */ /* 0x004fc800078e00ff */
[----:B-1----:R-:W-:Y:S01]  /*4460*/  @!P4 FMUL R136, R138, R139 ;  /* 0x0000008b8a88c220 */ /* 0x002fe20000400000 */
[----:B------:R-:W-:Y:S02]  /*4470*/  ISETP.GT.U32.AND P4, PT, R135, R248, PT ;  /* 0x000000f88700720c */ /* 0x000fe40003f84070 */
[----:B------:R-:W-:Y:S02]  /*4480*/  IADD3 R139, PT, PT, R126, 0x1083, RZ ;  /* 0x000010837e8b7810 */ /* 0x000fe40007ffe0ff */
[----:B------:R-:W-:-:S09]  /*4490*/  MOV R135, 0xc61c4000 ;  /* 0xc61c400000877802 */ /* 0x000fd20000000f00 */
[C---:B------:R-:W-:Y:S01]  /*44a0*/  @!P4 SHF.R.U64 R138, R124.reuse, 0x10, R125 ;  /* 0x000000107c8ac819 */ /* 0x040fe2000000127d */
[----:B------:R-:W-:-:S03]  /*44b0*/  IMAD.U32 R124, R124, 0x10000, RZ ;  /* 0x000100007c7c7824 */ /* 0x000fc600078e00ff */
[----:B------:R-:W-:Y:S01]  /*44c0*/  @!P4 SHF.L.U32 R138, R138, 0x10, RZ ;  /* 0x000000108a8ac819 */ /* 0x000fe200000006ff */
[----:B0-----:R-:W-:-:S04]  /*44d0*/  FMUL R141, R124, UR8 ;  /* 0x000000087c8d7c20 */ /* 0x001fc80008400000 */
[----:B------:R-:W-:Y:S01]  /*44e0*/  @!P4 FMUL R135, R138, UR8 ;  /* 0x000000088a87cc20 */ /* 0x000fe20008400000 */
[----:B------:R-:W-:Y:S02]  /*44f0*/  ISETP.GT.U32.AND P4, PT, R139, R248, PT ;  /* 0x000000f88b00720c */ /* 0x000fe40003f84070 */
[----:B------:R-:W-:-:S11]  /*4500*/  MOV R138, 0xc61c4000 ;  /* 0xc61c4000008a7802 */ /* 0x000fd60000000f00 */
[----:B------:R-:W-:-:S04]  /*4510*/  @!P4 SHF.R.U32.HI R125, RZ, 0x10, R125 ;  /* 0x00000010ff7dc819 */ /* 0x000fc8000001167d */
[----:B------:R-:W-:-:S05]  /*4520*/  @!P4 SHF.L.U32 R125, R125, 0x10, RZ ;  /* 0x000000107d7dc819 */ /* 0x000fca00000006ff */
[----:B------:R-:W-:-:S07]  /*4530*/  @!P4 FMUL R138, R125, UR8 ;  /* 0x000000087d8acc20 */ /* 0x000fce0008400000 */
.L_x_4569:
[----:B------:R-:W-:Y:S05]  /*4540*/  BSYNC.RECONVERGENT B1 ;  /* 0x0000000000017941 */ /* 0x000fea0003800200 */
.L_x_4568:
        /* <DEDUP_REMOVED lines=11> */
[----:B------:R-:W0:Y:S02]  /*4600*/  LDCU UR8, c[0x0][0x390] ;  /* 0x00007200ff0877ac */ /* 0x000e240008000800 */
[----:B------:R-:W-:Y:S02]  /*4610*/  ISETP.GT.U32.AND P5, PT, R139, R248, PT ;  /* 0x000000f88b00720c */ /* 0x000fe40003fa4070 */
[----:B------:R-:W-:-:S11]  /*4620*/  IADD3 R139, PT, PT, R126, 0x1101, RZ ;  /* 0x000011017e8b7810 */ /* 0x000fd60007ffe0ff */
        /* <DEDUP_REMOVED lines=13> */
[----:B------:R-:W-:-:S05]  /*4700*/  @!P5 SHF.R.U32.HI R125, RZ, 0x10, R125 ;  /* 0x00000010ff7dd819 */ /* 0x000fca000001167d */
[----:B------:R-:W-:-:S04]  /*4710*/  @!P5 IMAD.U32 R125, R125, 0x10000, RZ ;  /* 0x000100007d7dd824 */ /* 0x000fc800078e00ff */
[----:B------:R-:W-:-:S07]  /*4720*/  @!P5 FMUL R142, R125, UR8 ;  /* 0x000000087d8edc20 */ /* 0x000fce0008400000 */
.L_x_4571:
[----:B------:R-:W-:Y:S05]  /*4730*/  BSYNC.RECONVERGENT B1 ;  /* 0x0000000000017941 */ /* 0x000fea0003800200 */
.L_x_4570:
        /* <DEDUP_REMOVED lines=25> */
[----:B------:R-:W-:Y:S01]  /*48d0*/  ISETP.GT.U32.AND P6, PT, R147, R248, PT ;  /* 0x000000f89300720c */ /* 0x000fe20003fc4070 */
[----:B------:R-:W-:-:S12]  /*48e0*/  IMAD.MOV.U32 R146, RZ, RZ, -0x39e3c000 ;  /* 0xc61c4000ff927424 */ /* 0x000fd800078e00ff */
[----:B------:R-:W-:-:S04]  /*48f0*/  @!P6 SHF.R.U32.HI R125, RZ, 0x10, R125 ;  /* 0x00000010ff7de819 */ /* 0x000fc8000001167d */
[----:B------:R-:W-:-:S05]  /*4900*/  @!P6 SHF.L.U32 R125, R125, 0x10, RZ ;  /* 0x000000107d7de819 */ /* 0x000fca00000006ff */
[----:B------:R-:W-:-:S07]  /*4910*/  @!P6 FMUL R146, R125, UR8 ;  /* 0x000000087d92ec20 */ /* 0x000fce0008400000 */
.L_x_4573:
[----:B------:R-:W-:Y:S05]  /*4920*/  BSYNC.RECONVERGENT B1 ;  /* 0x0000000000017941 */ /* 0x000fea0003800200 */
.L_x_4572:
        /* <DEDUP_REMOVED lines=18> */
[----:B------:R-:W-:Y:S01]  /*4a50*/  VIADD R151, R126, 0x1203 ;  /* 0x000012037e977836 */ /* 0x000fe20000000000 */
[----:B------:R-:W-:-:S11]  /*4a60*/  MOV R147, 0xc61c4000 ;  /* 0xc61c400000937802 */ /* 0x000fd60000000f00 */
        /* <DEDUP_REMOVED lines=10> */
.L_x_4575:
[----:B------:R-:W-:Y:S05]  /*4b10*/  BSYNC.RECONVERGENT B1 ;  /* 0x0000000000017941 */ /* 0x000fea0003800200 */
.L_x_4574:
        /* <DEDUP_REMOVED lines=21> */
[----:B------:R-:W-:-:S03]  /*4c70*/  SHF.L.U32 R124, R124, 0x10, RZ ;  /* 0x000000107c7c7819 */ /* 0x000fc600000006ff */
[----:B------:R-:W-:Y:S02]  /*4c80*/  @!P1 IMAD.U32 R154, R154, 0x10000, RZ ;  /* 0x000100009a9a9824 */ /* 0x000fe400078e00ff */
[----:B0-----:R-:W-:Y:S02]  /*4c90*/  FMUL R157, R124, UR8 ;  /* 0x000000087c9d7c20 */ /* 0x001fe40008400000 */
[----:B------:R-:W-:Y:S01]  /*4ca0*/  @!P1 FMUL R151, R154, UR8 ;  /* 0x000000089a979c20 */ /* 0x000fe20008400000 */
[----:B------:R-:W-:Y:S02]  /*4cb0*/  ISETP.GT.U32.AND P1, PT, R155, R248, PT ;  /* 0x000000f89b00720c */ /* 0x000fe40003f24070 */
[----:B------:R-:W-:-:S11]  /*4cc0*/  MOV R154, 0xc61c4000 ;  /* 0xc61c4000009a7802 */ /* 0x000fd60000000f00 */
[----:B------:R-:W-:-:S04]  /*4cd0*/  @!P1 SHF.R.U32.HI R125, RZ, 0x10, R125 ;  /* 0x00000010ff7d9819 */ /* 0x000fc8000001167d */
[----:B------:R-:W-:-:S05]  /*4ce0*/  @!P1 SHF.L.U32 R125, R125, 0x10, RZ ;  /* 0x000000107d7d9819 */ /* 0x000fca00000006ff */
[----:B------:R-:W-:-:S07]  /*4cf0*/  @!P1 FMUL R154, R125, UR8 ;  /* 0x000000087d9a9c20 */ /* 0x000fce0008400000 */
.L_x_4577:
[----:B------:R-:W-:Y:S05]  /*4d00*/  BSYNC.RECONVERGENT B1 ;  /* 0x0000000000017941 */ /* 0x000fea0003800200 */
.L_x_4576:
        /* <DEDUP_REMOVED lines=30> */
.L_x_4579:
[----:B------:R-:W-:Y:S05]  /*4ef0*/  BSYNC.RECONVERGENT B1 ;  /* 0x0000000000017941 */ /* 0x000fea0003800200 */
.L_x_4578:
        /* <DEDUP_REMOVED lines=30> */
.L_x_4581:
[----:B------:R-:W-:Y:S05]  /*50e0*/  BSYNC.RECONVERGENT B1 ;  /* 0x0000000000017941 */ /* 0x000fea0003800200 */
.L_x_4580:
        /* <DEDUP_REMOVED lines=30> */
.L_x_4583:
[----:B------:R-:W-:Y:S05]  /*52d0*/  BSYNC.RECONVERGENT B1 ;  /* 0x0000000000017941 */ /* 0x000fea0003800200 */
.L_x_4582:
        /* <DEDUP_REMOVED lines=30> */
.L_x_4585:
[----:B------:R-:W-:Y:S05]  /*54c0*/  BSYNC.RECONVERGENT B1 ;  /* 0x0000000000017941 */ /* 0x000fea0003800200 */
.L_x_4584:
        /* <DEDUP_REMOVED lines=30> */
.L_x_4587:
[----:B------:R-:W-:Y:S05]  /*56b0*/  BSYNC.RECONVERGENT B1 ;  /* 0x0000000000017941 */ /* 0x000fea0003800200 */
.L_x_4586:
        /* <DEDUP_REMOVED lines=30> */
.L_x_4589:
[----:B------:R-:W-:Y:S05]  /*58a0*/  BSYNC.RECONVERGENT B1 ;  /* 0x0000000000017941 */ /* 0x000fea0003800200 */
.L_x_4588:
        /* <DEDUP_REMOVED lines=30> */
.L_x_4591:
[----:B------:R-:W-:Y:S05]  /*5a90*/  BSYNC.RECONVERGENT B1 ;  /* 0x0000000000017941 */ /* 0x000fea0003800200 */
.L_x_4590:
        /* <DEDUP_REMOVED lines=30> */
.L_x_4593:
[----:B------:R-:W-:Y:S05]  /*5c80*/  BSYNC.RECONVERGENT B1 ;  /* 0x0000000000017941 */ /* 0x000fea0003800200 */
.L_x_4592:
        /* <DEDUP_REMOVED lines=30> */
.L_x_4595:
[----:B------:R-:W-:Y:S05]  /*5e70*/  BSYNC.RECONVERGENT B1 ;  /* 0x0000000000017941 */ /* 0x000fea0003800200 */
.L_x_4594:
        /* <DEDUP_REMOVED lines=30> */
.L_x_4597:
[----:B------:R-:W-:Y:S05]  /*6060*/  BSYNC.RECONVERGENT B1 ;  /* 0x0000000000017941 */ /* 0x000fea0003800200 */
.L_x_4596:
        /* <DEDUP_REMOVED lines=30> */
.L_x_4599:
[----:B------:R-:W-:Y:S05]  /*6250*/  BSYNC.RECONVERGENT B1 ;  /* 0x0000000000017941 */ /* 0x000fea0003800200 */
.L_x_4598:
        /* <DEDUP_REMOVED lines=30> */
.L_x_4601:
[----:B------:R-:W-:Y:S05]  /*6440*/  BSYNC.RECONVERGENT B1 ;  /* 0x0000000000017941 */ /* 0x000fea0003800200 */
.L_x_4600:
        /* <DEDUP_REMOVED lines=30> */
.L_x_4603:
[----:B------:R-:W-:Y:S05]  /*6630*/  BSYNC.RECONVERGENT B1 ;  /* 0x0000000000017941 */ /* 0x000fea0003800200 */
.L_x_4602:
        /* <DEDUP_REMOVED lines=30> */
.L_x_4605:
[----:B------:R-:W-:Y:S05]  /*6820*/  BSYNC.RECONVERGENT B1 ;  /* 0x0000000000017941 */ /* 0x000fea0003800200 */
.L_x_4604:
        /* <DEDUP_REMOVED lines=30> */
.L_x_4607:
[----:B------:R-:W-:Y:S05]  /*6a10*/  BSYNC.RECONVERGENT B1 ;  /* 0x0000000000017941 */ /* 0x000fea0003800200 */
.L_x_4606:
        /* <DEDUP_REMOVED lines=30> */
.L_x_4609:
[----:B------:R-:W-:Y:S05]  /*6c00*/  BSYNC.RECONVERGENT B1 ;  /* 0x0000000000017941 */ /* 0x000fea0003800200 */
.L_x_4608:
        /* <DEDUP_REMOVED lines=30> */
.L_x_4611:
[----:B------:R-:W-:Y:S05]  /*6df0*/  BSYNC.RECONVERGENT B1 ;  /* 0x0000000000017941 */ /* 0x000fea0003800200 */
.L_x_4610:
        /* <DEDUP_REMOVED lines=30> */
.L_x_4613:
[----:B------:R-:W-:Y:S05]  /*6fe0*/  BSYNC.RECONVERGENT B1 ;  /* 0x0000000000017941 */ /* 0x000fea0003800200 */
.L_x_4612:
[----:B------:R-:W-:Y:S01]  /*6ff0*/  HFMA2 R124, -RZ, RZ, -6.109375, 2 ;  /* 0xc61c4000ff7c7431 */ /* 0x000fe200000001ff */
        /* <DEDUP_REMOVED lines=8> */
[----:B0-----:R-:W2:Y:S01]  /*7080*/  LDG.E.64 R124, desc[UR4][R122.64+0x3800] ;  /* 0x003800047a7c7981 */ /* 0x001ea2000c1e1b00 */
[C---:B------:R-:W-:Y:S01]  /*7090*/  IADD3 R227, PT, PT, R126.reuse, 0x1c02, RZ ;  /* 0x00001c027ee37810 */ /* 0x040fe20007ffe0ff */
[----:B------:R-:W0:Y:S01]  /*70a0*/  LDCU UR8, c[0x0][0x390] ;  /* 0x00007200ff0877ac */ /* 0x000e220008000800 */
[----:B------:R-:W-:Y:S02]  /*70b0*/  MOV R228, 0xc61c4000 ;  /* 0xc61c400000e47802 */ /* 0x000fe40000000f00 */
[----:B------:R-:W-:Y:S02]  /*70c0*/  ISETP.GT.U32.AND P6, PT, R227, R248, PT ;  /* 0x000000f8e300720c */ /* 0x000fe40003fc4070 */
[----:B------:R-:W-:Y:S02]  /*70d0*/  IADD3 R231, PT, PT, R126, 0x1c03, RZ ;  /* 0x00001c037ee77810 */ /* 0x000fe40007ffe0ff */
[----:B------:R-:W-:-:S09]  /*70e0*/  MOV R234, 0xc61c4000 ;  /* 0xc61c400000ea7802 */ /* 0x000fd20000000f00 */
[----:B------:R-:W1:Y:S01]  /*70f0*/  @!P6 LDC R230, c[0x0][0x390] ;  /* 0x0000e400ffe6eb82 */ /* 0x000e620000000800 */
[----:B--2---:R-:W-:-:S04]  /*7100*/  @!P6 IMAD.U32 R227, R125, 0x10000, RZ ;  /* 0x000100007de3e824 */ /* 0x004fc800078e00ff */
[----:B-1----:R-:W-:Y:S01]  /*7110*/  @!P6 FMUL R228, R227, R230 ;  /* 0x000000e6e3e4e220 */ /* 0x002fe20000400000 */
[----:B------:R-:W-:-:S04]  /*7120*/  IADD3 R227, PT, PT, R126, 0x1c01, RZ ;  /* 0x00001c017ee37810 */ /* 0x000fc80007ffe0ff */
[----:B------:R-:W-:Y:S02]  /*7130*/  ISETP.GT.U32.AND P6, PT, R227, R248, PT ;  /* 0x000000f8e300720c */ /* 0x000fe40003fc4070 */
[----:B------:R-:W-:-:S11]  /*7140*/  MOV R227, 0xc61c4000 ;  /* 0xc61c400000e37802 */ /* 0x000fd60000000f00 */
[----:B------:R-:W-:-:S04]  /*7150*/  @!P6 SHF.R.U64 R230, R124, 0x10, R125 ;  /* 0x000000107ce6e819 */ /* 0x000fc8000000127d */
[----:B------:R-:W-:-:S05]  /*7160*/  @!P6 SHF.L.U32 R230, R230, 0x10, RZ ;  /* 0x00000010e6e6e819 */ /* 0x000fca00000006ff */
[----:B0-----:R-:W-:Y:S01]  /*7170*/  @!P6 FMUL R227, R230, UR8 ;  /* 0x00000008e6e3ec20 */ /* 0x001fe20008400000 */
[----:B------:R-:W-:-:S13]  /*7180*/  ISETP.GT.U32.AND P6, PT, R231, R248, PT ;  /* 0x000000f8e700720c */ /* 0x000fda0003fc4070 */
[----:B------:R-:W-:Y:S02]  /*7190*/  @!P6 SHF.R.U32.HI R230, RZ, 0x10, R125 ;  /* 0x00000010ffe6e819 */ /* 0x000fe4000001167d */
[----:B------:R-:W-:Y:S02]  /*71a0*/  SHF.L.U32 R125, R124, 0x10, RZ ;  /* 0x000000107c7d7819 */ /* 0x000fe400000006ff */
[----:B------:R-:W-:-:S05]  /*71b0*/  @!P6 SHF.L.U32 R124, R230, 0x10, RZ ;  /* 0x00000010e67ce819 */ /* 0x000fca00000006ff */
[----:B------:R-:W-:Y:S01]  /*71c0*/  @!P6 FMUL R234, R124, UR8 ;  /* 0x000000087ceaec20 */ /* 0x000fe20008400000 */
[----:B------:R-:W-:-:S05]  /*71d0*/  FMUL R124, R125, UR8 ;  /* 0x000000087d7c7c20 */ /* 0x000fca0008400000 */
[----:B------:R1:W-:Y:S02]  /*71e0*/  STL [R1+0x7c], R124 ;  /* 0x00007c7c01007387 */ /* 0x0003e40000100800 */
.L_x_4615:
[----:B------:R-:W-:Y:S05]  /*71f0*/  BSYNC.RECONVERGENT B1 ;  /* 0x0000000000017941 */ /* 0x000fea0003800200 */
.L_x_4614:
[----:B------:R-:W-:Y:S01]  /*7200*/  HFMA2 R125, -RZ, RZ, -6.109375, 2 ;  /* 0xc61c4000ff7d7431 */ /* 0x000fe200000001ff */
[----:B01----:R-:W-:Y:S01]  /*7210*/  MOV R124, 0xc61c4000 ;  /* 0xc61c4000007c7802 */ /* 0x003fe20000000f00 */
[----:B------:R-:W-:Y:S01]  /*7220*/  BSSY.RECONVERGENT B1, `(.L_x_4616) ;  /* 0x0000022000017945 */ /* 0x000fe20003800200 */
[----:B------:R-:W-:Y:S01]  /*7230*/  HFMA2 R232, -RZ, RZ, -6.109375, 2 ;  /* 0xc61c4000ffe87431 */ /* 0x000fe200000001ff */
[----:B------:R-:W-:Y:S01]  /*7240*/  ISETP.GT.AND P6, PT, R233, R248, PT ;  /* 0x000000f8e900720c */ /* 0x000fe20003fc4270 */
[----:B------:R-:W-:Y:S01]  /*7250*/  HFMA2 R231, -RZ, RZ, -6.109375, 2 ;  /* 0xc61c4000ffe77431 */ /* 0x000fe200000001ff */
[----:B------:R0:W-:Y:S01]  /*7260*/  STL [R1+0xd8], R124 ;  /* 0x0000d87c01007387 */ /* 0x0001e20000100800 */
[----:B------:R-:W-:Y:S01]  /*7270*/  IMAD.MOV.U32 R236, RZ, RZ, -0x39e3c000 ;  /* 0xc61c4000ffec7424 */ /* 0x000fe200078e00ff */
[----:B------:R-:W-:Y:S02]  /*7280*/  MOV R233, 0xc61c4000 ;  /* 0xc61c400000e97802 */ /* 0x000fe40000000f00 */
[----:B------:R0:W-:Y:S01]  /*7290*/  STL [R1+0xf8], R125 ;  /* 0x0000f87d01007387 */ /* 0x0001e20000100800 */
[----:B------:R-:W-:-:S02]  /*72a0*/  MOV R235, 0xc61c4000 ;  /* 0xc61c400000eb7802 */ /* 0x000fc40000000f00 */
[----:B------:R-:W-:Y:S01]  /*72b0*/  MOV R230, 0xc61c4000 ;  /* 0xc61c400000e67802 */ /* 0x000fe20000000f00 */
[----:B------:R-:W-:Y:S06]  /*72c0*/  @P0 BRA `(.L_x_4617) ;  /* 0x00000000005c0947 */ /* 0x000fec0003800000 */
[----:B0-----:R-:W2:Y:S01]  /*72d0*/  LDG.E.64 R124, desc[UR4][R122.64+0x3900] ;  /* 0x003900047a7c7981 */ /* 0x001ea2000c1e1b00 */
[----:B------:R-:W-:Y:S01]  /*72e0*/  VIADD R233, R126, 0x1c82 ;  /* 0x00001c827ee97836 */ /* 0x000fe20000000000 */
[----:B------:R-:W0:Y:S04]  /*72f0*/  LDCU UR8, c[0x0][0x390] ;  /* 0x00007200ff0877ac */ /* 0x000e280008000800 */
[----:B------:R-:W-:Y:S02]  /*7300*/  ISETP.GT.U32.AND P0, PT, R233, R248, PT ;  /* 0x000000f8e900720c */ /* 0x000fe40003f04070 */
[----:B------:R-:W-:-:S11]  /*7310*/  MOV R233, 0xc61c4000 ;  /* 0xc61c400000e97802 */ /* 0x000fd60000000f00 */
[----:B------:R-:W1:Y:S01]  /*7320*/  @!P0 LDC R237, c[0x0][0x390] ;  /* 0x0000e400ffed8b82 */ /* 0x000e620000000800 */
[----:B--2---:R-:W-:-:S05]  /*7330*/  @!P0 SHF.L.U32 R232, R125, 0x10, RZ ;  /* 0x000000107de88819 */ /* 0x004fca00000006ff */
[----:B-1----:R-:W-:Y:S01]  /*7340*/  @!P0 FMUL R233, R232, R237 ;  /* 0x000000ede8e98220 */ /* 0x002fe20000400000 */
[C---:B------:R-:W-:Y:S02]  /*7350*/  IADD3 R237, PT, PT, R126.reuse, 0x1c81, RZ ;  /* 0x00001c817eed7810 */ /* 0x040fe40007ffe0ff */
[----:B------:R-:W-:Y:S02]  /*7360*/  MOV R232, 0xc61c4000 ;  /* 0xc61c400000e87802 */ /* 0x000fe40000000f00 */
[----:B------:R-:W-:Y:S02]  /*7370*/  ISETP.GT.U32.AND P0, PT, R237, R248, PT ;  /* 0x000000f8ed00720c */ /* 0x000fe40003f04070 */
[----:B------:R-:W-:-:S11]  /*7380*/  IADD3 R237, PT, PT, R126, 0x1c83, RZ ;  /* 0x00001c837eed7810 */ /* 0x000fd60007ffe0ff */
[----:B------:R-:W-:-:S04]  /*7390*/  @!P0 SHF.R.U64 R236, R124, 0x10, R125 ;  /* 0x000000107cec8819 */ /* 0x000fc8000000127d */
[----:B------:R-:W-:-:S05]  /*73a0*/  @!P0 SHF.L.U32 R236, R236, 0x10, RZ ;  /* 0x00000010ecec8819 */ /* 0x000fca00000006ff */
[----:B0-----:R-:W-:Y:S01]  /*73b0*/  @!P0 FMUL R232, R236, UR8 ;  /* 0x00000008ece88c20 */ /* 0x001fe20008400000 */
[----:B------:R-:W-:-:S13]  /*73c0*/  ISETP.GT.U32.AND P0, PT, R237, R248, PT ;  /* 0x000000f8ed00720c */ /* 0x000fda0003f04070 */
[----:B------:R-:W-:Y:S02]  /*73d0*/  @!P0 SHF.R.U32.HI R236, RZ, 0x10, R125 ;  /* 0x00000010ffec8819 */ /* 0x000fe4000001167d */
[----:B------:R-:W-:-:S03]  /*73e0*/  SHF.L.U32 R125, R124, 0x10, RZ ;  /* 0x000000107c7d7819 */ /* 0x000fc600000006ff */
[----:B------:R-:W-:Y:S01]  /*73f0*/  @!P0 IMAD.U32 R124, R236, 0x10000, RZ ;  /* 0x00010000ec7c8824 */ /* 0x000fe200078e00ff */
[----:B------:R-:W-:-:S03]  /*7400*/  MOV R236, 0xc61c4000 ;  /* 0xc61c400000ec7802 */ /* 0x000fc60000000f00 */
[----:B------:R-:W-:Y:S01]  /*7410*/  @!P0 FMUL R236, R124, UR8 ;  /* 0x000000087cec8c20 */ /* 0x000fe20008400000 */
[----:B------:R-:W-:-:S05]  /*7420*/  FMUL R124, R125, UR8 ;  /* 0x000000087d7c7c20 */ /* 0x000fca0008400000 */
[----:B------:R1:W-:Y:S02]  /*7430*/  STL [R1+0xd8], R124 ;  /* 0x0000d87c01007387 */ /* 0x0003e40000100800 */
.L_x_4617:
[----:B------:R-:W-:Y:S05]  /*7440*/  BSYNC.RECONVERGENT B1 ;  /* 0x0000000000017941 */ /* 0x000fea0003800200 */
.L_x_4616:
[----:B------:R-:W-:Y:S04]  /*7450*/  BSSY.RECONVERGENT B1, `(.L_x_4618) ;  /* 0x0000019000017945 */ /* 0x000fe80003800200 */
[----:B------:R-:W-:Y:S05]  /*7460*/  @P1 BRA `(.L_x_4619) ;  /* 0x00000000005c1947 */ /* 0x000fea0003800000 */
[----:B01----:R-:W2:Y:S01]  /*7470*/  LDG.E.64 R124, desc[UR4][R122.64+0x3a00] ;  /* 0x003a00047a7c7981 */ /* 0x003ea2000c1e1b00 */
[C---:B------:R-:W-:Y:S01]  /*7480*/  IADD3 R231, PT, PT, R126.reuse, 0x1d02, RZ ;  /* 0x00001d027ee77810 */ /* 0x040fe20007ffe0ff */
[----:B------:R-:W0:Y:S03]  /*7490*/  LDCU UR8, c[0x0][0x390] ;  /* 0x00007200ff0877ac */ /* 0x000e260008000800 */
[----:B------:R-:W-:Y:S02]  /*74a0*/  ISETP.GT.U32.AND P1, PT, R231, R248, PT ;  /* 0x000000f8e700720c */ /* 0x000fe40003f24070 */
[----:B------:R-:W-:-:S04]  /*74b0*/  IADD3 R231, PT, PT, R126, 0x1d01, RZ ;  /* 0x00001d017ee77810 */ /* 0x000fc80007ffe0ff */
[----:B------:R-:W-:Y:S01]  /*74c0*/  ISETP.GT.U32.AND P0, PT, R231, R248, PT ;  /* 0x000000f8e700720c */ /* 0x000fe20003f04070 */
[----:B------:R-:W-:-:S06]  /*74d0*/  HFMA2 R231, -RZ, RZ, -6.109375, 2 ;  /* 0xc61c4000ffe77431 */ /* 0x000fcc00000001ff */
[----:B------:R-:W1:Y:S01]  /*74e0*/  @!P1 LDC R235, c[0x0][0x390] ;  /* 0x0000e400ffeb9b82 */ /* 0x000e620000000800 */
[----:B--2---:R-:W-:-:S05]  /*74f0*/  @!P1 SHF.L.U32 R230, R125, 0x10, RZ ;  /* 0x000000107de69819 */ /* 0x004fca00000006ff */
[----:B-1----:R-:W-:Y:S01]  /*7500*/  @!P1 FMUL R231, R230, R235 ;  /* 0x000000ebe6e79220 */ /* 0x002fe20000400000 */
[----:B------:R-:W-:Y:S01]  /*7510*/  IADD3 R235, PT, PT, R126, 0x1d03, RZ ;  /* 0x00001d037eeb7810 */ /* 0x000fe20007ffe0ff */
[----:B------:R-:W-:-:S03]  /*7520*/  IMAD.MOV.U32 R230, RZ, RZ, -0x39e3c000 ;  /* 0xc61c4000ffe67424 */ /* 0x000fc600078e00ff */
[----:B------:R-:W-:Y:S02]  /*7530*/  ISETP.GT.U32.AND P1, PT, R235, R248, PT ;  /* 0x000000f8eb00720c */ /* 0x000fe40003f24070 */
[----:B------:R-:W-:-:S04]  /*7540*/  @!P0 SHF.R.U64 R235, R124, 0x10, R125 ;  /* 0x000000107ceb8819 */ /* 0x000fc8000000127d */
[----:B------:R-:W-:-:S05]  /*7550*/  @!P0 SHF.L.U32 R235, R235, 0x10, RZ ;  /* 0x00000010ebeb8819 */ /* 0x000fca00000006ff */
[----:B0-----:R-:W-:Y:S02]  /*7560*/  @!P0 FMUL R230, R235, UR8 ;  /* 0x00000008ebe68c20 */ /* 0x001fe40008400000 */
[----:B------:R-:W-:Y:S02]  /*7570*/  @!P1 SHF.R.U32.HI R235, RZ, 0x10, R125 ;  /* 0x00000010ffeb9819 */ /* 0x000fe4000001167d */
[----:B------:R-:W-:Y:S02]  /*7580*/  SHF.L.U32 R125, R124, 0x10, RZ ;  /* 0x000000107c7d7819 */ /* 0x000fe400000006ff */
[----:B------:R-:W-:Y:S02]  /*7590*/  @!P1 SHF.L.U32 R124, R235, 0x10, RZ ;  /* 0x00000010eb7c9819 */ /* 0x000fe400000006ff */
[----:B------:R-:W-:-:S03]  /*75a0*/  MOV R235, 0xc61c4000 ;  /* 0xc61c400000eb7802 */ /* 0x000fc60000000f00 */
[----:B------:R-:W-:Y:S01]  /*75b0*/  @!P1 FMUL R235, R124, UR8 ;  /* 0x000000087ceb9c20 */ /* 0x000fe20008400000 */
[----:B------:R-:W-:-:S05]  /*75c0*/  FMUL R124, R125, UR8 ;  /* 0x000000087d7c7c20 */ /* 0x000fca0008400000 */
[----:B------:R2:W-:Y:S02]  /*75d0*/  STL [R1+0xf8], R124 ;  /* 0x0000f87c01007387 */ /* 0x0005e40000100800 */
.L_x_4619:
[----:B------:R-:W-:Y:S05]  /*75e0*/  BSYNC.RECONVERGENT B1 ;  /* 0x0000000000017941 */ /* 0x000fea0003800200 */
.L_x_4618:
[----:B012---:R-:W-:Y:S01]  /*75f0*/  MOV R124, 0xc61c4000 ;  /* 0xc61c4000007c7802 */ /* 0x007fe20000000f00 */
[----:B------:R-:W-:Y:S01]  /*7600*/  BSSY.RECONVERGENT B1, `(.L_x_4620) ;  /* 0x000001d000017945 */ /* 0x000fe20003800200 */
[----:B------:R-:W-:Y:S01]  /*7610*/  HFMA2 R241, -RZ, RZ, -6.109375, 2 ;  /* 0xc61c4000fff17431 */ /* 0x000fe200000001ff */
[----:B------:R-:W-:Y:S01]  /*7620*/  MOV R238, 0xc61c4000 ;  /* 0xc61c400000ee7802 */ /* 0x000fe20000000f00 */
[----:B------:R-:W-:Y:S01]  /*7630*/  HFMA2 R237, -RZ, RZ, -6.109375, 2 ;  /* 0xc61c4000ffed7431 */ /* 0x000fe200000001ff */
[----:B------:R0:W-:Y:S01]  /*7640*/  STL [R1+0x128], R124 ;  /* 0x0001287c01007387 */ /* 0x0001e20000100800 */
[----:B------:R-:W-:Y:S05]  /*7650*/  @P2 BRA `(.L_x_4621) ;  /* 0x00000000005c2947 */ /* 0x000fea0003800000 */
[----:B0-----:R-:W2:Y:S01]  /*7660*/  LDG.E.64 R124, desc[UR4][R122.64+0x3b00] ;  /* 0x003b00047a7c7981 */ /* 0x001ea2000c1e1b00 */
[C---:B------:R-:W-:Y:S01]  /*7670*/  VIADD R237, R126.reuse, 0x1d82 ;  /* 0x00001d827eed7836 */ /* 0x040fe20000000000 */
[----:B------:R-:W-:Y:S01]  /*7680*/  MOV R238, 0xc61c4000 ;  /* 0xc61c400000ee7802 */ /* 0x000fe20000000f00 */
[----:B------:R-:W0:Y:S01]  /*7690*/  LDCU UR8, c[0x0][0x390] ;  /* 0x00007200ff0877ac */ /* 0x000e220008000800 */
[----:B------:R-:W-:Y:S02]  /*76a0*/  MOV R241, 0xc61c4000 ;  /* 0xc61c400000f17802 */ /* 0x000fe40000000f00 */
[----:B------:R-:W-:Y:S02]  /*76b0*/  ISETP.GT.U32.AND P1, PT, R237, R248, PT ;  /* 0x000000f8ed00720c */ /* 0x000fe40003f24070 */
[----:B------:R-:W-:-:S04]  /*76c0*/  IADD3 R237, PT, PT, R126, 0x1d81, RZ ;  /* 0x00001d817eed7810 */ /* 0x000fc80007ffe0ff */
[----:B------:R-:W-:-:S07]  /*76d0*/  ISETP.GT.U32.AND P0, PT, R237, R248, PT ;  /* 0x000000f8ed00720c */ /* 0x000fce0003f04070 */
[----:B------:R-:W1:Y:S01]  /*76e0*/  @!P1 LDC R240, c[0x0][0x390] ;  /* 0x0000e400fff09b82 */ /* 0x000e620000000800 */
[----:B--2---:R-:W-:-:S05]  /*76f0*/  @!P1 SHF.L.U32 R237, R125, 0x10, RZ ;  /* 0x000000107ded9819 */ /* 0x004fca00000006ff */
[----:B------:R-:W-:Y:S01]  /*7700*/  @!P0 SHF.R.U64 R239, R124, 0x10, R125 ;  /* 0x000000107cef8819 */ /* 0x000fe2000000127d */
[----:B-1----:R-:W-:Y:S01]  /*7710*/  @!P1 FMUL R238, R237, R240 ;  /* 0x000000f0edee9220 */ /* 0x002fe20000400000 */
[----:B------:R-:W-:Y:S02]  /*7720*/  IADD3 R237, PT, PT, R126, 0x1d83, RZ ;  /* 0x00001d837eed7810 */ /* 0x000fe40007ffe0ff */
[----:B------:R-:W-:Y:S02]  /*7730*/  @!P0 SHF.L.U32 R239, R239, 0x10, RZ ;  /* 0x00000010efef8819 */ /* 0x000fe400000006ff */
[----:B------:R-:W-:Y:S02]  /*7740*/  ISETP.GT.U32.AND P1, PT, R237, R248, PT ;  /* 0x000000f8ed00720c */ /* 0x000fe40003f24070 */
[----:B------:R-:W-:Y:S01]  /*7750*/  MOV R237, 0xc61c4000 ;  /* 0xc61c400000ed7802 */ /* 0x000fe20000000f00 */
[----:B0-----:R-:W-:-:S10]  /*7760*/  @!P0 FMUL R237, R239, UR8 ;  /* 0x00000008efed8c20 */ /* 0x001fd40008400000 */
[----:B------:R-:W-:Y:S02]  /*7770*/  @!P1 SHF.R.U32.HI R239, RZ, 0x10, R125 ;  /* 0x00000010ffef9819 */ /* 0x000fe4000001167d */
[----:B------:R-:W-:-:S03]  /*7780*/  SHF.L.U32 R125, R124, 0x10, RZ ;  /* 0x000000107c7d7819 */ /* 0x000fc600000006ff */
[----:B------:R-:W-:-:S04]  /*7790*/  @!P1 IMAD.U32 R124, R239, 0x10000, RZ ;  /* 0x00010000ef7c9824 */ /* 0x000fc800078e00ff */
[----:B------:R-:W-:Y:S01]  /*77a0*/  @!P1 FMUL R241, R124, UR8 ;  /* 0x000000087cf19c20 */ /* 0x000fe20008400000 */
[----:B------:R-:W-:-:S05]  /*77b0*/  FMUL R124, R125, UR8 ;  /* 0x000000087d7c7c20 */ /* 0x000fca0008400000 */
[----:B------:R1:W-:Y:S02]  /*77c0*/  STL [R1+0x128], R124 ;  /* 0x0001287c01007387 */ /* 0x0003e40000100800 */
.L_x_4621:
[----:B------:R-:W-:Y:S05]  /*77d0*/  BSYNC.RECONVERGENT B1 ;  /* 0x0000000000017941 */ /* 0x000fea0003800200 */
.L_x_4620:
[----:B01----:R-:W-:Y:S01]  /*77e0*/  MOV R124, 0xc61c4000 ;  /* 0xc61c4000007c7802 */ /* 0x003fe20000000f00 */
[----:B------:R-:W-:Y:S01]  /*77f0*/  BSSY.RECONVERGENT B1, `(.L_x_4622) ;  /* 0x000001d000017945 */ /* 0x000fe20003800200 */
[----:B------:R-:W-:Y:S01]  /*7800*/  HFMA2 R244, -RZ, RZ, -6.109375, 2 ;  /* 0xc61c4000fff47431 */ /* 0x000fe200000001ff */
[----:B------:R-:W-:Y:S01]  /*7810*/  MOV R240, 0xc61c4000 ;  /* 0xc61c400000f07802 */ /* 0x000fe20000000f00 */
[----:B------:R-:W-:Y:S01]  /*7820*/  HFMA2 R239, -RZ, RZ, -6.109375, 2 ;  /* 0xc61c4000ffef7431 */ /* 0x000fe200000001ff */
[----:B------:R0:W-:Y:S01]  /*7830*/  STL [R1+0x144], R124 ;  /* 0x0001447c01007387 */ /* 0x0001e20000100800 */
[----:B------:R-:W-:Y:S05]  /*7840*/  @P3 BRA `(.L_x_4623) ;  /* 0x00000000005c3947 */ /* 0x000fea0003800000 */
        /* <DEDUP_REMOVED lines=23> */
.L_x_4623:
[----:B------:R-:W-:Y:S05]  /*79c0*/  BSYNC.RECONVERGENT B1 ;  /* 0x0000000000017941 */ /* 0x000fea0003800200 */
.L_x_4622:
[----:B01----:R-:W-:Y:S01]  /*79d0*/  HFMA2 R124, -RZ, RZ, -6.109375, 2 ;  /* 0xc61c4000ff7c7431 */ /* 0x003fe200000001ff */
[----:B------:R-:W-:Y:S01]  /*79e0*/  BSSY.RECONVERGENT B1, `(.L_x_4624) ;  /* 0x000001d000017945 */ /* 0x000fe20003800200 */
[----:B------:R-:W-:Y:S02]  /*79f0*/  HFMA2 R243, -RZ, RZ, -6.109375, 2 ;  /* 0xc61c4000fff37431 */ /* 0x000fe400000001ff */
[----:B------:R-:W-:Y:S01]  /*7a00*/  IMAD.MOV.U32 R247, RZ, RZ, -0x39e3c000 ;  /* 0xc61c4000fff77424 */ /* 0x000fe200078e00ff */
[----:B------:R-:W-:Y:S01]  /*7a10*/  MOV R242, 0xc61c4000 ;  /* 0xc61c400000f27802 */ /* 0x000fe20000000f00 */
[----:B------:R0:W-:Y:S01]  /*7a20*/  STL [R1+0x1e4], R124 ;  /* 0x0001e47c01007387 */ /* 0x0001e20000100800 */
[----:B------:R-:W-:Y:S05]  /*7a30*/  @P4 BRA `(.L_x_4625) ;  /* 0x00000000005c4947 */ /* 0x000fea0003800000 */
[----:B------:R-:W-:Y:S01]  /*7a40*/  IADD3 R125, PT, PT, R126, 0x1e82, RZ ;  /* 0x00001e827e7d7810 */ /* 0x000fe20007ffe0ff */
[----:B------:R-:W1:Y:S03]  /*7a50*/  LDCU UR8, c[0x0][0x390] ;  /* 0x00007200ff0877ac */ /* 0x000e660008000800 */
[----:B------:R-:W-:Y:S02]  /*7a60*/  ISETP.GT.U32.AND P0, PT, R125, R248, PT ;  /* 0x000000f87d00720c */ /* 0x000fe40003f04070 */
[----:B0-----:R-:W2:Y:S01]  /*7a70*/  LDG.E.64 R124, desc[UR4][R122.64+0x3d00] ;  /* 0x003d00047a7c7981 */ /* 0x001ea2000c1e1b00 */
[----:B------:R-:W-:Y:S02]  /*7a80*/  MOV R243, 0xc61c4000 ;  /* 0xc61c400000f37802 */ /* 0x000fe40000000f00 */
[----:B------:R-:W-:-:S08]  /*7a90*/  MOV R247, 0xc61c4000 ;  /* 0xc61c400000f77802 */ /* 0x000fd00000000f00 */
[----:B------:R-:W0:Y:S01]  /*7aa0*/  @!P0 LDC R242, c[0x0][0x390] ;  /* 0x0000e400fff28b82 */ /* 0x000e220000000800 */
[----:B--2---:R-:W-:-:S05]  /*7ab0*/  @!P0 SHF.L.U32 R245, R125, 0x10, RZ ;  /* 0x000000107df58819 */ /* 0x004fca00000006ff */
[----:B0-----:R-:W-:Y:S01]  /*7ac0*/  @!P0 FMUL R243, R245, R242 ;  /* 0x000000f2f5f38220 */ /* 0x001fe20000400000 */
[----:B------:R-:W-:-:S04]  /*7ad0*/  IADD3 R242, PT, PT, R126, 0x1e81, RZ ;  /* 0x00001e817ef27810 */ /* 0x000fc80007ffe0ff */
[----:B------:R-:W-:Y:S02]  /*7ae0*/  ISETP.GT.U32.AND P0, PT, R242, R248, PT ;  /* 0x000000f8f200720c */ /* 0x000fe40003f04070 */
[----:B------:R-:W-:-:S11]  /*7af0*/  MOV R242, 0xc61c4000 ;  /* 0xc61c400000f27802 */ /* 0x000fd60000000f00 */
[C---:B------:R-:W-:Y:S02]  /*7b00*/  @!P0 SHF.R.U64 R245, R124.reuse, 0x10, R125 ;  /* 0x000000107cf58819 */ /* 0x040fe4000000127d */
[----:B------:R-:W-:-:S03]  /*7b10*/  SHF.L.U32 R124, R124, 0x10, RZ ;  /* 0x000000107c7c7819 */ /* 0x000fc600000006ff */
[----:B------:R-:W-:Y:S02]  /*7b20*/  @!P0 IMAD.U32 R245, R245, 0x10000, RZ ;  /* 0x00010000f5f58824 */ /* 0x000fe400078e00ff */
[----:B-1----:R-:W-:Y:S02]  /*7b30*/  FMUL R124, R124, UR8 ;  /* 0x000000087c7c7c20 */ /* 0x002fe40008400000 */
[----:B------:R-:W-:Y:S01]  /*7b40*/  @!P0 FMUL R242, R245, UR8 ;  /* 0x00000008f5f28c20 */ /* 0x000fe20008400000 */
[----:B------:R-:W-:Y:S02]  /*7b50*/  IADD3 R245, PT, PT, R126, 0x1e83, RZ ;  /* 0x00001e837ef57810 */ /* 0x000fe40007ffe0ff */
[----:B------:R1:W-:Y:S02]  /*7b60*/  STL [R1+0x1e4], R124 ;  /* 0x0001e47c01007387 */ /* 0x0003e40000100800 */
[----:B------:R-:W-:-:S13]  /*7b70*/  ISETP.GT.U32.AND P0, PT, R245, R248, PT ;  /* 0x000000f8f500720c */ /* 0x000fda0003f04070 */
[----:B------:R-:W-:-:S04]  /*7b80*/  @!P0 SHF.R.U32.HI R125, RZ, 0x10, R125 ;  /* 0x00000010ff7d8819 */ /* 0x000fc8000001167d */
[----:B------:R-:W-:-:S05]  /*7b90*/  @!P0 SHF.L.U32 R125, R125, 0x10, RZ ;  /* 0x000000107d7d8819 */ /* 0x000fca00000006ff */
[----:B-1----:R-:W-:-:S07]  /*7ba0*/  @!P0 FMUL R247, R125, UR8 ;  /* 0x000000087df78c20 */ /* 0x002fce0008400000 */
.L_x_4625:
[----:B------:R-:W-:Y:S05]  /*7bb0*/  BSYNC.RECONVERGENT B1 ;  /* 0x0000000000017941 */ /* 0x000fea0003800200 */
.L_x_4624:
[----:B------:R-:W-:Y:S01]  /*7bc0*/  MOV R125, 0xc61c4000 ;  /* 0xc61c4000007d7802 */ /* 0x000fe20000000f00 */
[----:B------:R-:W-:Y:S01]  /*7bd0*/  BSSY.RECONVERGENT B1, `(.L_x_4626) ;  /* 0x000001d000017945 */ /* 0x000fe20003800200 */
[----:B------:R-:W-:Y:S01]  /*7be0*/  HFMA2 R246, -RZ, RZ, -6.109375, 2 ;  /* 0xc61c4000fff67431 */ /* 0x000fe200000001ff */
[----:B0-----:R-:W-:Y:S01]  /*7bf0*/  MOV R124, 0xc61c4000 ;  /* 0xc61c4000007c7802 */ /* 0x001fe20000000f00 */
[----:B------:R-:W-:Y:S01]  /*7c00*/  IMAD.MOV.U32 R245, RZ, RZ, -0x39e3c000 ;  /* 0xc61c4000fff57424 */ /* 0x000fe200078e00ff */
[----:B------:R0:W-:Y:S01]  /*7c10*/  STL [R1+0x1e0], R125 ;  /* 0x0001e07d01007387 */ /* 0x0001e20000100800 */
[----:B------:R-:W-:Y:S05]  /*7c20*/  @P5 BRA `(.L_x_4627) ;  /* 0x00000000005c5947 */ /* 0x000fea0003800000 */
[----:B------:R-:W-:Y:S01]  /*7c30*/  IADD3 R124, PT, PT, R126, 0x1f02, RZ ;  /* 0x00001f027e7c7810 */ /* 0x000fe20007ffe0ff */
[----:B------:R-:W1:Y:S03]  /*7c40*/  LDCU UR8, c[0x0][0x390] ;  /* 0x00007200ff0877ac */ /* 0x000e660008000800 */
[----:B------:R-:W-:Y:S02]  /*7c50*/  ISETP.GT.U32.AND P0, PT, R124, R248, PT ;  /* 0x000000f87c00720c */ /* 0x000fe40003f04070 */
[----:B0-----:R-:W2:Y:S01]  /*7c60*/  LDG.E.64 R124, desc[UR4][R122.64+0x3e00] ;  /* 0x003e00047a7c7981 */ /* 0x001ea2000c1e1b00 */
[----:B------:R-:W-:-:S10]  /*7c70*/  MOV R246, 0xc61c4000 ;  /* 0xc61c400000f67802 */ /* 0x000fd40000000f00 */
[----:B------:R-:W0:Y:S01]  /*7c80*/  @!P0 LDC R245, c[0x0][0x390] ;  /* 0x0000e400fff58b82 */ /* 0x000e220000000800 */
[----:B--2---:R-:W-:-:S05]  /*7c90*/  @!P0 SHF.L.U32 R249, R125, 0x10, RZ ;  /* 0x000000107df98819 */ /* 0x004fca00000006ff */
[----:B0-----:R-:W-:Y:S01]  /*7ca0*/  @!P0 FMUL R246, R249, R245 ;  /* 0x000000f5f9f68220 */ /* 0x001fe20000400000 */
[----:B------:R-:W-:-:S04]  /*7cb0*/  IADD3 R245, PT, PT, R126, 0x1f01, RZ ;  /* 0x00001f017ef57810 */ /* 0x000fc80007ffe0ff */
[----:B------:R-:W-:Y:S02]  /*7cc0*/  ISETP.GT.U32.AND P0, PT, R245, R248, PT ;  /* 0x000000f8f500720c */ /* 0x000fe40003f04070 */
[----:B------:R-:W-:-:S11]  /*7cd0*/  MOV R245, 0xc61c4000 ;  /* 0xc61c400000f57802 */ /* 0x000fd60000000f00 */
[----:B------:R-:W-:-:S04]  /*7ce0*/  @!P0 SHF.R.U64 R249, R124, 0x10, R125 ;  /* 0x000000107cf98819 */ /* 0x000fc8000000127d */
[----:B------:R-:W-:-:S05]  /*7cf0*/  @!P0 SHF.L.U32 R249, R249, 0x10, RZ ;  /* 0x00000010f9f98819 */ /* 0x000fca00000006ff */
[----:B-1----:R-:W-:Y:S01]  /*7d00*/  @!P0 FMUL R245, R249, UR8 ;  /* 0x00000008f9f58c20 */ /* 0x002fe20008400000 */
[----:B------:R-:W-:-:S05]  /*7d10*/  VIADD R249, R126, 0x1f03 ;  /* 0x00001f037ef97836 */ /* 0x000fca0000000000 */
[----:B------:R-:W-:-:S13]  /*7d20*/  ISETP.GT.U32.AND P0, PT, R249, R248, PT ;  /* 0x000000f8f900720c */ /* 0x000fda0003f04070 */
[----:B------:R-:W-:Y:S02]  /*7d30*/  @!P0 SHF.R.U32.HI R249, RZ, 0x10, R125 ;  /* 0x00000010fff98819 */ /* 0x000fe4000001167d */
[----:B------:R-:W-:Y:S02]  /*7d40*/  SHF.L.U32 R125, R124, 0x10, RZ ;  /* 0x000000107c7d7819 */ /* 0x000fe400000006ff */
[----:B------:R-:W-:Y:S02]  /*7d50*/  @!P0 SHF.L.U32 R249, R249, 0x10, RZ ;  /* 0x00000010f9f98819 */ /* 0x000fe400000006ff */
[----:B------:R-:W-:Y:S01]  /*7d60*/  MOV R124, 0xc61c4000 ;  /* 0xc61c4000007c7802 */ /* 0x000fe20000000f00 */
[----:B------:R-:W-:Y:S02]  /*7d70*/  FMUL R125, R125, UR8 ;  /* 0x000000087d7d7c20 */ /* 0x000fe40008400000 */
[----:B------:R-:W-:-:S03]  /*7d80*/  @!P0 FMUL R124, R249, UR8 ;  /* 0x00000008f97c8c20 */ /* 0x000fc60008400000 */
[----:B------:R1:W-:Y:S04]  /*7d90*/  STL [R1+0x1e0], R125 ;  /* 0x0001e07d01007387 */ /* 0x0003e80000100800 */
.L_x_4627:
[----:B------:R-:W-:Y:S05]  /*7da0*/  BSYNC.RECONVERGENT B1 ;  /* 0x0000000000017941 */ /* 0x000fea0003800200 */
.L_x_4626:
[----:B------:R-:W-:Y:S01]  /*7db0*/  HFMA2 R251, -RZ, RZ, -6.109375, 2 ;  /* 0xc61c4000fffb7431 */ /* 0x000fe200000001ff */
[----:B01----:R-:W-:Y:S01]  /*7dc0*/  MOV R125, 0xc61c4000 ;  /* 0xc61c4000007d7802 */ /* 0x003fe20000000f00 */
[----:B------:R-:W-:Y:S01]  /*7dd0*/  HFMA2 R249, -RZ, RZ, -6.109375, 2 ;  /* 0xc61c4000fff97431 */ /* 0x000fe200000001ff */
[----:B------:R-:W-:Y:S01]  /*7de0*/  MOV R250, 0xc61c4000 ;  /* 0xc61c400000fa7802 */ /* 0x000fe20000000f00 */
[----:B------:R-:W-:Y:S06]  /*7df0*/  @P6 BRA `(.L_x_4501) ;  /* 0x0000000000586947 */ /* 0x000fec0003800000 */
[----:B------:R-:W2:Y:S01]  /*7e00*/  LDG.E.64 R122, desc[UR4][R122.64+0x3f00] ;  /* 0x003f00047a7a7981 */ /* 0x000ea2000c1e1b00 */
[----:B------:R-:W-:Y:S01]  /*7e10*/  VIADD R125, R126, 0x1f82 ;  /* 0x00001f827e7d7836 */ /* 0x000fe20000000000 */
[----:B------:R-:W0:Y:S01]  /*7e20*/  LDCU UR8, c[0x0][0x390] ;  /* 0x00007200ff0877ac */ /* 0x000e220008000800 */
[----:B------:R-:W-:-:S03]  /*7e30*/  MOV R251, 0xc61c4000 ;  /* 0xc61c400000fb7802 */ /* 0x000fc60000000f00 */
        /* <DEDUP_REMOVED lines=10> */
[----:B------:R-:W-:-:S05]  /*7ee0*/  @!P0 SHF.L.U32 R250, R250, 0x10, RZ ;  /* 0x00000010fafa8819 */ /* 0x000fca00000006ff */
[----:B0-----:R-:W-:Y:S01]  /*7ef0*/  @!P0 FMUL R249, R250, UR8 ;  /* 0x00000008faf98c20 */ /* 0x001fe20008400000 */
[----:B------:R-:W-:-:S04]  /*7f00*/  IADD3 R250, PT, PT, R126, 0x1f83, RZ ;  /* 0x00001f837efa7810 */ /* 0x000fc80007ffe0ff */
[----:B------:R-:W-:Y:S01]  /*7f10*/  ISETP.GT.U32.AND P0, PT, R250, R248, PT ;  /* 0x000000f8fa00720c */ /* 0x000fe20003f04070 */
[----:B------:R-:W-:-:S12]  /*7f20*/  FMUL R250, R122, UR8 ;  /* 0x000000087afa7c20 */ /* 0x000fd80008400000 */
[----:B------:R-:W-:-:S05]  /*7f30*/  @!P0 SHF.R.U32.HI R123, RZ, 0x10, R123 ;  /* 0x00000010ff7b8819 */ /* 0x000fca000001167b */
[----:B------:R-:W-:-:S04]  /*7f40*/  @!P0 IMAD.U32 R123, R123, 0x10000, RZ ;  /* 0x000100007b7b8824 */ /* 0x000fc800078e00ff */
[----:B------:R-:W-:-:S07]  /*7f50*/  @!P0 FMUL R251, R123, UR8 ;  /* 0x000000087bfb8c20 */ /* 0x000fce0008400000 */
.L_x_4501:
[----:B------:R-:W-:Y:S05]  /*7f60*/  BSYNC.RECONVERGENT B0 ;  /* 0x0000000000007941 */ /* 0x000fea0003800200 */
.L_x_4500:
[----:B------:R-:W2:Y:S04]  /*7f70*/  LDL R123, [R1+0xd8] ;  /* 0x0000d800017b7983 */ /* 0x000ea80000100800 */
[----:B------:R1:W-:Y:S04]  /*7f80*/  STL [R1+0x230], R249 ;  /* 0x000230f901007387 */ /* 0x0003e80000100800 */
[----:B-1----:R-:W3:Y:S04]  /*7f90*/  LDL R249, [R1+0xf8] ;  /* 0x0000f80001f97983 */ /* 0x002ee80000100800 */
[----:B------:R1:W-:Y:S04]  /*7fa0*/  STL [R1+0x22c], R125 ;  /* 0x00022c7d01007387 */ /* 0x0003e80000100800 */
[----:B-1----:R-:W4:Y:S04]  /*7fb0*/  LDL R125, [R1+0x128] ;  /* 0x00012800017d7983 */ /* 0x002f280000100800 */
[----:B------:R1:W-:Y:S04]  /*7fc0*/  STL [R1+0x228], R251 ;  /* 0x000228fb01007387 */ /* 0x0003e80000100800 */
[----:B-1----:R-:W2:Y:S04]  /*7fd0*/  LDL R251, [R1+0x7c] ;  /* 0x00007c0001fb7983 */ /* 0x002ea80000100800 */
[----:B------:R-:W4:Y:S04]  /*7fe0*/  LDL.LU R126, [R1+0x1e0] ;  /* 0x0001e000017e7983 */ /* 0x000f280000300800 */
[----:B------:R1:W-:Y:S04]  /*7ff0*/  STL [R1+0x210], R248 ;  /* 0x000210f801007387 */ /* 0x0003e80000100800 */
[----:B-1----:R-:W3:Y:S01]  /*8000*/  LDL.LU R248, [R1] ;  /* 0x0000000001f87983 */ /* 0x002ee20000300800 */
[----:B------:R-:W-:-:S04]  /*8010*/  FSETP.GT.AND P0, PT, R252, R128, PT ;  /* 0x00000080fc00720b */ /* 0x000fc80003f04000 */
[----:B------:R-:W-:-:S04]  /*8020*/  FSEL R122, R252, R128, P0 ;  /* 0x00000080fc7a7208 */ /* 0x000fc80000000000 */
[----:B------:R-:W-:-:S04]  /*8030*/  FSETP.GT.AND P0, PT, R122, R129, PT ;  /* 0x000000817a00720b */ /* 0x000fc80003f04000 */
[----:B------:R-:W-:-:S04]  /*8040*/  FSEL R122, R122, R129, P0 ;  /* 0x000000817a7a7208 */ /* 0x000fc80000000000 */
[----:B---3--:R-:W-:-:S04]  /*8050*/  FSETP.GT.AND P0, PT, R122, R248, PT ;  /* 0x000000f87a00720b */ /* 0x008fc80003f04000 */
        /* <DEDUP_REMOVED lines=470> */
[----:B------:R-:W4:Y:S02]  /*9dc0*/  LDL.LU R125, [R1+0x22c] ;  /* 0x00022c00017d7983 */ /* 0x000f240000300800 */
        /* <DEDUP_REMOVED lines=8> */
[----:B------:R-:W2:Y:S02]  /*9e50*/  LDL.LU R251, [R1+0x228] ;  /* 0x0002280001fb7983 */ /* 0x000ea40000300800 */
        /* <DEDUP_REMOVED lines=28> */
[----:B--2---:R-:W-:-:S04]  /*a020*/  FSETP.GT.AND P0, PT, R122, R251, PT ;  /* 0x000000fb7a00720b */ /* 0x004fc80003f04000 */
[----:B------:R-:W-:-:S05]  /*a030*/  FSEL R122, R122, R251, P0 ;  /* 0x000000fb7a7a7208 */ /* 0x000fca0000000000 */
[----:B------:R-:W1:Y:S02]  /*a040*/  SHFL.BFLY PT, R123, R122, 0x10, 0x1f ;  /* 0x0e001f007a7b7f89 */ /* 0x000e6400000e0000 */
[----:B-1----:R-:W-:-:S04]  /*a050*/  FSETP.GEU.AND P0, PT, R122, R123, PT ;  /* 0x0000007b7a00720b */ /* 0x002fc80003f0e000 */
[----:B------:R-:W-:-:S05]  /*a060*/  FSEL R122, R123, R122, !P0 ;  /* 0x0000007a7b7a7208 */ /* 0x000fca0004000000 */
        /* <DEDUP_REMOVED lines=12> */
[C---:B------:R-:W-:Y:S01]  /*a130*/  FADD R252, -R122.reuse, R252 ;  /* 0x000000fc7afc7221 */ /* 0x040fe20000000100 */
[C---:B------:R-:W-:Y:S01]  /*a140*/  FADD R123, -R122.reuse, R128 ;  /* 0x000000807a7b7221 */ /* 0x040fe20000000100 */
[C---:B------:R-:W-:Y:S01]  /*a150*/  FADD R129, -R122.reuse, R129 ;  /* 0x000000817a817221 */ /* 0x040fe20000000100 */
[C---:B------:R-:W-:Y:S01]  /*a160*/  FADD R128, -R122.reuse, R248 ;  /* 0x000000f87a807221 */ /* 0x040fe20000000100 */
[C---:B------:R-:W-:Y:S01]  /*a170*/  FADD R121, -R122.reuse, R121 ;  /* 0x000000797a797221 */ /* 0x040fe20000000100 */
[----:B------:R-:W-:Y:S01]  /*a180*/  STL [R1+0x1dc], R252 ;  /* 0x0001dcfc01007387 */ /* 0x000fe20000100800 */
[C---:B------:R-:W-:Y:S01]  /*a190*/  FADD R117, -R122.reuse, R117 ;  /* 0x000000757a757221 */ /* 0x040fe20000000100 */
[C---:B------:R-:W-:Y:S01]  /*a1a0*/  FADD R113, -R122.reuse, R113 ;  /* 0x000000717a717221 */ /* 0x040fe20000000100 */
[C---:B------:R-:W-:Y:S01]  /*a1b0*/  FADD R109, -R122.reuse, R109 ;  /* 0x0000006d7a6d7221 */ /* 0x040fe20000000100 */
[----:B------:R1:W-:Y:S01]  /*a1c0*/  STL [R1+0x1d8], R123 ;  /* 0x0001d87b01007387 */ /* 0x0003e20000100800 */
[C---:B------:R-:W-:Y:S01]  /*a1d0*/  FADD R105, -R122.reuse, R105 ;  /* 0x000000697a697221 */ /* 0x040fe20000000100 */
[C---:B------:R-:W-:Y:S01]  /*a1e0*/  FADD R101, -R122.reuse, R101 ;  /* 0x000000657a657221 */ /* 0x040fe20000000100 */
[C---:B------:R-:W-:Y:S01]  /*a1f0*/  FADD R97, -R122.reuse, R97 ;  /* 0x000000617a617221 */ /* 0x040fe20000000100 */
[----:B------:R-:W-:Y:S01]  /*a200*/  STL [R1+0x1d4], R129 ;  /* 0x0001d48101007387 */ /* 0x000fe20000100800 */
[C---:B------:R-:W-:Y:S01]  /*a210*/  FADD R93, -R122.reuse, R93 ;  /* 0x0000005d7a5d7221 */ /* 0x040fe20000000100 */
[C---:B------:R-:W-:Y:S01]  /*a220*/  FADD R89, -R122.reuse, R89 ;  /* 0x000000597a597221 */ /* 0x040fe20000000100 */
[C---:B------:R-:W-:Y:S01]  /*a230*/  FADD R85, -R122.reuse, R85 ;  /* 0x000000557a557221 */ /* 0x040fe20000000100 */
[----:B------:R-:W-:Y:S01]  /*a240*/  STL [R1+0x1d0], R128 ;  /* 0x0001d08001007387 */ /* 0x000fe20000100800 */
[C---:B------:R-:W-:Y:S01]  /*a250*/  FADD R81, -R122.reuse, R81 ;  /* 0x000000517a517221 */ /* 0x040fe20000000100 */
[C---:B-1----:R-:W-:Y:S01]  /*a260*/  FADD R123, -R122.reuse, R119 ;  /* 0x000000777a7b7221 */ /* 0x042fe20000000100 */
        /* <DEDUP_REMOVED lines=21> */
[----:B------:R-:W-:-:S02]  /*a3c0*/  FADD R28, -R122, R28 ;  /* 0x0000001c7a1c7221 */ /* 0x000fc40000000100 */
[----:B------:R-:W-:Y:S04]  /*a3d0*/  STL [R1+0x1bc], R119 ;  /* 0x0001bc7701007387 */ /* 0x000fe80000100800 */
[----:B------:R1:W-:Y:S04]  /*a3e0*/  STL [R1+0x1b8], R115 ;  /* 0x0001b87301007387 */ /* 0x0003e80000100800 */
[----:B------:R-:W-:Y:S04]  /*a3f0*/  STL [R1+0x1b4], R117 ;  /* 0x0001b47501007387 */ /* 0x000fe80000100800 */
[----:B------:R-:W-:Y:S01]  /*a400*/  STL [R1+0x1b0], R116 ;  /* 0x0001b07401007387 */ /* 0x000fe20000100800 */
[C---:B-1----:R-:W-:Y:S01]  /*a410*/  FADD R115, -R122.reuse, R111 ;  /* 0x0000006f7a737221 */ /* 0x042fe20000000100 */
[C---:B------:R-:W-:Y:S01]  /*a420*/  FADD R111, -R122.reuse, R112 ;  /* 0x000000707a6f7221 */ /* 0x040fe20000000100 */
[----:B------:R-:W-:-:S03]  /*a430*/  FADD R112, -R122, R114 ;  /* 0x000000727a707221 */ /* 0x000fc60000000100 */
        /* <DEDUP_REMOVED lines=147> */
[----:B------:R-:W-:Y:S01]  /*ad70*/  STL [R1+0xc], R31 ;  /* 0x00000c1f01007387 */ /* 0x000fe20000100800 */
[----:B------:R-:W-:-:S03]  /*ad80*/  FADD R100, -R122, R0 ;  /* 0x000000007a647221 */ /* 0x000fc60000000100 */
[----:B------:R-:W2:Y:S01]  /*ad90*/  LDL.LU R127, [R1+0x128] ;  /* 0x00012800017f7983 */ /* 0x000ea20000300800 */
        /* <DEDUP_REMOVED lines=9> */
[C---:B------:R-:W-:Y:S01]  /*ae30*/  FADD R128, -R122.reuse, R25 ;  /* 0x000000197a807221 */ /* 0x040fe20000000100 */
[C---:B------:R-:W-:Y:S01]  /*ae40*/  FADD R123, -R122.reuse, R26 ;  /* 0x0000001a7a7b7221 */ /* 0x040fe20000000100 */
[----:B------:R-:W3:Y:S01]  /*ae50*/  LDL.LU R133, [R1+0x1e4] ;  /* 0x0001e40001857983 */ /* 0x000ee20000300800 */
[C---:B------:R-:W-:Y:S01]  /*ae60*/  FADD R121, -R122.reuse, R19 ;  /* 0x000000137a797221 */ /* 0x040fe20000000100 */
[C---:B------:R-:W-:Y:S01]  /*ae70*/  FADD R120, -R122.reuse, R20 ;  /* 0x000000147a787221 */ /* 0x040fe20000000100 */
[C---:B------:R-:W-:Y:S01]  /*ae80*/  FADD R119, -R122.reuse, R21 ;  /* 0x000000157a777221 */ /* 0x040fe20000000100 */
[----:B------:R-:W4:Y:S01]  /*ae90*/  LDL.LU R0, [R1+0x144] ;  /* 0x0001440001007983 */ /* 0x000f220000300800 */
        /* <DEDUP_REMOVED lines=23> */
[C---:B--2---:R-:W-:Y:S01]  /*b010*/  FADD R127, -R122.reuse, R127 ;  /* 0x0000007f7a7f7221 */ /* 0x044fe20000000100 */
[C---:B---3--:R-:W-:Y:S01]  /*b020*/  FADD R132, -R122.reuse, R131 ;  /* 0x000000837a847221 */ /* 0x048fe20000000100 */
[----:B------:R-:W-:-:S04]  /*b030*/  FADD R131, -R122, R227 ;  /* 0x000000e37a837221 */ /* 0x000fc80000000100 */
[----:B------:R1:W-:Y:S04]  /*b040*/  STL [R1+0x88], R132 ;  /* 0x0000888401007387 */ /* 0x0003e80000100800 */
[----:B------:R4:W-:Y:S01]  /*b050*/  STL [R1+0x84], R131 ;  /* 0x0000848301007387 */ /* 0x0009e20000100800 */
[----:B-1----:R-:W-:-:S03]  /*b060*/  FADD R132, -R122, R234 ;  /* 0x000000ea7a847221 */ /* 0x002fc60000000100 */
[----:B------:R1:W-:Y:S01]  /*b070*/  STL [R1+0x80], R134 ;  /* 0x0000808601007387 */ /* 0x0003e20000100800 */
[----:B----4-:R-:W-:-:S03]  /*b080*/  FADD R131, -R122, R137 ;  /* 0x000000897a837221 */ /* 0x010fc60000000100 */
[----:B------:R2:W-:Y:S01]  /*b090*/  STL [R1+0x7c], R132 ;  /* 0x00007c8401007387 */ /* 0x0005e20000100800 */
[----:B------:R-:W-:-:S03]  /*b0a0*/  FADD R130, -R122, R130 ;  /* 0x000000827a827221 */ /* 0x000fc60000000100 */
[----:B------:R3:W-:Y:S01]  /*b0b0*/  STL [R1+0xe4], R131 ;  /* 0x0000e48301007387 */ /* 0x0007e20000100800 */
[C---:B-1----:R-:W-:Y:S01]  /*b0c0*/  FADD R134, -R122.reuse, R232 ;  /* 0x000000e87a867221 */ /* 0x042fe20000000100 */
[----:B--2---:R-:W-:-:S04]  /*b0d0*/  FADD R132, -R122, R233 ;  /* 0x000000e97a847221 */ /* 0x004fc80000000100 */
[----:B------:R-:W-:Y:S01]  /*b0e0*/  STL [R1+0xe0], R134 ;  /* 0x0000e08601007387 */ /* 0x000fe20000100800 */
[----:B---3--:R-:W-:-:S03]  /*b0f0*/  FADD R131, -R122, R236 ;  /* 0x000000ec7a837221 */ /* 0x008fc60000000100 */
[----:B------:R1:W-:Y:S04]  /*b100*/  STL [R1+0xdc], R132 ;  /* 0x0000dc8401007387 */ /* 0x0003e80000100800 */
[----:B------:R2:W-:Y:S04]  /*b110*/  STL [R1+0xd8], R131 ;  /* 0x0000d88301007387 */ /* 0x0005e80000100800 */
[----:B------:R3:W-:Y:S01]  /*b120*/  STL [R1+0x104], R130 ;  /* 0x0001048201007387 */ /* 0x0007e20000100800 */
[C---:B-1----:R-:W-:Y:S01]  /*b130*/  FADD R132, -R122.reuse, R230 ;  /* 0x000000e67a847221 */ /* 0x042fe20000000100 */
[----:B--2---:R-:W-:-:S04]  /*b140*/  FADD R131, -R122, R231 ;  /* 0x000000e77a837221 */ /* 0x004fc80000000100 */
[----:B------:R-:W-:Y:S01]  /*b150*/  STL [R1+0x100], R132 ;  /* 0x0001008401007387 */ /* 0x000fe20000100800 */
[----:B---3--:R-:W-:-:S03]  /*b160*/  FADD R130, -R122, R235 ;  /* 0x000000eb7a827221 */ /* 0x008fc60000000100 */
[----:B------:R-:W-:Y:S04]  /*b170*/  STL [R1+0xfc], R131 ;  /* 0x0000fc8301007387 */ /* 0x000fe80000100800 */
[----:B------:R-:W-:Y:S04]  /*b180*/  STL [R1+0xf8], R130 ;  /* 0x0000f88201007387 */ /* 0x000fe80000100800 */
[----:B------:R1:W-:Y:S04]  /*b190*/  STL [R1+0x134], R127 ;  /* 0x0001347f01007387 */ /* 0x0003e80000100800 */
[----:B-1----:R-:W2:Y:S01]  /*b1a0*/  LDL.LU R127, [R1+0x1dc] ;  /* 0x0001dc00017f7983 */ /* 0x002ea20000300800 */
[C---:B------:R-:W-:Y:S01]  /*b1b0*/  FADD R131, -R122.reuse, R237 ;  /* 0x000000ed7a837221 */ /* 0x040fe20000000100 */
[C---:B------:R-:W-:Y:S01]  /*b1c0*/  FADD R130, -R122.reuse, R238 ;  /* 0x000000ee7a827221 */ /* 0x040fe20000000100 */
[----:B------:R-:W-:-:S03]  /*b1d0*/  FADD R132, -R122, R241 ;  /* 0x000000f17a847221 */ /* 0x000fc60000000100 */
[----:B------:R1:W-:Y:S04]  /*b1e0*/  STL [R1+0x130], R131 ;  /* 0x0001308301007387 */ /* 0x0003e80000100800 */
[----:B------:R3:W-:Y:S01]  /*b1f0*/  STL [R1+0x12c], R130 ;  /* 0x00012c8201007387 */ /* 0x0007e20000100800 */
[----:B-1----:R-:W-:-:S03]  /*b200*/  FADD R131, -R122, R0 ;  /* 0x000000007a837221 */ /* 0x002fc60000000100 */
[----:B------:R-:W-:Y:S01]  /*b210*/  STL [R1+0x128], R132 ;  /* 0x0001288401007387 */ /* 0x000fe20000100800 */
[C---:B------:R-:W-:Y:S01]  /*b220*/  FADD R0, -R122.reuse, R240 ;  /* 0x000000f07a007221 */ /* 0x040fe20000000100 */
[C---:B---3--:R-:W-:Y:S02]  /*b230*/  FADD R130, -R122.reuse, R239 ;  /* 0x000000ef7a827221 */ /* 0x048fe40000000100 */
[----:B------:R1:W-:Y:S04]  /*b240*/  STL [R1+0x150], R131 ;  /* 0x0001508301007387 */ /* 0x0003e80000100800 */
[----:B------:R3:W-:Y:S01]  /*b250*/  STL [R1+0x14c], R130 ;  /* 0x00014c8201007387 */ /* 0x0007e20000100800 */
[----:B-1----:R-:W-:-:S03]  /*b260*/  FADD R131, -R122, R244 ;  /* 0x000000f47a837221 */ /* 0x002fc60000000100 */
[----:B------:R1:W-:Y:S01]  /*b270*/  STL [R1+0x148], R0 ;  /* 0x0001480001007387 */ /* 0x0003e20000100800 */
[----:B---3--:R-:W-:-:S03]  /*b280*/  FADD R130, -R122, R133 ;  /* 0x000000857a827221 */ /* 0x008fc60000000100 */
[----:B------:R3:W-:Y:S01]  /*b290*/  STL [R1+0x144], R131 ;  /* 0x0001448301007387 */ /* 0x0007e20000100800 */
[----:B-1----:R-:W-:-:S03]  /*b2a0*/  FADD R0, -R122, R242 ;  /* 0x000000f27a007221 */ /* 0x002fc60000000100 */
[----:B------:R1:W-:Y:S01]  /*b2b0*/  STL [R1+0x1e4], R130 ;  /* 0x0001e48201007387 */ /* 0x0003e20000100800 */
[----:B---3--:R-:W-:-:S03]  /*b2c0*/  FADD R131, -R122, R243 ;  /* 0x000000f37a837221 */ /* 0x008fc60000000100 */
[----:B------:R3:W-:Y:S04]  /*b2d0*/  STL [R1+0x1e8], R0 ;  /* 0x0001e80001007387 */ /* 0x0007e80000100800 */
[----:B------:R-:W-:Y:S04]  /*b2e0*/  STL [R1+0x1f0], R131 ;  /* 0x0001f08301007387 */ /* 0x000fe80000100800 */
[----:B------:R-:W4:Y:S01]  /*b2f0*/  LDL.LU R133, [R1+0x1d8] ;  /* 0x0001d80001857983 */ /* 0x000f220000300800 */
[C---:B-1----:R-:W-:Y:S01]  /*b300*/  FADD R130, -R122.reuse, R247 ;  /* 0x000000f77a827221 */ /* 0x042fe20000000100 */
[C---:B---3--:R-:W-:Y:S01]  /*b310*/  FADD R0, -R122.reuse, R126 ;  /* 0x0000007e7a007221 */ /* 0x048fe20000000100 */
[----:B------:R-:W-:-:S03]  /*b320*/  FADD R126, -R122, R246 ;  /* 0x000000f67a7e7221 */ /* 0x000fc60000000100 */
[----:B------:R1:W-:Y:S04]  /*b330*/  STL [R1+0x1f4], R130 ;  /* 0x0001f48201007387 */ /* 0x0003e80000100800 */
[----:B------:R3:W-:Y:S01]  /*b340*/  STL [R1+0x1f8], R0 ;  /* 0x0001f80001007387 */ /* 0x0007e20000100800 */
[C---:B-1----:R-:W-:Y:S01]  /*b350*/  FADD R130, -R122.reuse, R245 ;  /* 0x000000f57a827221 */ /* 0x042fe20000000100 */
[----:B---3--:R-:W-:-:S04]  /*b360*/  FADD R0, -R122, R124 ;  /* 0x0000007c7a007221 */ /* 0x008fc80000000100 */
[----:B------:R-:W-:Y:S04]  /*b370*/  STL [R1+0x1fc], R130 ;  /* 0x0001fc8201007387 */ /* 0x000fe80000100800 */
[----:B------:R-:W-:Y:S04]  /*b380*/  STL [R1+0x200], R126 ;  /* 0x0002007e01007387 */ /* 0x000fe80000100800 */
[----:B------:R1:W-:Y:S04]  /*b390*/  STL [R1+0x204], R0 ;  /* 0x0002040001007387 */ /* 0x0003e80000100800 */
[----:B------:R-:W3:Y:S01]  /*b3a0*/  LDL.LU R131, [R1+0x1d4] ;  /* 0x0001d40001837983 */ /* 0x000ee20000300800 */
[C---:B------:R-:W-:Y:S01]  /*b3b0*/  FADD R124, -R122.reuse, R249 ;  /* 0x000000f97a7c7221 */ /* 0x040fe20000000100 */
[----:B-1----:R-:W-:-:S04]  /*b3c0*/  FADD R0, -R122, R125 ;  /* 0x0000007d7a007221 */ /* 0x002fc80000000100 */
[----:B------:R-:W-:Y:S04]  /*b3d0*/  STL [R1+0x208], R124 ;  /* 0x0002087c01007387 */ /* 0x000fe80000100800 */
[----:B------:R-:W3:Y:S04]  /*b3e0*/  LDL.LU R130, [R1+0x1d0] ;  /* 0x0001d00001827983 */ /* 0x000ee80000300800 */
[----:B------:R1:W-:Y:S01]  /*b3f0*/  STL [R1+0x20c], R0 ;  /* 0x00020c0001007387 */ /* 0x0003e20000100800 */
[----:B------:R-:W-:Y:S01]  /*b400*/  FADD R99, -R122, R2 ;  /* 0x000000027a637221 */ /* 0x000fe20000000100 */
[----:B-1----:R-:W-:-:S02]  /*b410*/  HFMA2 R0, -RZ, RZ, 0.96630859375, -0.0022525787353515625 ;  /* 0x3bbb989dff007431 */ /* 0x002fc400000001ff */
        /* <DEDUP_REMOVED lines=91> */
[C---:B0-----:R-:W-:Y:S01]  /*b9d0*/  FADD R6, -R122.reuse, R226 ;  /* 0x000000e27a067221 */ /* 0x041fe20000000100 */
[----:B------:R-:W-:Y:S01]  /*b9e0*/  FADD R250, -R122, R250 ;  /* 0x000000fa7afa7221 */ /* 0x000fe20000000100 */
[----:B------:R-:W-:Y:S01]  /*b9f0*/  MOV R247, 0x437c0000 ;  /* 0x437c000000f77802 */ /* 0x000fe20000000f00 */
[----:B------:R-:W-:-:S04]  /*ba00*/  FFMA.SAT R122, R251, R0, 0.5 ;  /* 0x3f000000fb7a7423 */ /* 0x000fc80000002000 */
[----:B------:R-:W-:-:S04]  /*ba10*/  FFMA.RM R122, R122, R247, 12582913 ;  /* 0x4b4000017a7a7423 */ /* 0x000fc800000040f7 */
[----:B------:R-:W-:-:S04]  /*ba20*/  FADD R124, R122, -12583039 ;  /* 0xcb40007f7a7c7421 */ /* 0x000fc80000000000 */
[----:B------:R-:W-:-:S04]  /*ba30*/  FFMA R124, R251, 1.4426950216293334961, -R124 ;  /* 0x3fb8aa3bfb7c7823 */ /* 0x000fc8000000087c */
[----:B------:R-:W-:-:S06]  /*ba40*/  FFMA R124, R251, 1.925963033500011079e-08, R124 ;  /* 0x32a57060fb7c7823 */ /* 0x000fcc000000007c */
[----:B------:R-:W0:Y:S01]  /*ba50*/  MUFU.EX2 R124, R124 ;  /* 0x0000007c007c7308 */ /* 0x000e220000000800 */
[----:B------:R-:W-:-:S05]  /*ba60*/  SHF.L.U32 R122, R122, 0x17, RZ ;  /* 0x000000177a7a7819 */ /* 0x000fca00000006ff */
[----:B0-----:R-:W-:-:S05]  /*ba70*/  FMUL R126, R122, R124 ;  /* 0x0000007c7a7e7220 */ /* 0x001fca0000400000 */
[----:B------:R-:W-:Y:S04]  /*ba80*/  STL [R1+0x1e0], R126 ;  /* 0x0001e07e01007387 */ /* 0x000fe80000100800 */
[----:B------:R0:W-:Y:S04]  /*ba90*/  STL [R1+0x214], R126 ;  /* 0x0002147e01007387 */ /* 0x0001e80000100800 */
[----:B------:R-:W3:Y:S01]  /*baa0*/  LDL.LU R137, [R1+0x1cc] ;  /* 0x0001cc0001897983 */ /* 0x000ee20000300800 */
[----:B--2---:R-:W-:-:S04]  /*bab0*/  FFMA.SAT R122, R127, R0, 0.5 ;  /* 0x3f0000007f7a7423 */ /* 0x004fc80000002000 */
[----:B------:R-:W-:-:S04]  /*bac0*/  FFMA.RM R122, R122, R247, 12582913 ;  /* 0x4b4000017a7a7423 */ /* 0x000fc800000040f7 */
[----:B------:R-:W-:-:S04]  /*bad0*/  FADD R124, R122, -12583039 ;  /* 0xcb40007f7a7c7421 */ /* 0x000fc80000000000 */
[----:B------:R-:W-:-:S04]  /*bae0*/  FFMA R124, R127, 1.4426950216293334961, -R124 ;  /* 0x3fb8aa3b7f7c7823 */ /* 0x000fc8000000087c */
[----:B------:R-:W-:-:S04]  /*baf0*/  FFMA R124, R127, 1.925963033500011079e-08, R124 ;  /* 0x32a570607f7c7823 */ /* 0x000fc8000000007c */
[----:B------:R-:W1:Y:S01]  /*bb00*/  MUFU.EX2 R127, R124 ;  /* 0x0000007c007f7308 */ /* 0x000e620000000800 */
[----:B------:R-:W-:-:S05]  /*bb10*/  SHF.L.U32 R122, R122, 0x17, RZ ;  /* 0x000000177a7a7819 */ /* 0x000fca00000006ff */
[----:B-1----:R-:W-:Y:S01]  /*bb20*/  FMUL R127, R122, R127 ;  /* 0x0000007f7a7f7220 */ /* 0x002fe20000400000 */
[----:B----4-:R-:W-:-:S04]  /*bb30*/  FFMA.SAT R122, R133, R0, 0.5 ;  /* 0x3f000000857a7423 */ /* 0x010fc80000002000 */
[----:B------:R-:W-:-:S04]  /*bb40*/  FFMA.RM R122, R122, R247, 12582913 ;  /* 0x4b4000017a7a7423 */ /* 0x000fc800000040f7 */
[----:B------:R-:W-:-:S04]  /*bb50*/  FADD R124, R122, -12583039 ;  /* 0xcb40007f7a7c7421 */ /* 0x000fc80000000000 */
[----:B------:R-:W-:-:S04]  /*bb60*/  FFMA R124, R133, 1.4426950216293334961, -R124 ;  /* 0x3fb8aa3b857c7823 */ /* 0x000fc8000000087c */
[----:B------:R-:W-:Y:S02]  /*bb70*/  FFMA R124, R133, 1.925963033500011079e-08, R124 ;  /* 0x32a57060857c7823 */ /* 0x000fe4000000007c */
[----:B------:R-:W2:Y:S02]  /*bb80*/  LDL.LU R133, [R1+0x1c8] ;  /* 0x0001c80001857983 */ /* 0x000ea40000300800 */
[----:B------:R-:W1:Y:S01]  /*bb90*/  MUFU.EX2 R246, R124 ;  /* 0x0000007c00f67308 */ /* 0x000e620000000800 */
[----:B------:R-:W-:Y:S01]  /*bba0*/  SHF.L.U32 R122, R122, 0x17, RZ ;  /* 0x000000177a7a7819 */ /* 0x000fe200000006ff */
[----:B------:R-:W4:Y:S04]  /*bbb0*/  LDL.LU R132, [R1+0x1c4] ;  /* 0x0001c40001847983 */ /* 0x000f280000300800 */
[----:B-1----:R-:W-:Y:S01]  /*bbc0*/  FMUL R246, R122, R246 ;  /* 0x000000f67af67220 */ /* 0x002fe20000400000 */
[----:B---3--:R-:W-:-:S04]  /*bbd0*/  FFMA.SAT R122, R131, R0, 0.5 ;  /* 0x3f000000837a7423 */ /* 0x008fc80000002000 */
[----:B------:R-:W-:-:S04]  /*bbe0*/  FFMA.RM R122, R122, R247, 12582913 ;  /* 0x4b4000017a7a7423 */ /* 0x000fc800000040f7 */
[----:B------:R-:W-:-:S04]  /*bbf0*/  FADD R124, R122, -12583039 ;  /* 0xcb40007f7a7c7421 */ /* 0x000fc80000000000 */
[----:B------:R-:W-:-:S04]  /*bc00*/  FFMA R124, R131, 1.4426950216293334961, -R124 ;  /* 0x3fb8aa3b837c7823 */ /* 0x000fc8000000087c */
[----:B------:R-:W-:Y:S01]  /*bc10*/  FFMA R124, R131, 1.925963033500011079e-08, R124 ;  /* 0x32a57060837c7823 */ /* 0x000fe2000000007c */
[----:B------:R-:W-:Y:S01]  /*bc20*/  SHF.L.U32 R122, R122, 0x17, RZ ;  /* 0x000000177a7a7819 */ /* 0x000fe200000006ff */
[----:B------:R-:W3:Y:S02]  /*bc30*/  LDL.LU R131, [R1+0x1c0] ;  /* 0x0001c00001837983 */ /* 0x000ee40000300800 */
[----:B------:R-:W1:Y:S02]  /*bc40*/  MUFU.EX2 R125, R124 ;  /* 0x0000007c007d7308 */ /* 0x000e640000000800 */
[----:B-1----:R-:W-:Y:S01]  /*bc50*/  FMUL R125, R122, R125 ;  /* 0x0000007d7a7d7220 */ /* 0x002fe20000400000 */
[----:B------:R-:W-:-:S04]  /*bc60*/  FFMA.SAT R122, R130, R0, 0.5 ;  /* 0x3f000000827a7423 */ /* 0x000fc80000002000 */
[----:B------:R-:W-:-:S04]  /*bc70*/  FFMA.RM R122, R122, R247, 12582913 ;  /* 0x4b4000017a7a7423 */ /* 0x000fc800000040f7 */
[----:B------:R-:W-:-:S04]  /*bc80*/  FADD R124, R122, -12583039 ;  /* 0xcb40007f7a7c7421 */ /* 0x000fc80000000000 */
[----:B------:R-:W-:-:S04]  /*bc90*/  FFMA R124, R130, 1.4426950216293334961, -R124 ;  /* 0x3fb8aa3b827c7823 */ /* 0x000fc8000000087c */
[----:B------:R-:W-:-:S06]  /*bca0*/  FFMA R124, R130, 1.925963033500011079e-08, R124 ;  /* 0x32a57060827c7823 */ /* 0x000fcc000000007c */
[----:B------:R-:W1:Y:S01]  /*bcb0*/  MUFU.EX2 R124, R124 ;  /* 0x0000007c007c7308 */ /* 0x000e620000000800 */
[----:B------:R-:W-:-:S04]  /*bcc0*/  IMAD.SHL.U32 R122, R122, 0x800000, RZ ;  /* 0x008000007a7a7824 */ /* 0x000fc800078e00ff */
[----:B-1----:R-:W-:Y:S01]  /*bcd0*/  FMUL R124, R122, R124 ;  /* 0x0000007c7a7c7220 */ /* 0x002fe20000400000 */
[----:B------:R-:W-:-:S04]  /*bce0*/  FFMA.SAT R122, R137, R0, 0.5 ;  /* 0x3f000000897a7423 */ /* 0x000fc80000002000 */
[----:B------:R-:W-:-:S04]  /*bcf0*/  FFMA.RM R122, R122, R247, 12582913 ;  /* 0x4b4000017a7a7423 */ /* 0x000fc800000040f7 */
[----:B------:R-:W-:-:S04]  /*bd00*/  FADD R130, R122, -12583039 ;  /* 0xcb40007f7a827421 */ /* 0x000fc80000000000 */
[----:B------:R-:W-:-:S04]  /*bd10*/  FFMA R130, R137, 1.4426950216293334961, -R130 ;  /* 0x3fb8aa3b89827823 */ /* 0x000fc80000000882 */
[----:B------:R-:W-:Y:S02]  /*bd20*/  FFMA R130, R137, 1.925963033500011079e-08, R130 ;  /* 0x32a5706089827823 */ /* 0x000fe40000000082 */
[----:B------:R-:W3:Y:S02]  /*bd30*/  LDL.LU R137, [R1+0x1bc] ;  /* 0x0001bc0001897983 */ /* 0x000ee40000300800 */
[----:B------:R-:W1:Y:S01]  /*bd40*/  MUFU.EX2 R251, R130 ;  /* 0x0000008200fb7308 */ /* 0x000e620000000800 */
[----:B------:R-:W-:-:S05]  /*bd50*/  SHF.L.U32 R122, R122, 0x17, RZ ;  /* 0x000000177a7a7819 */ /* 0x000fca00000006ff */
[----:B-1----:R-:W-:Y:S01]  /*bd60*/  FMUL R251, R122, R251 ;  /* 0x000000fb7afb7220 */ /* 0x002fe20000400000 */
[----:B--2---:R-:W-:-:S04]  /*bd70*/  FFMA.SAT R122, R133, R0, 0.5 ;  /* 0x3f000000857a7423 */ /* 0x004fc80000002000 */
[----:B------:R-:W-:-:S04]  /*bd80*/  FFMA.RM R122, R122, R247, 12582913 ;  /* 0x4b4000017a7a7423 */ /* 0x000fc800000040f7 */
[----:B------:R-:W-:-:S04]  /*bd90*/  FADD R130, R122, -12583039 ;  /* 0xcb40007f7a827421 */ /* 0x000fc80000000000 */
[----:B------:R-:W-:-:S04]  /*bda0*/  FFMA R130, R133, 1.4426950216293334961, -R130 ;  /* 0x3fb8aa3b85827823 */ /* 0x000fc80000000882 */
[----:B------:R-:W-:Y:S02]  /*bdb0*/  FFMA R130, R133, 1.925963033500011079e-08, R130 ;  /* 0x32a5706085827823 */ /* 0x000fe40000000082 */
[----:B------:R-:W2:Y:S02]  /*bdc0*/  LDL.LU R133, [R1+0x1b8] ;  /* 0x0001b80001857983 */ /* 0x000ea40000300800 */
        /* <DEDUP_REMOVED lines=8> */
[----:B------:R-:W4:Y:S02]  /*be50*/  LDL.LU R132, [R1+0x1b4] ;  /* 0x0001b40001847983 */ /* 0x000f240000300800 */
[----:B------:R-:W1:Y:S01]  /*be60*/  MUFU.EX2 R244, R130 ;  /* 0x0000008200f47308 */ /* 0x000e620000000800 */
[----:B------:R-:W-:-:S05]  /*be70*/  SHF.L.U32 R122, R122, 0x17, RZ ;  /* 0x000000177a7a7819 */ /* 0x000fca00000006ff */
[----:B-1----:R-:W-:Y:S01]  /*be80*/  FMUL R244, R122, R244 ;  /* 0x000000f47af47220 */ /* 0x002fe20000400000 */
[----:B---3--:R-:W-:-:S04]  /*be90*/  FFMA.SAT R122, R131, R0, 0.5 ;  /* 0x3f000000837a7423 */ /* 0x008fc80000002000 */
        /* <DEDUP_REMOVED lines=238> */
[----:B------:R-:W2:Y:S04]  /*cd80*/  LDL.LU R133, [R1+0x138] ;  /* 0x0001380001857983 */ /* 0x000ea80000300800 */
[----:B------:R-:W0:Y:S01]  /*cd90*/  MUFU.EX2 R130, R130 ;  /* 0x0000008200827308 */ /* 0x000e220000000800 */
[----:B------:R-:W-:-:S05]  /*cda0*/  SHF.L.U32 R122, R122, 0x17, RZ ;  /* 0x000000177a7a7819 */ /* 0x000fca00000006ff */
[----:B0-----:R-:W-:Y:S01]  /*cdb0*/  FMUL R126, R122, R130 ;  /* 0x000000827a7e7220 */ /* 0x001fe20000400000 */
[----:B----4-:R-:W-:-:S04]  /*cdc0*/  FFMA.SAT R122, R132, R0, 0.5 ;  /* 0x3f000000847a7423 */ /* 0x010fc80000002000 */
[----:B------:R-:W-:-:S04]  /*cdd0*/  FFMA.RM R122, R122, R247, 12582913 ;  /* 0x4b4000017a7a7423 */ /* 0x000fc800000040f7 */
[----:B------:R-:W-:-:S04]  /*cde0*/  FADD R130, R122, -12583039 ;  /* 0xcb40007f7a827421 */ /* 0x000fc80000000000 */
[C---:B------:R-:W-:Y:S01]  /*cdf0*/  FFMA R130, R132.reuse, 1.4426950216293334961, -R130 ;  /* 0x3fb8aa3b84827823 */ /* 0x040fe20000000882 */
[----:B------:R0:W-:Y:S03]  /*ce00*/  STL [R1+0x158], R126 ;  /* 0x0001587e01007387 */ /* 0x0001e60000100800 */
[----:B------:R-:W-:Y:S02]  /*ce10*/  FFMA R130, R132, 1.925963033500011079e-08, R130 ;  /* 0x32a5706084827823 */ /* 0x000fe40000000082 */
[----:B------:R-:W4:Y:S04]  /*ce20*/  LDL.LU R132, [R1+0x124] ;  /* 0x0001240001847983 */ /* 0x000f280000300800 */
[----:B------:R-:W0:Y:S01]  /*ce30*/  MUFU.EX2 R130, R130 ;  /* 0x0000008200827308 */ /* 0x000e220000000800 */
[----:B------:R-:W-:-:S05]  /*ce40*/  SHF.L.U32 R122, R122, 0x17, RZ ;  /* 0x000000177a7a7819 */ /* 0x000fca00000006ff */
[----:B0-----:R-:W-:Y:S01]  /*ce50*/  FMUL R126, R122, R130 ;  /* 0x000000827a7e7220 */ /* 0x001fe20000400000 */
[----:B---3--:R-:W-:-:S04]  /*ce60*/  FFMA.SAT R122, R131, R0, 0.5 ;  /* 0x3f000000837a7423 */ /* 0x008fc80000002000 */
[----:B------:R-:W-:-:S04]  /*ce70*/  FFMA.RM R122, R122, R247, 12582913 ;  /* 0x4b4000017a7a7423 */ /* 0x000fc800000040f7 */
[----:B------:R-:W-:-:S04]  /*ce80*/  FADD R130, R122, -12583039 ;  /* 0xcb40007f7a827421 */ /* 0x000fc80000000000 */
[C---:B------:R-:W-:Y:S01]  /*ce90*/  FFMA R130, R131.reuse, 1.4426950216293334961, -R130 ;  /* 0x3fb8aa3b83827823 */ /* 0x040fe20000000882 */
[----:B------:R0:W-:Y:S03]  /*cea0*/  STL [R1+0x154], R126 ;  /* 0x0001547e01007387 */ /* 0x0001e60000100800 */
[----:B------:R-:W-:Y:S02]  /*ceb0*/  FFMA R130, R131, 1.925963033500011079e-08, R130 ;  /* 0x32a5706083827823 */ /* 0x000fe40000000082 */
[----:B------:R-:W3:Y:S02]  /*cec0*/  LDL.LU R131, [R1+0x120] ;  /* 0x0001200001837983 */ /* 0x000ee40000300800 */
[----:B------:R-:W1:Y:S01]  /*ced0*/  MUFU.EX2 R217, R130 ;  /* 0x0000008200d97308 */ /* 0x000e620000000800 */
[----:B------:R-:W-:-:S04]  /*cee0*/  IMAD.SHL.U32 R122, R122, 0x800000, RZ ;  /* 0x008000007a7a7824 */ /* 0x000fc800078e00ff */
[----:B-1----:R-:W-:-:S05]  /*cef0*/  FMUL R217, R122, R217 ;  /* 0x000000d97ad97220 */ /* 0x002fca0000400000 */
[----:B------:R-:W-:Y:S01]  /*cf00*/  STL [R1+0x220], R217 ;  /* 0x000220d901007387 */ /* 0x000fe20000100800 */
        /* <DEDUP_REMOVED lines=8> */
[----:B-1----:R-:W-:-:S05]  /*cf90*/  FMUL R216, R122, R216 ;  /* 0x000000d87ad87220 */ /* 0x002fca0000400000 */
[----:B------:R-:W-:Y:S01]  /*cfa0*/  STL [R1+0x224], R216 ;  /* 0x000224d801007387 */ /* 0x000fe20000100800 */
        /* <DEDUP_REMOVED lines=95> */
[C---:B------:R-:W-:Y:S01]  /*d5a0*/  FFMA R130, R131.reuse, 1.4426950216293334961, -R130 ;  /* 0x3fb8aa3b83827823 */ /* 0x040fe20000000882 */
[----:B------:R-:W-:Y:S03]  /*d5b0*/  STL [R1+0x21c], R208 ;  /* 0x00021cd001007387 */ /* 0x000fe60000100800 */
        /* <DEDUP_REMOVED lines=192> */
[----:B------:R-:W3:Y:S04]  /*e1c0*/  LDL.LU R137, [R1+0x6c] ;  /* 0x00006c0001897983 */ /* 0x000ee80000300800 */
[----:B------:R-:W0:Y:S01]  /*e1d0*/  MUFU.EX2 R130, R130 ;  /* 0x0000008200827308 */ /* 0x000e220000000800 */
[----:B------:R-:W-:-:S05]  /*e1e0*/  SHF.L.U32 R122, R122, 0x17, RZ ;  /* 0x000000177a7a7819 */ /* 0x000fca00000006ff */
[----:B0-----:R-:W-:-:S05]  /*e1f0*/  FMUL R126, R122, R130 ;  /* 0x000000827a7e7220 */ /* 0x001fca0000400000 */
[----:B------:R0:W-:Y:S01]  /*e200*/  STL [R1+0x8c], R126 ;  /* 0x00008c7e01007387 */ /* 0x0001e20000100800 */
        /* <DEDUP_REMOVED lines=186> */
[----:B------:R-:W2:Y:S01]  /*edb0*/  LDL.LU R134, [R1+0x14] ;  /* 0x0000140001867983 */ /* 0x000ea20000300800 */
        /* <DEDUP_REMOVED lines=37> */
[----:B------:R-:W-:Y:S01]  /*f010*/  SHF.L.U32 R122, R122, 0x17, RZ ;  /* 0x000000177a7a7819 */ /* 0x000fe200000006ff */
[----:B------:R-:W2:Y:S04]  /*f020*/  LDL.LU R216, [R1+0x88] ;  /* 0x0000880001d87983 */ /* 0x000ea80000300800 */
[----:B------:R-:W2:Y:S04]  /*f030*/  LDL.LU R217, [R1+0x84] ;  /* 0x0000840001d97983 */ /* 0x000ea80000300800 */
[----:B------:R-:W2:Y:S04]  /*f040*/  LDL.LU R249, [R1+0x80] ;  /* 0x0000800001f97983 */ /* 0x000ea80000300800 */
[----:B------:R-:W2:Y:S01]  /*f050*/  LDL.LU R208, [R1+0x7c] ;  /* 0x00007c0001d07983 */ /* 0x000ea20000300800 */
[----:B-1----:R-:W-:Y:S01]  /*f060*/  FMUL R163, R122, R163 ;  /* 0x000000a37aa37220 */ /* 0x002fe20000400000 */
[----:B------:R-:W-:-:S04]  /*f070*/  FFMA.SAT R122, R134, R0, 0.5 ;  /* 0x3f000000867a7423 */ /* 0x000fc80000002000 */
        /* <DEDUP_REMOVED lines=11> */
[----:B------:R-:W-:-:S04]  /*f130*/  FFMA R130, R132, 1.925963033500011079e-08, R130 ;  /* 0x32a5706084827823 */ /* 0x000fc80000000082 */
[----:B------:R-:W1:Y:S01]  /*f140*/  MUFU.EX2 R161, R130 ;  /* 0x0000008200a17308 */ /* 0x000e620000000800 */
[----:B------:R-:W-:-:S05]  /*f150*/  SHF.L.U32 R122, R122, 0x17, RZ ;  /* 0x000000177a7a7819 */ /* 0x000fca00000006ff */
[----:B-1----:R-:W-:Y:S01]  /*f160*/  FMUL R161, R122, R161 ;  /* 0x000000a17aa17220 */ /* 0x002fe20000400000 */
[----:B---3--:R-:W-:-:S04]  /*f170*/  FFMA.SAT R122, R131, R0, 0.5 ;  /* 0x3f000000837a7423 */ /* 0x008fc80000002000 */
[----:B------:R-:W-:-:S04]  /*f180*/  FFMA.RM R122, R122, R247, 12582913 ;  /* 0x4b4000017a7a7423 */ /* 0x000fc800000040f7 */
[----:B------:R-:W-:-:S04]  /*f190*/  FADD R130, R122, -12583039 ;  /* 0xcb40007f7a827421 */ /* 0x000fc80000000000 */
[----:B------:R-:W-:-:S04]  /*f1a0*/  FFMA R130, R131, 1.4426950216293334961, -R130 ;  /* 0x3fb8aa3b83827823 */ /* 0x000fc80000000882 */
[----:B------:R-:W-:-:S04]  /*f1b0*/  FFMA R130, R131, 1.925963033500011079e-08, R130 ;  /* 0x32a5706083827823 */ /* 0x000fc80000000082 */
[----:B------:R-:W1:Y:S01]  /*f1c0*/  MUFU.EX2 R160, R130 ;  /* 0x0000008200a07308 */ /* 0x000e620000000800 */
[----:B------:R-:W-:-:S05]  /*f1d0*/  SHF.L.U32 R122, R122, 0x17, RZ ;  /* 0x000000177a7a7819 */ /* 0x000fca00000006ff */
        /* <DEDUP_REMOVED lines=23> */
[----:B------:R-:W-:-:S04]  /*f350*/  IMAD.SHL.U32 R122, R122, 0x800000, RZ ;  /* 0x008000007a7a7824 */ /* 0x000fc800078e00ff */
        /* <DEDUP_REMOVED lines=39> */
[----:B------:R-:W-:Y:S01]  /*f5d0*/  FFMA.SAT R121, R120, R0, 0.5 ;  /* 0x3f00000078797423 */ /* 0x000fe20000002000 */
[----:B------:R-:W-:-:S03]  /*f5e0*/  SHF.L.U32 R122, R122, 0x17, RZ ;  /* 0x000000177a7a7819 */ /* 0x000fc600000006ff */
[----:B------:R-:W-:Y:S02]  /*f5f0*/  FFMA.RM R121, R121, R247, 12582913 ;  /* 0x4b40000179797423 */ /* 0x000fe400000040f7 */
[----:B-1----:R-:W-:Y:S02]  /*f600*/  FMUL R152, R122, R152 ;  /* 0x000000987a987220 */ /* 0x002fe40000400000 */
        /* <DEDUP_REMOVED lines=21> */
[----:B------:R-:W-:-:S03]  /*f760*/  IMAD.SHL.U32 R119, R119, 0x800000, RZ ;  /* 0x0080000077777824 */ /* 0x000fc600078e00ff */
[----:B------:R-:W-:Y:S01]  /*f770*/  FFMA.RM R118, R118, R247, 12582913 ;  /* 0x4b40000176767423 */ /* 0x000fe200000040f7 */
[----:B-1----:R-:W-:-:S03]  /*f780*/  FMUL R149, R119, R149 ;  /* 0x0000009577957220 */ /* 0x002fc60000400000 */
        /* <DEDUP_REMOVED lines=210> */
[----:B------:R-:W-:-:S04]  /*104b0*/  FFMA R93, R91, 1.925963033500011079e-08, R93 ;  /* 0x32a570605b5d7823 */ /* 0x000fc8000000005d */
[----:B------:R-:W0:Y:S01]  /*104c0*/  MUFU.EX2 R252, R93 ;  /* 0x0000005d00fc7308 */ /* 0x000e220000000800 */
[----:B------:R-:W-:Y:S01]  /*104d0*/  FFMA.SAT R91, R90, R0, 0.5 ;  /* 0x3f0000005a5b7423 */ /* 0x000fe20000002000 */
[----:B------:R-:W-:-:S03]  /*104e0*/  SHF.L.U32 R92, R92, 0x17, RZ ;  /* 0x000000175c5c7819 */ /* 0x000fc600000006ff */
[----:B------:R-:W-:Y:S02]  /*104f0*/  FFMA.RM R91, R91, R247, 12582913 ;  /* 0x4b4000015b5b7423 */ /* 0x000fe400000040f7 */
[----:B0-----:R-:W-:Y:S02]  /*10500*/  FMUL R252, R92, R252 ;  /* 0x000000fc5cfc7220 */ /* 0x001fe40000400000 */
        /* <DEDUP_REMOVED lines=37> */
[----:B------:R-:W-:-:S03]  /*10760*/  IMAD.SHL.U32 R87, R87, 0x800000, RZ ;  /* 0x0080000057577824 */ /* 0x000fc600078e00ff */
[----:B------:R-:W-:Y:S01]  /*10770*/  FFMA.RM R86, R86, R247, 12582913 ;  /* 0x4b40000156567423 */ /* 0x000fe200000040f7 */
[----:B0-----:R-:W-:-:S03]  /*10780*/  FMUL R116, R87, R116 ;  /* 0x0000007457747220 */ /* 0x001fc60000400000 */
        /* <DEDUP_REMOVED lines=672> */
[----:B------:R-:W-:Y:S01]  /*13190*/  FADD R3, R2, -12583039 ;  /* 0xcb40007f02037421 */ /* 0x000fe20000000000 */
[----:B------:R0:W-:Y:S03]  /*131a0*/  STL [R1+0x4], R126 ;  /* 0x0000047e01007387 */ /* 0x0001e60000100800 */
[C---:B------:R-:W-:Y:S01]  /*131b0*/  FFMA R3, R216.reuse, 1.4426950216293334961, -R3 ;  /* 0x3fb8aa3bd8037823 */ /* 0x040fe20000000803 */
[----:B------:R1:W-:Y:S03]  /*131c0*/  STL [R1], R248 ;  /* 0x000000f801007387 */ /* 0x0003e60000100800 */
[----:B------:R-:W-:Y:S02]  /*131d0*/  FFMA R3, R216, 1.925963033500011079e-08, R3 ;  /* 0x32a57060d8037823 */ /* 0x000fe40000000003 */
[----:B------:R-:W2:Y:S02]  /*131e0*/  LDL.LU R216, [R1+0xe4] ;  /* 0x0000e40001d87983 */ /* 0x000ea40000300800 */
[----:B------:R-:W3:Y:S01]  /*131f0*/  MUFU.EX2 R31, R3 ;  /* 0x00000003001f7308 */ /* 0x000ee20000000800 */
[----:B------:R-:W-:-:S05]  /*13200*/  SHF.L.U32 R2, R2, 0x17, RZ ;  /* 0x0000001702027819 */ /* 0x000fca00000006ff */
[----:B---3--:R-:W-:Y:S01]  /*13210*/  FMUL R31, R2, R31 ;  /* 0x0000001f021f7220 */ /* 0x008fe20000400000 */
[----:B------:R-:W-:-:S04]  /*13220*/  FFMA.SAT R2, R217, R0, 0.5 ;  /* 0x3f000000d9027423 */ /* 0x000fc80000002000 */
[----:B------:R-:W-:-:S04]  /*13230*/  FFMA.RM R2, R2, R247, 12582913 ;  /* 0x4b40000102027423 */ /* 0x000fc800000040f7 */
[----:B------:R-:W-:-:S04]  /*13240*/  FADD R3, R2, -12583039 ;  /* 0xcb40007f02037421 */ /* 0x000fc80000000000 */
[----:B------:R-:W-:-:S04]  /*13250*/  FFMA R3, R217, 1.4426950216293334961, -R3 ;  /* 0x3fb8aa3bd9037823 */ /* 0x000fc80000000803 */
[----:B------:R-:W-:Y:S02]  /*13260*/  FFMA R3, R217, 1.925963033500011079e-08, R3 ;  /* 0x32a57060d9037823 */ /* 0x000fe40000000003 */
[----:B------:R-:W3:Y:S02]  /*13270*/  LDL.LU R217, [R1+0xe0] ;  /* 0x0000e00001d97983 */ /* 0x000ee40000300800 */
[----:B------:R-:W4:Y:S01]  /*13280*/  MUFU.EX2 R30, R3 ;  /* 0x00000003001e7308 */ /* 0x000f220000000800 */
[----:B------:R-:W-:-:S05]  /*13290*/  SHF.L.U32 R2, R2, 0x17, RZ ;  /* 0x0000001702027819 */ /* 0x000fca00000006ff */
[----:B----4-:R-:W-:Y:S01]  /*132a0*/  FMUL R30, R2, R30 ;  /* 0x0000001e021e7220 */ /* 0x010fe20000400000 */
[----:B------:R-:W-:-:S04]  /*132b0*/  FFMA.SAT R2, R249, R0, 0.5 ;  /* 0x3f000000f9027423 */ /* 0x000fc80000002000 */
[----:B------:R-:W-:-:S04]  /*132c0*/  FFMA.RM R2, R2, R247, 12582913 ;  /* 0x4b40000102027423 */ /* 0x000fc800000040f7 */
[----:B------:R-:W-:-:S04]  /*132d0*/  FADD R3, R2, -12583039 ;  /* 0xcb40007f02037421 */ /* 0x000fc80000000000 */
[----:B------:R-:W-:-:S04]  /*132e0*/  FFMA R3, R249, 1.4426950216293334961, -R3 ;  /* 0x3fb8aa3bf9037823 */ /* 0x000fc80000000803 */
[----:B------:R-:W-:Y:S02]  /*132f0*/  FFMA R3, R249, 1.925963033500011079e-08, R3 ;  /* 0x32a57060f9037823 */ /* 0x000fe40000000003 */
[----:B------:R-:W4:Y:S02]  /*13300*/  LDL.LU R249, [R1+0xdc] ;  /* 0x0000dc0001f97983 */ /* 0x000f240000300800 */
        /* <DEDUP_REMOVED lines=8> */
[----:B------:R-:W4:Y:S02]  /*13390*/  LDL.LU R208, [R1+0xd8] ;  /* 0x0000d80001d07983 */ /* 0x000f240000300800 */
[----:B------:R-:W0:Y:S01]  /*133a0*/  MUFU.EX2 R28, R3 ;  /* 0x00000003001c7308 */ /* 0x000e220000000800 */
[----:B------:R-:W-:-:S04]  /*133b0*/  IMAD.SHL.U32 R2, R2, 0x800000, RZ ;  /* 0x0080000002027824 */ /* 0x000fc800078e00ff */
[----:B0-----:R-:W-:Y:S01]  /*133c0*/  FMUL R28, R2, R28 ;  /* 0x0000001c021c7220 */ /* 0x001fe20000400000 */
[----:B--2---:R-:W-:-:S04]  /*133d0*/  FFMA.SAT R2, R216, R0, 0.5 ;  /* 0x3f000000d8027423 */ /* 0x004fc80000002000 */
[----:B------:R-:W-:-:S04]  /*133e0*/  FFMA.RM R2, R2, R247, 12582913 ;  /* 0x4b40000102027423 */ /* 0x000fc800000040f7 */
[----:B------:R-:W-:-:S04]  /*133f0*/  FADD R3, R2, -12583039 ;  /* 0xcb40007f02037421 */ /* 0x000fc80000000000 */
[----:B------:R-:W-:-:S04]  /*13400*/  FFMA R3, R216, 1.4426950216293334961, -R3 ;  /* 0x3fb8aa3bd8037823 */ /* 0x000fc80000000803 */
[----:B------:R-:W-:Y:S02]  /*13410*/  FFMA R3, R216, 1.925963033500011079e-08, R3 ;  /* 0x32a57060d8037823 */ /* 0x000fe40000000003 */
[----:B------:R-:W2:Y:S02]  /*13420*/  LDL.LU R216, [R1+0x104] ;  /* 0x0001040001d87983 */ /* 0x000ea40000300800 */
[----:B------:R-:W0:Y:S01]  /*13430*/  MUFU.EX2 R27, R3 ;  /* 0x00000003001b7308 */ /* 0x000e220000000800 */
[----:B------:R-:W-:-:S05]  /*13440*/  SHF.L.U32 R2, R2, 0x17, RZ ;  /* 0x0000001702027819 */ /* 0x000fca00000006ff */
[----:B0-----:R-:W-:Y:S01]  /*13450*/  FMUL R27, R2, R27 ;  /* 0x0000001b021b7220 */ /* 0x001fe20000400000 */
[----:B---3--:R-:W-:-:S04]  /*13460*/  FFMA.SAT R2, R217, R0, 0.5 ;  /* 0x3f000000d9027423 */ /* 0x008fc80000002000 */
[----:B------:R-:W-:-:S04]  /*13470*/  FFMA.RM R2, R2, R247, 12582913 ;  /* 0x4b40000102027423 */ /* 0x000fc800000040f7 */
[----:B------:R-:W-:-:S04]  /*13480*/  FADD R3, R2, -12583039 ;  /* 0xcb40007f02037421 */ /* 0x000fc80000000000 */
[----:B------:R-:W-:-:S04]  /*13490*/  FFMA R3, R217, 1.4426950216293334961, -R3 ;  /* 0x3fb8aa3bd9037823 */ /* 0x000fc80000000803 */
[----:B------:R-:W-:Y:S02]  /*134a0*/  FFMA R3, R217, 1.925963033500011079e-08, R3 ;  /* 0x32a57060d9037823 */ /* 0x000fe40000000003 */
[----:B------:R-:W3:Y:S02]  /*134b0*/  LDL.LU R217, [R1+0x100] ;  /* 0x0001000001d97983 */ /* 0x000ee40000300800 */
[----:B------:R-:W0:Y:S01]  /*134c0*/  MUFU.EX2 R26, R3 ;  /* 0x00000003001a7308 */ /* 0x000e220000000800 */
[----:B------:R-:W-:-:S05]  /*134d0*/  SHF.L.U32 R2, R2, 0x17, RZ ;  /* 0x0000001702027819 */ /* 0x000fca00000006ff */
[----:B0-----:R-:W-:Y:S01]  /*134e0*/  FMUL R26, R2, R26 ;  /* 0x0000001a021a7220 */ /* 0x001fe20000400000 */
[----:B----4-:R-:W-:-:S04]  /*134f0*/  FFMA.SAT R2, R249, R0, 0.5 ;  /* 0x3f000000f9027423 */ /* 0x010fc80000002000 */
        /* <DEDUP_REMOVED lines=114> */
[----:B------:R-:W-:Y:S01]  /*13c20*/  SHF.L.U32 R2, R2, 0x17, RZ ;  /* 0x0000001702027819 */ /* 0x000fe200000006ff */
[----:B------:R-:W4:Y:S04]  /*13c30*/  LDL.LU R205, [R1+0x1f4] ;  /* 0x0001f40001cd7983 */ /* 0x000f280000300800 */
[----:B0-----:R-:W-:Y:S01]  /*13c40*/  FMUL R13, R2, R13 ;  /* 0x0000000d020d7220 */ /* 0x001fe20000400000 */
[----:B------:R-:W-:-:S04]  /*13c50*/  FFMA.SAT R2, R208, R0, 0.5 ;  /* 0x3f000000d0027423 */ /* 0x000fc80000002000 */
[----:B------:R-:W-:-:S04]  /*13c60*/  FFMA.RM R2, R2, R247, 12582913 ;  /* 0x4b40000102027423 */ /* 0x000fc800000040f7 */
[----:B------:R-:W-:-:S04]  /*13c70*/  FADD R3, R2, -12583039 ;  /* 0xcb40007f02037421 */ /* 0x000fc80000000000 */
[----:B------:R-:W-:-:S04]  /*13c80*/  FFMA R3, R208, 1.4426950216293334961, -R3 ;  /* 0x3fb8aa3bd0037823 */ /* 0x000fc80000000803 */
[----:B------:R-:W-:-:S04]  /*13c90*/  FFMA R3, R208, 1.925963033500011079e-08, R3 ;  /* 0x32a57060d0037823 */ /* 0x000fc80000000003 */
        /* <DEDUP_REMOVED lines=19> */
[----:B------:R-:W-:Y:S01]  /*13dd0*/  SHF.L.U32 R2, R2, 0x17, RZ ;  /* 0x0000001702027819 */ /* 0x000fe200000006ff */
[----:B------:R-:W3:Y:S04]  /*13de0*/  LDL.LU R208, [R1+0x200] ;  /* 0x0002000001d07983 */ /* 0x000ee80000300800 */
[----:B0-----:R-:W-:Y:S01]  /*13df0*/  FMUL R10, R2, R10 ;  /* 0x0000000a020a7220 */ /* 0x001fe20000400000 */
[----:B----4-:R-:W-:-:S04]  /*13e00*/  FFMA.SAT R2, R249, R0, 0.5 ;  /* 0x3f000000f9027423 */ /* 0x010fc80000002000 */
[----:B------:R-:W-:-:S04]  /*13e10*/  FFMA.RM R2, R2, R247, 12582913 ;  /* 0x4b40000102027423 */ /* 0x000fc800000040f7 */
[----:B------:R-:W-:-:S04]  /*13e20*/  FADD R3, R2, -12583039 ;  /* 0xcb40007f02037421 */ /* 0x000fc80000000000 */
[----:B------:R-:W-:-:S04]  /*13e30*/  FFMA R3, R249, 1.4426950216293334961, -R3 ;  /* 0x3fb8aa3bf9037823 */ /* 0x000fc80000000803 */
[----:B------:R-:W-:Y:S01]  /*13e40*/  FFMA R3, R249, 1.925963033500011079e-08, R3 ;  /* 0x32a57060f9037823 */ /* 0x000fe20000000003 */
[----:B------:R-:W-:Y:S01]  /*13e50*/  SHF.L.U32 R2, R2, 0x17, RZ ;  /* 0x0000001702027819 */ /* 0x000fe200000006ff */
[----:B------:R-:W4:Y:S02]  /*13e60*/  LDL.LU R249, [R1+0x204] ;  /* 0x0002040001f97983 */ /* 0x000f240000300800 */
[----:B------:R-:W0:Y:S02]  /*13e70*/  MUFU.EX2 R9, R3 ;  /* 0x0000000300097308 */ /* 0x000e240000000800 */
        /* <DEDUP_REMOVED lines=9> */
[----:B--2---:R-:W-:-:S04]  /*13f10*/  FFMA.SAT R2, R216, R0, 0.5 ;  /* 0x3f000000d8027423 */ /* 0x004fc80000002000 */
[----:B------:R-:W-:-:S04]  /*13f20*/  FFMA.RM R2, R2, R247, 12582913 ;  /* 0x4b40000102027423 */ /* 0x000fc800000040f7 */
[----:B------:R-:W-:-:S04]  /*13f30*/  FADD R3, R2, -12583039 ;  /* 0xcb40007f02037421 */ /* 0x000fc80000000000 */
[----:B------:R-:W-:-:S04]  /*13f40*/  FFMA R3, R216, 1.4426950216293334961, -R3 ;  /* 0x3fb8aa3bd8037823 */ /* 0x000fc80000000803 */
[----:B------:R-:W-:Y:S01]  /*13f50*/  FFMA R3, R216, 1.925963033500011079e-08, R3 ;  /* 0x32a57060d8037823 */ /* 0x000fe20000000003 */
[----:B------:R-:W-:Y:S01]  /*13f60*/  SHF.L.U32 R2, R2, 0x17, RZ ;  /* 0x0000001702027819 */ /* 0x000fe200000006ff */
[----:B------:R-:W2:Y:S02]  /*13f70*/  LDL.LU R216, [R1+0x208] ;  /* 0x0002080001d87983 */ /* 0x000ea40000300800 */
[----:B------:R-:W0:Y:S02]  /*13f80*/  MUFU.EX2 R7, R3 ;  /* 0x0000000300077308 */ /* 0x000e240000000800 */
        /* <DEDUP_REMOVED lines=9> */
[----:B------:R-:W3:Y:S04]  /*14020*/  LDL R205, [R1+0xe8] ;  /* 0x0000e80001cd7983 */ /* 0x000ee80000100800 */
[----:B0-----:R-:W-:Y:S01]  /*14030*/  FMUL R6, R2, R6 ;  /* 0x0000000602067220 */ /* 0x001fe20000400000 */
[----:B------:R-:W-:-:S04]  /*14040*/  FFMA.SAT R2, R208, R0, 0.5 ;  /* 0x3f000000d0027423 */ /* 0x000fc80000002000 */
[----:B------:R-:W-:-:S04]  /*14050*/  FFMA.RM R2, R2, R247, 12582913 ;  /* 0x4b40000102027423 */ /* 0x000fc800000040f7 */
[----:B------:R-:W-:-:S04]  /*14060*/  FADD R3, R2, -12583039 ;  /* 0xcb40007f02037421 */ /* 0x000fc80000000000 */
[----:B------:R-:W-:-:S04]  /*14070*/  FFMA R3, R208, 1.4426950216293334961, -R3 ;  /* 0x3fb8aa3bd0037823 */ /* 0x000fc80000000803 */
[----:B------:R-:W-:Y:S01]  /*14080*/  FFMA R3, R208, 1.925963033500011079e-08, R3 ;  /* 0x32a57060d0037823 */ /* 0x000fe20000000003 */
[----:B------:R-:W-:Y:S01]  /*14090*/  SHF.L.U32 R2, R2, 0x17, RZ ;  /* 0x0000001702027819 */ /* 0x000fe200000006ff */
[----:B------:R-:W3:Y:S02]  /*140a0*/  LDL R208, [R1+0x108] ;  /* 0x0001080001d07983 */ /* 0x000ee40000100800 */
[----:B------:R-:W0:Y:S02]  /*140b0*/  MUFU.EX2 R5, R3 ;  /* 0x0000000300057308 */ /* 0x000e240000000800 */
[----:B0-----:R-:W-:Y:S01]  /*140c0*/  FMUL R5, R2, R5 ;  /* 0x0000000502057220 */ /* 0x001fe20000400000 */
[----:B----4-:R-:W-:-:S04]  /*140d0*/  FFMA.SAT R2, R249, R0, 0.5 ;  /* 0x3f000000f9027423 */ /* 0x010fc80000002000 */
[----:B------:R-:W-:-:S04]  /*140e0*/  FFMA.RM R2, R2, R247, 12582913 ;  /* 0x4b40000102027423 */ /* 0x000fc800000040f7 */
[----:B------:R-:W-:-:S04]  /*140f0*/  FADD R3, R2, -12583039 ;  /* 0xcb40007f02037421 */ /* 0x000fc80000000000 */
[----:B------:R-:W-:-:S04]  /*14100*/  FFMA R3, R249, 1.4426950216293334961, -R3 ;  /* 0x3fb8aa3bf9037823 */ /* 0x000fc80000000803 */
[----:B------:R-:W-:-:S04]  /*14110*/  FFMA R3, R249, 1.925963033500011079e-08, R3 ;  /* 0x32a57060f9037823 */ /* 0x000fc80000000003 */
[----:B------:R-:W0:Y:S01]  /*14120*/  MUFU.EX2 R4, R3 ;  /* 0x0000000300047308 */ /* 0x000e220000000800 */
[----:B------:R-:W-:-:S04]  /*14130*/  IMAD.SHL.U32 R2, R2, 0x800000, RZ ;  /* 0x0080000002027824 */ /* 0x000fc800078e00ff */
[----:B0-----:R-:W-:Y:S01]  /*14140*/  FMUL R4, R2, R4 ;  /* 0x0000000402047220 */ /* 0x001fe20000400000 */
[----:B------:R-:W-:-:S04]  /*14150*/  FFMA.SAT R2, R250, R0, 0.5 ;  /* 0x3f000000fa027423 */ /* 0x000fc80000002000 */
[----:B------:R-:W-:-:S04]  /*14160*/  FFMA.RM R2, R2, R247, 12582913 ;  /* 0x4b40000102027423 */ /* 0x000fc800000040f7 */
[----:B------:R-:W-:-:S04]  /*14170*/  FADD R3, R2, -12583039 ;  /* 0xcb40007f02037421 */ /* 0x000fc80000000000 */
[----:B------:R-:W-:-:S04]  /*14180*/  FFMA R3, R250, 1.4426950216293334961, -R3 ;  /* 0x3fb8aa3bfa037823 */ /* 0x000fc80000000803 */
[----:B------:R-:W-:Y:S01]  /*14190*/  FFMA R3, R250, 1.925963033500011079e-08, R3 ;  /* 0x32a57060fa037823 */ /* 0x000fe20000000003 */
[----:B------:R-:W-:Y:S01]  /*141a0*/  SHF.L.U32 R2, R2, 0x17, RZ ;  /* 0x0000001702027819 */ /* 0x000fe200000006ff */
[----:B------:R-:W4:Y:S04]  /*141b0*/  LDL R250, [R1+0x138] ;  /* 0x0001380001fa7983 */ /* 0x000f280000100800 */
[----:B------:R-:W0:Y:S02]  /*141c0*/  MUFU.EX2 R3, R3 ;  /* 0x0000000300037308 */ /* 0x000e240000000800 */
[----:B0-----:R-:W-:Y:S01]  /*141d0*/  FMUL R3, R2, R3 ;  /* 0x0000000302037220 */ /* 0x001fe20000400000 */
[----:B--2---:R-:W-:-:S04]  /*141e0*/  FFMA.SAT R2, R216, R0, 0.5 ;  /* 0x3f000000d8027423 */ /* 0x004fc80000002000 */
[----:B------:R-:W-:Y:S01]  /*141f0*/  FFMA.RM R2, R2, R247, 12582913 ;  /* 0x4b40000102027423 */ /* 0x000fe200000040f7 */
[----:B---3--:R-:W-:-:S04]  /*14200*/  FFMA.SAT R0, R217, R0, 0.5 ;  /* 0x3f000000d9007423 */ /* 0x008fc80000002000 */
[----:B------:R-:W-:-:S04]  /*14210*/  FFMA.RM R247, R0, R247, 12582913 ;  /* 0x4b40000100f77423 */ /* 0x000fc800000040f7 */
[----:B------:R-:W-:-:S04]  /*14220*/  FADD R0, R247, -12583039 ;  /* 0xcb40007ff7007421 */ /* 0x000fc80000000000 */
[----:B------:R-:W-:-:S04]  /*14230*/  FFMA R0, R217, 1.4426950216293334961, -R0 ;  /* 0x3fb8aa3bd9007823 */ /* 0x000fc80000000800 */
[----:B------:R-:W-:-:S06]  /*14240*/  FFMA R0, R217, 1.925963033500011079e-08, R0 ;  /* 0x32a57060d9007823 */ /* 0x000fcc0000000000 */
[----:B------:R-:W0:Y:S01]  /*14250*/  MUFU.EX2 R0, R0 ;  /* 0x0000000000007308 */ /* 0x000e220000000800 */
[----:B------:R-:W-:Y:S01]  /*14260*/  FADD R249, R2, -12583039 ;  /* 0xcb40007f02f97421 */ /* 0x000fe20000000000 */
[----:B------:R-:W2:Y:S01]  /*14270*/  S2R R217, SR_TID.Y ;  /* 0x0000000000d97919 */ /* 0x000ea20000002200 */
[----:B------:R-:W-:Y:S02]  /*14280*/  SHF.L.U32 R247, R247, 0x17, RZ ;  /* 0x00000017f7f77819 */ /* 0x000fe400000006ff */
[----:B------:R-:W-:-:S04]  /*14290*/  FFMA R249, R216, 1.4426950216293334961, -R249 ;  /* 0x3fb8aa3bd8f97823 */ /* 0x000fc800000008f9 */
[----:B------:R-:W-:Y:S01]  /*142a0*/  FFMA R249, R216, 1.925963033500011079e-08, R249 ;  /* 0x32a57060d8f97823 */ /* 0x000fe200000000f9 */
[----:B------:R-:W-:Y:S01]  /*142b0*/  SHF.L.U32 R2, R2, 0x17, RZ ;  /* 0x0000001702027819 */ /* 0x000fe200000006ff */
[----:B------:R-:W3:Y:S01]  /*142c0*/  LDL R216, [R1+0x158] ;  /* 0x0001580001d87983 */ /* 0x000ee20000100800 */
[----:B0-----:R-:W-:Y:S02]  /*142d0*/  FMUL R0, R247, R0 ;  /* 0x00000000f7007220 */ /* 0x001fe40000400000 */
[----:B------:R-:W2:Y:S01]  /*142e0*/  LDC R247, c[0x0][0x364] ;  /* 0x0000d900fff77b82 */ /* 0x000ea20000000800 */
[----:B------:R-:W0:Y:S02]  /*142f0*/  MUFU.EX2 R249, R249 ;  /* 0x000000f900f97308 */ /* 0x000e240000000800 */
[----:B0-----:R-:W-:Y:S01]  /*14300*/  FMUL R2, R2, R249 ;  /* 0x000000f902027220 */ /* 0x001fe20000400000 */
[----:B--2---:R-:W-:Y:S02]  /*14310*/  IMAD R249, R247, UR6, R217 ;  /* 0x00000006f7f97c24 */ /* 0x004fe4000f8e02d9 */
[----:B------:R-:W2:Y:S01]  /*14320*/  LDL R217, [R1+0x154] ;  /* 0x0001540001d97983 */ /* 0x000ea20000100800 */
[----:B------:R-:W-:-:S04]  /*14330*/  FADD R247, RZ, R127 ;  /* 0x0000007ffff77221 */ /* 0x000fc80000000000 */
        /* <DEDUP_REMOVED lines=33> */
[----:B------:R-:W3:Y:S02]  /*14550*/  LDL.LU R216, [R1+0x224] ;  /* 0x0002240001d87983 */ /* 0x000ee40000300800 */
[----:B--2---:R-:W-:Y:S02]  /*14560*/  FADD R247, R247, R217 ;  /* 0x000000d9f7f77221 */ /* 0x004fe40000000000 */
[----:B------:R-:W2:Y:S02]  /*14570*/  LDL.LU R217, [R1+0x220] ;  /* 0x0002200001d97983 */ /* 0x000ea40000300800 */
[----:B--2---:R-:W-:-:S04]  /*14580*/  FADD R247, R247, R217 ;  /* 0x000000d9f7f77221 */ /* 0x004fc80000000000 */
[----:B---3--:R-:W-:-:S04]  /*14590*/  FADD R247, R247, R216 ;  /* 0x000000d8f7f77221 */ /* 0x008fc80000000000 */
[----:B----4-:R-:W-:Y:S02]  /*145a0*/  FADD R247, R247, R250 ;  /* 0x000000faf7f77221 */ /* 0x010fe40000000000 */
[----:B------:R-:W2:Y:S02]  /*145b0*/  LDL R250, [R1+0x8c] ;  /* 0x00008c0001fa7983 */ /* 0x000ea40000100800 */
[----:B------:R-:W-:-:S04]  /*145c0*/  FADD R247, R247, R215 ;  /* 0x000000d7f7f77221 */ /* 0x000fc80000000000 */
[----:B------:R-:W-:-:S04]  /*145d0*/  FADD R247, R247, R214 ;  /* 0x000000d6f7f77221 */ /* 0x000fc80000000000 */
[----:B------:R-:W-:-:S04]  /*145e0*/  FADD R247, R247, R213 ;  /* 0x000000d5f7f77221 */ /* 0x000fc80000000000 */
[----:B------:R-:W-:-:S04]  /*145f0*/  FADD R247, R247, R212 ;  /* 0x000000d4f7f77221 */ /* 0x000fc80000000000 */
[----:B------:R-:W-:-:S04]  /*14600*/  FADD R247, R247, R211 ;  /* 0x000000d3f7f77221 */ /* 0x000fc80000000000 */
[----:B------:R-:W-:-:S04]  /*14610*/  FADD R247, R247, R210 ;  /* 0x000000d2f7f77221 */ /* 0x000fc80000000000 */
[----:B------:R-:W-:-:S04]  /*14620*/  FADD R247, R247, R209 ;  /* 0x000000d1f7f77221 */ /* 0x000fc80000000000 */
[----:B------:R-:W-:Y:S02]  /*14630*/  FADD R247, R247, R208 ;  /* 0x000000d0f7f77221 */ /* 0x000fe40000000000 */
[----:B------:R-:W3:Y:S02]  /*14640*/  LDL.LU R208, [R1+0x21c] ;  /* 0x00021c0001d07983 */ /* 0x000ee40000300800 */
[----:B---3--:R-:W-:-:S04]  /*14650*/  FADD R247, R247, R208 ;  /* 0x000000d0f7f77221 */ /* 0x008fc80000000000 */
[----:B------:R-:W-:-:S04]  /*14660*/  FADD R247, R247, R207 ;  /* 0x000000cff7f77221 */ /* 0x000fc80000000000 */
[----:B------:R-:W-:-:S04]  /*14670*/  FADD R247, R247, R206 ;  /* 0x000000cef7f77221 */ /* 0x000fc80000000000 */
[----:B------:R-:W-:Y:S02]  /*14680*/  FADD R247, R247, R205 ;  /* 0x000000cdf7f77221 */ /* 0x000fe40000000000 */
[----:B------:R-:W3:Y:S02]  /*14690*/  LDL.LU R205, [R1+0x218] ;  /* 0x0002180001cd7983 */ /* 0x000ee40000300800 */
[----:B---3--:R-:W-:-:S04]  /*146a0*/  FADD R247, R247, R205 ;  /* 0x000000cdf7f77221 */ /* 0x008fc80000000000 */
        /* <DEDUP_REMOVED lines=17> */
[----:B--2---:R-:W-:-:S04]  /*147c0*/  FADD R247, R247, R250 ;  /* 0x000000faf7f77221 */ /* 0x004fc80000000000 */
        /* <DEDUP_REMOVED lines=64> */
[----:B------:R-:W2:Y:S02]  /*14bd0*/  LDL.LU R126, [R1+0x214] ;  /* 0x00021400017e7983 */ /* 0x000ea40000300800 */
[----:B------:R-:W-:Y:S02]  /*14be0*/  FADD R247, R247, R248 ;  /* 0x000000f8f7f77221 */ /* 0x000fe40000000000 */
[----:B-1----:R0:W5:Y:S02]  /*14bf0*/  LDL.LU R248, [R1+0x210] ;  /* 0x0002100001f87983 */ /* 0x0021640000300800 */
        /* <DEDUP_REMOVED lines=121> */
[----:B--2---:R-:W-:Y:S01]  /*15390*/  FADD R247, R247, R126 ;  /* 0x0000007ef7f77221 */ /* 0x004fe20000000000 */
[----:B------:R-:W-:-:S04]  /*153a0*/  ISETP.GE.AND P0, PT, R249, UR7, PT ;  /* 0x00000007f9007c0c */ /* 0x000fc8000bf06270 */
        /* <DEDUP_REMOVED lines=9> */
[----:B-1----:R-:W-:-:S05]  /*15440*/  FADD R247, R247, R249 ;  /* 0x000000f9f7f77221 */ /* 0x002fca0000000000 */
[----:B------:R0:W1:Y:S01]  /*15450*/  SHFL.BFLY PT, R249, R247, 0x1, 0x1f ;  /* 0x0c201f00f7f97f89 */ /* 0x00006200000e0000 */
[----:B------:R-:W-:Y:S05]  /*15460*/  @P0 EXIT ;  /* 0x000000000000094d */ /* 0x000fea0003800000 */
[--C-:B01----:R-:W-:Y:S01]  /*15470*/  FADD R247, R247, R249.reuse ;  /* 0x000000f9f7f77221 */ /* 0x103fe20000000000 */
[----:B------:R-:W-:Y:S01]  /*15480*/  PRMT R249, RZ, 0x7610, R249 ;  /* 0x00007610fff97816 */ /* 0x000fe200000000f9 */
[----:B------:R-:W-:Y:S01]  /*15490*/  BSSY.RECONVERGENT B2, `(.L_x_4628) ;  /* 0x0000067000027945 */ /* 0x000fe20003800200 */
[----:B-----5:R-:W-:-:S03]  /*154a0*/  ISETP.GT.AND P0, PT, R126, R248, PT ;  /* 0x000000f87e00720c */ /* 0x020fc60003f04270 */
[----:B------:R0:W-:Y:S10]  /*154b0*/  STL.S16 [R1+0x20], R249 ;  /* 0x000020f901007387 */ /* 0x0001f40000100600 */
[----:B0-----:R-:W-:Y:S05]  /*154c0*/  @P0 BRA `(.L_x_4629) ;  /* 0x00000004007c0947 */ /* 0x001fea0003800000 */
[----:B------:R-:W0:Y:S01]  /*154d0*/  MUFU.RCP R249, R247 ;  /* 0x000000f700f97308 */ /* 0x000e220000001000 */
        /* <DEDUP_REMOVED lines=8> */
[----:B------:R-:W-:-:S07]  /*15560*/  MOV R126, 0x15580 ;  /* 0x00015580007e7802 */ /* 0x000fce0000000f00 */
[----:B------:R-:W-:Y:S05]  /*15570*/  CALL.REL.NOINC `($__internal_1_$__cuda_sm3x_div_rn_noftz_f32_slowpath) ;  /* 0x0000017400a87944 */ /* 0x000fea0003c00000 */
.L_x_4631:
[----:B------:R-:W-:Y:S05]  /*15580*/  BSYNC.RECONVERGENT B3 ;  /* 0x0000000000037941 */ /* 0x000fea0003800200 */
.L_x_4630:
[----:B------:R-:W0:Y:S01]  /*15590*/  S2R R126, SR_TID.X ;  /* 0x00000000007e7919 */ /* 0x000e220000002100 */
[----:B------:R-:W1:Y:S01]  /*155a0*/  F2F.BF16.F32 R249, R249 ;  /* 0x000000f900f97304 */ /* 0x000e620000202000 */
[----:B------:R-:W-:Y:S01]  /*155b0*/  BSSY.RECONVERGENT B3, `(.L_x_4632) ;  /* 0x0000017000037945 */ /* 0x000fe20003800200 */
[----:B-1----:R1:W-:Y:S01]  /*155c0*/  STL [R1+0x1c], R249 ;  /* 0x00001cf901007387 */ /* 0x0023e20000100800 */
[----:B0-----:R-:W-:Y:S02]  /*155d0*/  SHF.L.U32 R127, R126, 0x2, RZ ;  /* 0x000000027e7f7819 */ /* 0x001fe400000006ff */
[----:B------:R-:W-:Y:S02]  /*155e0*/  PRMT R126, RZ, 0x7610, R126 ;  /* 0x00007610ff7e7816 */ /* 0x000fe4000000007e */
[----:B------:R-:W-:-:S03]  /*155f0*/  ISETP.GE.U32.AND P0, PT, R127, R248, PT ;  /* 0x000000f87f00720c */ /* 0x000fc60003f06070 */
[----:B------:R1:W-:Y:S10]  /*15600*/  STL.S16 [R1+0x18], R126 ;  /* 0x0000187e01007387 */ /* 0x0003f40000100600 */
[----:B-1----:R-:W-:Y:S05]  /*15610*/  @P0 BRA `(.L_x_4633) ;  /* 0x0000000000400947 */ /* 0x002fea0003800000 */
        /* <DEDUP_REMOVED lines=11> */
[----:B------:R-:W-:Y:S05]  /*156d0*/  CALL.REL.NOINC `($__internal_1_$__cuda_sm3x_div_rn_noftz_f32_slowpath) ;  /* 0x0000017400507944 */ /* 0x000fea0003c00000 */
.L_x_4635:
[----:B------:R-:W-:Y:S05]  /*156e0*/  BSYNC.RECONVERGENT B4 ;  /* 0x0000000000047941 */ /* 0x000fea0003800200 */
.L_x_4634:
[----:B------:R-:W-:-:S04]  /*156f0*/  F2FP.BF16.F32.PACK_AB R249, RZ, R249 ;  /* 0x000000f9fff9723e */ /* 0x000fc800000010ff */
[----:B------:R-:W-:-:S05]  /*15700*/  PRMT R126, R249, 0x7610, R126 ;  /* 0x00007610f97e7816 */ /* 0x000fca000000007e */
[----:B------:R0:W-:Y:S02]  /*15710*/  STL.S16 [R1+0x18], R126 ;  /* 0x0000187e01007387 */ /* 0x0001e40000100600 */
.L_x_4633:
[----:B------:R-:W-:Y:S05]  /*15720*/  BSYNC.RECONVERGENT B3 ;  /* 0x0000000000037941 */ /* 0x000fea0003800200 */
.L_x_4632:
[----:B0-----:R-:W0:Y:S01]  /*15730*/  S2R R126, SR_TID.X ;  /* 0x00000000007e7919 */ /* 0x001e220000002100 */
[----:B------:R-:W-:Y:S01]  /*15740*/  BSSY.RECONVERGENT B3, `(.L_x_4636) ;  /* 0x0000016000037945 */ /* 0x000fe20003800200 */
[----:B------:R-:W-:Y:S02]  /*15750*/  PRMT R246, RZ, 0x7610, R246 ;  /* 0x00007610fff67816 */ /* 0x000fe400000000f6 */
[----:B0-----:R-:W-:-:S05]  /*15760*/  SHF.L.U32 R126, R126, 0x2, RZ ;  /* 0x000000027e7e7819 */ /* 0x001fca00000006ff */
[----:B------:R-:W-:-:S05]  /*15770*/  VIADD R126, R126, 0x2 ;  /* 0x000000027e7e7836 */ /* 0x000fca0000000000 */
[----:B------:R-:W-:-:S13]  /*15780*/  ISETP.GT.U32.AND P0, PT, R126, R248, PT ;  /* 0x000000f87e00720c */ /* 0x000fda0003f04070 */
[----:B------:R-:W-:Y:S05]  /*15790*/  @P0 BRA `(.L_x_4637) ;  /* 0x0000000000400947 */ /* 0x000fea0003800000 */
        /* <DEDUP_REMOVED lines=12> */
[----:B------:R-:W-:-:S07]  /*15860*/  MOV R126, R249 ;  /* 0x000000f9007e7202 */ /* 0x000fce0000000f00 */
.L_x_4639:
[----:B------:R-:W-:Y:S05]  /*15870*/  BSYNC.RECONVERGENT B4 ;  /* 0x0000000000047941 */ /* 0x000fea0003800200 */
.L_x_4638:
[----:B------:R-:W-:-:S04]  /*15880*/  F2FP.BF16.F32.PACK_AB R126, RZ, R126 ;  /* 0x0000007eff7e723e */ /* 0x000fc800000010ff */
[----:B------:R-:W-:-:S07]  /*15890*/  PRMT R246, R126, 0x7610, R246 ;  /* 0x000076107ef67816 */ /* 0x000fce00000000f6 */
.L_x_4637:
[----:B------:R-:W-:Y:S05]  /*158a0*/  BSYNC.RECONVERGENT B3 ;  /* 0x0000000000037941 */ /* 0x000fea0003800200 */
.L_x_4636:
[----:B------:R-:W0:Y:S01]  /*158b0*/  S2R R125, SR_TID.X ;  /* 0x00000000007d7919 */ /* 0x000e220000002100 */
[----:B------:R-:W-:Y:S01]  /*158c0*/  BSSY.RECONVERGENT B3, `(.L_x_4640) ;  /* 0x0000015000037945 */ /* 0x000fe20003800200 */
[----:B0-----:R-:W-:-:S04]  /*158d0*/  SHF.L.U32 R125, R125, 0x2, RZ ;  /* 0x000000027d7d7819 */ /* 0x001fc800000006ff */
[----:B------:R-:W-:-:S04]  /*158e0*/  IADD3 R125, PT, PT, R125, 0x3, RZ ;  /* 0x000000037d7d7810 */ /* 0x000fc80007ffe0ff */
[----:B------:R-:W-:Y:S02]  /*158f0*/  ISETP.GT.U32.AND P0, PT, R125, R248, PT ;  /* 0x000000f87d00720c */ /* 0x000fe40003f04070 */
[----:B------:R-:W-:-:S11]  /*15900*/  PRMT R125, RZ, 0x7610, R125 ;  /* 0x00007610ff7d7816 */ /* 0x000fd6000000007d */
        /* <DEDUP_REMOVED lines=14> */
.L_x_4643:
[----:B------:R-:W-:Y:S05]  /*159f0*/  BSYNC.RECONVERGENT B4 ;  /* 0x0000000000047941 */ /* 0x000fea0003800200 */
.L_x_4642:
[----:B------:R-:W-:-:S07]  /*15a00*/  F2FP.BF16.F32.PACK_AB R125, RZ, R125 ;  /* 0x0000007dff7d723e */ /* 0x000fce00000010ff */
.L_x_4641:
[----:B------:R-:W-:Y:S05]  /*15a10*/  BSYNC.RECONVERGENT B3 ;  /* 0x0000000000037941 */ /* 0x000fea0003800200 */
.L_x_4640:
[----:B------:R-:W2:Y:S04]  /*15a20*/  LDL.LU R124, [R1+0x18] ;  /* 0x00001800017c7983 */ /* 0x000ea80000300800 */
[----:B------:R-:W3:Y:S01]  /*15a30*/  LDL.LU R127, [R1+0x1c] ;  /* 0x00001c00017f7983 */ /* 0x000ee20000300800 */
[----:B------:R-:W-:-:S03]  /*15a40*/  PRMT R125, R246, 0x5410, R125 ;  /* 0x00005410f67d7816 */ /* 0x000fc6000000007d */
[----:B------:R0:W-:Y:S01]  /*15a50*/  STL.64 [R1+0x210], R2 ;  /* 0x0002100201007387 */ /* 0x0001e20000100a00 */
[----:B--2---:R-:W-:-:S05]  /*15a60*/  LOP3.LUT R124, R124, 0xffff, RZ, 0xc0, !PT ;  /* 0x0000ffff7c7c7812 */ /* 0x004fca00078ec0ff */
[----:B0-----:R-:W-:-:S05]  /*15a70*/  IMAD.WIDE.U32 R2, R124, 0x10000, RZ ;  /* 0x000100007c027825 */ /* 0x001fca00078e00ff */
[----:B------:R-:W-:Y:S02]  /*15a80*/  LOP3.LUT R126, R125, R3, RZ, 0xfc, !PT ;  /* 0x000000037d7e7212 */ /* 0x000fe400078efcff */
[----:B---3--:R-:W-:Y:S02]  /*15a90*/  LOP3.LUT R127, R2, R127, RZ, 0xfc, !PT ;  /* 0x0000007f027f7212 */ /* 0x008fe400078efcff */
[----:B------:R0:W5:Y:S01]  /*15aa0*/  LDL.LU.64 R2, [R1+0x210] ;  /* 0x0002100001027983 */ /* 0x0001620000300a00 */
[----:B------:R-:W-:Y:S05]  /*15ab0*/  BRA `(.L_x_4644) ;  /* 0x0000000000107947 */ /* 0x000fea0003800000 */
.L_x_4629:
[----:B------:R-:W2:Y:S02]  /*15ac0*/  LDL.LU R124, [R1+0x1ec] ;  /* 0x0001ec00017c7983 */ /* 0x000ea40000300800 */
[----:B--2---:R-:W-:-:S13]  /*15ad0*/  ISETP.GE.AND P0, PT, R126, R124, PT ;  /* 0x0000007c7e00720c */ /* 0x004fda0003f06270 */
[----:B------:R-:W-:Y:S05]  /*15ae0*/  @P0 EXIT ;  /* 0x000000000000094d */ /* 0x000fea0003800000 */
[----:B------:R-:W-:-:S07]  /*15af0*/  CS2R R126, SRZ ;  /* 0x00000000007e7805 */ /* 0x000fce000001ff00 */
.L_x_4644:
[----:B------:R-:W-:Y:S05]  /*15b00*/  BSYNC.RECONVERGENT B2 ;  /* 0x0000000000027941 */ /* 0x000fea0003800200 */
.L_x_4628:
[----:B------:R-:W1:Y:S01]  /*15b10*/  S2R R125, SR_TID.Y ;  /* 0x00000000007d7919 */ /* 0x000e620000002200 */
[----:B------:R-:W1:Y:S01]  /*15b20*/  S2UR UR6, SR_CTAID.X ;  /* 0x00000000000679c3 */ /* 0x000e620000002500 */
[----:B-----5:R2:W-:Y:S07]  /*15b30*/  STL.64 [R1+0x210], R2 ;  /* 0x0002100201007387 */ /* 0x0205ee0000100a00 */
[----:B------:R-:W1:Y:S08]  /*15b40*/  LDC R124, c[0x0][0x364] ;  /* 0x0000d900ff7c7b82 */ /* 0x000e700000000800 */
[----:B--2---:R-:W2:Y:S01]  /*15b50*/  LDC.64 R2, c[0x0][0x380] ;  /* 0x0000e000ff027b82 */ /* 0x004ea20000000a00 */
[----:B-1----:R-:W-:Y:S01]  /*15b60*/  IMAD R124, R124, UR6, R125 ;  /* 0x000000067c7c7c24 */ /* 0x002fe2000f8e027d */
[----:B------:R-:W1:Y:S01]  /*15b70*/  LDCU UR6, c[0x0][0x39c] ;  /* 0x00007380ff0677ac */ /* 0x000e620008000800 */
[----:B------:R-:W3:Y:S02]  /*15b80*/  S2R R125, SR_TID.X ;  /* 0x00000000007d7919 */ /* 0x000ee40000002100 */
[----:B---3--:R-:W-:-:S05]  /*15b90*/  SHF.L.U32 R246, R125, 0x2, RZ ;  /* 0x000000027df67819 */ /* 0x008fca00000006ff */
[----:B-1----:R-:W-:-:S04]  /*15ba0*/  IMAD R124, R124, UR6, R246 ;  /* 0x000000067c7c7c24 */ /* 0x002fc8000f8e02f6 */
[----:B--2---:R-:W-:Y:S02]  /*15bb0*/  IMAD.WIDE R124, R124, 0x2, R2 ;  /* 0x000000027c7c7825 */ /* 0x004fe400078e0202 */
[----:B------:R1:W5:Y:S01]  /*15bc0*/  LDL.LU.64 R2, [R1+0x210] ;  /* 0x0002100001027983 */ /* 0x0003620000300a00 */
[-C--:B------:R-:W-:Y:S01]  /*15bd0*/  LOP3.LUT R127, R127, R126.reuse, RZ, 0x3c, !PT ;  /* 0x0000007e7f7f7212 */ /* 0x080fe200078e3cff */
[----:B------:R-:W-:Y:S03]  /*15be0*/  BSSY.RECONVERGENT B2, `(.L_x_4645) ;  /* 0x0000067000027945 */ /* 0x000fe60003800200 */
[----:B------:R-:W-:-:S04]  /*15bf0*/  LOP3.LUT R126, R127, R126, RZ, 0x3c, !PT ;  /* 0x0000007e7f7e7212 */ /* 0x000fc800078e3cff */
[----:B------:R-:W-:-:S05]  /*15c00*/  LOP3.LUT R127, R127, R126, RZ, 0x3c, !PT ;  /* 0x0000007e7f7f7212 */ /* 0x000fca00078e3cff */
[----:B------:R2:W-:Y:S02]  /*15c10*/  STG.E.64 desc[UR4][R124.64], R126 ;  /* 0x0000007e7c007986 */ /* 0x0005e4000c101b04 */
[----:B--2---:R-:W-:-:S05]  /*15c20*/  VIADD R126, R246, 0x80 ;  /* 0x00000080f67e7836 */ /* 0x004fca0000000000 */
[----:B------:R-:W-:-:S13]  /*15c30*/  ISETP.GT.AND P0, PT, R126, R248, PT ;  /* 0x000000f87e00720c */ /* 0x000fda0003f04270 */
[----:B-1----:R-:W-:Y:S05]  /*15c40*/  @P0 BRA `(.L_x_4646) ;  /* 0x0000000400740947 */ /* 0x002fea0003800000 */
[----:B------:R-:W1:Y:S01]  /*15c50*/  MUFU.RCP R126, R247 ;  /* 0x000000f7007e7308 */ /* 0x000e620000001000 */
[----:B------:R-:W-:Y:S07]  /*15c60*/  BSSY.RECONVERGENT B3, `(.L_x_4647) ;  /* 0x000000c000037945 */ /* 0x000fee0003800200 */
[----:B------:R-:W2:Y:S01]  /*15c70*/  FCHK P0, R251, R247 ;  /* 0x000000f7fb007302 */ /* 0x000ea20000000000 */
[----:B-1----:R-:W-:-:S04]  /*15c80*/  FFMA R127, -R247, R126, 1 ;  /* 0x3f800000f77f7423 */ /* 0x002fc8000000017e */
[----:B------:R-:W-:-:S04]  /*15c90*/  FFMA R126, R126, R127, R126 ;  /* 0x0000007f7e7e7223 */ /* 0x000fc8000000007e */
[----:B------:R-:W-:-:S04]  /*15ca0*/  FFMA R127, R251, R126, RZ ;  /* 0x0000007efb7f7223 */ /* 0x000fc800000000ff */
[----:B------:R-:W-:-:S04]  /*15cb0*/  FFMA R246, -R247, R127, R251 ;  /* 0x0000007ff7f67223 */ /* 0x000fc800000001fb */
[----:B------:R-:W-:Y:S01]  /*15cc0*/  FFMA R126, R126, R246, R127 ;  /* 0x000000f67e7e7223 */ /* 0x000fe2000000007f */
[----:B--2---:R-:W-:Y:S06]  /*15cd0*/  @!P0 BRA `(.L_x_4648) ;  /* 0x0000000000108947 */ /* 0x004fec0003800000 */
[----:B------:R-:W-:Y:S02]  /*15ce0*/  MOV R127, R251 ;  /* 0x000000fb007f7202 */ /* 0x000fe40000000f00 */
[----:B------:R-:W-:-:S07]  /*15cf0*/  MOV R126, 0x15d10 ;  /* 0x00015d10007e7802 */ /* 0x000fce0000000f00 */
[----:B0----5:R-:W-:Y:S05]  /*15d00*/  CALL.REL.NOINC `($__internal_1_$__cuda_sm3x_div_rn_noftz_f32_slowpath) ;  /* 0x0000016c00c47944 */ /* 0x021fea0003c00000 */
[----:B------:R-:W-:-:S07]  /*15d10*/  MOV R126, R249 ;  /* 0x000000f9007e7202 */ /* 0x000fce0000000f00 */
.L_x_4648:
[----:B------:R-:W-:Y:S05]  /*15d20*/  BSYNC.RECONVERGENT B3 ;  /* 0x0000000000037941 */ /* 0x000fea0003800200 */
.L_x_4647:
[----:B------:R-:W1:Y:S01]  /*15d30*/  S2R R127, SR_TID.X ;  /* 0x00000000007f7919 */ /* 0x000e620000002100 */
[----:B------:R2:W3:Y:S01]  /*15d40*/  F2F.BF16.F32 R251, R126 ;  /* 0x0000007e00fb7304 */ /* 0x0004e20000202000 */
[----:B------:R-:W-:Y:S01]  /*15d50*/  BSSY.RECONVERGENT B3, `(.L_x_4649) ;  /* 0x0000016000037945 */ /* 0x000fe20003800200 */
[----:B------:R-:W-:Y:S02]  /*15d60*/  PRMT R246, RZ, 0x7610, R246 ;  /* 0x00007610fff67816 */ /* 0x000fe400000000f6 */
[----:B-1----:R-:W-:-:S04]  /*15d70*/  SHF.L.U32 R127, R127, 0x2, RZ ;  /* 0x000000027f7f7819 */ /* 0x002fc800000006ff */
[----:B------:R-:W-:-:S04]  /*15d80*/  IADD3 R127, PT, PT, R127, 0x81, RZ ;  /* 0x000000817f7f7810 */ /* 0x000fc80007ffe0ff */
[----:B------:R-:W-:-:S13]  /*15d90*/  ISETP.GT.U32.AND P0, PT, R127, R248, PT ;  /* 0x000000f87f00720c */ /* 0x000fda0003f04070 */
[----:B--23--:R-:W-:Y:S05]  /*15da0*/  @P0 BRA `(.L_x_4650) ;  /* 0x0000000000400947 */ /* 0x00cfea0003800000 */
        /* <DEDUP_REMOVED lines=13> */
.L_x_4652:
[----:B------:R-:W-:Y:S05]  /*15e80*/  BSYNC.RECONVERGENT B4 ;  /* 0x0000000000047941 */ /* 0x000fea0003800200 */
.L_x_4651:
[----:B------:R-:W-:-:S04]  /*15e90*/  F2FP.BF16.F32.PACK_AB R126, RZ, R126 ;  /* 0x0000007eff7e723e */ /* 0x000fc800000010ff */
[----:B------:R-:W-:-:S07]  /*15ea0*/  PRMT R246, R126, 0x7610, R246 ;  /* 0x000076107ef67816 */ /* 0x000fce00000000f6 */
.L_x_4650:
[----:B------:R-:W-:Y:S05]  /*15eb0*/  BSYNC.RECONVERGENT B3 ;  /* 0x0000000000037941 */ /* 0x000fea0003800200 */
.L_x_4649:
[----:B------:R-:W1:Y:S01]  /*15ec0*/  S2R R126, SR_TID.X ;  /* 0x00000000007e7919 */ /* 0x000e620000002100 */
[----:B------:R-:W-:Y:S01]  /*15ed0*/  BSSY.RECONVERGENT B3, `(.L_x_4653) ;  /* 0x0000016000037945 */ /* 0x000fe20003800200 */
[----:B------:R-:W-:Y:S02]  /*15ee0*/  PRMT R245, RZ, 0x7610, R245 ;  /* 0x00007610fff57816 */ /* 0x000fe400000000f5 */
[----:B-1----:R-:W-:-:S05]  /*15ef0*/  SHF.L.U32 R126, R126, 0x2, RZ ;  /* 0x000000027e7e7819 */ /* 0x002fca00000006ff */
[----:B------:R-:W-:-:S05]  /*15f00*/  VIADD R126, R126, 0x82 ;  /* 0x000000827e7e7836 */ /* 0x000fca0000000000 */
[----:B------:R-:W-:-:S13]  /*15f10*/  ISETP.GT.U32.AND P0, PT, R126, R248, PT ;  /* 0x000000f87e00720c */ /* 0x000fda0003f04070 */
[----:B------:R-:W-:Y:S05]  /*15f20*/  @P0 BRA `(.L_x_4654) ;  /* 0x0000000000400947 */ /* 0x000fea0003800000 */
        /* <DEDUP_REMOVED lines=13> */
.L_x_4656:
[----:B------:R-:W-:Y:S05]  /*16000*/  BSYNC.RECONVERGENT B4 ;  /* 0x0000000000047941 */ /* 0x000fea0003800200 */
.L_x_4655:
[----:B------:R-:W-:-:S04]  /*16010*/  F2FP.BF16.F32.PACK_AB R126, RZ, R126 ;  /* 0x0000007eff7e723e */ /* 0x000fc800000010ff */
[----:B------:R-:W-:-:S07]  /*16020*/  PRMT R245, R126, 0x7610, R245 ;  /* 0x000076107ef57816 */ /* 0x000fce00000000f5 */
.L_x_4654:
[----:B------:R-:W-:Y:S05]  /*16030*/  BSYNC.RECONVERGENT B3 ;  /* 0x0000000000037941 */ /* 0x000fea0003800200 */
.L_x_4653:
[----:B------:R-:W1:Y:S01]  /*16040*/  S2R R126, SR_TID.X ;  /* 0x00000000007e7919 */ /* 0x000e620000002100 */
[----:B------:R-:W-:Y:S01]  /*16050*/  BSSY.RECONVERGENT B3, `(.L_x_4657) ;  /* 0x0000015000037945 */ /* 0x000fe20003800200 */
[----:B-1----:R-:W-:-:S04]  /*16060*/  SHF.L.U32 R126, R126, 0x2, RZ ;  /* 0x000000027e7e7819 */ /* 0x002fc800000006ff */
[----:B------:R-:W-:-:S04]  /*16070*/  IADD3 R126, PT, PT, R126, 0x83, RZ ;  /* 0x000000837e7e7810 */ /* 0x000fc80007ffe0ff */
[----:B------:R-:W-:Y:S02]  /*16080*/  ISETP.GT.U32.AND P0, PT, R126, R248, PT ;  /* 0x000000f87e00720c */ /* 0x000fe40003f04070 */
[----:B------:R-:W-:-:S11]  /*16090*/  PRMT R126, RZ, 0x7610, R126 ;  /* 0x00007610ff7e7816 */ /* 0x000fd6000000007e */
        /* <DEDUP_REMOVED lines=14> */
.L_x_4660:
[----:B------:R-:W-:Y:S05]  /*16180*/  BSYNC.RECONVERGENT B4 ;  /* 0x0000000000047941 */ /* 0x000fea0003800200 */
.L_x_4659:
[----:B------:R-:W-:-:S07]  /*16190*/  F2FP.BF16.F32.PACK_AB R126, RZ, R126 ;  /* 0x0000007eff7e723e */ /* 0x000fce00000010ff */
.L_x_4658:
[----:B------:R-:W-:Y:S05]  /*161a0*/  BSYNC.RECONVERGENT B3 ;  /* 0x0000000000037941 */ /* 0x000fea0003800200 */
.L_x_4657:
[----:B------:R-:W-:Y:S02]  /*161b0*/  LOP3.LUT R246, R246, 0xffff, RZ, 0xc0, !PT ;  /* 0x0000fffff6f67812 */ /* 0x000fe400078ec0ff */
[----:B------:R-:W-:-:S03]  /*161c0*/  PRMT R126, R245, 0x5410, R126 ;  /* 0x00005410f57e7816 */ /* 0x000fc6000000007e */
[----:B------:R-:W-:-:S05]  /*161d0*/  IMAD.WIDE.U32 R244, R246, 0x10000, RZ ;  /* 0x00010000f6f47825 */ /* 0x000fca00078e00ff */
[----:B------:R-:W-:Y:S02]  /*161e0*/  LOP3.LUT R127, R126, R245, RZ, 0xfc, !PT ;  /* 0x000000f57e7f7212 */ /* 0x000fe400078efcff */
[----:B------:R-:W-:-:S05]  /*161f0*/  LOP3.LUT R126, R244, R251, RZ, 0xfc, !PT ;  /* 0x000000fbf47e7212 */ /* 0x000fca00078efcff */
[----:B------:R2:W-:Y:S01]  /*16200*/  STG.E.64 desc[UR4][R124.64+0x100], R126 ;  /* 0x0001007e7c007986 */ /* 0x0005e2000c101b04 */
[----:B------:R-:W-:Y:S05]  /*16210*/  BRA `(.L_x_4661) ;  /* 0x00000000000c7947 */ /* 0x000fea0003800000 */
.L_x_4646:
[----:B------:R-:W-:-:S13]  /*16220*/  ISETP.GE.AND P0, PT, R126, UR6, PT ;  /* 0x000000067e007c0c */ /* 0x000fda000bf06270 */
[----:B------:R-:W-:Y:S05]  /*16230*/  @P0 EXIT ;  /* 0x000000000000094d */ /* 0x000fea0003800000 */
[----:B------:R1:W-:Y:S02]  /*16240*/  STG.E.64 desc[UR4][R124.64+0x100], RZ ;  /* 0x000100ff7c007986 */ /* 0x0003e4000c101b04 */
.L_x_4661:
[----:B------:R-:W-:Y:S05]  /*16250*/  BSYNC.RECONVERGENT B2 ;  /* 0x0000000000027941 */ /* 0x000fea0003800200 */
.L_x_4645:
[----:B--2---:R-:W2:Y:S01]  /*16260*/  S2R R126, SR_TID.X ;  /* 0x00000000007e7919 */ /* 0x004ea20000002100 */
[----:B------:R-:W-:Y:S01]  /*16270*/  BSSY.RECONVERGENT B2, `(.L_x_4662) ;  /* 0x0000066000027945 */ /* 0x000fe20003800200 */
[----:B--2---:R-:W-:-:S05]  /*16280*/  SHF.L.U32 R126, R126, 0x2, RZ ;  /* 0x000000027e7e7819 */ /* 0x004fca00000006ff */
[----:B------:R-:W-:-:S05]  /*16290*/  VIADD R126, R126, 0x100 ;  /* 0x000001007e7e7836 */ /* 0x000fca0000000000 */
[----:B------:R-:W-:-:S13]  /*162a0*/  ISETP.GT.AND P0, PT, R126, R248, PT ;  /* 0x000000f87e00720c */ /* 0x000fda0003f04270 */
[----:B------:R-:W-:Y:S05]  /*162b0*/  @P0 BRA `(.L_x_4663) ;  /* 0x0000000400740947 */ /* 0x000fea0003800000 */
[----:B------:R-:W2:Y:S01]  /*162c0*/  MUFU.RCP R126, R247 ;  /* 0x000000f7007e7308 */ /* 0x000ea20000001000 */
[----:B------:R-:W-:Y:S07]  /*162d0*/  BSSY.RECONVERGENT B3, `(.L_x_4664) ;  /* 0x000000c000037945 */ /* 0x000fee0003800200 */
[----:B------:R-:W3:Y:S01]  /*162e0*/  FCHK P0, R242, R247 ;  /* 0x000000f7f2007302 */ /* 0x000ee20000000000 */
[----:B--2---:R-:W-:-:S04]  /*162f0*/  FFMA R127, -R247, R126, 1 ;  /* 0x3f800000f77f7423 */ /* 0x004fc8000000017e */
[----:B------:R-:W-:-:S04]  /*16300*/  FFMA R126, R126, R127, R126 ;  /* 0x0000007f7e7e7223 */ /* 0x000fc8000000007e */
[----:B------:R-:W-:-:S04]  /*16310*/  FFMA R127, R242, R126, RZ ;  /* 0x0000007ef27f7223 */ /* 0x000fc800000000ff */
[----:B------:R-:W-:-:S04]  /*16320*/  FFMA R243, -R247, R127, R242 ;  /* 0x0000007ff7f37223 */ /* 0x000fc800000001f2 */
[----:B------:R-:W-:Y:S01]  /*16330*/  FFMA R243, R126, R243, R127 ;  /* 0x000000f37ef37223 */ /* 0x000fe2000000007f */
[----:B---3--:R-:W-:Y:S06]  /*16340*/  @!P0 BRA `(.L_x_4665) ;  /* 0x0000000000108947 */ /* 0x008fec0003800000 */
[----:B------:R-:W-:Y:S02]  /*16350*/  MOV R127, R242 ;  /* 0x000000f2007f7202 */ /* 0x000fe40000000f00 */
[----:B------:R-:W-:-:S07]  /*16360*/  MOV R126, 0x16380 ;  /* 0x00016380007e7802 */ /* 0x000fce0000000f00 */
[----:B01---5:R-:W-:Y:S05]  /*16370*/  CALL.REL.NOINC `($__internal_1_$__cuda_sm3x_div_rn_noftz_f32_slowpath) ;  /* 0x0000016800287944 */ /* 0x023fea0003c00000 */
[----:B------:R-:W-:-:S07]  /*16380*/  MOV R243, R249 ;  /* 0x000000f900f37202 */ /* 0x000fce0000000f00 */
.L_x_4665:
[----:B------:R-:W-:Y:S05]  /*16390*/  BSYNC.RECONVERGENT B3 ;  /* 0x0000000000037941 */ /* 0x000fea0003800200 */
.L_x_4664:
[----:B------:R-:W2:Y:S01]  /*163a0*/  S2R R126, SR_TID.X ;  /* 0x00000000007e7919 */ /* 0x000ea20000002100 */
[----:B------:R-:W3:Y:S01]  /*163b0*/  F2F.BF16.F32 R243, R243 ;  /* 0x000000f300f37304 */ /* 0x000ee20000202000 */
[----:B------:R-:W-:Y:S01]  /*163c0*/  BSSY.RECONVERGENT B3, `(.L_x_4666) ;  /* 0x0000016000037945 */ /* 0x000fe20003800200 */
[----:B------:R-:W-:Y:S02]  /*163d0*/  PRMT R242, RZ, 0x7610, R242 ;  /* 0x00007610fff27816 */ /* 0x000fe400000000f2 */
[----:B--2---:R-:W-:-:S04]  /*163e0*/  SHF.L.U32 R126, R126, 0x2, RZ ;  /* 0x000000027e7e7819 */ /* 0x004fc800000006ff */
[----:B------:R-:W-:-:S04]  /*163f0*/  IADD3 R126, PT, PT, R126, 0x101, RZ ;  /* 0x000001017e7e7810 */ /* 0x000fc80007ffe0ff */
[----:B------:R-:W-:-:S13]  /*16400*/  ISETP.GT.U32.AND P0, PT, R126, R248, PT ;  /* 0x000000f87e00720c */ /* 0x000fda0003f04070 */
[----:B---3--:R-:W-:Y:S05]  /*16410*/  @P0 BRA `(.L_x_4667) ;  /* 0x0000000000400947 */ /* 0x008fea0003800000 */
        /* <DEDUP_REMOVED lines=13> */
.L_x_4669:
[----:B------:R-:W-:Y:S05]  /*164f0*/  BSYNC.RECONVERGENT B4 ;  /* 0x0000000000047941 */ /* 0x000fea0003800200 */
.L_x_4668:
[----:B------:R-:W-:-:S04]  /*16500*/  F2FP.BF16.F32.PACK_AB R126, RZ, R126 ;  /* 0x0000007eff7e723e */ /* 0x000fc800000010ff */
[----:B------:R-:W-:-:S07]  /*16510*/  PRMT R242, R126, 0x7610, R242 ;  /* 0x000076107ef27816 */ /* 0x000fce00000000f2 */
.L_x_4667:
[----:B------:R-:W-:Y:S05]  /*16520*/  BSYNC.RECONVERGENT B3 ;  /* 0x0000000000037941 */ /* 0x000fea0003800200 */
.L_x_4666:
[----:B------:R-:W2:Y:S01]  /*16530*/  S2R R126, SR_TID.X ;  /* 0x00000000007e7919 */ /* 0x000ea20000002100 */
[----:B------:R-:W-:Y:S01]  /*16540*/  BSSY.RECONVERGENT B3, `(.L_x_4670) ;  /* 0x0000016000037945 */ /* 0x000fe20003800200 */
[----:B------:R-:W-:Y:S02]  /*16550*/  PRMT R241, RZ, 0x7610, R241 ;  /* 0x00007610fff17816 */ /* 0x000fe400000000f1 */
[----:B--2---:R-:W-:-:S05]  /*16560*/  SHF.L.U32 R126, R126, 0x2, RZ ;  /* 0x000000027e7e7819 */ /* 0x004fca00000006ff */
[----:B------:R-:W-:-:S05]  /*16570*/  VIADD R126, R126, 0x102 ;  /* 0x000001027e7e7836 */ /* 0x000fca0000000000 */
[----:B------:R-:W-:-:S13]  /*16580*/  ISETP.GT.U32.AND P0, PT, R126, R248, PT ;  /* 0x000000f87e00720c */ /* 0x000fda0003f04070 */
        /* <DEDUP_REMOVED lines=14> */
.L_x_4673:
[----:B------:R-:W-:Y:S05]  /*16670*/  BSYNC.RECONVERGENT B4 ;  /* 0x0000000000047941 */ /* 0x000fea0003800200 */
.L_x_4672:
[----:B------:R-:W-:-:S04]  /*16680*/  F2FP.BF16.F32.PACK_AB R126, RZ, R126 ;  /* 0x0000007eff7e723e */ /* 0x000fc800000010ff */
[----:B------:R-:W-:-:S07]  /*16690*/  PRMT R241, R126, 0x7610, R241 ;  /* 0x000076107ef17816 */ /* 0x000fce00000000f1 */
.L_x_4671:
[----:B------:R-:W-:Y:S05]  /*166a0*/  BSYNC.RECONVERGENT B3 ;  /* 0x0000000000037941 */ /* 0x000fea0003800200 */
.L_x_4670:
[----:B------:R-:W2:Y:S01]  /*166b0*/  S2R R126, SR_TID.X ;  /* 0x00000000007e7919 */ /* 0x000ea20000002100 */
[----:B------:R-:W-:Y:S01]  /*166c0*/  BSSY.RECONVERGENT B3, `(.L_x_4674) ;  /* 0x0000015000037945 */ /* 0x000fe20003800200 */
[----:B--2---:R-:W-:-:S04]  /*166d0*/  SHF.L.U32 R126, R126, 0x2, RZ ;  /* 0x000000027e7e7819 */ /* 0x004fc800000006ff */
[----:B------:R-:W-:-:S04]  /*166e0*/  IADD3 R126, PT, PT, R126, 0x103, RZ ;  /* 0x000001037e7e7810 */ /* 0x000fc80007ffe0ff */
[----:B------:R-:W-:Y:S02]  /*166f0*/  ISETP.GT.U32.AND P0, PT, R126, R248, PT ;  /* 0x000000f87e00720c */ /* 0x000fe40003f04070 */
[----:B------:R-:W-:-:S11]  /*16700*/  PRMT R126, RZ, 0x7610, R126 ;  /* 0x00007610ff7e7816 */ /* 0x000fd6000000007e */
        /* <DEDUP_REMOVED lines=14> */
.L_x_4677:
[----:B------:R-:W-:Y:S05]  /*167f0*/  BSYNC.RECONVERGENT B4 ;  /* 0x0000000000047941 */ /* 0x000fea0003800200 */
.L_x_4676:
[----:B------:R-:W-:-:S07]  /*16800*/  F2FP.BF16.F32.PACK_AB R126, RZ, R126 ;  /* 0x0000007eff7e723e */ /* 0x000fce00000010ff */
.L_x_4675:
[----:B------:R-:W-:Y:S05]  /*16810*/  BSYNC.RECONVERGENT B3 ;  /* 0x0000000000037941 */ /* 0x000fea0003800200 */
.L_x_4674:
[----:B------:R-:W-:Y:S02]  /*16820*/  LOP3.LUT R240, R242, 0xffff, RZ, 0xc0, !PT ;  /* 0x0000fffff2f07812 */ /* 0x000fe400078ec0ff */
[----:B------:R-:W-:-:S03]  /*16830*/  PRMT R126, R241, 0x5410, R126 ;  /* 0x00005410f17e7816 */ /* 0x000fc6000000007e */
[----:B------:R-:W-:-:S05]  /*16840*/  IMAD.WIDE.U32 R240, R240, 0x10000, RZ ;  /* 0x00010000f0f07825 */ /* 0x000fca00078e00ff */
[----:B------:R-:W-:Y:S02]  /*16850*/  LOP3.LUT R127, R126, R241, RZ, 0xfc, !PT ;  /* 0x000000f17e7f7212 */ /* 0x000fe400078efcff */
[----:B------:R-:W-:-:S05]  /*16860*/  LOP3.LUT R126, R240, R243, RZ, 0xfc, !PT ;  /* 0x000000f3f07e7212 */ /* 0x000fca00078efcff */
[----:B------:R2:W-:Y:S01]  /*16870*/  STG.E.64 desc[UR4][R124.64+0x200], R126 ;  /* 0x0002007e7c007986 */ /* 0x0005e2000c101b04 */
[----:B------:R-:W-:Y:S05]  /*16880*/  BRA `(.L_x_4678) ;  /* 0x0000000000107947 */ /* 0x000fea0003800000 */
.L_x_4663:
[----:B------:R-:W2:Y:S02]  /*16890*/  LDCU UR6, c[0x0][0x39c] ;  /* 0x00007380ff0677ac */ /* 0x000ea40008000800 */
[----:B--2---:R-:W-:-:S13]  /*168a0*/  ISETP.GE.AND P0, PT, R126, UR6, PT ;  /* 0x000000067e007c0c */ /* 0x004fda000bf06270 */
[----:B------:R-:W-:Y:S05]  /*168b0*/  @P0 EXIT ;  /* 0x000000000000094d */ /* 0x000fea0003800000 */
[----:B------:R3:W-:Y:S02]  /*168c0*/  STG.E.64 desc[UR4][R124.64+0x200], RZ ;  /* 0x000200ff7c007986 */ /* 0x0007e4000c101b04 */
.L_x_4678:
[----:B------:R-:W-:Y:S05]  /*168d0*/  BSYNC.RECONVERGENT B2 ;  /* 0x0000000000027941 */ /* 0x000fea0003800200 */
.L_x_4662:
[----:B------:R-:W4:Y:S01]  /*168e0*/  S2R R239, SR_TID.X ;  /* 0x0000000000ef7919 */ /* 0x000f220000002100 */
[----:B------:R-:W-:Y:S01]  /*168f0*/  BSSY.RECONVERGENT B2, `(.L_x_4679) ;  /* 0x000005d000027945 */ /* 0x000fe20003800200 */
[----:B----4-:R-:W-:-:S05]  /*16900*/  SHF.L.U32 R239, R239, 0x2, RZ ;  /* 0x00000002efef7819 */ /* 0x010fca00000006ff */
[----:B--2---:R-:W-:-:S05]  /*16910*/  VIADD R127, R239, 0x180 ;  /* 0x00000180ef7f7836 */ /* 0x004fca0000000000 */
[----:B------:R-:W-:-:S13]  /*16920*/  ISETP.GT.AND P0, PT, R127, R248, PT ;  /* 0x000000f87f00720c */ /* 0x000fda0003f04270 */
[----:B------:R-:W-:Y:S05]  /*16930*/  @P0 BRA `(.L_x_4680) ;  /* 0x0000000400500947 */ /* 0x000fea0003800000 */
[----:B------:R-:W2:Y:S01]  /*16940*/  MUFU.RCP R126, R247 ;  /* 0x000000f7007e7308 */ /* 0x000ea20000001000 */
[----:B------:R-:W-:Y:S07]  /*16950*/  BSSY.RECONVERGENT B3, `(.L_x_4681) ;  /* 0x000000b000037945 */ /* 0x000fee0003800200 */
[----:B------:R-:W4:Y:S01]  /*16960*/  FCHK P0, R238, R247 ;  /* 0x000000f7ee007302 */ /* 0x000f220000000000 */
[----:B--2---:R-:W-:-:S04]  /*16970*/  FFMA R127, -R247, R126, 1 ;  /* 0x3f800000f77f7423 */ /* 0x004fc8000000017e */
[----:B------:R-:W-:-:S04]  /*16980*/  FFMA R126, R126, R127, R126 ;  /* 0x0000007f7e7e7223 */ /* 0x000fc8000000007e */
[----:B------:R-:W-:-:S04]  /*16990*/  FFMA R127, R238, R126, RZ ;  /* 0x0000007eee7f7223 */ /* 0x000fc800000000ff */
[----:B------:R-:W-:-:S04]  /*169a0*/  FFMA R240, -R247, R127, R238 ;  /* 0x0000007ff7f07223 */ /* 0x000fc800000001ee */
[----:B------:R-:W-:Y:S01]  /*169b0*/  FFMA R249, R126, R240, R127 ;  /* 0x000000f07ef97223 */ /* 0x000fe2000000007f */
[----:B----4-:R-:W-:Y:S06]  /*169c0*/  @!P0 BRA `(.L_x_4682) ;  /* 0x00000000000c8947 */ /* 0x010fec0003800000 */
[----:B------:R-:W-:Y:S02]  /*169d0*/  MOV R127, R238 ;  /* 0x000000ee007f7202 */ /* 0x000fe40000000f00 */
[----:B------:R-:W-:-:S07]  /*169e0*/  MOV R126, 0x16a00 ;  /* 0x00016a00007e7802 */ /* 0x000fce0000000f00 */
[----:B01-3-5:R-:W-:Y:S05]  /*169f0*/  CALL.REL.NOINC `($__internal_1_$__cuda_sm3x_div_rn_noftz_f32_slowpath) ;  /* 0x0000016000887944 */ /* 0x02bfea0003c00000 */
.L_x_4682:
[----:B------:R-:W-:Y:S05]  /*16a00*/  BSYNC.RECONVERGENT B3 ;  /* 0x0000000000037941 */ /* 0x000fea0003800200 */
.L_x_4681:
[----:B------:R-:W-:Y:S01]  /*16a10*/  IADD3 R127, PT, PT, R239, 0x181, RZ ;  /* 0x00000181ef7f7810 */ /* 0x000fe20007ffe0ff */
[----:B------:R2:W4:Y:S01]  /*16a20*/  F2F.BF16.F32 R240, R249 ;  /* 0x000000f900f07304 */ /* 0x0005220000202000 */
[----:B------:R-:W-:Y:S01]  /*16a30*/  BSSY.RECONVERGENT B3, `(.L_x_4683) ;  /* 0x0000013000037945 */ /* 0x000fe20003800200 */
[----:B------:R-:W-:Y:S02]  /*16a40*/  PRMT R238, RZ, 0x7610, R238 ;  /* 0x00007610ffee7816 */ /* 0x000fe400000000ee */
[----:B------:R-:W-:-:S13]  /*16a50*/  ISETP.GT.U32.AND P0, PT, R127, R248, PT ;  /* 0x000000f87f00720c */ /* 0x000fda0003f04070 */
[----:B--2-4-:R-:W-:Y:S05]  /*16a60*/  @P0 BRA `(.L_x_4684) ;  /* 0x00000000003c0947 */ /* 0x014fea0003800000 */
        /* <DEDUP_REMOVED lines=12> */
.L_x_4686:
[----:B------:R-:W-:Y:S05]  /*16b30*/  BSYNC.RECONVERGENT B4 ;  /* 0x0000000000047941 */ /* 0x000fea0003800200 */
.L_x_4685:
[----:B------:R-:W-:-:S04]  /*16b40*/  F2FP.BF16.F32.PACK_AB R249, RZ, R249 ;  /* 0x000000f9fff9723e */ /* 0x000fc800000010ff */
[----:B------:R-:W-:-:S07]  /*16b50*/  PRMT R238, R249, 0x7610, R238 ;  /* 0x00007610f9ee7816 */ /* 0x000fce00000000ee */
.L_x_4684:
[----:B------:R-:W-:Y:S05]  /*16b60*/  BSYNC.RECONVERGENT B3 ;  /* 0x0000000000037941 */ /* 0x000fea0003800200 */
.L_x_4683:
[----:B------:R-:W-:Y:S01]  /*16b70*/  IADD3 R127, PT, PT, R239, 0x182, RZ ;  /* 0x00000182ef7f7810 */ /* 0x000fe20007ffe0ff */
[----:B------:R-:W-:Y:S01]  /*16b80*/  BSSY.RECONVERGENT B3, `(.L_x_4687) ;  /* 0x0000013000037945 */ /* 0x000fe20003800200 */
[----:B------:R-:W-:Y:S02]  /*16b90*/  PRMT R237, RZ, 0x7610, R237 ;  /* 0x00007610ffed7816 */ /* 0x000fe400000000ed */
[----:B------:R-:W-:-:S13]  /*16ba0*/  ISETP.GT.U32.AND P0, PT, R127, R248, PT ;  /* 0x000000f87f00720c */ /* 0x000fda0003f04070 */
        /* <DEDUP_REMOVED lines=13> */
.L_x_4690:
[----:B------:R-:W-:Y:S05]  /*16c80*/  BSYNC.RECONVERGENT B4 ;  /* 0x0000000000047941 */ /* 0x000fea0003800200 */
.L_x_4689:
[----:B------:R-:W-:-:S04]  /*16c90*/  F2FP.BF16.F32.PACK_AB R249, RZ, R249 ;  /* 0x000000f9fff9723e */ /* 0x000fc800000010ff */
[----:B------:R-:W-:-:S07]  /*16ca0*/  PRMT R237, R249, 0x7610, R237 ;  /* 0x00007610f9ed7816 */ /* 0x000fce00000000ed */
.L_x_4688:
[----:B------:R-:W-:Y:S05]  /*16cb0*/  BSYNC.RECONVERGENT B3 ;  /* 0x0000000000037941 */ /* 0x000fea0003800200 */
.L_x_4687:
        /* <DEDUP_REMOVED lines=17> */
.L_x_4694:
[----:B------:R-:W-:Y:S05]  /*16dd0*/  BSYNC.RECONVERGENT B4 ;  /* 0x0000000000047941 */ /* 0x000fea0003800200 */
.L_x_4693:
[----:B------:R-:W-:-:S04]  /*16de0*/  F2FP.BF16.F32.PACK_AB R249, RZ, R249 ;  /* 0x000000f9fff9723e */ /* 0x000fc800000010ff */
[----:B------:R-:W-:-:S07]  /*16df0*/  PRMT R126, R249, 0x7610, R126 ;  /* 0x00007610f97e7816 */ /* 0x000fce000000007e */
.L_x_4692:
[----:B------:R-:W-:Y:S05]  /*16e00*/  BSYNC.RECONVERGENT B3 ;  /* 0x0000000000037941 */ /* 0x000fea0003800200 */
.L_x_4691:
[----:B------:R-:W-:Y:S02]  /*16e10*/  PRMT R237, R237, 0x5410, R126 ;  /* 0x00005410eded7816 */ /* 0x000fe4000000007e */
[----:B------:R-:W-:-:S05]  /*16e20*/  LOP3.LUT R126, R238, 0xffff, RZ, 0xc0, !PT ;  /* 0x0000ffffee7e7812 */ /* 0x000fca00078ec0ff */
[----:B------:R-:W-:-:S05]  /*16e30*/  IMAD.WIDE.U32 R126, R126, 0x10000, RZ ;  /* 0x000100007e7e7825 */ /* 0x000fca00078e00ff */
[----:B------:R-:W-:Y:S02]  /*16e40*/  LOP3.LUT R127, R237, R127, RZ, 0xfc, !PT ;  /* 0x0000007fed7f7212 */ /* 0x000fe400078efcff */
[----:B------:R-:W-:-:S05]  /*16e50*/  LOP3.LUT R126, R126, R240, RZ, 0xfc, !PT ;  /* 0x000000f07e7e7212 */ /* 0x000fca00078efcff */
[----:B------:R4:W-:Y:S01]  /*16e60*/  STG.E.64 desc[UR4][R124.64+0x300], R126 ;  /* 0x0003007e7c007986 */ /* 0x0009e2000c101b04 */
[----:B------:R-:W-:Y:S05]  /*16e70*/  BRA `(.L_x_4695) ;  /* 0x0000000000107947 */ /* 0x000fea0003800000 */
.L_x_4680:
[----:B------:R-:W2:Y:S02]  /*16e80*/  LDCU UR6, c[0x0][0x39c] ;  /* 0x00007380ff0677ac */ /* 0x000ea40008000800 */
[----:B--2---:R-:W-:-:S13]  /*16e90*/  ISETP.GE.AND P0, PT, R127, UR6, PT ;  /* 0x000000067f007c0c */ /* 0x004fda000bf06270 */
[----:B------:R-:W-:Y:S05]  /*16ea0*/  @P0 EXIT ;  /* 0x000000000000094d */ /* 0x000fea0003800000 */
[----:B------:R2:W-:Y:S02]  /*16eb0*/  STG.E.64 desc[UR4][R124.64+0x300], RZ ;  /* 0x000300ff7c007986 */ /* 0x0005e4000c101b04 */
.L_x_4695:
[----:B------:R-:W-:Y:S05]  /*16ec0*/  BSYNC.RECONVERGENT B2 ;  /* 0x0000000000027941 */ /* 0x000fea0003800200 */
.L_x_4679:
[----:B----4-:R-:W-:Y:S01]  /*16ed0*/  VIADD R127, R239, 0x200 ;  /* 0x00000200ef7f7836 */ /* 0x010fe20000000000 */
[----:B------:R-:W-:Y:S04]  /*16ee0*/  BSSY.RECONVERGENT B2, `(.L_x_4696) ;  /* 0x000005b000027945 */ /* 0x000fe80003800200 */
[----:B------:R-:W-:-:S13]  /*16ef0*/  ISETP.GT.AND P0, PT, R127, R248, PT ;  /* 0x000000f87f00720c */ /* 0x000fda0003f04270 */
[----:B------:R-:W-:Y:S05]  /*16f00*/  @P0 BRA `(.L_x_4697) ;  /* 0x0000000400500947 */ /* 0x000fea0003800000 */
[----:B------:R-:W4:Y:S01]  /*16f10*/  MUFU.RCP R126, R247 ;  /* 0x000000f7007e7308 */ /* 0x000f220000001000 */
[----:B------:R-:W-:Y:S07]  /*16f20*/  BSSY.RECONVERGENT B3, `(.L_x_4698) ;  /* 0x000000b000037945 */ /* 0x000fee0003800200 */
[----:B------:R-:W0:Y:S01]  /*16f30*/  FCHK P0, R234, R247 ;  /* 0x000000f7ea007302 */ /* 0x000e220000000000 */
[----:B----4-:R-:W-:-:S04]  /*16f40*/  FFMA R127, -R247, R126, 1 ;  /* 0x3f800000f77f7423 */ /* 0x010fc8000000017e */
[----:B------:R-:W-:-:S04]  /*16f50*/  FFMA R249, R126, R127, R126 ;  /* 0x0000007f7ef97223 */ /* 0x000fc8000000007e */
[----:B------:R-:W-:-:S04]  /*16f60*/  FFMA R126, R234, R249, RZ ;  /* 0x000000f9ea7e7223 */ /* 0x000fc800000000ff */
[----:B------:R-:W-:-:S04]  /*16f70*/  FFMA R127, -R247, R126, R234 ;  /* 0x0000007ef77f7223 */ /* 0x000fc800000001ea */
[----:B------:R-:W-:Y:S01]  /*16f80*/  FFMA R249, R249, R127, R126 ;  /* 0x0000007ff9f97223 */ /* 0x000fe2000000007e */
[----:B0-----:R-:W-:Y:S06]  /*16f90*/  @!P0 BRA `(.L_x_4699) ;  /* 0x00000000000c8947 */ /* 0x001fec0003800000 */
[----:B------:R-:W-:Y:S02]  /*16fa0*/  MOV R127, R234 ;  /* 0x000000ea007f7202 */ /* 0x000fe40000000f00 */
[----:B------:R-:W-:-:S07]  /*16fb0*/  MOV R126, 0x16fd0 ;  /* 0x00016fd0007e7802 */ /* 0x000fce0000000f00 */
[----:B-123-5:R-:W-:Y:S05]  /*16fc0*/  CALL.REL.NOINC `($__internal_1_$__cuda_sm3x_div_rn_noftz_f32_slowpath) ;  /* 0x0000015c00147944 */ /* 0x02efea0003c00000 */
.L_x_4699:
[----:B------:R-:W-:Y:S05]  /*16fd0*/  BSYNC.RECONVERGENT B3 ;  /* 0x0000000000037941 */ /* 0x000fea0003800200 */
.L_x_4698:
[----:B------:R-:W-:Y:S01]  /*16fe0*/  IADD3 R127, PT, PT, R239, 0x201, RZ ;  /* 0x00000201ef7f7810 */ /* 0x000fe20007ffe0ff */
[----:B------:R0:W4:Y:S01]  /*16ff0*/  F2F.BF16.F32 R235, R249 ;  /* 0x000000f900eb7304 */ /* 0x0001220000202000 */
[----:B------:R-:W-:Y:S01]  /*17000*/  BSSY.RECONVERGENT B3, `(.L_x_4700) ;  /* 0x0000013000037945 */ /* 0x000fe20003800200 */
[----:B------:R-:W-:Y:S02]  /*17010*/  PRMT R234, RZ, 0x7610, R234 ;  /* 0x00007610ffea7816 */ /* 0x000fe400000000ea */
[----:B------:R-:W-:-:S13]  /*17020*/  ISETP.GT.U32.AND P0, PT, R127, R248, PT ;  /* 0x000000f87f00720c */ /* 0x000fda0003f04070 */
[----:B0---4-:R-:W-:Y:S05]  /*17030*/  @P0 BRA `(.L_x_4701) ;  /* 0x00000000003c0947 */ /* 0x011fea0003800000 */
[----:B------:R-:W0:Y:S01]  /*17040*/  MUFU.RCP R126, R247 ;  /* 0x000000f7007e7308 */ /* 0x000e220000001000 */
[----:B------:R-:W-:Y:S07]  /*17050*/  BSSY.RECONVERGENT B4, `(.L_x_4702) ;  /* 0x000000b000047945 */ /* 0x000fee0003800200 */
[----:B------:R-:W4:Y:S01]  /*17060*/  FCHK P0, R233, R247 ;  /* 0x000000f7e9007302 */ /* 0x000f220000000000 */
[----:B0-----:R-:W-:-:S04]  /*17070*/  FFMA R127, -R247, R126, 1 ;  /* 0x3f800000f77f7423 */ /* 0x001fc8000000017e */
[----:B------:R-:W-:-:S04]  /*17080*/  FFMA R249, R126, R127, R126 ;  /* 0x0000007f7ef97223 */ /* 0x000fc8000000007e */
[----:B------:R-:W-:-:S04]  /*17090*/  FFMA R126, R233, R249, RZ ;  /* 0x000000f9e97e7223 */ /* 0x000fc800000000ff */
[----:B------:R-:W-:-:S04]  /*170a0*/  FFMA R127, -R247, R126, R233 ;  /* 0x0000007ef77f7223 */ /* 0x000fc800000001e9 */
[----:B------:R-:W-:Y:S01]  /*170b0*/  FFMA R249, R249, R127, R126 ;  /* 0x0000007ff9f97223 */ /* 0x000fe2000000007e */
[----:B----4-:R-:W-:Y:S06]  /*170c0*/  @!P0 BRA `(.L_x_4703) ;  /* 0x00000000000c8947 */ /* 0x010fec0003800000 */
[----:B------:R-:W-:Y:S02]  /*170d0*/  MOV R127, R233 ;  /* 0x000000e9007f7202 */ /* 0x000fe40000000f00 */
[----:B------:R-:W-:-:S07]  /*170e0*/  MOV R126, 0x17100 ;  /* 0x00017100007e7802 */ /* 0x000fce0000000f00 */
[----:B-123-5:R-:W-:Y:S05]  /*170f0*/  CALL.REL.NOINC `($__internal_1_$__cuda_sm3x_div_rn_noftz_f32_slowpath) ;  /* 0x0000015800c87944 */ /* 0x02efea0003c00000 */
.L_x_4703:
[----:B------:R-:W-:Y:S05]  /*17100*/  BSYNC.RECONVERGENT B4 ;  /* 0x0000000000047941 */ /* 0x000fea0003800200 */
.L_x_4702:
[----:B------:R-:W-:-:S04]  /*17110*/  F2FP.BF16.F32.PACK_AB R249, RZ, R249 ;  /* 0x000000f9fff9723e */ /* 0x000fc800000010ff */
[----:B------:R-:W-:-:S07]  /*17120*/  PRMT R234, R249, 0x7610, R234 ;  /* 0x00007610f9ea7816 */ /* 0x000fce00000000ea */
.L_x_4701:
[----:B------:R-:W-:Y:S05]  /*17130*/  BSYNC.RECONVERGENT B3 ;  /* 0x0000000000037941 */ /* 0x000fea0003800200 */
.L_x_4700:
[----:B------:R-:W-:Y:S01]  /*17140*/  IADD3 R127, PT, PT, R239, 0x202, RZ ;  /* 0x00000202ef7f7810 */ /* 0x000fe20007ffe0ff */
[----:B------:R-:W-:Y:S01]  /*17150*/  BSSY.RECONVERGENT B3, `(.L_x_4704) ;  /* 0x0000013000037945 */ /* 0x000fe20003800200 */
[----:B------:R-:W-:Y:S02]  /*17160*/  PRMT R233, RZ, 0x7610, R233 ;  /* 0x00007610ffe97816 */ /* 0x000fe400000000e9 */
[----:B------:R-:W-:-:S13]  /*17170*/  ISETP.GT.U32.AND P0, PT, R127, R248, PT ;  /* 0x000000f87f00720c */ /* 0x000fda0003f04070 */
[----:B------:R-:W-:Y:S05]  /*17180*/  @P0 BRA `(.L_x_4705) ;  /* 0x00000000003c0947 */ /* 0x000fea0003800000 */
        /* <DEDUP_REMOVED lines=12> */
.L_x_4707:
[----:B------:R-:W-:Y:S05]  /*17250*/  BSYNC.RECONVERGENT B4 ;  /* 0x0000000000047941 */ /* 0x000fea0003800200 */
.L_x_4706:
[----:B------:R-:W-:-:S04]  /*17260*/  F2FP.BF16.F32.PACK_AB R249, RZ, R249 ;  /* 0x000000f9fff9723e */ /* 0x000fc800000010ff */
[----:B------:R-:W-:-:S07]  /*17270*/  PRMT R233, R249, 0x7610, R233 ;  /* 0x00007610f9e97816 */ /* 0x000fce00000000e9 */
.L_x_4705:
[----:B------:R-:W-:Y:S05]  /*17280*/  BSYNC.RECONVERGENT B3 ;  /* 0x0000000000037941 */ /* 0x000fea0003800200 */
.L_x_4704:
        /* <DEDUP_REMOVED lines=17> */
.L_x_4711:
[----:B------:R-:W-:Y:S05]  /*173a0*/  BSYNC.RECONVERGENT B4 ;  /* 0x0000000000047941 */ /* 0x000fea0003800200 */
.L_x_4710:
[----:B------:R-:W-:-:S04]  /*173b0*/  F2FP.BF16.F32.PACK_AB R249, RZ, R249 ;  /* 0x000000f9fff9723e */ /* 0x000fc800000010ff */
[----:B------:R-:W-:-:S07]  /*173c0*/  PRMT R126, R249, 0x7610, R126 ;  /* 0x00007610f97e7816 */ /* 0x000fce000000007e */
.L_x_4709:
[----:B------:R-:W-:Y:S05]  /*173d0*/  BSYNC.RECONVERGENT B3 ;  /* 0x0000000000037941 */ /* 0x000fea0003800200 */
.L_x_4708:
[----:B------:R-:W-:Y:S02]  /*173e0*/  LOP3.LUT R127, R234, 0xffff, RZ, 0xc0, !PT ;  /* 0x0000ffffea7f7812 */ /* 0x000fe400078ec0ff */
[----:B------:R-:W-:-:S03]  /*173f0*/  PRMT R233, R233, 0x5410, R126 ;  /* 0x00005410e9e97816 */ /* 0x000fc6000000007e */
[----:B------:R-:W-:-:S05]  /*17400*/  IMAD.WIDE.U32 R126, R127, 0x10000, RZ ;  /* 0x000100007f7e7825 */ /* 0x000fca00078e00ff */
[----:B------:R-:W-:Y:S02]  /*17410*/  LOP3.LUT R127, R233, R127, RZ, 0xfc, !PT ;  /* 0x0000007fe97f7212 */ /* 0x000fe400078efcff */
[----:B------:R-:W-:-:S05]  /*17420*/  LOP3.LUT R126, R126, R235, RZ, 0xfc, !PT ;  /* 0x000000eb7e7e7212 */ /* 0x000fca00078efcff */
[----:B------:R0:W-:Y:S01]  /*17430*/  STG.E.64 desc[UR4][R124.64+0x400], R126 ;  /* 0x0004007e7c007986 */ /* 0x0001e2000c101b04 */
[----:B------:R-:W-:Y:S05]  /*17440*/  BRA `(.L_x_4712) ;  /* 0x0000000000107947 */ /* 0x000fea0003800000 */
.L_x_4697:
[----:B------:R-:W4:Y:S02]  /*17450*/  LDCU UR6, c[0x0][0x39c] ;  /* 0x00007380ff0677ac */ /* 0x000f240008000800 */
[----:B----4-:R-:W-:-:S13]  /*17460*/  ISETP.GE.AND P0, PT, R127, UR6, PT ;  /* 0x000000067f007c0c */ /* 0x010fda000bf06270 */
[----:B------:R-:W-:Y:S05]  /*17470*/  @P0 EXIT ;  /* 0x000000000000094d */ /* 0x000fea0003800000 */
[----:B------:R4:W-:Y:S02]  /*17480*/  STG.E.64 desc[UR4][R124.64+0x400], RZ ;  /* 0x000400ff7c007986 */ /* 0x0009e4000c101b04 */
.L_x_4712:
[----:B------:R-:W-:Y:S05]  /*17490*/  BSYNC.RECONVERGENT B2 ;  /* 0x0000000000027941 */ /* 0x000fea0003800200 */
.L_x_4696:
[----:B0-----:R-:W-:Y:S01]  /*174a0*/  VIADD R127, R239, 0x280 ;  /* 0x00000280ef7f7836 */ /* 0x001fe20000000000 */
[----:B------:R-:W-:Y:S04]  /*174b0*/  BSSY.RECONVERGENT B2, `(.L_x_4713) ;  /* 0x000005b000027945 */ /* 0x000fe80003800200 */
[----:B------:R-:W-:-:S13]  /*174c0*/  ISETP.GT.AND P0, PT, R127, R248, PT ;  /* 0x000000f87f00720c */ /* 0x000fda0003f04270 */
        /* <DEDUP_REMOVED lines=12> */
[----:B--2345:R-:W-:Y:S05]  /*17590*/  CALL.REL.NOINC `($__internal_1_$__cuda_sm3x_div_rn_noftz_f32_slowpath) ;  /* 0x0000015400a07944 */ /* 0x03cfea0003c00000 */
.L_x_4716:
[----:B------:R-:W-:Y:S05]  /*175a0*/  BSYNC.RECONVERGENT B3 ;  /* 0x0000000000037941 */ /* 0x000fea0003800200 */
.L_x_4715:
[----:B------:R-:W-:Y:S01]  /*175b0*/  IADD3 R127, PT, PT, R239, 0x281, RZ ;  /* 0x00000281ef7f7810 */ /* 0x000fe20007ffe0ff */
[----:B------:R0:W1:Y:S01]  /*175c0*/  F2F.BF16.F32 R231, R249 ;  /* 0x000000f900e77304 */ /* 0x0000620000202000 */
[----:B------:R-:W-:Y:S01]  /*175d0*/  BSSY.RECONVERGENT B3, `(.L_x_4717) ;  /* 0x0000013000037945 */ /* 0x000fe20003800200 */
[----:B------:R-:W-:Y:S02]  /*175e0*/  PRMT R230, RZ, 0x7610, R230 ;  /* 0x00007610ffe67816 */ /* 0x000fe400000000e6 */
[----:B------:R-:W-:-:S13]  /*175f0*/  ISETP.GT.U32.AND P0, PT, R127, R248, PT ;  /* 0x000000f87f00720c */ /* 0x000fda0003f04070 */
[----:B01----:R-:W-:Y:S05]  /*17600*/  @P0 BRA `(.L_x_4718) ;  /* 0x00000000003c0947 */ /* 0x003fea0003800000 */
        /* <DEDUP_REMOVED lines=12> */
.L_x_4720:
[----:B------:R-:W-:Y:S05]  /*176d0*/  BSYNC.RECONVERGENT B4 ;  /* 0x0000000000047941 */ /* 0x000fea0003800200 */
.L_x_4719:
[----:B------:R-:W-:-:S04]  /*176e0*/  F2FP.BF16.F32.PACK_AB R249, RZ, R249 ;  /* 0x000000f9fff9723e */ /* 0x000fc800000010ff */
[----:B------:R-:W-:-:S07]  /*176f0*/  PRMT R230, R249, 0x7610, R230 ;  /* 0x00007610f9e67816 */ /* 0x000fce00000000e6 */
.L_x_4718:
[----:B------:R-:W-:Y:S05]  /*17700*/  BSYNC.RECONVERGENT B3 ;  /* 0x0000000000037941 */ /* 0x000fea0003800200 */
.L_x_4717:
[----:B------:R-:W-:Y:S01]  /*17710*/  IADD3 R127, PT, PT, R239, 0x282, RZ ;  /* 0x00000282ef7f7810 */ /* 0x000fe20007ffe0ff */
[----:B------:R-:W-:Y:S01]  /*17720*/  BSSY.RECONVERGENT B3, `(.L_x_4721) ;  /* 0x0000013000037945 */ /* 0x000fe20003800200 */
[----:B------:R-:W-:Y:S02]  /*17730*/  PRMT R229, RZ, 0x7610, R229 ;  /* 0x00007610ffe57816 */ /* 0x000fe400000000e5 */
        /* <DEDUP_REMOVED lines=14> */
.L_x_4724:
[----:B------:R-:W-:Y:S05]  /*17820*/  BSYNC.RECONVERGENT B4 ;  /* 0x0000000000047941 */ /* 0x000fea0003800200 */
.L_x_4723:
[----:B------:R-:W-:-:S04]  /*17830*/  F2FP.BF16.F32.PACK_AB R249, RZ, R249 ;  /* 0x000000f9fff9723e */ /* 0x000fc800000010ff */
[----:B------:R-:W-:-:S07]  /*17840*/  PRMT R229, R249, 0x7610, R229 ;  /* 0x00007610f9e57816 */ /* 0x000fce00000000e5 */
.L_x_4722:
[----:B------:R-:W-:Y:S05]  /*17850*/  BSYNC.RECONVERGENT B3 ;  /* 0x0000000000037941 */ /* 0x000fea0003800200 */
.L_x_4721:
        /* <DEDUP_REMOVED lines=17> */
.L_x_4728:
[----:B------:R-:W-:Y:S05]  /*17970*/  BSYNC.RECONVERGENT B4 ;  /* 0x0000000000047941 */ /* 0x000fea0003800200 */
.L_x_4727:
[----:B------:R-:W-:-:S04]  /*17980*/  F2FP.BF16.F32.PACK_AB R249, RZ, R249 ;  /* 0x000000f9fff9723e */ /* 0x000fc800000010ff */
[----:B------:R-:W-:-:S07]  /*17990*/  PRMT R126, R249, 0x7610, R126 ;  /* 0x00007610f97e7816 */ /* 0x000fce000000007e */
.L_x_4726:
[----:B------:R-:W-:Y:S05]  /*179a0*/  BSYNC.RECONVERGENT B3 ;  /* 0x0000000000037941 */ /* 0x000fea0003800200 */
.L_x_4725:
[----:B------:R-:W-:Y:S02]  /*179b0*/  LOP3.LUT R127, R230, 0xffff, RZ, 0xc0, !PT ;  /* 0x0000ffffe67f7812 */ /* 0x000fe400078ec0ff */
[----:B------:R-:W-:-:S03]  /*179c0*/  PRMT R229, R229, 0x5410, R126 ;  /* 0x00005410e5e57816 */ /* 0x000fc6000000007e */
[----:B------:R-:W-:-:S05]  /*179d0*/  IMAD.WIDE.U32 R126, R127, 0x10000, RZ ;  /* 0x000100007f7e7825 */ /* 0x000fca00078e00ff */
[----:B------:R-:W-:Y:S02]  /*179e0*/  LOP3.LUT R127, R229, R127, RZ, 0xfc, !PT ;  /* 0x0000007fe57f7212 */ /* 0x000fe400078efcff */
[----:B------:R-:W-:-:S05]  /*179f0*/  LOP3.LUT R126, R126, R231, RZ, 0xfc, !PT ;  /* 0x000000e77e7e7212 */ /* 0x000fca00078efcff */
[----:B------:R0:W-:Y:S01]  /*17a00*/  STG.E.64 desc[UR4][R124.64+0x500], R126 ;  /* 0x0005007e7c007986 */ /* 0x0001e2000c101b04 */
[----:B------:R-:W-:Y:S05]  /*17a10*/  BRA `(.L_x_4729) ;  /* 0x0000000000107947 */ /* 0x000fea0003800000 */
.L_x_4714:
[----:B------:R-:W0:Y:S02]  /*17a20*/  LDCU UR6, c[0x0][0x39c] ;  /* 0x00007380ff0677ac */ /* 0x000e240008000800 */
[----:B0-----:R-:W-:-:S13]  /*17a30*/  ISETP.GE.AND P0, PT, R127, UR6, PT ;  /* 0x000000067f007c0c */ /* 0x001fda000bf06270 */
[----:B------:R-:W-:Y:S05]  /*17a40*/  @P0 EXIT ;  /* 0x000000000000094d */ /* 0x000fea0003800000 */
[----:B------:R0:W-:Y:S02]  /*17a50*/  STG.E.64 desc[UR4][R124.64+0x500], RZ ;  /* 0x000500ff7c007986 */ /* 0x0001e4000c101b04 */
.L_x_4729:
[----:B------:R-:W-:Y:S05]  /*17a60*/  BSYNC.RECONVERGENT B2 ;  /* 0x0000000000027941 */ /* 0x000fea0003800200 */
.L_x_4713:
        /* <DEDUP_REMOVED lines=16> */
.L_x_4733:
[----:B------:R-:W-:Y:S05]  /*17b70*/  BSYNC.RECONVERGENT B3 ;  /* 0x0000000000037941 */ /* 0x000fea0003800200 */
.L_x_4732:
        /* <DEDUP_REMOVED lines=18> */
.L_x_4737:
[----:B------:R-:W-:Y:S05]  /*17ca0*/  BSYNC.RECONVERGENT B4 ;  /* 0x0000000000047941 */ /* 0x000fea0003800200 */
.L_x_4736:
[----:B------:R-:W-:-:S04]  /*17cb0*/  F2FP.BF16.F32.PACK_AB R249, RZ, R249 ;  /* 0x000000f9fff9723e */ /* 0x000fc800000010ff */
[----:B------:R-:W-:-:S07]  /*17cc0*/  PRMT R226, R249, 0x7610, R226 ;  /* 0x00007610f9e27816 */ /* 0x000fce00000000e2 */
.L_x_4735:
[----:B------:R-:W-:Y:S05]  /*17cd0*/  BSYNC.RECONVERGENT B3 ;  /* 0x0000000000037941 */ /* 0x000fea0003800200 */
.L_x_4734:
        /* <DEDUP_REMOVED lines=17> */
.L_x_4741:
[----:B------:R-:W-:Y:S05]  /*17df0*/  BSYNC.RECONVERGENT B4 ;  /* 0x0000000000047941 */ /* 0x000fea0003800200 */
.L_x_4740:
[----:B------:R-:W-:-:S04]  /*17e00*/  F2FP.BF16.F32.PACK_AB R249, RZ, R249 ;  /* 0x000000f9fff9723e */ /* 0x000fc800000010ff */
[----:B------:R-:W-:-:S07]  /*17e10*/  PRMT R225, R249, 0x7610, R225 ;  /* 0x00007610f9e17816 */ /* 0x000fce00000000e1 */
.L_x_4739:
[----:B------:R-:W-:Y:S05]  /*17e20*/  BSYNC.RECONVERGENT B3 ;  /* 0x0000000000037941 */ /* 0x000fea0003800200 */
.L_x_4738:
        /* <DEDUP_REMOVED lines=17> */
.L_x_4745:
[----:B------:R-:W-:Y:S05]  /*17f40*/  BSYNC.RECONVERGENT B4 ;  /* 0x0000000000047941 */ /* 0x000fea0003800200 */
.L_x_4744:
[----:B------:R-:W-:-:S04]  /*17f50*/  F2FP.BF16.F32.PACK_AB R249, RZ, R249 ;  /* 0x000000f9fff9723e */ /* 0x000fc800000010ff */
[----:B------:R-:W-:-:S07]  /*17f60*/  PRMT R126, R249, 0x7610, R126 ;  /* 0x00007610f97e7816 */ /* 0x000fce000000007e */
.L_x_4743:
[----:B------:R-:W-:Y:S05]  /*17f70*/  BSYNC.RECONVERGENT B3 ;  /* 0x0000000000037941 */ /* 0x000fea0003800200 */
.L_x_4742:
[----:B------:R-:W-:Y:S02]  /*17f80*/  LOP3.LUT R127, R226, 0xffff, RZ, 0xc0, !PT ;  /* 0x0000ffffe27f7812 */ /* 0x000fe400078ec0ff */
[----:B------:R-:W-:-:S03]  /*17f90*/  PRMT R225, R225, 0x5410, R126 ;  /* 0x00005410e1e17816 */ /* 0x000fc6000000007e */
[----:B------:R-:W-:-:S05]  /*17fa0*/  IMAD.WIDE.U32 R126, R127, 0x10000, RZ ;  /* 0x000100007f7e7825 */ /* 0x000fca00078e00ff */
[----:B------:R-:W-:Y:S02]  /*17fb0*/  LOP3.LUT R127, R225, R127, RZ, 0xfc, !PT ;  /* 0x0000007fe17f7212 */ /* 0x000fe400078efcff */
[----:B------:R-:W-:-:S05]  /*17fc0*/  LOP3.LUT R126, R126, R227, RZ, 0xfc, !PT ;  /* 0x000000e37e7e7212 */ /* 0x000fca00078efcff */
[----:B------:R0:W-:Y:S01]  /*17fd0*/  STG.E.64 desc[UR4][R124.64+0x600], R126 ;  /* 0x0006007e7c007986 */ /* 0x0001e2000c101b04 */
[----:B------:R-:W-:Y:S05]  /*17fe0*/  BRA `(.L_x_4746) ;  /* 0x0000000000107947 */ /* 0x000fea0003800000 */
.L_x_4731:
[----:B------:R-:W0:Y:S02]  /*17ff0*/  LDCU UR6, c[0x0][0x39c] ;  /* 0x00007380ff0677ac */ /* 0x000e240008000800 */
[----:B0-----:R-:W-:-:S13]  /*18000*/  ISETP.GE.AND P0, PT, R127, UR6, PT ;  /* 0x000000067f007c0c */ /* 0x001fda000bf06270 */
[----:B------:R-:W-:Y:S05]  /*18010*/  @P0 EXIT ;  /* 0x000000000000094d */ /* 0x000fea0003800000 */
[----:B------:R0:W-:Y:S02]  /*18020*/  STG.E.64 desc[UR4][R124.64+0x600], RZ ;  /* 0x000600ff7c007986 */ /* 0x0001e4000c101b04 */
.L_x_4746:
[----:B------:R-:W-:Y:S05]  /*18030*/  BSYNC.RECONVERGENT B2 ;  /* 0x0000000000027941 */ /* 0x000fea0003800200 */
.L_x_4730:
        /* <DEDUP_REMOVED lines=16> */
.L_x_4750:
[----:B------:R-:W-:Y:S05]  /*18140*/  BSYNC.RECONVERGENT B3 ;  /* 0x0000000000037941 */ /* 0x000fea0003800200 */
.L_x_4749:
        /* <DEDUP_REMOVED lines=18> */
.L_x_4754:
[----:B------:R-:W-:Y:S05]  /*18270*/  BSYNC.RECONVERGENT B4 ;  /* 0x0000000000047941 */ /* 0x000fea0003800200 */
.L_x_4753:
[----:B------:R-:W-:-:S04]  /*18280*/  F2FP.BF16.F32.PACK_AB R249, RZ, R249 ;  /* 0x000000f9fff9723e */ /* 0x000fc800000010ff */
[----:B------:R-:W-:-:S07]  /*18290*/  PRMT R222, R249, 0x7610, R222 ;  /* 0x00007610f9de7816 */ /* 0x000fce00000000de */
.L_x_4752:
[----:B------:R-:W-:Y:S05]  /*182a0*/  BSYNC.RECONVERGENT B3 ;  /* 0x0000000000037941 */ /* 0x000fea0003800200 */
.L_x_4751:
        /* <DEDUP_REMOVED lines=17> */
.L_x_4758:
[----:B------:R-:W-:Y:S05]  /*183c0*/  BSYNC.RECONVERGENT B4 ;  /* 0x0000000000047941 */ /* 0x000fea0003800200 */
.L_x_4757:
[----:B------:R-:W-:-:S04]  /*183d0*/  F2FP.BF16.F32.PACK_AB R249, RZ, R249 ;  /* 0x000000f9fff9723e */ /* 0x000fc800000010ff */
[----:B------:R-:W-:-:S07]  /*183e0*/  PRMT R221, R249, 0x7610, R221 ;  /* 0x00007610f9dd7816 */ /* 0x000fce00000000dd */
.L_x_4756:
[----:B------:R-:W-:Y:S05]  /*183f0*/  BSYNC.RECONVERGENT B3 ;  /* 0x0000000000037941 */ /* 0x000fea0003800200 */
.L_x_4755:
        /* <DEDUP_REMOVED lines=17> */
.L_x_4762:
[----:B------:R-:W-:Y:S05]  /*18510*/  BSYNC.RECONVERGENT B4 ;  /* 0x0000000000047941 */ /* 0x000fea0003800200 */
.L_x_4761:
[----:B------:R-:W-:-:S04]  /*18520*/  F2FP.BF16.F32.PACK_AB R249, RZ, R249 ;  /* 0x000000f9fff9723e */ /* 0x000fc800000010ff */
[----:B------:R-:W-:-:S07]  /*18530*/  PRMT R126, R249, 0x7610, R126 ;  /* 0x00007610f97e7816 */ /* 0x000fce000000007e */
.L_x_4760:
[----:B------:R-:W-:Y:S05]  /*18540*/  BSYNC.RECONVERGENT B3 ;  /* 0x0000000000037941 */ /* 0x000fea0003800200 */
.L_x_4759:
[----:B------:R-:W-:Y:S02]  /*18550*/  LOP3.LUT R127, R222, 0xffff, RZ, 0xc0, !PT ;  /* 0x0000ffffde7f7812 */ /* 0x000fe400078ec0ff */
[----:B------:R-:W-:-:S03]  /*18560*/  PRMT R221, R221, 0x5410, R126 ;  /* 0x00005410dddd7816 */ /* 0x000fc6000000007e */
[----:B------:R-:W-:-:S05]  /*18570*/  IMAD.WIDE.U32 R126, R127, 0x10000, RZ ;  /* 0x000100007f7e7825 */ /* 0x000fca00078e00ff */
[----:B------:R-:W-:Y:S02]  /*18580*/  LOP3.LUT R127, R221, R127, RZ, 0xfc, !PT ;  /* 0x0000007fdd7f7212 */ /* 0x000fe400078efcff */
[----:B------:R-:W-:-:S05]  /*18590*/  LOP3.LUT R126, R126, R223, RZ, 0xfc, !PT ;  /* 0x000000df7e7e7212 */ /* 0x000fca00078efcff */
[----:B------:R0:W-:Y:S01]  /*185a0*/  STG.E.64 desc[UR4][R124.64+0x700], R126 ;  /* 0x0007007e7c007986 */ /* 0x0001e2000c101b04 */
[----:B------:R-:W-:Y:S05]  /*185b0*/  BRA `(.L_x_4763) ;  /* 0x0000000000107947 */ /* 0x000fea0003800000 */
.L_x_4748:
[----:B------:R-:W0:Y:S02]  /*185c0*/  LDCU UR6, c[0x0][0x39c] ;  /* 0x00007380ff0677ac */ /* 0x000e240008000800 */
[----:B0-----:R-:W-:-:S13]  /*185d0*/  ISETP.GE.AND P0, PT, R127, UR6, PT ;  /* 0x000000067f007c0c */ /* 0x001fda000bf06270 */
[----:B------:R-:W-:Y:S05]  /*185e0*/  @P0 EXIT ;  /* 0x000000000000094d */ /* 0x000fea0003800000 */
[----:B------:R0:W-:Y:S02]  /*185f0*/  STG.E.64 desc[UR4][R124.64+0x700], RZ ;  /* 0x000700ff7c007986 */ /* 0x0001e4000c101b04 */
.L_x_4763:
[----:B------:R-:W-:Y:S05]  /*18600*/  BSYNC.RECONVERGENT B2 ;  /* 0x0000000000027941 */ /* 0x000fea0003800200 */
.L_x_4747:
        /* <DEDUP_REMOVED lines=16> */
.L_x_4767:
[----:B------:R-:W-:Y:S05]  /*18710*/  BSYNC.RECONVERGENT B3 ;  /* 0x0000000000037941 */ /* 0x000fea0003800200 */
.L_x_4766:
[----:B------:R-:W-:Y:S01]  /*18720*/  IADD3 R127, PT, PT, R239, 0x401, RZ ;  /* 0x00000401ef7f7810 */ /* 0x000fe20007ffe0ff */
[----:B------:R0:W1:Y:S01]  /*18730*/  F2F.BF16.F32 R220, R249 ;  /* 0x000000f900dc7304 */ /* 0x0000620000202000 */
[----:B------:R-:W-:Y:S01]  /*18740*/  BSSY.RECONVERGENT B3, `(.L_x_4768) ;  /* 0x0000014000037945 */ /* 0x000fe20003800200 */
[----:B------:R-:W-:Y:S02]  /*18750*/  PRMT R218, RZ, 0x7610, R218 ;  /* 0x00007610ffda7816 */ /* 0x000fe400000000da */
[----:B------:R-:W-:-:S13]  /*18760*/  ISETP.GT.U32.AND P0, PT, R127, R248, PT ;  /* 0x000000f87f00720c */ /* 0x000fda0003f04070 */
[----:B01----:R-:W-:Y:S05]  /*18770*/  @P0 BRA `(.L_x_4769) ;  /* 0x0000000000400947 */ /* 0x003fea0003800000 */
        /* <DEDUP_REMOVED lines=12> */
[----:B---345:R-:W-:Y:S05]  /*18840*/  CALL.REL.NOINC `($__internal_1_$__cuda_sm3x_div_rn_noftz_f32_slowpath) ;  /* 0x0000014000f47944 */ /* 0x038fea0003c00000 */
.L_x_4771:
[----:B------:R-:W-:Y:S05]  /*18850*/  BSYNC.RECONVERGENT B4 ;  /* 0x0000000000047941 */ /* 0x000fea0003800200 */
.L_x_4770:
[----:B------:R-:W-:-:S04]  /*18860*/  F2FP.BF16.F32.PACK_AB R249, RZ, R249 ;  /* 0x000000f9fff9723e */ /* 0x000fc800000010ff */
[----:B------:R-:W-:-:S07]  /*18870*/  PRMT R218, R249, 0x7610, R218 ;  /* 0x00007610f9da7816 */ /* 0x000fce00000000da */
.L_x_4769:
[----:B------:R-:W-:Y:S05]  /*18880*/  BSYNC.RECONVERGENT B3 ;  /* 0x0000000000037941 */ /* 0x000fea0003800200 */
.L_x_4768:
        /* <DEDUP_REMOVED lines=18> */
.L_x_4775:
[----:B------:R-:W-:Y:S05]  /*189b0*/  BSYNC.RECONVERGENT B4 ;  /* 0x0000000000047941 */ /* 0x000fea0003800200 */
.L_x_4774:
[----:B------:R-:W-:-:S04]  /*189c0*/  F2FP.BF16.F32.PACK_AB R249, RZ, R249 ;  /* 0x000000f9fff9723e */ /* 0x000fc800000010ff */
[----:B------:R-:W-:-:S07]  /*189d0*/  PRMT R219, R249, 0x7610, R219 ;  /* 0x00007610f9db7816 */ /* 0x000fce00000000db */
.L_x_4773:
[----:B------:R-:W-:Y:S05]  /*189e0*/  BSYNC.RECONVERGENT B3 ;  /* 0x0000000000037941 */ /* 0x000fea0003800200 */
.L_x_4772:
        /* <DEDUP_REMOVED lines=17> */
.L_x_4779:
[----:B------:R-:W-:Y:S05]  /*18b00*/  BSYNC.RECONVERGENT B4 ;  /* 0x0000000000047941 */ /* 0x000fea0003800200 */
.L_x_4778:
[----:B------:R-:W-:-:S04]  /*18b10*/  F2FP.BF16.F32.PACK_AB R249, RZ, R249 ;  /* 0x000000f9fff9723e */ /* 0x000fc800000010ff */
[----:B------:R-:W-:-:S07]  /*18b20*/  PRMT R222, R249, 0x7610, R222 ;  /* 0x00007610f9de7816 */ /* 0x000fce00000000de */
.L_x_4777:
[----:B------:R-:W-:Y:S05]  /*18b30*/  BSYNC.RECONVERGENT B3 ;  /* 0x0000000000037941 */ /* 0x000fea0003800200 */
.L_x_4776:
[----:B------:R-:W-:Y:S02]  /*18b40*/  LOP3.LUT R126, R218, 0xffff, RZ, 0xc0, !PT ;  /* 0x0000ffffda7e7812 */ /* 0x000fe400078ec0ff */
[----:B------:R-:W-:-:S03]  /*18b50*/  PRMT R219, R219, 0x5410, R222 ;  /* 0x00005410dbdb7816 */ /* 0x000fc600000000de */
[----:B------:R-:W-:-:S05]  /*18b60*/  IMAD.WIDE.U32 R126, R126, 0x10000, RZ ;  /* 0x000100007e7e7825 */ /* 0x000fca00078e00ff */
[----:B------:R-:W-:Y:S02]  /*18b70*/  LOP3.LUT R127, R219, R127, RZ, 0xfc, !PT ;  /* 0x0000007fdb7f7212 */ /* 0x000fe400078efcff */
[----:B------:R-:W-:-:S05]  /*18b80*/  LOP3.LUT R126, R126, R220, RZ, 0xfc, !PT ;  /* 0x000000dc7e7e7212 */ /* 0x000fca00078efcff */
[----:B------:R0:W-:Y:S01]  /*18b90*/  STG.E.64 desc[UR4][R124.64+0x800], R126 ;  /* 0x0008007e7c007986 */ /* 0x0001e2000c101b04 */
[----:B------:R-:W-:Y:S05]  /*18ba0*/  BRA `(.L_x_4780) ;  /* 0x0000000000107947 */ /* 0x000fea0003800000 */
.L_x_4765:
[----:B------:R-:W0:Y:S02]  /*18bb0*/  LDCU UR6, c[0x0][0x39c] ;  /* 0x00007380ff0677ac */ /* 0x000e240008000800 */
[----:B0-----:R-:W-:-:S13]  /*18bc0*/  ISETP.GE.AND P0, PT, R127, UR6, PT ;  /* 0x000000067f007c0c */ /* 0x001fda000bf06270 */
[----:B------:R-:W-:Y:S05]  /*18bd0*/  @P0 EXIT ;  /* 0x000000000000094d */ /* 0x000fea0003800000 */
[----:B------:R0:W-:Y:S02]  /*18be0*/  STG.E.64 desc[UR4][R124.64+0x800], RZ ;  /* 0x000800ff7c007986 */ /* 0x0001e4000c101b04 */
.L_x_4780:
[----:B------:R-:W-:Y:S05]  /*18bf0*/  BSYNC.RECONVERGENT B2 ;  /* 0x0000000000027941 */ /* 0x000fea0003800200 */
.L_x_4764:
        /* <DEDUP_REMOVED lines=16> */
.L_x_4784:
[----:B------:R-:W-:Y:S05]  /*18d00*/  BSYNC.RECONVERGENT B3 ;  /* 0x0000000000037941 */ /* 0x000fea0003800200 */
.L_x_4783:
        /* <DEDUP_REMOVED lines=19> */
.L_x_4788:
[----:B------:R-:W-:Y:S05]  /*18e40*/  BSYNC.RECONVERGENT B4 ;  /* 0x0000000000047941 */ /* 0x000fea0003800200 */
.L_x_4787:
[----:B------:R-:W-:-:S04]  /*18e50*/  F2FP.BF16.F32.PACK_AB R249, RZ, R249 ;  /* 0x000000f9fff9723e */ /* 0x000fc800000010ff */
[----:B------:R-:W-:-:S07]  /*18e60*/  PRMT R217, R249, 0x7610, R217 ;  /* 0x00007610f9d97816 */ /* 0x000fce00000000d9 */
.L_x_4786:
[----:B------:R-:W-:Y:S05]  /*18e70*/  BSYNC.RECONVERGENT B3 ;  /* 0x0000000000037941 */ /* 0x000fea0003800200 */
.L_x_4785:
        /* <DEDUP_REMOVED lines=17> */
.L_x_4792:
[----:B------:R-:W-:Y:S05]  /*18f90*/  BSYNC.RECONVERGENT B4 ;  /* 0x0000000000047941 */ /* 0x000fea0003800200 */
.L_x_4791:
[----:B------:R-:W-:-:S04]  /*18fa0*/  F2FP.BF16.F32.PACK_AB R249, RZ, R249 ;  /* 0x000000f9fff9723e */ /* 0x000fc800000010ff */
[----:B------:R-:W-:-:S07]  /*18fb0*/  PRMT R218, R249, 0x7610, R218 ;  /* 0x00007610f9da7816 */ /* 0x000fce00000000da */
.L_x_4790:
[----:B------:R-:W-:Y:S05]  /*18fc0*/  BSYNC.RECONVERGENT B3 ;  /* 0x0000000000037941 */ /* 0x000fea0003800200 */
.L_x_4789:
        /* <DEDUP_REMOVED lines=17> */
.L_x_4796:
[----:B------:R-:W-:Y:S05]  /*190e0*/  BSYNC.RECONVERGENT B4 ;  /* 0x0000000000047941 */ /* 0x000fea0003800200 */
.L_x_4795:
[----:B------:R-:W-:-:S04]  /*190f0*/  F2FP.BF16.F32.PACK_AB R249, RZ, R249 ;  /* 0x000000f9fff9723e */ /* 0x000fc800000010ff */
[----:B------:R-:W-:-:S07]  /*19100*/  PRMT R215, R249, 0x7610, R215 ;  /* 0x00007610f9d77816 */ /* 0x000fce00000000d7 */
.L_x_4794:
[----:B------:R-:W-:Y:S05]  /*19110*/  BSYNC.RECONVERGENT B3 ;  /* 0x0000000000037941 */ /* 0x000fea0003800200 */
.L_x_4793:
[----:B------:R-:W-:Y:S02]  /*19120*/  LOP3.LUT R126, R217, 0xffff, RZ, 0xc0, !PT ;  /* 0x0000ffffd97e7812 */ /* 0x000fe400078ec0ff */
[----:B------:R-:W-:-:S03]  /*19130*/  PRMT R215, R218, 0x5410, R215 ;  /* 0x00005410dad77816 */ /* 0x000fc600000000d7 */
[----:B------:R-:W-:-:S05]  /*19140*/  IMAD.WIDE.U32 R126, R126, 0x10000, RZ ;  /* 0x000100007e7e7825 */ /* 0x000fca00078e00ff */
[----:B------:R-:W-:Y:S02]  /*19150*/  LOP3.LUT R127, R215, R127, RZ, 0xfc, !PT ;  /* 0x0000007fd77f7212 */ /* 0x000fe400078efcff */
[----:B------:R-:W-:-:S05]  /*19160*/  LOP3.LUT R126, R126, R216, RZ, 0xfc, !PT ;  /* 0x000000d87e7e7212 */ /* 0x000fca00078efcff */
[----:B------:R0:W-:Y:S01]  /*19170*/  STG.E.64 desc[UR4][R124.64+0x900], R126 ;  /* 0x0009007e7c007986 */ /* 0x0001e2000c101b04 */
[----:B------:R-:W-:Y:S05]  /*19180*/  BRA `(.L_x_4797) ;  /* 0x0000000000107947 */ /* 0x000fea0003800000 */
.L_x_4782:
[----:B------:R-:W0:Y:S02]  /*19190*/  LDCU UR6, c[0x0][0x39c] ;  /* 0x00007380ff0677ac */ /* 0x000e240008000800 */
[----:B0-----:R-:W-:-:S13]  /*191a0*/  ISETP.GE.AND P0, PT, R127, UR6, PT ;  /* 0x000000067f007c0c */ /* 0x001fda000bf06270 */
[----:B------:R-:W-:Y:S05]  /*191b0*/  @P0 EXIT ;  /* 0x000000000000094d */ /* 0x000fea0003800000 */
[----:B------:R0:W-:Y:S02]  /*191c0*/  STG.E.64 desc[UR4][R124.64+0x900], RZ ;  /* 0x000900ff7c007986 */ /* 0x0001e4000c101b04 */
.L_x_4797:
[----:B------:R-:W-:Y:S05]  /*191d0*/  BSYNC.RECONVERGENT B2 ;  /* 0x0000000000027941 */ /* 0x000fea0003800200 */
.L_x_4781:
        /* <DEDUP_REMOVED lines=16> */
.L_x_4801:
[----:B------:R-:W-:Y:S05]  /*192e0*/  BSYNC.RECONVERGENT B3 ;  /* 0x0000000000037941 */ /* 0x000fea0003800200 */
.L_x_4800:
        /* <DEDUP_REMOVED lines=18> */
.L_x_4805:
[----:B------:R-:W-:Y:S05]  /*19410*/  BSYNC.RECONVERGENT B4 ;  /* 0x0000000000047941 */ /* 0x000fea0003800200 */
.L_x_4804:
[----:B------:R-:W-:-:S04]  /*19420*/  F2FP.BF16.F32.PACK_AB R249, RZ, R249 ;  /* 0x000000f9fff9723e */ /* 0x000fc800000010ff */
[----:B------:R-:W-:-:S07]  /*19430*/  PRMT R214, R249, 0x7610, R214 ;  /* 0x00007610f9d67816 */ /* 0x000fce00000000d6 */
.L_x_4803:
[----:B------:R-:W-:Y:S05]  /*19440*/  BSYNC.RECONVERGENT B3 ;  /* 0x0000000000037941 */ /* 0x000fea0003800200 */
.L_x_4802:
        /* <DEDUP_REMOVED lines=17> */
.L_x_4809:
[----:B------:R-:W-:Y:S05]  /*19560*/  BSYNC.RECONVERGENT B4 ;  /* 0x0000000000047941 */ /* 0x000fea0003800200 */
.L_x_4808:
[----:B------:R-:W-:-:S04]  /*19570*/  F2FP.BF16.F32.PACK_AB R249, RZ, R249 ;  /* 0x000000f9fff9723e */ /* 0x000fc800000010ff */
[----:B------:R-:W-:-:S07]  /*19580*/  PRMT R212, R249, 0x7610, R212 ;  /* 0x00007610f9d47816 */ /* 0x000fce00000000d4 */
.L_x_4807:
[----:B------:R-:W-:Y:S05]  /*19590*/  BSYNC.RECONVERGENT B3 ;  /* 0x0000000000037941 */ /* 0x000fea0003800200 */
.L_x_4806:
        /* <DEDUP_REMOVED lines=17> */
.L_x_4813:
[----:B------:R-:W-:Y:S05]  /*196b0*/  BSYNC.RECONVERGENT B4 ;  /* 0x0000000000047941 */ /* 0x000fea0003800200 */
.L_x_4812:
[----:B------:R-:W-:-:S04]  /*196c0*/  F2FP.BF16.F32.PACK_AB R249, RZ, R249 ;  /* 0x000000f9fff9723e */ /* 0x000fc800000010ff */
[----:B------:R-:W-:-:S07]  /*196d0*/  PRMT R211, R249, 0x7610, R211 ;  /* 0x00007610f9d37816 */ /* 0x000fce00000000d3 */
.L_x_4811:
[----:B------:R-:W-:Y:S05]  /*196e0*/  BSYNC.RECONVERGENT B3 ;  /* 0x0000000000037941 */ /* 0x000fea0003800200 */
.L_x_4810:
[----:B------:R-:W-:Y:S02]  /*196f0*/  LOP3.LUT R126, R214, 0xffff, RZ, 0xc0, !PT ;  /* 0x0000ffffd67e7812 */ /* 0x000fe400078ec0ff */
[----:B------:R-:W-:-:S03]  /*19700*/  PRMT R211, R212, 0x5410, R211 ;  /* 0x00005410d4d37816 */ /* 0x000fc600000000d3 */
[----:B------:R-:W-:-:S05]  /*19710*/  IMAD.WIDE.U32 R126, R126, 0x10000, RZ ;  /* 0x000100007e7e7825 */ /* 0x000fca00078e00ff */
[----:B------:R-:W-:Y:S02]  /*19720*/  LOP3.LUT R127, R211, R127, RZ, 0xfc, !PT ;  /* 0x0000007fd37f7212 */ /* 0x000fe400078efcff */
[----:B------:R-:W-:-:S05]  /*19730*/  LOP3.LUT R126, R126, R213, RZ, 0xfc, !PT ;  /* 0x000000d57e7e7212 */ /* 0x000fca00078efcff */
[----:B------:R0:W-:Y:S01]  /*19740*/  STG.E.64 desc[UR4][R124.64+0xa00], R126 ;  /* 0x000a007e7c007986 */ /* 0x0001e2000c101b04 */
[----:B------:R-:W-:Y:S05]  /*19750*/  BRA `(.L_x_4814) ;  /* 0x0000000000107947 */ /* 0x000fea0003800000 */
.L_x_4799:
[----:B------:R-:W0:Y:S02]  /*19760*/  LDCU UR6, c[0x0][0x39c] ;  /* 0x00007380ff0677ac */ /* 0x000e240008000800 */
[----:B0-----:R-:W-:-:S13]  /*19770*/  ISETP.GE.AND P0, PT, R127, UR6, PT ;  /* 0x000000067f007c0c */ /* 0x001fda000bf06270 */
[----:B------:R-:W-:Y:S05]  /*19780*/  @P0 EXIT ;  /* 0x000000000000094d */ /* 0x000fea0003800000 */
[----:B------:R0:W-:Y:S02]  /*19790*/  STG.E.64 desc[UR4][R124.64+0xa00], RZ ;  /* 0x000a00ff7c007986 */ /* 0x0001e4000c101b04 */
.L_x_4814:
[----:B------:R-:W-:Y:S05]  /*197a0*/  BSYNC.RECONVERGENT B2 ;  /* 0x0000000000027941 */ /* 0x000fea0003800200 */
.L_x_4798:
        /* <DEDUP_REMOVED lines=16> */
.L_x_4818:
[----:B------:R-:W-:Y:S05]  /*198b0*/  BSYNC.RECONVERGENT B3 ;  /* 0x0000000000037941 */ /* 0x000fea0003800200 */
.L_x_4817:
        /* <DEDUP_REMOVED lines=19> */
.L_x_4822:
[----:B------:R-:W-:Y:S05]  /*199f0*/  BSYNC.RECONVERGENT B4 ;  /* 0x0000000000047941 */ /* 0x000fea0003800200 */
.L_x_4821:
[----:B------:R-:W-:-:S04]  /*19a00*/  F2FP.BF16.F32.PACK_AB R249, RZ, R249 ;  /* 0x000000f9fff9723e */ /* 0x000fc800000010ff */
[----:B------:R-:W-:-:S07]  /*19a10*/  PRMT R210, R249, 0x7610, R210 ;  /* 0x00007610f9d27816 */ /* 0x000fce00000000d2 */
.L_x_4820:
[----:B------:R-:W-:Y:S05]  /*19a20*/  BSYNC.RECONVERGENT B3 ;  /* 0x0000000000037941 */ /* 0x000fea0003800200 */
.L_x_4819:
        /* <DEDUP_REMOVED lines=17> */
.L_x_4826:
[----:B------:R-:W-:Y:S05]  /*19b40*/  BSYNC.RECONVERGENT B4 ;  /* 0x0000000000047941 */ /* 0x000fea0003800200 */
.L_x_4825:
[----:B------:R-:W-:-:S04]  /*19b50*/  F2FP.BF16.F32.PACK_AB R249, RZ, R249 ;  /* 0x000000f9fff9723e */ /* 0x000fc800000010ff */
[----:B------:R-:W-:-:S07]  /*19b60*/  PRMT R211, R249, 0x7610, R211 ;  /* 0x00007610f9d37816 */ /* 0x000fce00000000d3 */
.L_x_4824:
[----:B------:R-:W-:Y:S05]  /*19b70*/  BSYNC.RECONVERGENT B3 ;  /* 0x0000000000037941 */ /* 0x000fea0003800200 */
.L_x_4823:
        /* <DEDUP_REMOVED lines=17> */
.L_x_4830:
[----:B------:R-:W-:Y:S05]  /*19c90*/  BSYNC.RECONVERGENT B4 ;  /* 0x0000000000047941 */ /* 0x000fea0003800200 */
.L_x_4829:
[----:B------:R-:W-:-:S04]  /*19ca0*/  F2FP.BF16.F32.PACK_AB R249, RZ, R249 ;  /* 0x000000f9fff9723e */ /* 0x000fc800000010ff */
[----:B------:R-:W-:-:S07]  /*19cb0*/  PRMT R208, R249, 0x7610, R208 ;  /* 0x00007610f9d07816 */ /* 0x000fce00000000d0 */
.L_x_4828:
[----:B------:R-:W-:Y:S05]  /*19cc0*/  BSYNC.RECONVERGENT B3 ;  /* 0x0000000000037941 */ /* 0x000fea0003800200 */
.L_x_4827:
[----:B------:R-:W-:Y:S02]  /*19cd0*/  LOP3.LUT R126, R210, 0xffff, RZ, 0xc0, !PT ;  /* 0x0000ffffd27e7812 */ /* 0x000fe400078ec0ff */
[----:B------:R-:W-:-:S03]  /*19ce0*/  PRMT R211, R211, 0x5410, R208 ;  /* 0x00005410d3d37816 */ /* 0x000fc600000000d0 */
[----:B------:R-:W-:-:S05]  /*19cf0*/  IMAD.WIDE.U32 R126, R126, 0x10000, RZ ;  /* 0x000100007e7e7825 */ /* 0x000fca00078e00ff */
[----:B------:R-:W-:Y:S02]  /*19d00*/  LOP3.LUT R127, R211, R127, RZ, 0xfc, !PT ;  /* 0x0000007fd37f7212 */ /* 0x000fe400078efcff */
[----:B------:R-:W-:-:S05]  /*19d10*/  LOP3.LUT R126, R126, R209, RZ, 0xfc, !PT ;  /* 0x000000d17e7e7212 */ /* 0x000fca00078efcff */
[----:B------:R0:W-:Y:S01]  /*19d20*/  STG.E.64 desc[UR4][R124.64+0xb00], R126 ;  /* 0x000b007e7c007986 */ /* 0x0001e2000c101b04 */
[----:B------:R-:W-:Y:S05]  /*19d30*/  BRA `(.L_x_4831) ;  /* 0x0000000000107947 */ /* 0x000fea0003800000 */
.L_x_4816:
[----:B------:R-:W0:Y:S02]  /*19d40*/  LDCU UR6, c[0x0][0x39c] ;  /* 0x00007380ff0677ac */ /* 0x000e240008000800 */
[----:B0-----:R-:W-:-:S13]  /*19d50*/  ISETP.GE.AND P0, PT, R127, UR6, PT ;  /* 0x000000067f007c0c */ /* 0x001fda000bf06270 */
[----:B------:R-:W-:Y:S05]  /*19d60*/  @P0 EXIT ;  /* 0x000000000000094d */ /* 0x000fea0003800000 */
[----:B------:R0:W-:Y:S02]  /*19d70*/  STG.E.64 desc[UR4][R124.64+0xb00], RZ ;  /* 0x000b00ff7c007986 */ /* 0x0001e4000c101b04 */
.L_x_4831:
[----:B------:R-:W-:Y:S05]  /*19d80*/  BSYNC.RECONVERGENT B2 ;  /* 0x0000000000027941 */ /* 0x000fea0003800200 */
.L_x_4815:
        /* <DEDUP_REMOVED lines=16> */
.L_x_4835:
[----:B------:R-:W-:Y:S05]  /*19e90*/  BSYNC.RECONVERGENT B3 ;  /* 0x0000000000037941 */ /* 0x000fea0003800200 */
.L_x_4834:
        /* <DEDUP_REMOVED lines=19> */
.L_x_4839:
[----:B------:R-:W-:Y:S05]  /*19fd0*/  BSYNC.RECONVERGENT B4 ;  /* 0x0000000000047941 */ /* 0x000fea0003800200 */
.L_x_4838:
[----:B------:R-:W-:-:S04]  /*19fe0*/  F2FP.BF16.F32.PACK_AB R249, RZ, R249 ;  /* 0x000000f9fff9723e */ /* 0x000fc800000010ff */
[----:B------:R-:W-:-:S07]  /*19ff0*/  PRMT R207, R249, 0x7610, R207 ;  /* 0x00007610f9cf7816 */ /* 0x000fce00000000cf */
.L_x_4837:
[----:B------:R-:W-:Y:S05]  /*1a000*/  BSYNC.RECONVERGENT B3 ;  /* 0x0000000000037941 */ /* 0x000fea0003800200 */
.L_x_4836:
        /* <DEDUP_REMOVED lines=17> */
.L_x_4843:
[----:B------:R-:W-:Y:S05]  /*1a120*/  BSYNC.RECONVERGENT B4 ;  /* 0x0000000000047941 */ /* 0x000fea0003800200 */
.L_x_4842:
[----:B------:R-:W-:-:S04]  /*1a130*/  F2FP.BF16.F32.PACK_AB R249, RZ, R249 ;  /* 0x000000f9fff9723e */ /* 0x000fc800000010ff */
[----:B------:R-:W-:-:S07]  /*1a140*/  PRMT R208, R249, 0x7610, R208 ;  /* 0x00007610f9d07816 */ /* 0x000fce00000000d0 */
.L_x_4841:
[----:B------:R-:W-:Y:S05]  /*1a150*/  BSYNC.RECONVERGENT B3 ;  /* 0x0000000000037941 */ /* 0x000fea0003800200 */
.L_x_4840:
        /* <DEDUP_REMOVED lines=17> */
.L_x_4847:
[----:B------:R-:W-:Y:S05]  /*1a270*/  BSYNC.RECONVERGENT B4 ;  /* 0x0000000000047941 */ /* 0x000fea0003800200 */
.L_x_4846:
[----:B------:R-:W-:-:S04]  /*1a280*/  F2FP.BF16.F32.PACK_AB R249, RZ, R249 ;  /* 0x000000f9fff9723e */ /* 0x000fc800000010ff */
[----:B------:R-:W-:-:S07]  /*1a290*/  PRMT R205, R249, 0x7610, R205 ;  /* 0x00007610f9cd7816 */ /* 0x000fce00000000cd */
.L_x_4845:
[----:B------:R-:W-:Y:S05]  /*1a2a0*/  BSYNC.RECONVERGENT B3 ;  /* 0x0000000000037941 */ /* 0x000fea0003800200 */
.L_x_4844:
[----:B------:R-:W-:Y:S02]  /*1a2b0*/  LOP3.LUT R126, R207, 0xffff, RZ, 0xc0, !PT ;  /* 0x0000ffffcf7e7812 */ /* 0x000fe400078ec0ff */
[----:B------:R-:W-:-:S03]  /*1a2c0*/  PRMT R205, R208, 0x5410, R205 ;  /* 0x00005410d0cd7816 */ /* 0x000fc600000000cd */
[----:B------:R-:W-:-:S05]  /*1a2d0*/  IMAD.WIDE.U32 R126, R126, 0x10000, RZ ;  /* 0x000100007e7e7825 */ /* 0x000fca00078e00ff */
[----:B------:R-:W-:Y:S02]  /*1a2e0*/  LOP3.LUT R127, R205, R127, RZ, 0xfc, !PT ;  /* 0x0000007fcd7f7212 */ /* 0x000fe400078efcff */
[----:B------:R-:W-:-:S05]  /*1a2f0*/  LOP3.LUT R126, R126, R206, RZ, 0xfc, !PT ;  /* 0x000000ce7e7e7212 */ /* 0x000fca00078efcff */
[----:B------:R0:W-:Y:S01]  /*1a300*/  STG.E.64 desc[UR4][R124.64+0xc00], R126 ;  /* 0x000c007e7c007986 */ /* 0x0001e2000c101b04 */
[----:B------:R-:W-:Y:S05]  /*1a310*/  BRA `(.L_x_4848) ;  /* 0x0000000000107947 */ /* 0x000fea0003800000 */
.L_x_4833:
[----:B------:R-:W0:Y:S02]  /*1a320*/  LDCU UR6, c[0x0][0x39c] ;  /* 0x00007380ff0677ac */ /* 0x000e240008000800 */
[----:B0-----:R-:W-:-:S13]  /*1a330*/  ISETP.GE.AND P0, PT, R127, UR6, PT ;  /* 0x000000067f007c0c */ /* 0x001fda000bf06270 */
[----:B------:R-:W-:Y:S05]  /*1a340*/  @P0 EXIT ;  /* 0x000000000000094d */ /* 0x000fea0003800000 */
[----:B------:R0:W-:Y:S02]  /*1a350*/  STG.E.64 desc[UR4][R124.64+0xc00], RZ ;  /* 0x000c00ff7c007986 */ /* 0x0001e4000c101b04 */
.L_x_4848:
[----:B------:R-:W-:Y:S05]  /*1a360*/  BSYNC.RECONVERGENT B2 ;  /* 0x0000000000027941 */ /* 0x000fea0003800200 */
.L_x_4832:
        /* <DEDUP_REMOVED lines=16> */
.L_x_4852:
[----:B------:R-:W-:Y:S05]  /*1a470*/  BSYNC.RECONVERGENT B3 ;  /* 0x0000000000037941 */ /* 0x000fea0003800200 */
.L_x_4851:
        /* <DEDUP_REMOVED lines=18> */
.L_x_4856:
[----:B------:R-:W-:Y:S05]  /*1a5a0*/  BSYNC.RECONVERGENT B4 ;  /* 0x0000000000047941 */ /* 0x000fea0003800200 */
.L_x_4855:
[----:B------:R-:W-:-:S04]  /*1a5b0*/  F2FP.BF16.F32.PACK_AB R249, RZ, R249 ;  /* 0x000000f9fff9723e */ /* 0x000fc800000010ff */
[----:B------:R-:W-:-:S07]  /*1a5c0*/  PRMT R204, R249, 0x7610, R204 ;  /* 0x00007610f9cc7816 */ /* 0x000fce00000000cc */
.L_x_4854:
[----:B------:R-:W-:Y:S05]  /*1a5d0*/  BSYNC.RECONVERGENT B3 ;  /* 0x0000000000037941 */ /* 0x000fea0003800200 */
.L_x_4853:
        /* <DEDUP_REMOVED lines=17> */
.L_x_4860:
[----:B------:R-:W-:Y:S05]  /*1a6f0*/  BSYNC.RECONVERGENT B4 ;  /* 0x0000000000047941 */ /* 0x000fea0003800200 */
.L_x_4859:
[----:B------:R-:W-:-:S04]  /*1a700*/  F2FP.BF16.F32.PACK_AB R249, RZ, R249 ;  /* 0x000000f9fff9723e */ /* 0x000fc800000010ff */
[----:B------:R-:W-:-:S07]  /*1a710*/  PRMT R202, R249, 0x7610, R202 ;  /* 0x00007610f9ca7816 */ /* 0x000fce00000000ca */
.L_x_4858:
[----:B------:R-:W-:Y:S05]  /*1a720*/  BSYNC.RECONVERGENT B3 ;  /* 0x0000000000037941 */ /* 0x000fea0003800200 */
.L_x_4857:
        /* <DEDUP_REMOVED lines=17> */
.L_x_4864:
[----:B------:R-:W-:Y:S05]  /*1a840*/  BSYNC.RECONVERGENT B4 ;  /* 0x0000000000047941 */ /* 0x000fea0003800200 */
.L_x_4863:
[----:B------:R-:W-:-:S04]  /*1a850*/  F2FP.BF16.F32.PACK_AB R249, RZ, R249 ;  /* 0x000000f9fff9723e */ /* 0x000fc800000010ff */
[----:B------:R-:W-:-:S07]  /*1a860*/  PRMT R201, R249, 0x7610, R201 ;  /* 0x00007610f9c97816 */ /* 0x000fce00000000c9 */
.L_x_4862:
[----:B------:R-:W-:Y:S05]  /*1a870*/  BSYNC.RECONVERGENT B3 ;  /* 0x0000000000037941 */ /* 0x000fea0003800200 */
.L_x_4861:
[----:B------:R-:W-:Y:S02]  /*1a880*/  LOP3.LUT R126, R204, 0xffff, RZ, 0xc0, !PT ;  /* 0x0000ffffcc7e7812 */ /* 0x000fe400078ec0ff */
[----:B------:R-:W-:-:S03]  /*1a890*/  PRMT R201, R202, 0x5410, R201 ;  /* 0x00005410cac97816 */ /* 0x000fc600000000c9 */
[----:B------:R-:W-:-:S05]  /*1a8a0*/  IMAD.WIDE.U32 R126, R126, 0x10000, RZ ;  /* 0x000100007e7e7825 */ /* 0x000fca00078e00ff */
[----:B------:R-:W-:Y:S02]  /*1a8b0*/  LOP3.LUT R127, R201, R127, RZ, 0xfc, !PT ;  /* 0x0000007fc97f7212 */ /* 0x000fe400078efcff */
[----:B------:R-:W-:-:S05]  /*1a8c0*/  LOP3.LUT R126, R126, R203, RZ, 0xfc, !PT ;  /* 0x000000cb7e7e7212 */ /* 0x000fca00078efcff */
[----:B------:R0:W-:Y:S01]  /*1a8d0*/  STG.E.64 desc[UR4][R124.64+0xd00], R126 ;  /* 0x000d007e7c007986 */ /* 0x0001e2000c101b04 */
[----:B------:R-:W-:Y:S05]  /*1a8e0*/  BRA `(.L_x_4865) ;  /* 0x0000000000107947 */ /* 0x000fea0003800000 */
.L_x_4850:
[----:B------:R-:W0:Y:S02]  /*1a8f0*/  LDCU UR6, c[0x0][0x39c] ;  /* 0x00007380ff0677ac */ /* 0x000e240008000800 */
[----:B0-----:R-:W-:-:S13]  /*1a900*/  ISETP.GE.AND P0, PT, R127, UR6, PT ;  /* 0x000000067f007c0c */ /* 0x001fda000bf06270 */
[----:B------:R-:W-:Y:S05]  /*1a910*/  @P0 EXIT ;  /* 0x000000000000094d */ /* 0x000fea0003800000 */
[----:B------:R0:W-:Y:S02]  /*1a920*/  STG.E.64 desc[UR4][R124.64+0xd00], RZ ;  /* 0x000d00ff7c007986 */ /* 0x0001e4000c101b04 */
.L_x_4865:
[----:B------:R-:W-:Y:S05]  /*1a930*/  BSYNC.RECONVERGENT B2 ;  /* 0x0000000000027941 */ /* 0x000fea0003800200 */
.L_x_4849:
        /* <DEDUP_REMOVED lines=16> */
.L_x_4869:
[----:B------:R-:W-:Y:S05]  /*1aa40*/  BSYNC.RECONVERGENT B3 ;  /* 0x0000000000037941 */ /* 0x000fea0003800200 */
.L_x_4868:
        /* <DEDUP_REMOVED lines=18> */
.L_x_4873:
[----:B------:R-:W-:Y:S05]  /*1ab70*/  BSYNC.RECONVERGENT B4 ;  /* 0x0000000000047941 */ /* 0x000fea0003800200 */
.L_x_4872:
[----:B------:R-:W-:-:S04]  /*1ab80*/  F2FP.BF16.F32.PACK_AB R249, RZ, R249 ;  /* 0x000000f9fff9723e */ /* 0x000fc800000010ff */
[----:B------:R-:W-:-:S07]  /*1ab90*/  PRMT R200, R249, 0x7610, R200 ;  /* 0x00007610f9c87816 */ /* 0x000fce00000000c8 */
.L_x_4871:
[----:B------:R-:W-:Y:S05]  /*1aba0*/  BSYNC.RECONVERGENT B3 ;  /* 0x0000000000037941 */ /* 0x000fea0003800200 */
.L_x_4870:
        /* <DEDUP_REMOVED lines=17> */
.L_x_4877:
[----:B------:R-:W-:Y:S05]  /*1acc0*/  BSYNC.RECONVERGENT B4 ;  /* 0x0000000000047941 */ /* 0x000fea0003800200 */
.L_x_4876:
[----:B------:R-:W-:-:S04]  /*1acd0*/  F2FP.BF16.F32.PACK_AB R249, RZ, R249 ;  /* 0x000000f9fff9723e */ /* 0x000fc800000010ff */
[----:B------:R-:W-:-:S07]  /*1ace0*/  PRMT R198, R249, 0x7610, R198 ;  /* 0x00007610f9c67816 */ /* 0x000fce00000000c6 */
.L_x_4875:
[----:B------:R-:W-:Y:S05]  /*1acf0*/  BSYNC.RECONVERGENT B3 ;  /* 0x0000000000037941 */ /* 0x000fea0003800200 */
.L_x_4874:
        /* <DEDUP_REMOVED lines=17> */
.L_x_4881:
[----:B------:R-:W-:Y:S05]  /*1ae10*/  BSYNC.RECONVERGENT B4 ;  /* 0x0000000000047941 */ /* 0x000fea0003800200 */
.L_x_4880:
[----:B------:R-:W-:-:S04]  /*1ae20*/  F2FP.BF16.F32.PACK_AB R249, RZ, R249 ;  /* 0x000000f9fff9723e */ /* 0x000fc800000010ff */
[----:B------:R-:W-:-:S07]  /*1ae30*/  PRMT R197, R249, 0x7610, R197 ;  /* 0x00007610f9c57816 */ /* 0x000fce00000000c5 */
.L_x_4879:
[----:B------:R-:W-:Y:S05]  /*1ae40*/  BSYNC.RECONVERGENT B3 ;  /* 0x0000000000037941 */ /* 0x000fea0003800200 */
.L_x_4878:
[----:B------:R-:W-:Y:S02]  /*1ae50*/  LOP3.LUT R126, R200, 0xffff, RZ, 0xc0, !PT ;  /* 0x0000ffffc87e7812 */ /* 0x000fe400078ec0ff */
[----:B------:R-:W-:-:S03]  /*1ae60*/  PRMT R197, R198, 0x5410, R197 ;  /* 0x00005410c6c57816 */ /* 0x000fc600000000c5 */
[----:B------:R-:W-:-:S05]  /*1ae70*/  IMAD.WIDE.U32 R126, R126, 0x10000, RZ ;  /* 0x000100007e7e7825 */ /* 0x000fca00078e00ff */
[----:B------:R-:W-:Y:S02]  /*1ae80*/  LOP3.LUT R127, R197, R127, RZ, 0xfc, !PT ;  /* 0x0000007fc57f7212 */ /* 0x000fe400078efcff */
[----:B------:R-:W-:-:S05]  /*1ae90*/  LOP3.LUT R126, R126, R199, RZ, 0xfc, !PT ;  /* 0x000000c77e7e7212 */ /* 0x000fca00078efcff */
[----:B------:R0:W-:Y:S01]  /*1aea0*/  STG.E.64 desc[UR4][R124.64+0xe00], R126 ;  /* 0x000e007e7c007986 */ /* 0x0001e2000c101b04 */
[----:B------:R-:W-:Y:S05]  /*1aeb0*/  BRA `(.L_x_4882) ;  /* 0x0000000000107947 */ /* 0x000fea0003800000 */
.L_x_4867:
[----:B------:R-:W0:Y:S02]  /*1aec0*/  LDCU UR6, c[0x0][0x39c] ;  /* 0x00007380ff0677ac */ /* 0x000e240008000800 */
[----:B0-----:R-:W-:-:S13]  /*1aed0*/  ISETP.GE.AND P0, PT, R127, UR6, PT ;  /* 0x000000067f007c0c */ /* 0x001fda000bf06270 */
[----:B------:R-:W-:Y:S05]  /*1aee0*/  @P0 EXIT ;  /* 0x000000000000094d */ /* 0x000fea0003800000 */
[----:B------:R0:W-:Y:S02]  /*1aef0*/  STG.E.64 desc[UR4][R124.64+0xe00], RZ ;  /* 0x000e00ff7c007986 */ /* 0x0001e4000c101b04 */
.L_x_4882:
[----:B------:R-:W-:Y:S05]  /*1af00*/  BSYNC.RECONVERGENT B2 ;  /* 0x0000000000027941 */ /* 0x000fea0003800200 */
.L_x_4866:
        /* <DEDUP_REMOVED lines=16> */
.L_x_4886:
[----:B------:R-:W-:Y:S05]  /*1b010*/  BSYNC.RECONVERGENT B3 ;  /* 0x0000000000037941 */ /* 0x000fea0003800200 */
.L_x_4885:
        /* <DEDUP_REMOVED lines=18> */
.L_x_4890:
[----:B------:R-:W-:Y:S05]  /*1b140*/  BSYNC.RECONVERGENT B4 ;  /* 0x0000000000047941 */ /* 0x000fea0003800200 */
.L_x_4889:
[----:B------:R-:W-:-:S04]  /*1b150*/  F2FP.BF16.F32.PACK_AB R249, RZ, R249 ;  /* 0x000000f9fff9723e */ /* 0x000fc800000010ff */
[----:B------:R-:W-:-:S07]  /*1b160*/  PRMT R196, R249, 0x7610, R196 ;  /* 0x00007610f9c47816 */ /* 0x000fce00000000c4 */
.L_x_4888:
[----:B------:R-:W-:Y:S05]  /*1b170*/  BSYNC.RECONVERGENT B3 ;  /* 0x0000000000037941 */ /* 0x000fea0003800200 */
.L_x_4887:
        /* <DEDUP_REMOVED lines=17> */
.L_x_4894:
[----:B------:R-:W-:Y:S05]  /*1b290*/  BSYNC.RECONVERGENT B4 ;  /* 0x0000000000047941 */ /* 0x000fea0003800200 */
.L_x_4893:
[----:B------:R-:W-:-:S04]  /*1b2a0*/  F2FP.BF16.F32.PACK_AB R249, RZ, R249 ;  /* 0x000000f9fff9723e */ /* 0x000fc800000010ff */
[----:B------:R-:W-:-:S07]  /*1b2b0*/  PRMT R194, R249, 0x7610, R194 ;  /* 0x00007610f9c27816 */ /* 0x000fce00000000c2 */
.L_x_4892:
[----:B------:R-:W-:Y:S05]  /*1b2c0*/  BSYNC.RECONVERGENT B3 ;  /* 0x0000000000037941 */ /* 0x000fea0003800200 */
.L_x_4891:
        /* <DEDUP_REMOVED lines=17> */
.L_x_4898:
[----:B------:R-:W-:Y:S05]  /*1b3e0*/  BSYNC.RECONVERGENT B4 ;  /* 0x0000000000047941 */ /* 0x000fea0003800200 */
.L_x_4897:
[----:B------:R-:W-:-:S04]  /*1b3f0*/  F2FP.BF16.F32.PACK_AB R249, RZ, R249 ;  /* 0x000000f9fff9723e */ /* 0x000fc800000010ff */
[----:B------:R-:W-:-:S07]  /*1b400*/  PRMT R193, R249, 0x7610, R193 ;  /* 0x00007610f9c17816 */ /* 0x000fce00000000c1 */
.L_x_4896:
[----:B------:R-:W-:Y:S05]  /*1b410*/  BSYNC.RECONVERGENT B3 ;  /* 0x0000000000037941 */ /* 0x000fea0003800200 */
.L_x_4895:
[----:B------:R-:W-:Y:S02]  /*1b420*/  LOP3.LUT R126, R196, 0xffff, RZ, 0xc0, !PT ;  /* 0x0000ffffc47e7812 */ /* 0x000fe400078ec0ff */
[----:B------:R-:W-:-:S03]  /*1b430*/  PRMT R193, R194, 0x5410, R193 ;  /* 0x00005410c2c17816 */ /* 0x000fc600000000c1 */
[----:B------:R-:W-:-:S05]  /*1b440*/  IMAD.WIDE.U32 R126, R126, 0x10000, RZ ;  /* 0x000100007e7e7825 */ /* 0x000fca00078e00ff */
[----:B------:R-:W-:Y:S02]  /*1b450*/  LOP3.LUT R127, R193, R127, RZ, 0xfc, !PT ;  /* 0x0000007fc17f7212 */ /* 0x000fe400078efcff */
[----:B------:R-:W-:-:S05]  /*1b460*/  LOP3.LUT R126, R126, R195, RZ, 0xfc, !PT ;  /* 0x000000c37e7e7212 */ /* 0x000fca00078efcff */
[----:B------:R0:W-:Y:S01]  /*1b470*/  STG.E.64 desc[UR4][R124.64+0xf00], R126 ;  /* 0x000f007e7c007986 */ /* 0x0001e2000c101b04 */
[----:B------:R-:W-:Y:S05]  /*1b480*/  BRA `(.L_x_4899) ;  /* 0x0000000000107947 */ /* 0x000fea0003800000 */
.L_x_4884:
[----:B------:R-:W0:Y:S02]  /*1b490*/  LDCU UR6, c[0x0][0x39c] ;  /* 0x00007380ff0677ac */ /* 0x000e240008000800 */
[----:B0-----:R-:W-:-:S13]  /*1b4a0*/  ISETP.GE.AND P0, PT, R127, UR6, PT ;  /* 0x000000067f007c0c */ /* 0x001fda000bf06270 */
[----:B------:R-:W-:Y:S05]  /*1b4b0*/  @P0 EXIT ;  /* 0x000000000000094d */ /* 0x000fea0003800000 */
[----:B------:R0:W-:Y:S02]  /*1b4c0*/  STG.E.64 desc[UR4][R124.64+0xf00], RZ ;  /* 0x000f00ff7c007986 */ /* 0x0001e4000c101b04 */
.L_x_4899:
[----:B------:R-:W-:Y:S05]  /*1b4d0*/  BSYNC.RECONVERGENT B2 ;  /* 0x0000000000027941 */ /* 0x000fea0003800200 */
.L_x_4883:
        /* <DEDUP_REMOVED lines=16> */
.L_x_4903:
[----:B------:R-:W-:Y:S05]  /*1b5e0*/  BSYNC.RECONVERGENT B3 ;  /* 0x0000000000037941 */ /* 0x000fea0003800200 */
.L_x_4902:
        /* <DEDUP_REMOVED lines=18> */
.L_x_4907:
[----:B------:R-:W-:Y:S05]  /*1b710*/  BSYNC.RECONVERGENT B4 ;  /* 0x0000000000047941 */ /* 0x000fea0003800200 */
.L_x_4906:
[----:B------:R-:W-:-:S04]  /*1b720*/  F2FP.BF16.F32.PACK_AB R249, RZ, R249 ;  /* 0x000000f9fff9723e */ /* 0x000fc800000010ff */
[----:B------:R-:W-:-:S07]  /*1b730*/  PRMT R192, R249, 0x7610, R192 ;  /* 0x00007610f9c07816 */ /* 0x000fce00000000c0 */
.L_x_4905:
[----:B------:R-:W-:Y:S05]  /*1b740*/  BSYNC.RECONVERGENT B3 ;  /* 0x0000000000037941 */ /* 0x000fea0003800200 */
.L_x_4904:
        /* <DEDUP_REMOVED lines=17> */
.L_x_4911:
[----:B------:R-:W-:Y:S05]  /*1b860*/  BSYNC.RECONVERGENT B4 ;  /* 0x0000000000047941 */ /* 0x000fea0003800200 */
.L_x_4910:
[----:B------:R-:W-:-:S04]  /*1b870*/  F2FP.BF16.F32.PACK_AB R249, RZ, R249 ;  /* 0x000000f9fff9723e */ /* 0x000fc800000010ff */
[----:B------:R-:W-:-:S07]  /*1b880*/  PRMT R190, R249, 0x7610, R190 ;  /* 0x00007610f9be7816 */ /* 0x000fce00000000be */
.L_x_4909:
[----:B------:R-:W-:Y:S05]  /*1b890*/  BSYNC.RECONVERGENT B3 ;  /* 0x0000000000037941 */ /* 0x000fea0003800200 */
.L_x_4908:
        /* <DEDUP_REMOVED lines=17> */
.L_x_4915:
[----:B------:R-:W-:Y:S05]  /*1b9b0*/  BSYNC.RECONVERGENT B4 ;  /* 0x0000000000047941 */ /* 0x000fea0003800200 */
.L_x_4914:
[----:B------:R-:W-:-:S04]  /*1b9c0*/  F2FP.BF16.F32.PACK_AB R249, RZ, R249 ;  /* 0x000000f9fff9723e */ /* 0x000fc800000010ff */
[----:B------:R-:W-:-:S07]  /*1b9d0*/  PRMT R189, R249, 0x7610, R189 ;  /* 0x00007610f9bd7816 */ /* 0x000fce00000000bd */
.L_x_4913:
[----:B------:R-:W-:Y:S05]  /*1b9e0*/  BSYNC.RECONVERGENT B3 ;  /* 0x0000000000037941 */ /* 0x000fea0003800200 */
.L_x_4912:
[----:B------:R-:W-:Y:S02]  /*1b9f0*/  LOP3.LUT R126, R192, 0xffff, RZ, 0xc0, !PT ;  /* 0x0000ffffc07e7812 */ /* 0x000fe400078ec0ff */
[----:B------:R-:W-:-:S03]  /*1ba00*/  PRMT R189, R190, 0x5410, R189 ;  /* 0x00005410bebd7816 */ /* 0x000fc600000000bd */
[----:B------:R-:W-:-:S05]  /*1ba10*/  IMAD.WIDE.U32 R126, R126, 0x10000, RZ ;  /* 0x000100007e7e7825 */ /* 0x000fca00078e00ff */
[----:B------:R-:W-:Y:S02]  /*1ba20*/  LOP3.LUT R127, R189, R127, RZ, 0xfc, !PT ;  /* 0x0000007fbd7f7212 */ /* 0x000fe400078efcff */
[----:B------:R-:W-:-:S05]  /*1ba30*/  LOP3.LUT R126, R126, R191, RZ, 0xfc, !PT ;  /* 0x000000bf7e7e7212 */ /* 0x000fca00078efcff */
[----:B------:R0:W-:Y:S01]  /*1ba40*/  STG.E.64 desc[UR4][R124.64+0x1000], R126 ;  /* 0x0010007e7c007986 */ /* 0x0001e2000c101b04 */
[----:B------:R-:W-:Y:S05]  /*1ba50*/  BRA `(.L_x_4916) ;  /* 0x0000000000107947 */ /* 0x000fea0003800000 */
.L_x_4901:
[----:B------:R-:W0:Y:S02]  /*1ba60*/  LDCU UR6, c[0x0][0x39c] ;  /* 0x00007380ff0677ac */ /* 0x000e240008000800 */
[----:B0-----:R-:W-:-:S13]  /*1ba70*/  ISETP.GE.AND P0, PT, R127, UR6, PT ;  /* 0x000000067f007c0c */ /* 0x001fda000bf06270 */
[----:B------:R-:W-:Y:S05]  /*1ba80*/  @P0 EXIT ;  /* 0x000000000000094d */ /* 0x000fea0003800000 */
[----:B------:R0:W-:Y:S02]  /*1ba90*/  STG.E.64 desc[UR4][R124.64+0x1000], RZ ;  /* 0x001000ff7c007986 */ /* 0x0001e4000c101b04 */
.L_x_4916:
[----:B------:R-:W-:Y:S05]  /*1baa0*/  BSYNC.RECONVERGENT B2 ;  /* 0x0000000000027941 */ /* 0x000fea0003800200 */
.L_x_4900:
[----:B0-----:R-:W-:Y:S01]  /*1bab0*/  VIADD R127, R239, 0x880 ;  /* 0x00000880ef7f7836 */ /* 0x001fe20000000000 */
[----:B------:R-:W-:Y:S04]  /*1bac0*/  BSSY.RECONVERGENT B2, `(.L_x_4917) ;  /* 0x000005c000027945 */ /* 0x000fe80003800200 */
        /* <DEDUP_REMOVED lines=14> */
[----:B-1-345:R-:W-:Y:S05]  /*1bbb0*/  CALL.REL.NOINC `($__internal_1_$__cuda_sm3x_div_rn_noftz_f32_slowpath) ;  /* 0x0000011000187944 */ /* 0x03afea0003c00000 */
.L_x_4920:
[----:B------:R-:W-:Y:S05]  /*1bbc0*/  BSYNC.RECONVERGENT B3 ;  /* 0x0000000000037941 */ /* 0x000fea0003800200 */
.L_x_4919:
[----:B------:R-:W-:Y:S01]  /*1bbd0*/  IADD3 R127, PT, PT, R239, 0x881, RZ ;  /* 0x00000881ef7f7810 */ /* 0x000fe20007ffe0ff */
[----:B------:R0:W2:Y:S01]  /*1bbe0*/  F2F.BF16.F32 R189, R249 ;  /* 0x000000f900bd7304 */ /* 0x0000a20000202000 */
[----:B------:R-:W-:Y:S01]  /*1bbf0*/  BSSY.RECONVERGENT B3, `(.L_x_4921) ;  /* 0x0000013000037945 */ /* 0x000fe20003800200 */
[----:B------:R-:W-:Y:S02]  /*1bc00*/  PRMT R188, RZ, 0x7610, R188 ;  /* 0x00007610ffbc7816 */ /* 0x000fe400000000bc */
[----:B------:R-:W-:-:S13]  /*1bc10*/  ISETP.GT.U32.AND P0, PT, R127, R248, PT ;  /* 0x000000f87f00720c */ /* 0x000fda0003f04070 */
[----:B0-2---:R-:W-:Y:S05]  /*1bc20*/  @P0 BRA `(.L_x_4922) ;  /* 0x00000000003c0947 */ /* 0x005fea0003800000 */
[----:B------:R-:W0:Y:S01]  /*1bc30*/  MUFU.RCP R126, R247 ;  /* 0x000000f7007e7308 */ /* 0x000e220000001000 */
[----:B------:R-:W-:Y:S07]  /*1bc40*/  BSSY.RECONVERGENT B4, `(.L_x_4923) ;  /* 0x000000b000047945 */ /* 0x000fee0003800200 */
[----:B------:R-:W2:Y:S01]  /*1bc50*/  FCHK P0, R187, R247 ;  /* 0x000000f7bb007302 */ /* 0x000ea20000000000 */
[----:B0-----:R-:W-:-:S04]  /*1bc60*/  FFMA R127, -R247, R126, 1 ;  /* 0x3f800000f77f7423 */ /* 0x001fc8000000017e */
[----:B------:R-:W-:-:S04]  /*1bc70*/  FFMA R249, R126, R127, R126 ;  /* 0x0000007f7ef97223 */ /* 0x000fc8000000007e */
[----:B------:R-:W-:-:S04]  /*1bc80*/  FFMA R126, R187, R249, RZ ;  /* 0x000000f9bb7e7223 */ /* 0x000fc800000000ff */
[----:B------:R-:W-:-:S04]  /*1bc90*/  FFMA R127, -R247, R126, R187 ;  /* 0x0000007ef77f7223 */ /* 0x000fc800000001bb */
[----:B------:R-:W-:Y:S01]  /*1bca0*/  FFMA R249, R249, R127, R126 ;  /* 0x0000007ff9f97223 */ /* 0x000fe2000000007e */
[----:B--2---:R-:W-:Y:S06]  /*1bcb0*/  @!P0 BRA `(.L_x_4924) ;  /* 0x00000000000c8947 */ /* 0x004fec0003800000 */
[----:B------:R-:W-:Y:S02]  /*1bcc0*/  MOV R127, R187 ;  /* 0x000000bb007f7202 */ /* 0x000fe40000000f00 */
[----:B------:R-:W-:-:S07]  /*1bcd0*/  MOV R126, 0x1bcf0 ;  /* 0x0001bcf0007e7802 */ /* 0x000fce0000000f00 */
[----:B-1-345:R-:W-:Y:S05]  /*1bce0*/  CALL.REL.NOINC `($__internal_1_$__cuda_sm3x_div_rn_noftz_f32_slowpath) ;  /* 0x0000010c00cc7944 */ /* 0x03afea0003c00000 */
.L_x_4924:
[----:B------:R-:W-:Y:S05]  /*1bcf0*/  BSYNC.RECONVERGENT B4 ;  /* 0x0000000000047941 */ /* 0x000fea0003800200 */
.L_x_4923:
[----:B------:R-:W-:-:S04]  /*1bd00*/  F2FP.BF16.F32.PACK_AB R249, RZ, R249 ;  /* 0x000000f9fff9723e */ /* 0x000fc800000010ff */
[----:B------:R-:W-:-:S07]  /*1bd10*/  PRMT R188, R249, 0x7610, R188 ;  /* 0x00007610f9bc7816 */ /* 0x000fce00000000bc */
.L_x_4922:
[----:B------:R-:W-:Y:S05]  /*1bd20*/  BSYNC.RECONVERGENT B3 ;  /* 0x0000000000037941 */ /* 0x000fea0003800200 */
.L_x_4921:
[----:B------:R-:W-:Y:S01]  /*1bd30*/  IADD3 R127, PT, PT, R239, 0x882, RZ ;  /* 0x00000882ef7f7810 */ /* 0x000fe20007ffe0ff */
[----:B------:R-:W-:Y:S01]  /*1bd40*/  BSSY.RECONVERGENT B3, `(.L_x_4925) ;  /* 0x0000013000037945 */ /* 0x000fe20003800200 */
[----:B------:R-:W-:Y:S02]  /*1bd50*/  PRMT R187, RZ, 0x7610, R187 ;  /* 0x00007610ffbb7816 */ /* 0x000fe400000000bb */
[----:B------:R-:W-:-:S13]  /*1bd60*/  ISETP.GT.U32.AND P0, PT, R127, R248, PT ;  /* 0x000000f87f00720c */ /* 0x000fda0003f04070 */
[----:B------:R-:W-:Y:S05]  /*1bd70*/  @P0 BRA `(.L_x_4926) ;  /* 0x00000000003c0947 */ /* 0x000fea0003800000 */
        /* <DEDUP_REMOVED lines=12> */
.L_x_4928:
[----:B------:R-:W-:Y:S05]  /*1be40*/  BSYNC.RECONVERGENT B4 ;  /* 0x0000000000047941 */ /* 0x000fea0003800200 */
.L_x_4927:
[----:B------:R-:W-:-:S04]  /*1be50*/  F2FP.BF16.F32.PACK_AB R249, RZ, R249 ;  /* 0x000000f9fff9723e */ /* 0x000fc800000010ff */
[----:B------:R-:W-:-:S07]  /*1be60*/  PRMT R187, R249, 0x7610, R187 ;  /* 0x00007610f9bb7816 */ /* 0x000fce00000000bb */
.L_x_4926:
[----:B------:R-:W-:Y:S05]  /*1be70*/  BSYNC.RECONVERGENT B3 ;  /* 0x0000000000037941 */ /* 0x000fea0003800200 */
.L_x_4925:
        /* <DEDUP_REMOVED lines=17> */
.L_x_4932:
[----:B------:R-:W-:Y:S05]  /*1bf90*/  BSYNC.RECONVERGENT B4 ;  /* 0x0000000000047941 */ /* 0x000fea0003800200 */
.L_x_4931:
[----:B------:R-:W-:-:S04]  /*1bfa0*/  F2FP.BF16.F32.PACK_AB R249, RZ, R249 ;  /* 0x000000f9fff9723e */ /* 0x000fc800000010ff */
[----:B------:R-:W-:-:S07]  /*1bfb0*/  PRMT R186, R249, 0x7610, R186 ;  /* 0x00007610f9ba7816 */ /* 0x000fce00000000ba */
.L_x_4930:
[----:B------:R-:W-:Y:S05]  /*1bfc0*/  BSYNC.RECONVERGENT B3 ;  /* 0x0000000000037941 */ /* 0x000fea0003800200 */
.L_x_4929:
[----:B------:R-:W-:Y:S02]  /*1bfd0*/  LOP3.LUT R126, R188, 0xffff, RZ, 0xc0, !PT ;  /* 0x0000ffffbc7e7812 */ /* 0x000fe400078ec0ff */
[----:B------:R-:W-:-:S03]  /*1bfe0*/  PRMT R187, R187, 0x5410, R186 ;  /* 0x00005410bbbb7816 */ /* 0x000fc600000000ba */
[----:B------:R-:W-:-:S05]  /*1bff0*/  IMAD.WIDE.U32 R126, R126, 0x10000, RZ ;  /* 0x000100007e7e7825 */ /* 0x000fca00078e00ff */
[----:B------:R-:W-:Y:S02]  /*1c000*/  LOP3.LUT R127, R187, R127, RZ, 0xfc, !PT ;  /* 0x0000007fbb7f7212 */ /* 0x000fe400078efcff */
[----:B------:R-:W-:-:S05]  /*1c010*/  LOP3.LUT R126, R126, R189, RZ, 0xfc, !PT ;  /* 0x000000bd7e7e7212 */ /* 0x000fca00078efcff */
[----:B------:R0:W-:Y:S01]  /*1c020*/  STG.E.64 desc[UR4][R124.64+0x1100], R126 ;  /* 0x0011007e7c007986 */ /* 0x0001e2000c101b04 */
[----:B------:R-:W-:Y:S05]  /*1c030*/  BRA `(.L_x_4933) ;  /* 0x0000000000107947 */ /* 0x000fea0003800000 */
.L_x_4918:
[----:B------:R-:W0:Y:S02]  /*1c040*/  LDCU UR6, c[0x0][0x39c] ;  /* 0x00007380ff0677ac */ /* 0x000e240008000800 */
[----:B0-----:R-:W-:-:S13]  /*1c050*/  ISETP.GE.AND P0, PT, R127, UR6, PT ;  /* 0x000000067f007c0c */ /* 0x001fda000bf06270 */
[----:B------:R-:W-:Y:S05]  /*1c060*/  @P0 EXIT ;  /* 0x000000000000094d */ /* 0x000fea0003800000 */
[----:B------:R0:W-:Y:S02]  /*1c070*/  STG.E.64 desc[UR4][R124.64+0x1100], RZ ;  /* 0x001100ff7c007986 */ /* 0x0001e4000c101b04 */
.L_x_4933:
[----:B------:R-:W-:Y:S05]  /*1c080*/  BSYNC.RECONVERGENT B2 ;  /* 0x0000000000027941 */ /* 0x000fea0003800200 */
.L_x_4917:
        /* <DEDUP_REMOVED lines=16> */
.L_x_4937:
[----:B------:R-:W-:Y:S05]  /*1c190*/  BSYNC.RECONVERGENT B3 ;  /* 0x0000000000037941 */ /* 0x000fea0003800200 */
.L_x_4936:
        /* <DEDUP_REMOVED lines=18> */
.L_x_4941:
[----:B------:R-:W-:Y:S05]  /*1c2c0*/  BSYNC.RECONVERGENT B4 ;  /* 0x0000000000047941 */ /* 0x000fea0003800200 */
.L_x_4940:
[----:B------:R-:W-:-:S04]  /*1c2d0*/  F2FP.BF16.F32.PACK_AB R249, RZ, R249 ;  /* 0x000000f9fff9723e */ /* 0x000fc800000010ff */
[----:B------:R-:W-:-:S07]  /*1c2e0*/  PRMT R184, R249, 0x7610, R184 ;  /* 0x00007610f9b87816 */ /* 0x000fce00000000b8 */
.L_x_4939:
[----:B------:R-:W-:Y:S05]  /*1c2f0*/  BSYNC.RECONVERGENT B3 ;  /* 0x0000000000037941 */ /* 0x000fea0003800200 */
.L_x_4938:
        /* <DEDUP_REMOVED lines=17> */
.L_x_4945:
[----:B------:R-:W-:Y:S05]  /*1c410*/  BSYNC.RECONVERGENT B4 ;  /* 0x0000000000047941 */ /* 0x000fea0003800200 */
.L_x_4944:
[----:B------:R-:W-:-:S04]  /*1c420*/  F2FP.BF16.F32.PACK_AB R249, RZ, R249 ;  /* 0x000000f9fff9723e */ /* 0x000fc800000010ff */
[----:B------:R-:W-:-:S07]  /*1c430*/  PRMT R183, R249, 0x7610, R183 ;  /* 0x00007610f9b77816 */ /* 0x000fce00000000b7 */
.L_x_4943:
[----:B------:R-:W-:Y:S05]  /*1c440*/  BSYNC.RECONVERGENT B3 ;  /* 0x0000000000037941 */ /* 0x000fea0003800200 */
.L_x_4942:
        /* <DEDUP_REMOVED lines=17> */
.L_x_4949:
[----:B------:R-:W-:Y:S05]  /*1c560*/  BSYNC.RECONVERGENT B4 ;  /* 0x0000000000047941 */ /* 0x000fea0003800200 */
.L_x_4948:
[----:B------:R-:W-:-:S04]  /*1c570*/  F2FP.BF16.F32.PACK_AB R249, RZ, R249 ;  /* 0x000000f9fff9723e */ /* 0x000fc800000010ff */
[----:B------:R-:W-:-:S07]  /*1c580*/  PRMT R182, R249, 0x7610, R182 ;  /* 0x00007610f9b67816 */ /* 0x000fce00000000b6 */
.L_x_4947:
[----:B------:R-:W-:Y:S05]  /*1c590*/  BSYNC.RECONVERGENT B3 ;  /* 0x0000000000037941 */ /* 0x000fea0003800200 */
.L_x_4946:
[----:B------:R-:W-:Y:S02]  /*1c5a0*/  LOP3.LUT R126, R184, 0xffff, RZ, 0xc0, !PT ;  /* 0x0000ffffb87e7812 */ /* 0x000fe400078ec0ff */
[----:B------:R-:W-:-:S03]  /*1c5b0*/  PRMT R183, R183, 0x5410, R182 ;  /* 0x00005410b7b77816 */ /* 0x000fc600000000b6 */
[----:B------:R-:W-:-:S05]  /*1c5c0*/  IMAD.WIDE.U32 R126, R126, 0x10000, RZ ;  /* 0x000100007e7e7825 */ /* 0x000fca00078e00ff */
[----:B------:R-:W-:Y:S02]  /*1c5d0*/  LOP3.LUT R127, R183, R127, RZ, 0xfc, !PT ;  /* 0x0000007fb77f7212 */ /* 0x000fe400078efcff */
[----:B------:R-:W-:-:S05]  /*1c5e0*/  LOP3.LUT R126, R126, R185, RZ, 0xfc, !PT ;  /* 0x000000b97e7e7212 */ /* 0x000fca00078efcff */
[----:B------:R0:W-:Y:S01]  /*1c5f0*/  STG.E.64 desc[UR4][R124.64+0x1200], R126 ;  /* 0x0012007e7c007986 */ /* 0x0001e2000c101b04 */
[----:B------:R-:W-:Y:S05]  /*1c600*/  BRA `(.L_x_4950) ;  /* 0x0000000000107947 */ /* 0x000fea0003800000 */
.L_x_4935:
[----:B------:R-:W0:Y:S02]  /*1c610*/  LDCU UR6, c[0x0][0x39c] ;  /* 0x00007380ff0677ac */ /* 0x000e240008000800 */
[----:B0-----:R-:W-:-:S13]  /*1c620*/  ISETP.GE.AND P0, PT, R127, UR6, PT ;  /* 0x000000067f007c0c */ /* 0x001fda000bf06270 */
[----:B------:R-:W-:Y:S05]  /*1c630*/  @P0 EXIT ;  /* 0x000000000000094d */ /* 0x000fea0003800000 */
[----:B------:R0:W-:Y:S02]  /*1c640*/  STG.E.64 desc[UR4][R124.64+0x1200], RZ ;  /* 0x001200ff7c007986 */ /* 0x0001e4000c101b04 */
.L_x_4950:
[----:B------:R-:W-:Y:S05]  /*1c650*/  BSYNC.RECONVERGENT B2 ;  /* 0x0000000000027941 */ /* 0x000fea0003800200 */
.L_x_4934:
        /* <DEDUP_REMOVED lines=16> */
.L_x_4954:
[----:B------:R-:W-:Y:S05]  /*1c760*/  BSYNC.RECONVERGENT B3 ;  /* 0x0000000000037941 */ /* 0x000fea0003800200 */
.L_x_4953:
        /* <DEDUP_REMOVED lines=18> */
.L_x_4958:
[----:B------:R-:W-:Y:S05]  /*1c890*/  BSYNC.RECONVERGENT B4 ;  /* 0x0000000000047941 */ /* 0x000fea0003800200 */
.L_x_4957:
[----:B------:R-:W-:-:S04]  /*1c8a0*/  F2FP.BF16.F32.PACK_AB R249, RZ, R249 ;  /* 0x000000f9fff9723e */ /* 0x000fc800000010ff */
[----:B------:R-:W-:-:S07]  /*1c8b0*/  PRMT R180, R249, 0x7610, R180 ;  /* 0x00007610f9b47816 */ /* 0x000fce00000000b4 */
.L_x_4956:
[----:B------:R-:W-:Y:S05]  /*1c8c0*/  BSYNC.RECONVERGENT B3 ;  /* 0x0000000000037941 */ /* 0x000fea0003800200 */
.L_x_4955:
        /* <DEDUP_REMOVED lines=17> */
.L_x_4962:
[----:B------:R-:W-:Y:S05]  /*1c9e0*/  BSYNC.RECONVERGENT B4 ;  /* 0x0000000000047941 */ /* 0x000fea0003800200 */
.L_x_4961:
[----:B------:R-:W-:-:S04]  /*1c9f0*/  F2FP.BF16.F32.PACK_AB R249, RZ, R249 ;  /* 0x000000f9fff9723e */ /* 0x000fc800000010ff */
[----:B------:R-:W-:-:S07]  /*1ca00*/  PRMT R179, R249, 0x7610, R179 ;  /* 0x00007610f9b37816 */ /* 0x000fce00000000b3 */
.L_x_4960:
[----:B------:R-:W-:Y:S05]  /*1ca10*/  BSYNC.RECONVERGENT B3 ;  /* 0x0000000000037941 */ /* 0x000fea0003800200 */
.L_x_4959:
        /* <DEDUP_REMOVED lines=17> */
.L_x_4966:
[----:B------:R-:W-:Y:S05]  /*1cb30*/  BSYNC.RECONVERGENT B4 ;  /* 0x0000000000047941 */ /* 0x000fea0003800200 */
.L_x_4965:
[----:B------:R-:W-:-:S04]  /*1cb40*/  F2FP.BF16.F32.PACK_AB R249, RZ, R249 ;  /* 0x000000f9fff9723e */ /* 0x000fc800000010ff */
[----:B------:R-:W-:-:S07]  /*1cb50*/  PRMT R178, R249, 0x7610, R178 ;  /* 0x00007610f9b27816 */ /* 0x000fce00000000b2 */
.L_x_4964:
[----:B------:R-:W-:Y:S05]  /*1cb60*/  BSYNC.RECONVERGENT B3 ;  /* 0x0000000000037941 */ /* 0x000fea0003800200 */
.L_x_4963:
[----:B------:R-:W-:Y:S02]  /*1cb70*/  LOP3.LUT R126, R180, 0xffff, RZ, 0xc0, !PT ;  /* 0x0000ffffb47e7812 */ /* 0x000fe400078ec0ff */
[----:B------:R-:W-:-:S03]  /*1cb80*/  PRMT R179, R179, 0x5410, R178 ;  /* 0x00005410b3b37816 */ /* 0x000fc600000000b2 */
[----:B------:R-:W-:-:S05]  /*1cb90*/  IMAD.WIDE.U32 R126, R126, 0x10000, RZ ;  /* 0x000100007e7e7825 */ /* 0x000fca00078e00ff */
[----:B------:R-:W-:Y:S02]  /*1cba0*/  LOP3.LUT R127, R179, R127, RZ, 0xfc, !PT ;  /* 0x0000007fb37f7212 */ /* 0x000fe400078efcff */
[----:B------:R-:W-:-:S05]  /*1cbb0*/  LOP3.LUT R126, R126, R181, RZ, 0xfc, !PT ;  /* 0x000000b57e7e7212 */ /* 0x000fca00078efcff */
[----:B------:R0:W-:Y:S01]  /*1cbc0*/  STG.E.64 desc[UR4][R124.64+0x1300], R126 ;  /* 0x0013007e7c007986 */ /* 0x0001e2000c101b04 */
[----:B------:R-:W-:Y:S05]  /*1cbd0*/  BRA `(.L_x_4967) ;  /* 0x0000000000107947 */ /* 0x000fea0003800000 */
.L_x_4952:
[----:B------:R-:W0:Y:S02]  /*1cbe0*/  LDCU UR6, c[0x0][0x39c] ;  /* 0x00007380ff0677ac */ /* 0x000e240008000800 */
[----:B0-----:R-:W-:-:S13]  /*1cbf0*/  ISETP.GE.AND P0, PT, R127, UR6, PT ;  /* 0x000000067f007c0c */ /* 0x001fda000bf06270 */
[----:B------:R-:W-:Y:S05]  /*1cc00*/  @P0 EXIT ;  /* 0x000000000000094d */ /* 0x000fea0003800000 */
[----:B------:R0:W-:Y:S02]  /*1cc10*/  STG.E.64 desc[UR4][R124.64+0x1300], RZ ;  /* 0x001300ff7c007986 */ /* 0x0001e4000c101b04 */
.L_x_4967:
[----:B------:R-:W-:Y:S05]  /*1cc20*/  BSYNC.RECONVERGENT B2 ;  /* 0x0000000000027941 */ /* 0x000fea0003800200 */
.L_x_4951:
        /* <DEDUP_REMOVED lines=16> */
.L_x_4971:
[----:B------:R-:W-:Y:S05]  /*1cd30*/  BSYNC.RECONVERGENT B3 ;  /* 0x0000000000037941 */ /* 0x000fea0003800200 */
.L_x_4970:
        /* <DEDUP_REMOVED lines=18> */
.L_x_4975:
[----:B------:R-:W-:Y:S05]  /*1ce60*/  BSYNC.RECONVERGENT B4 ;  /* 0x0000000000047941 */ /* 0x000fea0003800200 */
.L_x_4974:
[----:B------:R-:W-:-:S04]  /*1ce70*/  F2FP.BF16.F32.PACK_AB R249, RZ, R249 ;  /* 0x000000f9fff9723e */ /* 0x000fc800000010ff */
[----:B------:R-:W-:-:S07]  /*1ce80*/  PRMT R176, R249, 0x7610, R176 ;  /* 0x00007610f9b07816 */ /* 0x000fce00000000b0 */
.L_x_4973:
[----:B------:R-:W-:Y:S05]  /*1ce90*/  BSYNC.RECONVERGENT B3 ;  /* 0x0000000000037941 */ /* 0x000fea0003800200 */
.L_x_4972:
        /* <DEDUP_REMOVED lines=17> */
.L_x_4979:
[----:B------:R-:W-:Y:S05]  /*1cfb0*/  BSYNC.RECONVERGENT B4 ;  /* 0x0000000000047941 */ /* 0x000fea0003800200 */
.L_x_4978:
[----:B------:R-:W-:-:S04]  /*1cfc0*/  F2FP.BF16.F32.PACK_AB R249, RZ, R249 ;  /* 0x000000f9fff9723e */ /* 0x000fc800000010ff */
[----:B------:R-:W-:-:S07]  /*1cfd0*/  PRMT R175, R249, 0x7610, R175 ;  /* 0x00007610f9af7816 */ /* 0x000fce00000000af */
.L_x_4977:
[----:B------:R-:W-:Y:S05]  /*1cfe0*/  BSYNC.RECONVERGENT B3 ;  /* 0x0000000000037941 */ /* 0x000fea0003800200 */
.L_x_4976:
        /* <DEDUP_REMOVED lines=17> */
.L_x_4983:
[----:B------:R-:W-:Y:S05]  /*1d100*/  BSYNC.RECONVERGENT B4 ;  /* 0x0000000000047941 */ /* 0x000fea0003800200 */
.L_x_4982:
[----:B------:R-:W-:-:S04]  /*1d110*/  F2FP.BF16.F32.PACK_AB R249, RZ, R249 ;  /* 0x000000f9fff9723e */ /* 0x000fc800000010ff */
[----:B------:R-:W-:-:S07]  /*1d120*/  PRMT R174, R249, 0x7610, R174 ;  /* 0x00007610f9ae7816 */ /* 0x000fce00000000ae */
.L_x_4981:
[----:B------:R-:W-:Y:S05]  /*1d130*/  BSYNC.RECONVERGENT B3 ;  /* 0x0000000000037941 */ /* 0x000fea0003800200 */
.L_x_4980:
[----:B------:R-:W-:Y:S02]  /*1d140*/  LOP3.LUT R126, R176, 0xffff, RZ, 0xc0, !PT ;  /* 0x0000ffffb07e7812 */ /* 0x000fe400078ec0ff */
[----:B------:R-:W-:-:S03]  /*1d150*/  PRMT R175, R175, 0x5410, R174 ;  /* 0x00005410afaf7816 */ /* 0x000fc600000000ae */
[----:B------:R-:W-:-:S05]  /*1d160*/  IMAD.WIDE.U32 R126, R126, 0x10000, RZ ;  /* 0x000100007e7e7825 */ /* 0x000fca00078e00ff */
[----:B------:R-:W-:Y:S02]  /*1d170*/  LOP3.LUT R127, R175, R127, RZ, 0xfc, !PT ;  /* 0x0000007faf7f7212 */ /* 0x000fe400078efcff */
[----:B------:R-:W-:-:S05]  /*1d180*/  LOP3.LUT R126, R126, R177, RZ, 0xfc, !PT ;  /* 0x000000b17e7e7212 */ /* 0x000fca00078efcff */
[----:B------:R0:W-:Y:S01]  /*1d190*/  STG.E.64 desc[UR4][R124.64+0x1400], R126 ;  /* 0x0014007e7c007986 */ /* 0x0001e2000c101b04 */
[----:B------:R-:W-:Y:S05]  /*1d1a0*/  BRA `(.L_x_4984) ;  /* 0x0000000000107947 */ /* 0x000fea0003800000 */
.L_x_4969:
[----:B------:R-:W0:Y:S02]  /*1d1b0*/  LDCU UR6, c[0x0][0x39c] ;  /* 0x00007380ff0677ac */ /* 0x000e240008000800 */
[----:B0-----:R-:W-:-:S13]  /*1d1c0*/  ISETP.GE.AND P0, PT, R127, UR6, PT ;  /* 0x000000067f007c0c */ /* 0x001fda000bf06270 */
[----:B------:R-:W-:Y:S05]  /*1d1d0*/  @P0 EXIT ;  /* 0x000000000000094d */ /* 0x000fea0003800000 */
[----:B------:R0:W-:Y:S02]  /*1d1e0*/  STG.E.64 desc[UR4][R124.64+0x1400], RZ ;  /* 0x001400ff7c007986 */ /* 0x0001e4000c101b04 */
.L_x_4984:
[----:B------:R-:W-:Y:S05]  /*1d1f0*/  BSYNC.RECONVERGENT B2 ;  /* 0x0000000000027941 */ /* 0x000fea0003800200 */
.L_x_4968:
        /* <DEDUP_REMOVED lines=16> */
.L_x_4988:
[----:B------:R-:W-:Y:S05]  /*1d300*/  BSYNC.RECONVERGENT B3 ;  /* 0x0000000000037941 */ /* 0x000fea0003800200 */
.L_x_4987:
        /* <DEDUP_REMOVED lines=18> */
.L_x_4992:
[----:B------:R-:W-:Y:S05]  /*1d430*/  BSYNC.RECONVERGENT B4 ;  /* 0x0000000000047941 */ /* 0x000fea0003800200 */
.L_x_4991:
[----:B------:R-:W-:-:S04]  /*1d440*/  F2FP.BF16.F32.PACK_AB R249, RZ, R249 ;  /* 0x000000f9fff9723e */ /* 0x000fc800000010ff */
[----:B------:R-:W-:-:S07]  /*1d450*/  PRMT R172, R249, 0x7610, R172 ;  /* 0x00007610f9ac7816 */ /* 0x000fce00000000ac */
.L_x_4990:
[----:B------:R-:W-:Y:S05]  /*1d460*/  BSYNC.RECONVERGENT B3 ;  /* 0x0000000000037941 */ /* 0x000fea0003800200 */
.L_x_4989:
        /* <DEDUP_REMOVED lines=17> */
.L_x_4996:
[----:B------:R-:W-:Y:S05]  /*1d580*/  BSYNC.RECONVERGENT B4 ;  /* 0x0000000000047941 */ /* 0x000fea0003800200 */
.L_x_4995:
[----:B------:R-:W-:-:S04]  /*1d590*/  F2FP.BF16.F32.PACK_AB R249, RZ, R249 ;  /* 0x000000f9fff9723e */ /* 0x000fc800000010ff */
[----:B------:R-:W-:-:S07]  /*1d5a0*/  PRMT R171, R249, 0x7610, R171 ;  /* 0x00007610f9ab7816 */ /* 0x000fce00000000ab */
.L_x_4994:
[----:B------:R-:W-:Y:S05]  /*1d5b0*/  BSYNC.RECONVERGENT B3 ;  /* 0x0000000000037941 */ /* 0x000fea0003800200 */
.L_x_4993:
        /* <DEDUP_REMOVED lines=17> */
.L_x_5000:
[----:B------:R-:W-:Y:S05]  /*1d6d0*/  BSYNC.RECONVERGENT B4 ;  /* 0x0000000000047941 */ /* 0x000fea0003800200 */
.L_x_4999:
[----:B------:R-:W-:-:S04]  /*1d6e0*/  F2FP.BF16.F32.PACK_AB R249, RZ, R249 ;  /* 0x000000f9fff9723e */ /* 0x000fc800000010ff */
[----:B------:R-:W-:-:S07]  /*1d6f0*/  PRMT R170, R249, 0x7610, R170 ;  /* 0x00007610f9aa7816 */ /* 0x000fce00000000aa */
.L_x_4998:
[----:B------:R-:W-:Y:S05]  /*1d700*/  BSYNC.RECONVERGENT B3 ;  /* 0x0000000000037941 */ /* 0x000fea0003800200 */
.L_x_4997:
[----:B------:R-:W-:Y:S02]  /*1d710*/  LOP3.LUT R126, R172, 0xffff, RZ, 0xc0, !PT ;  /* 0x0000ffffac7e7812 */ /* 0x000fe400078ec0ff */
[----:B------:R-:W-:-:S03]  /*1d720*/  PRMT R171, R171, 0x5410, R170 ;  /* 0x00005410abab7816 */ /* 0x000fc600000000aa */
[----:B------:R-:W-:-:S05]  /*1d730*/  IMAD.WIDE.U32 R126, R126, 0x10000, RZ ;  /* 0x000100007e7e7825 */ /* 0x000fca00078e00ff */
[----:B------:R-:W-:Y:S02]  /*1d740*/  LOP3.LUT R127, R171, R127, RZ, 0xfc, !PT ;  /* 0x0000007fab7f7212 */ /* 0x000fe400078efcff */
[----:B------:R-:W-:-:S05]  /*1d750*/  LOP3.LUT R126, R126, R173, RZ, 0xfc, !PT ;  /* 0x000000ad7e7e7212 */ /* 0x000fca00078efcff */
[----:B------:R0:W-:Y:S01]  /*1d760*/  STG.E.64 desc[UR4][R124.64+0x1500], R126 ;  /* 0x0015007e7c007986 */ /* 0x0001e2000c101b04 */
[----:B------:R-:W-:Y:S05]  /*1d770*/  BRA `(.L_x_5001) ;  /* 0x0000000000107947 */ /* 0x000fea0003800000 */
.L_x_4986:
[----:B------:R-:W0:Y:S02]  /*1d780*/  LDCU UR6, c[0x0][0x39c] ;  /* 0x00007380ff0677ac */ /* 0x000e240008000800 */
[----:B0-----:R-:W-:-:S13]  /*1d790*/  ISETP.GE.AND P0, PT, R127, UR6, PT ;  /* 0x000000067f007c0c */ /* 0x001fda000bf06270 */
[----:B------:R-:W-:Y:S05]  /*1d7a0*/  @P0 EXIT ;  /* 0x000000000000094d */ /* 0x000fea0003800000 */
[----:B------:R0:W-:Y:S02]  /*1d7b0*/  STG.E.64 desc[UR4][R124.64+0x1500], RZ ;  /* 0x001500ff7c007986 */ /* 0x0001e4000c101b04 */
.L_x_5001:
[----:B------:R-:W-:Y:S05]  /*1d7c0*/  BSYNC.RECONVERGENT B2 ;  /* 0x0000000000027941 */ /* 0x000fea0003800200 */
.L_x_4985:
        /* <DEDUP_REMOVED lines=16> */
.L_x_5005:
[----:B------:R-:W-:Y:S05]  /*1d8d0*/  BSYNC.RECONVERGENT B3 ;  /* 0x0000000000037941 */ /* 0x000fea0003800200 */
.L_x_5004:
        /* <DEDUP_REMOVED lines=18> */
.L_x_5009:
[----:B------:R-:W-:Y:S05]  /*1da00*/  BSYNC.RECONVERGENT B4 ;  /* 0x0000000000047941 */ /* 0x000fea0003800200 */
.L_x_5008:
[----:B------:R-:W-:-:S04]  /*1da10*/  F2FP.BF16.F32.PACK_AB R249, RZ, R249 ;  /* 0x000000f9fff9723e */ /* 0x000fc800000010ff */
[----:B------:R-:W-:-:S07]  /*1da20*/  PRMT R168, R249, 0x7610, R168 ;  /* 0x00007610f9a87816 */ /* 0x000fce00000000a8 */
.L_x_5007:
[----:B------:R-:W-:Y:S05]  /*1da30*/  BSYNC.RECONVERGENT B3 ;  /* 0x0000000000037941 */ /* 0x000fea0003800200 */
.L_x_5006:
        /* <DEDUP_REMOVED lines=17> */
.L_x_5013:
[----:B------:R-:W-:Y:S05]  /*1db50*/  BSYNC.RECONVERGENT B4 ;  /* 0x0000000000047941 */ /* 0x000fea0003800200 */
.L_x_5012:
[----:B------:R-:W-:-:S04]  /*1db60*/  F2FP.BF16.F32.PACK_AB R249, RZ, R249 ;  /* 0x000000f9fff9723e */ /* 0x000fc800000010ff */
[----:B------:R-:W-:-:S07]  /*1db70*/  PRMT R167, R249, 0x7610, R167 ;  /* 0x00007610f9a77816 */ /* 0x000fce00000000a7 */
.L_x_5011:
[----:B------:R-:W-:Y:S05]  /*1db80*/  BSYNC.RECONVERGENT B3 ;  /* 0x0000000000037941 */ /* 0x000fea0003800200 */
.L_x_5010:
        /* <DEDUP_REMOVED lines=17> */
.L_x_5017:
[----:B------:R-:W-:Y:S05]  /*1dca0*/  BSYNC.RECONVERGENT B4 ;  /* 0x0000000000047941 */ /* 0x000fea0003800200 */
.L_x_5016:
[----:B------:R-:W-:-:S04]  /*1dcb0*/  F2FP.BF16.F32.PACK_AB R249, RZ, R249 ;  /* 0x000000f9fff9723e */ /* 0x000fc800000010ff */
[----:B------:R-:W-:-:S07]  /*1dcc0*/  PRMT R166, R249, 0x7610, R166 ;  /* 0x00007610f9a67816 */ /* 0x000fce00000000a6 */
.L_x_5015:
[----:B------:R-:W-:Y:S05]  /*1dcd0*/  BSYNC.RECONVERGENT B3 ;  /* 0x0000000000037941 */ /* 0x000fea0003800200 */
.L_x_5014:
[----:B------:R-:W-:Y:S02]  /*1dce0*/  LOP3.LUT R126, R168, 0xffff, RZ, 0xc0, !PT ;  /* 0x0000ffffa87e7812 */ /* 0x000fe400078ec0ff */
[----:B------:R-:W-:-:S03]  /*1dcf0*/  PRMT R167, R167, 0x5410, R166 ;  /* 0x00005410a7a77816 */ /* 0x000fc600000000a6 */
[----:B------:R-:W-:-:S05]  /*1dd00*/  IMAD.WIDE.U32 R126, R126, 0x10000, RZ ;  /* 0x000100007e7e7825 */ /* 0x000fca00078e00ff */
[----:B------:R-:W-:Y:S02]  /*1dd10*/  LOP3.LUT R127, R167, R127, RZ, 0xfc, !PT ;  /* 0x0000007fa77f7212 */ /* 0x000fe400078efcff */
[----:B------:R-:W-:-:S05]  /*1dd20*/  LOP3.LUT R126, R126, R169, RZ, 0xfc, !PT ;  /* 0x000000a97e7e7212 */ /* 0x000fca00078efcff */
[----:B------:R0:W-:Y:S01]  /*1dd30*/  STG.E.64 desc[UR4][R124.64+0x1600], R126 ;  /* 0x0016007e7c007986 */ /* 0x0001e2000c101b04 */
[----:B------:R-:W-:Y:S05]  /*1dd40*/  BRA `(.L_x_5018) ;  /* 0x0000000000107947 */ /* 0x000fea0003800000 */
.L_x_5003:
[----:B------:R-:W0:Y:S02]  /*1dd50*/  LDCU UR6, c[0x0][0x39c] ;  /* 0x00007380ff0677ac */ /* 0x000e240008000800 */
[----:B0-----:R-:W-:-:S13]  /*1dd60*/  ISETP.GE.AND P0, PT, R127, UR6, PT ;  /* 0x000000067f007c0c */ /* 0x001fda000bf06270 */
[----:B------:R-:W-:Y:S05]  /*1dd70*/  @P0 EXIT ;  /* 0x000000000000094d */ /* 0x000fea0003800000 */
[----:B------:R0:W-:Y:S02]  /*1dd80*/  STG.E.64 desc[UR4][R124.64+0x1600], RZ ;  /* 0x001600ff7c007986 */ /* 0x0001e4000c101b04 */
.L_x_5018:
[----:B------:R-:W-:Y:S05]  /*1dd90*/  BSYNC.RECONVERGENT B2 ;  /* 0x0000000000027941 */ /* 0x000fea0003800200 */
.L_x_5002:
        /* <DEDUP_REMOVED lines=16> */
.L_x_5022:
[----:B------:R-:W-:Y:S05]  /*1dea0*/  BSYNC.RECONVERGENT B3 ;  /* 0x0000000000037941 */ /* 0x000fea0003800200 */
.L_x_5021:
        /* <DEDUP_REMOVED lines=18> */
.L_x_5026:
[----:B------:R-:W-:Y:S05]  /*1dfd0*/  BSYNC.RECONVERGENT B4 ;  /* 0x0000000000047941 */ /* 0x000fea0003800200 */
.L_x_5025:
[----:B------:R-:W-:-:S04]  /*1dfe0*/  F2FP.BF16.F32.PACK_AB R249, RZ, R249 ;  /* 0x000000f9fff9723e */ /* 0x000fc800000010ff */
[----:B------:R-:W-:-:S07]  /*1dff0*/  PRMT R164, R249, 0x7610, R164 ;  /* 0x00007610f9a47816 */ /* 0x000fce00000000a4 */
.L_x_5024:
[----:B------:R-:W-:Y:S05]  /*1e000*/  BSYNC.RECONVERGENT B3 ;  /* 0x0000000000037941 */ /* 0x000fea0003800200 */
.L_x_5023:
        /* <DEDUP_REMOVED lines=17> */
.L_x_5030:
[----:B------:R-:W-:Y:S05]  /*1e120*/  BSYNC.RECONVERGENT B4 ;  /* 0x0000000000047941 */ /* 0x000fea0003800200 */
.L_x_5029:
[----:B------:R-:W-:-:S04]  /*1e130*/  F2FP.BF16.F32.PACK_AB R249, RZ, R249 ;  /* 0x000000f9fff9723e */ /* 0x000fc800000010ff */
[----:B------:R-:W-:-:S07]  /*1e140*/  PRMT R163, R249, 0x7610, R163 ;  /* 0x00007610f9a37816 */ /* 0x000fce00000000a3 */
.L_x_5028:
[----:B------:R-:W-:Y:S05]  /*1e150*/  BSYNC.RECONVERGENT B3 ;  /* 0x0000000000037941 */ /* 0x000fea0003800200 */
.L_x_5027:
        /* <DEDUP_REMOVED lines=17> */
.L_x_5034:
[----:B------:R-:W-:Y:S05]  /*1e270*/  BSYNC.RECONVERGENT B4 ;  /* 0x0000000000047941 */ /* 0x000fea0003800200 */
.L_x_5033:
[----:B------:R-:W-:-:S04]  /*1e280*/  F2FP.BF16.F32.PACK_AB R249, RZ, R249 ;  /* 0x000000f9fff9723e */ /* 0x000fc800000010ff */
[----:B------:R-:W-:-:S07]  /*1e290*/  PRMT R162, R249, 0x7610, R162 ;  /* 0x00007610f9a27816 */ /* 0x000fce00000000a2 */
.L_x_5032:
[----:B------:R-:W-:Y:S05]  /*1e2a0*/  BSYNC.RECONVERGENT B3 ;  /* 0x0000000000037941 */ /* 0x000fea0003800200 */
.L_x_5031:
[----:B------:R-:W-:Y:S02]  /*1e2b0*/  LOP3.LUT R126, R164, 0xffff, RZ, 0xc0, !PT ;  /* 0x0000ffffa47e7812 */ /* 0x000fe400078ec0ff */
[----:B------:R-:W-:-:S03]  /*1e2c0*/  PRMT R163, R163, 0x5410, R162 ;  /* 0x00005410a3a37816 */ /* 0x000fc600000000a2 */
[----:B------:R-:W-:-:S05]  /*1e2d0*/  IMAD.WIDE.U32 R126, R126, 0x10000, RZ ;  /* 0x000100007e7e7825 */ /* 0x000fca00078e00ff */
[----:B------:R-:W-:Y:S02]  /*1e2e0*/  LOP3.LUT R127, R163, R127, RZ, 0xfc, !PT ;  /* 0x0000007fa37f7212 */ /* 0x000fe400078efcff */
[----:B------:R-:W-:-:S05]  /*1e2f0*/  LOP3.LUT R126, R126, R165, RZ, 0xfc, !PT ;  /* 0x000000a57e7e7212 */ /* 0x000fca00078efcff */
[----:B------:R0:W-:Y:S01]  /*1e300*/  STG.E.64 desc[UR4][R124.64+0x1700], R126 ;  /* 0x0017007e7c007986 */ /* 0x0001e2000c101b04 */
[----:B------:R-:W-:Y:S05]  /*1e310*/  BRA `(.L_x_5035) ;  /* 0x0000000000107947 */ /* 0x000fea0003800000 */
.L_x_5020:
[----:B------:R-:W0:Y:S02]  /*1e320*/  LDCU UR6, c[0x0][0x39c] ;  /* 0x00007380ff0677ac */ /* 0x000e240008000800 */
[----:B0-----:R-:W-:-:S13]  /*1e330*/  ISETP.GE.AND P0, PT, R127, UR6, PT ;  /* 0x000000067f007c0c */ /* 0x001fda000bf06270 */
[----:B------:R-:W-:Y:S05]  /*1e340*/  @P0 EXIT ;  /* 0x000000000000094d */ /* 0x000fea0003800000 */
[----:B------:R0:W-:Y:S02]  /*1e350*/  STG.E.64 desc[UR4][R124.64+0x1700], RZ ;  /* 0x001700ff7c007986 */ /* 0x0001e4000c101b04 */
.L_x_5035:
[----:B------:R-:W-:Y:S05]  /*1e360*/  BSYNC.RECONVERGENT B2 ;  /* 0x0000000000027941 */ /* 0x000fea0003800200 */
.L_x_5019:
        /* <DEDUP_REMOVED lines=16> */
.L_x_5039:
[----:B------:R-:W-:Y:S05]  /*1e470*/  BSYNC.RECONVERGENT B3 ;  /* 0x0000000000037941 */ /* 0x000fea0003800200 */
.L_x_5038:
        /* <DEDUP_REMOVED lines=18> */
.L_x_5043:
[----:B------:R-:W-:Y:S05]  /*1e5a0*/  BSYNC.RECONVERGENT B4 ;  /* 0x0000000000047941 */ /* 0x000fea0003800200 */
.L_x_5042:
[----:B------:R-:W-:-:S04]  /*1e5b0*/  F2FP.BF16.F32.PACK_AB R249, RZ, R249 ;  /* 0x000000f9fff9723e */ /* 0x000fc800000010ff */
[----:B------:R-:W-:-:S07]  /*1e5c0*/  PRMT R160, R249, 0x7610, R160 ;  /* 0x00007610f9a07816 */ /* 0x000fce00000000a0 */
.L_x_5041:
[----:B------:R-:W-:Y:S05]  /*1e5d0*/  BSYNC.RECONVERGENT B3 ;  /* 0x0000000000037941 */ /* 0x000fea0003800200 */
.L_x_5040:
        /* <DEDUP_REMOVED lines=17> */
.L_x_5047:
[----:B------:R-:W-:Y:S05]  /*1e6f0*/  BSYNC.RECONVERGENT B4 ;  /* 0x0000000000047941 */ /* 0x000fea0003800200 */
.L_x_5046:
[----:B------:R-:W-:-:S04]  /*1e700*/  F2FP.BF16.F32.PACK_AB R249, RZ, R249 ;  /* 0x000000f9fff9723e */ /* 0x000fc800000010ff */
[----:B------:R-:W-:-:S07]  /*1e710*/  PRMT R159, R249, 0x7610, R159 ;  /* 0x00007610f99f7816 */ /* 0x000fce000000009f */
.L_x_5045:
[----:B------:R-:W-:Y:S05]  /*1e720*/  BSYNC.RECONVERGENT B3 ;  /* 0x0000000000037941 */ /* 0x000fea0003800200 */
.L_x_5044:
        /* <DEDUP_REMOVED lines=17> */
.L_x_5051:
[----:B------:R-:W-:Y:S05]  /*1e840*/  BSYNC.RECONVERGENT B4 ;  /* 0x0000000000047941 */ /* 0x000fea0003800200 */
.L_x_5050:
[----:B------:R-:W-:-:S04]  /*1e850*/  F2FP.BF16.F32.PACK_AB R249, RZ, R249 ;  /* 0x000000f9fff9723e */ /* 0x000fc800000010ff */
[----:B------:R-:W-:-:S07]  /*1e860*/  PRMT R158, R249, 0x7610, R158 ;  /* 0x00007610f99e7816 */ /* 0x000fce000000009e */
.L_x_5049:
[----:B------:R-:W-:Y:S05]  /*1e870*/  BSYNC.RECONVERGENT B3 ;  /* 0x0000000000037941 */ /* 0x000fea0003800200 */
.L_x_5048:
[----:B------:R-:W-:Y:S02]  /*1e880*/  LOP3.LUT R126, R160, 0xffff, RZ, 0xc0, !PT ;  /* 0x0000ffffa07e7812 */ /* 0x000fe400078ec0ff */
[----:B------:R-:W-:-:S03]  /*1e890*/  PRMT R159, R159, 0x5410, R158 ;  /* 0x000054109f9f7816 */ /* 0x000fc6000000009e */
[----:B------:R-:W-:-:S05]  /*1e8a0*/  IMAD.WIDE.U32 R126, R126, 0x10000, RZ ;  /* 0x000100007e7e7825 */ /* 0x000fca00078e00ff */
[----:B------:R-:W-:Y:S02]  /*1e8b0*/  LOP3.LUT R127, R159, R127, RZ, 0xfc, !PT ;  /* 0x0000007f9f7f7212 */ /* 0x000fe400078efcff */
[----:B------:R-:W-:-:S05]  /*1e8c0*/  LOP3.LUT R126, R126, R161, RZ, 0xfc, !PT ;  /* 0x000000a17e7e7212 */ /* 0x000fca00078efcff */
[----:B------:R0:W-:Y:S01]  /*1e8d0*/  STG.E.64 desc[UR4][R124.64+0x1800], R126 ;  /* 0x0018007e7c007986 */ /* 0x0001e2000c101b04 */
[----:B------:R-:W-:Y:S05]  /*1e8e0*/  BRA `(.L_x_5052) ;  /* 0x0000000000107947 */ /* 0x000fea0003800000 */
.L_x_5037:
[----:B------:R-:W0:Y:S02]  /*1e8f0*/  LDCU UR6, c[0x0][0x39c] ;  /* 0x00007380ff0677ac */ /* 0x000e240008000800 */
[----:B0-----:R-:W-:-:S13]  /*1e900*/  ISETP.GE.AND P0, PT, R127, UR6, PT ;  /* 0x000000067f007c0c */ /* 0x001fda000bf06270 */
[----:B------:R-:W-:Y:S05]  /*1e910*/  @P0 EXIT ;  /* 0x000000000000094d */ /* 0x000fea0003800000 */
[----:B------:R0:W-:Y:S02]  /*1e920*/  STG.E.64 desc[UR4][R124.64+0x1800], RZ ;  /* 0x001800ff7c007986 */ /* 0x0001e4000c101b04 */
.L_x_5052:
[----:B------:R-:W-:Y:S05]  /*1e930*/  BSYNC.RECONVERGENT B2 ;  /* 0x0000000000027941 */ /* 0x000fea0003800200 */
.L_x_5036:
        /* <DEDUP_REMOVED lines=16> */
.L_x_5056:
[----:B------:R-:W-:Y:S05]  /*1ea40*/  BSYNC.RECONVERGENT B3 ;  /* 0x0000000000037941 */ /* 0x000fea0003800200 */
.L_x_5055:
        /* <DEDUP_REMOVED lines=18> */
.L_x_5060:
[----:B------:R-:W-:Y:S05]  /*1eb70*/  BSYNC.RECONVERGENT B4 ;  /* 0x0000000000047941 */ /* 0x000fea0003800200 */
.L_x_5059:
[----:B------:R-:W-:-:S04]  /*1eb80*/  F2FP.BF16.F32.PACK_AB R249, RZ, R249 ;  /* 0x000000f9fff9723e */ /* 0x000fc800000010ff */
[----:B------:R-:W-:-:S07]  /*1eb90*/  PRMT R156, R249, 0x7610, R156 ;  /* 0x00007610f99c7816 */ /* 0x000fce000000009c */
.L_x_5058:
[----:B------:R-:W-:Y:S05]  /*1eba0*/  BSYNC.RECONVERGENT B3 ;  /* 0x0000000000037941 */ /* 0x000fea0003800200 */
.L_x_5057:
        /* <DEDUP_REMOVED lines=17> */
.L_x_5064:
[----:B------:R-:W-:Y:S05]  /*1ecc0*/  BSYNC.RECONVERGENT B4 ;  /* 0x0000000000047941 */ /* 0x000fea0003800200 */
.L_x_5063:
[----:B------:R-:W-:-:S04]  /*1ecd0*/  F2FP.BF16.F32.PACK_AB R249, RZ, R249 ;  /* 0x000000f9fff9723e */ /* 0x000fc800000010ff */
[----:B------:R-:W-:-:S07]  /*1ece0*/  PRMT R155, R249, 0x7610, R155 ;  /* 0x00007610f99b7816 */ /* 0x000fce000000009b */
.L_x_5062:
[----:B------:R-:W-:Y:S05]  /*1ecf0*/  BSYNC.RECONVERGENT B3 ;  /* 0x0000000000037941 */ /* 0x000fea0003800200 */
.L_x_5061:
        /* <DEDUP_REMOVED lines=17> */
.L_x_5068:
[----:B------:R-:W-:Y:S05]  /*1ee10*/  BSYNC.RECONVERGENT B4 ;  /* 0x0000000000047941 */ /* 0x000fea0003800200 */
.L_x_5067:
[----:B------:R-:W-:-:S04]  /*1ee20*/  F2FP.BF16.F32.PACK_AB R249, RZ, R249 ;  /* 0x000000f9fff9723e */ /* 0x000fc800000010ff */
[----:B------:R-:W-:-:S07]  /*1ee30*/  PRMT R154, R249, 0x7610, R154 ;  /* 0x00007610f99a7816 */ /* 0x000fce000000009a */
.L_x_5066:
[----:B------:R-:W-:Y:S05]  /*1ee40*/  BSYNC.RECONVERGENT B3 ;  /* 0x0000000000037941 */ /* 0x000fea0003800200 */
.L_x_5065:
[----:B------:R-:W-:Y:S02]  /*1ee50*/  LOP3.LUT R126, R156, 0xffff, RZ, 0xc0, !PT ;  /* 0x0000ffff9c7e7812 */ /* 0x000fe400078ec0ff */
[----:B------:R-:W-:-:S03]  /*1ee60*/  PRMT R155, R155, 0x5410, R154 ;  /* 0x000054109b9b7816 */ /* 0x000fc6000000009a */
[----:B------:R-:W-:-:S05]  /*1ee70*/  IMAD.WIDE.U32 R126, R126, 0x10000, RZ ;  /* 0x000100007e7e7825 */ /* 0x000fca00078e00ff */
[----:B------:R-:W-:Y:S02]  /*1ee80*/  LOP3.LUT R127, R155, R127, RZ, 0xfc, !PT ;  /* 0x0000007f9b7f7212 */ /* 0x000fe400078efcff */
[----:B------:R-:W-:-:S05]  /*1ee90*/  LOP3.LUT R126, R126, R157, RZ, 0xfc, !PT ;  /* 0x0000009d7e7e7212 */ /* 0x000fca00078efcff */
[----:B------:R0:W-:Y:S01]  /*1eea0*/  STG.E.64 desc[UR4][R124.64+0x1900], R126 ;  /* 0x0019007e7c007986 */ /* 0x0001e2000c101b04 */
[----:B------:R-:W-:Y:S05]  /*1eeb0*/  BRA `(.L_x_5069) ;  /* 0x0000000000107947 */ /* 0x000fea0003800000 */
.L_x_5054:
[----:B------:R-:W0:Y:S02]  /*1eec0*/  LDCU UR6, c[0x0][0x39c] ;  /* 0x00007380ff0677ac */ /* 0x000e240008000800 */
[----:B0-----:R-:W-:-:S13]  /*1eed0*/  ISETP.GE.AND P0, PT, R127, UR6, PT ;  /* 0x000000067f007c0c */ /* 0x001fda000bf06270 */
[----:B------:R-:W-:Y:S05]  /*1eee0*/  @P0 EXIT ;  /* 0x000000000000094d */ /* 0x000fea0003800000 */
[----:B------:R0:W-:Y:S02]  /*1eef0*/  STG.E.64 desc[UR4][R124.64+0x1900], RZ ;  /* 0x001900ff7c007986 */ /* 0x0001e4000c101b04 */
.L_x_5069:
[----:B------:R-:W-:Y:S05]  /*1ef00*/  BSYNC.RECONVERGENT B2 ;  /* 0x0000000000027941 */ /* 0x000fea0003800200 */
.L_x_5053:
        /* <DEDUP_REMOVED lines=16> */
.L_x_5073:
[----:B------:R-:W-:Y:S05]  /*1f010*/  BSYNC.RECONVERGENT B3 ;  /* 0x0000000000037941 */ /* 0x000fea0003800200 */
.L_x_5072:
        /* <DEDUP_REMOVED lines=18> */
.L_x_5077:
[----:B------:R-:W-:Y:S05]  /*1f140*/  BSYNC.RECONVERGENT B4 ;  /* 0x0000000000047941 */ /* 0x000fea0003800200 */
.L_x_5076:
[----:B------:R-:W-:-:S04]  /*1f150*/  F2FP.BF16.F32.PACK_AB R249, RZ, R249 ;  /* 0x000000f9fff9723e */ /* 0x000fc800000010ff */
[----:B------:R-:W-:-:S07]  /*1f160*/  PRMT R152, R249, 0x7610, R152 ;  /* 0x00007610f9987816 */ /* 0x000fce0000000098 */
.L_x_5075:
[----:B------:R-:W-:Y:S05]  /*1f170*/  BSYNC.RECONVERGENT B3 ;  /* 0x0000000000037941 */ /* 0x000fea0003800200 */
.L_x_5074:
        /* <DEDUP_REMOVED lines=17> */
.L_x_5081:
[----:B------:R-:W-:Y:S05]  /*1f290*/  BSYNC.RECONVERGENT B4 ;  /* 0x0000000000047941 */ /* 0x000fea0003800200 */
.L_x_5080:
[----:B------:R-:W-:-:S04]  /*1f2a0*/  F2FP.BF16.F32.PACK_AB R249, RZ, R249 ;  /* 0x000000f9fff9723e */ /* 0x000fc800000010ff */
[----:B------:R-:W-:-:S07]  /*1f2b0*/  PRMT R151, R249, 0x7610, R151 ;  /* 0x00007610f9977816 */ /* 0x000fce0000000097 */
.L_x_5079:
[----:B------:R-:W-:Y:S05]  /*1f2c0*/  BSYNC.RECONVERGENT B3 ;  /* 0x0000000000037941 */ /* 0x000fea0003800200 */
.L_x_5078:
        /* <DEDUP_REMOVED lines=17> */
.L_x_5085:
[----:B------:R-:W-:Y:S05]  /*1f3e0*/  BSYNC.RECONVERGENT B4 ;  /* 0x0000000000047941 */ /* 0x000fea0003800200 */
.L_x_5084:
[----:B------:R-:W-:-:S04]  /*1f3f0*/  F2FP.BF16.F32.PACK_AB R249, RZ, R249 ;  /* 0x000000f9fff9723e */ /* 0x000fc800000010ff */
[----:B------:R-:W-:-:S07]  /*1f400*/  PRMT R150, R249, 0x7610, R150 ;  /* 0x00007610f9967816 */ /* 0x000fce0000000096 */
.L_x_5083:
[----:B------:R-:W-:Y:S05]  /*1f410*/  BSYNC.RECONVERGENT B3 ;  /* 0x0000000000037941 */ /* 0x000fea0003800200 */
.L_x_5082:
[----:B------:R-:W-:Y:S02]  /*1f420*/  LOP3.LUT R126, R152, 0xffff, RZ, 0xc0, !PT ;  /* 0x0000ffff987e7812 */ /* 0x000fe400078ec0ff */
[----:B------:R-:W-:-:S03]  /*1f430*/  PRMT R151, R151, 0x5410, R150 ;  /* 0x0000541097977816 */ /* 0x000fc60000000096 */
[----:B------:R-:W-:-:S05]  /*1f440*/  IMAD.WIDE.U32 R126, R126, 0x10000, RZ ;  /* 0x000100007e7e7825 */ /* 0x000fca00078e00ff */
[----:B------:R-:W-:Y:S02]  /*1f450*/  LOP3.LUT R127, R151, R127, RZ, 0xfc, !PT ;  /* 0x0000007f977f7212 */ /* 0x000fe400078efcff */
[----:B------:R-:W-:-:S05]  /*1f460*/  LOP3.LUT R126, R126, R153, RZ, 0xfc, !PT ;  /* 0x000000997e7e7212 */ /* 0x000fca00078efcff */
[----:B------:R0:W-:Y:S01]  /*1f470*/  STG.E.64 desc[UR4][R124.64+0x1a00], R126 ;  /* 0x001a007e7c007986 */ /* 0x0001e2000c101b04 */
[----:B------:R-:W-:Y:S05]  /*1f480*/  BRA `(.L_x_5086) ;  /* 0x0000000000107947 */ /* 0x000fea0003800000 */
.L_x_5071:
[----:B------:R-:W0:Y:S02]  /*1f490*/  LDCU UR6, c[0x0][0x39c] ;  /* 0x00007380ff0677ac */ /* 0x000e240008000800 */
[----:B0-----:R-:W-:-:S13]  /*1f4a0*/  ISETP.GE.AND P0, PT, R127, UR6, PT ;  /* 0x000000067f007c0c */ /* 0x001fda000bf06270 */
[----:B------:R-:W-:Y:S05]  /*1f4b0*/  @P0 EXIT ;  /* 0x000000000000094d */ /* 0x000fea0003800000 */
[----:B------:R0:W-:Y:S02]  /*1f4c0*/  STG.E.64 desc[UR4][R124.64+0x1a00], RZ ;  /* 0x001a00ff7c007986 */ /* 0x0001e4000c101b04 */
.L_x_5086:
[----:B------:R-:W-:Y:S05]  /*1f4d0*/  BSYNC.RECONVERGENT B2 ;  /* 0x0000000000027941 */ /* 0x000fea0003800200 */
.L_x_5070:
        /* <DEDUP_REMOVED lines=16> */
.L_x_5090:
[----:B------:R-:W-:Y:S05]  /*1f5e0*/  BSYNC.RECONVERGENT B3 ;  /* 0x0000000000037941 */ /* 0x000fea0003800200 */
.L_x_5089:
        /* <DEDUP_REMOVED lines=18> */
.L_x_5094:
[----:B------:R-:W-:Y:S05]  /*1f710*/  BSYNC.RECONVERGENT B4 ;  /* 0x0000000000047941 */ /* 0x000fea0003800200 */
.L_x_5093:
[----:B------:R-:W-:-:S04]  /*1f720*/  F2FP.BF16.F32.PACK_AB R249, RZ, R249 ;  /* 0x000000f9fff9723e */ /* 0x000fc800000010ff */
[----:B------:R-:W-:-:S07]  /*1f730*/  PRMT R148, R249, 0x7610, R148 ;  /* 0x00007610f9947816 */ /* 0x000fce0000000094 */
.L_x_5092:
[----:B------:R-:W-:Y:S05]  /*1f740*/  BSYNC.RECONVERGENT B3 ;  /* 0x0000000000037941 */ /* 0x000fea0003800200 */
.L_x_5091:
        /* <DEDUP_REMOVED lines=17> */
.L_x_5098:
[----:B------:R-:W-:Y:S05]  /*1f860*/  BSYNC.RECONVERGENT B4 ;  /* 0x0000000000047941 */ /* 0x000fea0003800200 */
.L_x_5097:
[----:B------:R-:W-:-:S04]  /*1f870*/  F2FP.BF16.F32.PACK_AB R249, RZ, R249 ;  /* 0x000000f9fff9723e */ /* 0x000fc800000010ff */
[----:B------:R-:W-:-:S07]  /*1f880*/  PRMT R147, R249, 0x7610, R147 ;  /* 0x00007610f9937816 */ /* 0x000fce0000000093 */
.L_x_5096:
[----:B------:R-:W-:Y:S05]  /*1f890*/  BSYNC.RECONVERGENT B3 ;  /* 0x0000000000037941 */ /* 0x000fea0003800200 */
.L_x_5095:
        /* <DEDUP_REMOVED lines=17> */
.L_x_5102:
[----:B------:R-:W-:Y:S05]  /*1f9b0*/  BSYNC.RECONVERGENT B4 ;  /* 0x0000000000047941 */ /* 0x000fea0003800200 */
.L_x_5101:
[----:B------:R-:W-:-:S04]  /*1f9c0*/  F2FP.BF16.F32.PACK_AB R249, RZ, R249 ;  /* 0x000000f9fff9723e */ /* 0x000fc800000010ff */
[----:B------:R-:W-:-:S07]  /*1f9d0*/  PRMT R146, R249, 0x7610, R146 ;  /* 0x00007610f9927816 */ /* 0x000fce0000000092 */
.L_x_5100:
[----:B------:R-:W-:Y:S05]  /*1f9e0*/  BSYNC.RECONVERGENT B3 ;  /* 0x0000000000037941 */ /* 0x000fea0003800200 */
.L_x_5099:
[----:B------:R-:W-:Y:S02]  /*1f9f0*/  LOP3.LUT R126, R148, 0xffff, RZ, 0xc0, !PT ;  /* 0x0000ffff947e7812 */ /* 0x000fe400078ec0ff */
[----:B------:R-:W-:-:S03]  /*1fa00*/  PRMT R147, R147, 0x5410, R146 ;  /* 0x0000541093937816 */ /* 0x000fc60000000092 */
[----:B------:R-:W-:-:S05]  /*1fa10*/  IMAD.WIDE.U32 R126, R126, 0x10000, RZ ;  /* 0x000100007e7e7825 */ /* 0x000fca00078e00ff */
[----:B------:R-:W-:Y:S02]  /*1fa20*/  LOP3.LUT R127, R147, R127, RZ, 0xfc, !PT ;  /* 0x0000007f937f7212 */ /* 0x000fe400078efcff */
[----:B------:R-:W-:-:S05]  /*1fa30*/  LOP3.LUT R126, R126, R149, RZ, 0xfc, !PT ;  /* 0x000000957e7e7212 */ /* 0x000fca00078efcff */
[----:B------:R0:W-:Y:S01]  /*1fa40*/  STG.E.64 desc[UR4][R124.64+0x1b00], R126 ;  /* 0x001b007e7c007986 */ /* 0x0001e2000c101b04 */
[----:B------:R-:W-:Y:S05]  /*1fa50*/  BRA `(.L_x_5103) ;  /* 0x0000000000107947 */ /* 0x000fea0003800000 */
.L_x_5088:
[----:B------:R-:W0:Y:S02]  /*1fa60*/  LDCU UR6, c[0x0][0x39c] ;  /* 0x00007380ff0677ac */ /* 0x000e240008000800 */
[----:B0-----:R-:W-:-:S13]  /*1fa70*/  ISETP.GE.AND P0, PT, R127, UR6, PT ;  /* 0x000000067f007c0c */ /* 0x001fda000bf06270 */
[----:B------:R-:W-:Y:S05]  /*1fa80*/  @P0 EXIT ;  /* 0x000000000000094d */ /* 0x000fea0003800000 */
[----:B------:R0:W-:Y:S02]  /*1fa90*/  STG.E.64 desc[UR4][R124.64+0x1b00], RZ ;  /* 0x001b00ff7c007986 */ /* 0x0001e4000c101b04 */
.L_x_5103:
[----:B------:R-:W-:Y:S05]  /*1faa0*/  BSYNC.RECONVERGENT B2 ;  /* 0x0000000000027941 */ /* 0x000fea0003800200 */
.L_x_5087:
        /* <DEDUP_REMOVED lines=16> */
.L_x_5107:
[----:B------:R-:W-:Y:S05]  /*1fbb0*/  BSYNC.RECONVERGENT B3 ;  /* 0x0000000000037941 */ /* 0x000fea0003800200 */
.L_x_5106:
        /* <DEDUP_REMOVED lines=18> */
.L_x_5111:
[----:B------:R-:W-:Y:S05]  /*1fce0*/  BSYNC.RECONVERGENT B4 ;  /* 0x0000000000047941 */ /* 0x000fea0003800200 */
.L_x_5110:
[----:B------:R-:W-:-:S04]  /*1fcf0*/  F2FP.BF16.F32.PACK_AB R249, RZ, R249 ;  /* 0x000000f9fff9723e */ /* 0x000fc800000010ff */
[----:B------:R-:W-:-:S07]  /*1fd00*/  PRMT R144, R249, 0x7610, R144 ;  /* 0x00007610f9907816 */ /* 0x000fce0000000090 */
.L_x_5109:
[----:B------:R-:W-:Y:S05]  /*1fd10*/  BSYNC.RECONVERGENT B3 ;  /* 0x0000000000037941 */ /* 0x000fea0003800200 */
.L_x_5108:
        /* <DEDUP_REMOVED lines=17> */
.L_x_5115:
[----:B------:R-:W-:Y:S05]  /*1fe30*/  BSYNC.RECONVERGENT B4 ;  /* 0x0000000000047941 */ /* 0x000fea0003800200 */
.L_x_5114:
[----:B------:R-:W-:-:S04]  /*1fe40*/  F2FP.BF16.F32.PACK_AB R249, RZ, R249 ;  /* 0x000000f9fff9723e */ /* 0x000fc800000010ff */
[----:B------:R-:W-:-:S07]  /*1fe50*/  PRMT R143, R249, 0x7610, R143 ;  /* 0x00007610f98f7816 */ /* 0x000fce000000008f */
.L_x_5113:
[----:B------:R-:W-:Y:S05]  /*1fe60*/  BSYNC.RECONVERGENT B3 ;  /* 0x0000000000037941 */ /* 0x000fea0003800200 */
.L_x_5112:
        /* <DEDUP_REMOVED lines=17> */
.L_x_5119:
[----:B------:R-:W-:Y:S05]  /*1ff80*/  BSYNC.RECONVERGENT B4 ;  /* 0x0000000000047941 */ /* 0x000fea0003800200 */
.L_x_5118:
[----:B------:R-:W-:-:S04]  /*1ff90*/  F2FP.BF16.F32.PACK_AB R249, RZ, R249 ;  /* 0x000000f9fff9723e */ /* 0x000fc800000010ff */
[----:B------:R-:W-:-:S07]  /*1ffa0*/  PRMT R142, R249, 0x7610, R142 ;  /* 0x00007610f98e7816 */ /* 0x000fce000000008e */
.L_x_5117:
[----:B------:R-:W-:Y:S05]  /*1ffb0*/  BSYNC.RECONVERGENT B3 ;  /* 0x0000000000037941 */ /* 0x000fea0003800200 */
.L_x_5116:
[----:B------:R-:W-:Y:S02]  /*1ffc0*/  LOP3.LUT R126, R144, 0xffff, RZ, 0xc0, !PT ;  /* 0x0000ffff907e7812 */ /* 0x000fe400078ec0ff */
[----:B------:R-:W-:-:S03]  /*1ffd0*/  PRMT R143, R143, 0x5410, R142 ;  /* 0x000054108f8f7816 */ /* 0x000fc6000000008e */
[----:B------:R-:W-:-:S05]  /*1ffe0*/  IMAD.WIDE.U32 R126, R126, 0x10000, RZ ;  /* 0x000100007e7e7825 */ /* 0x000fca00078e00ff */
[----:B------:R-:W-:Y:S02]  /*1fff0*/  LOP3.LUT R127, R143, R127, RZ, 0xfc, !PT ;  /* 0x0000007f8f7f7212 */ /* 0x000fe400078efcff */
[----:B------:R-:W-:-:S05]  /*20000*/  LOP3.LUT R126, R126, R145, RZ, 0xfc, !PT ;  /* 0x000000917e7e7212 */ /* 0x000fca00078efcff */
[----:B------:R0:W-:Y:S01]  /*20010*/  STG.E.64 desc[UR4][R124.64+0x1c00], R126 ;  /* 0x001c007e7c007986 */ /* 0x0001e2000c101b04 */
[----:B------:R-:W-:Y:S05]  /*20020*/  BRA `(.L_x_5120) ;  /* 0x0000000000107947 */ /* 0x000fea0003800000 */
.L_x_5105:
[----:B------:R-:W0:Y:S02]  /*20030*/  LDCU UR6, c[0x0][0x39c] ;  /* 0x00007380ff0677ac */ /* 0x000e240008000800 */
[----:B0-----:R-:W-:-:S13]  /*20040*/  ISETP.GE.AND P0, PT, R127, UR6, PT ;  /* 0x000000067f007c0c */ /* 0x001fda000bf06270 */
[----:B------:R-:W-:Y:S05]  /*20050*/  @P0 EXIT ;  /* 0x000000000000094d */ /* 0x000fea0003800000 */
[----:B------:R0:W-:Y:S02]  /*20060*/  STG.E.64 desc[UR4][R124.64+0x1c00], RZ ;  /* 0x001c00ff7c007986 */ /* 0x0001e4000c101b04 */
.L_x_5120:
[----:B------:R-:W-:Y:S05]  /*20070*/  BSYNC.RECONVERGENT B2 ;  /* 0x0000000000027941 */ /* 0x000fea0003800200 */
.L_x_5104:
        /* <DEDUP_REMOVED lines=16> */
.L_x_5124:
[----:B------:R-:W-:Y:S05]  /*20180*/  BSYNC.RECONVERGENT B3 ;  /* 0x0000000000037941 */ /* 0x000fea0003800200 */
.L_x_5123:
        /* <DEDUP_REMOVED lines=18> */
.L_x_5128:
[----:B------:R-:W-:Y:S05]  /*202b0*/  BSYNC.RECONVERGENT B4 ;  /* 0x0000000000047941 */ /* 0x000fea0003800200 */
.L_x_5127:
[----:B------:R-:W-:-:S04]  /*202c0*/  F2FP.BF16.F32.PACK_AB R249, RZ, R249 ;  /* 0x000000f9fff9723e */ /* 0x000fc800000010ff */
[----:B------:R-:W-:-:S07]  /*202d0*/  PRMT R140, R249, 0x7610, R140 ;  /* 0x00007610f98c7816 */ /* 0x000fce000000008c */
.L_x_5126:
[----:B------:R-:W-:Y:S05]  /*202e0*/  BSYNC.RECONVERGENT B3 ;  /* 0x0000000000037941 */ /* 0x000fea0003800200 */
.L_x_5125:
        /* <DEDUP_REMOVED lines=17> */
.L_x_5132:
[----:B------:R-:W-:Y:S05]  /*20400*/  BSYNC.RECONVERGENT B4 ;  /* 0x0000000000047941 */ /* 0x000fea0003800200 */
.L_x_5131:
[----:B------:R-:W-:-:S04]  /*20410*/  F2FP.BF16.F32.PACK_AB R249, RZ, R249 ;  /* 0x000000f9fff9723e */ /* 0x000fc800000010ff */
[----:B------:R-:W-:-:S07]  /*20420*/  PRMT R139, R249, 0x7610, R139 ;  /* 0x00007610f98b7816 */ /* 0x000fce000000008b */
.L_x_5130:
[----:B------:R-:W-:Y:S05]  /*20430*/  BSYNC.RECONVERGENT B3 ;  /* 0x0000000000037941 */ /* 0x000fea0003800200 */
.L_x_5129:
        /* <DEDUP_REMOVED lines=17> */
.L_x_5136:
[----:B------:R-:W-:Y:S05]  /*20550*/  BSYNC.RECONVERGENT B4 ;  /* 0x0000000000047941 */ /* 0x000fea0003800200 */
.L_x_5135:
[----:B------:R-:W-:-:S04]  /*20560*/  F2FP.BF16.F32.PACK_AB R249, RZ, R249 ;  /* 0x000000f9fff9723e */ /* 0x000fc800000010ff */
[----:B------:R-:W-:-:S07]  /*20570*/  PRMT R138, R249, 0x7610, R138 ;  /* 0x00007610f98a7816 */ /* 0x000fce000000008a */
.L_x_5134:
[----:B------:R-:W-:Y:S05]  /*20580*/  BSYNC.RECONVERGENT B3 ;  /* 0x0000000000037941 */ /* 0x000fea0003800200 */
.L_x_5133:
[----:B------:R-:W-:Y:S02]  /*20590*/  LOP3.LUT R126, R140, 0xffff, RZ, 0xc0, !PT ;  /* 0x0000ffff8c7e7812 */ /* 0x000fe400078ec0ff */
[----:B------:R-:W-:-:S03]  /*205a0*/  PRMT R139, R139, 0x5410, R138 ;  /* 0x000054108b8b7816 */ /* 0x000fc6000000008a */
[----:B------:R-:W-:-:S05]  /*205b0*/  IMAD.WIDE.U32 R126, R126, 0x10000, RZ ;  /* 0x000100007e7e7825 */ /* 0x000fca00078e00ff */
[----:B------:R-:W-:Y:S02]  /*205c0*/  LOP3.LUT R127, R139, R127, RZ, 0xfc, !PT ;  /* 0x0000007f8b7f7212 */ /* 0x000fe400078efcff */
[----:B------:R-:W-:-:S05]  /*205d0*/  LOP3.LUT R126, R126, R141, RZ, 0xfc, !PT ;  /* 0x0000008d7e7e7212 */ /* 0x000fca00078efcff */
[----:B------:R0:W-:Y:S01]  /*205e0*/  STG.E.64 desc[UR4][R124.64+0x1d00], R126 ;  /* 0x001d007e7c007986 */ /* 0x0001e2000c101b04 */
[----:B------:R-:W-:Y:S05]  /*205f0*/  BRA `(.L_x_5137) ;  /* 0x0000000000107947 */ /* 0x000fea0003800000 */
.L_x_5122:
[----:B------:R-:W0:Y:S02]  /*20600*/  LDCU UR6, c[0x0][0x39c] ;  /* 0x00007380ff0677ac */ /* 0x000e240008000800 */
[----:B0-----:R-:W-:-:S13]  /*20610*/  ISETP.GE.AND P0, PT, R127, UR6, PT ;  /* 0x000000067f007c0c */ /* 0x001fda000bf06270 */
[----:B------:R-:W-:Y:S05]  /*20620*/  @P0 EXIT ;  /* 0x000000000000094d */ /* 0x000fea0003800000 */
[----:B------:R0:W-:Y:S02]  /*20630*/  STG.E.64 desc[UR4][R124.64+0x1d00], RZ ;  /* 0x001d00ff7c007986 */ /* 0x0001e4000c101b04 */
.L_x_5137:
[----:B------:R-:W-:Y:S05]  /*20640*/  BSYNC.RECONVERGENT B2 ;  /* 0x0000000000027941 */ /* 0x000fea0003800200 */
.L_x_5121:
        /* <DEDUP_REMOVED lines=16> */
.L_x_5141:
[----:B------:R-:W-:Y:S05]  /*20750*/  BSYNC.RECONVERGENT B3 ;  /* 0x0000000000037941 */ /* 0x000fea0003800200 */
.L_x_5140:
        /* <DEDUP_REMOVED lines=18> */
.L_x_5145:
[----:B------:R-:W-:Y:S05]  /*20880*/  BSYNC.RECONVERGENT B4 ;  /* 0x0000000000047941 */ /* 0x000fea0003800200 */
.L_x_5144:
[----:B------:R-:W-:-:S04]  /*20890*/  F2FP.BF16.F32.PACK_AB R249, RZ, R249 ;  /* 0x000000f9fff9723e */ /* 0x000fc800000010ff */
[----:B------:R-:W-:-:S07]  /*208a0*/  PRMT R136, R249, 0x7610, R136 ;  /* 0x00007610f9887816 */ /* 0x000fce0000000088 */
.L_x_5143:
[----:B------:R-:W-:Y:S05]  /*208b0*/  BSYNC.RECONVERGENT B3 ;  /* 0x0000000000037941 */ /* 0x000fea0003800200 */
.L_x_5142:
        /* <DEDUP_REMOVED lines=17> */
.L_x_5149:
[----:B------:R-:W-:Y:S05]  /*209d0*/  BSYNC.RECONVERGENT B4 ;  /* 0x0000000000047941 */ /* 0x000fea0003800200 */
.L_x_5148:
[----:B------:R-:W-:-:S04]  /*209e0*/  F2FP.BF16.F32.PACK_AB R249, RZ, R249 ;  /* 0x000000f9fff9723e */ /* 0x000fc800000010ff */
[----:B------:R-:W-:-:S07]  /*209f0*/  PRMT R135, R249, 0x7610, R135 ;  /* 0x00007610f9877816 */ /* 0x000fce0000000087 */
.L_x_5147:
[----:B------:R-:W-:Y:S05]  /*20a00*/  BSYNC.RECONVERGENT B3 ;  /* 0x0000000000037941 */ /* 0x000fea0003800200 */
.L_x_5146:
        /* <DEDUP_REMOVED lines=17> */
.L_x_5153:
[----:B------:R-:W-:Y:S05]  /*20b20*/  BSYNC.RECONVERGENT B4 ;  /* 0x0000000000047941 */ /* 0x000fea0003800200 */
.L_x_5152:
[----:B------:R-:W-:-:S04]  /*20b30*/  F2FP.BF16.F32.PACK_AB R249, RZ, R249 ;  /* 0x000000f9fff9723e */ /* 0x000fc800000010ff */
[----:B------:R-:W-:-:S07]  /*20b40*/  PRMT R134, R249, 0x7610, R134 ;  /* 0x00007610f9867816 */ /* 0x000fce0000000086 */
.L_x_5151:
[----:B------:R-:W-:Y:S05]  /*20b50*/  BSYNC.RECONVERGENT B3 ;  /* 0x0000000000037941 */ /* 0x000fea0003800200 */
.L_x_5150:
[----:B------:R-:W-:Y:S02]  /*20b60*/  LOP3.LUT R126, R136, 0xffff, RZ, 0xc0, !PT ;  /* 0x0000ffff887e7812 */ /* 0x000fe400078ec0ff */
[----:B------:R-:W-:-:S03]  /*20b70*/  PRMT R135, R135, 0x5410, R134 ;  /* 0x0000541087877816 */ /* 0x000fc60000000086 */
[----:B------:R-:W-:-:S05]  /*20b80*/  IMAD.WIDE.U32 R126, R126, 0x10000, RZ ;  /* 0x000100007e7e7825 */ /* 0x000fca00078e00ff */
[----:B------:R-:W-:Y:S02]  /*20b90*/  LOP3.LUT R127, R135, R127, RZ, 0xfc, !PT ;  /* 0x0000007f877f7212 */ /* 0x000fe400078efcff */
[----:B------:R-:W-:-:S05]  /*20ba0*/  LOP3.LUT R126, R126, R137, RZ, 0xfc, !PT ;  /* 0x000000897e7e7212 */ /* 0x000fca00078efcff */
[----:B------:R0:W-:Y:S01]  /*20bb0*/  STG.E.64 desc[UR4][R124.64+0x1e00], R126 ;  /* 0x001e007e7c007986 */ /* 0x0001e2000c101b04 */
[----:B------:R-:W-:Y:S05]  /*20bc0*/  BRA `(.L_x_5154) ;  /* 0x0000000000107947 */ /* 0x000fea0003800000 */
.L_x_5139:
[----:B------:R-:W0:Y:S02]  /*20bd0*/  LDCU UR6, c[0x0][0x39c] ;  /* 0x00007380ff0677ac */ /* 0x000e240008000800 */
[----:B0-----:R-:W-:-:S13]  /*20be0*/  ISETP.GE.AND P0, PT, R127, UR6, PT ;  /* 0x000000067f007c0c */ /* 0x001fda000bf06270 */
[----:B------:R-:W-:Y:S05]  /*20bf0*/  @P0 EXIT ;  /* 0x000000000000094d */ /* 0x000fea0003800000 */
[----:B------:R0:W-:Y:S02]  /*20c00*/  STG.E.64 desc[UR4][R124.64+0x1e00], RZ ;  /* 0x001e00ff7c007986 */ /* 0x0001e4000c101b04 */
.L_x_5154:
[----:B------:R-:W-:Y:S05]  /*20c10*/  BSYNC.RECONVERGENT B2 ;  /* 0x0000000000027941 */ /* 0x000fea0003800200 */
.L_x_5138:
        /* <DEDUP_REMOVED lines=16> */
.L_x_5158:
[----:B------:R-:W-:Y:S05]  /*20d20*/  BSYNC.RECONVERGENT B3 ;  /* 0x0000000000037941 */ /* 0x000fea0003800200 */
.L_x_5157:
        /* <DEDUP_REMOVED lines=18> */
.L_x_5162:
[----:B------:R-:W-:Y:S05]  /*20e50*/  BSYNC.RECONVERGENT B4 ;  /* 0x0000000000047941 */ /* 0x000fea0003800200 */
.L_x_5161:
[----:B------:R-:W-:-:S04]  /*20e60*/  F2FP.BF16.F32.PACK_AB R249, RZ, R249 ;  /* 0x000000f9fff9723e */ /* 0x000fc800000010ff */
[----:B------:R-:W-:-:S07]  /*20e70*/  PRMT R132, R249, 0x7610, R132 ;  /* 0x00007610f9847816 */ /* 0x000fce0000000084 */
.L_x_5160:
[----:B------:R-:W-:Y:S05]  /*20e80*/  BSYNC.RECONVERGENT B3 ;  /* 0x0000000000037941 */ /* 0x000fea0003800200 */
.L_x_5159:
        /* <DEDUP_REMOVED lines=17> */
.L_x_5166:
[----:B------:R-:W-:Y:S05]  /*20fa0*/  BSYNC.RECONVERGENT B4 ;  /* 0x0000000000047941 */ /* 0x000fea0003800200 */
.L_x_5165:
[----:B------:R-:W-:-:S04]  /*20fb0*/  F2FP.BF16.F32.PACK_AB R249, RZ, R249 ;  /* 0x000000f9fff9723e */ /* 0x000fc800000010ff */
[----:B------:R-:W-:-:S07]  /*20fc0*/  PRMT R131, R249, 0x7610, R131 ;  /* 0x00007610f9837816 */ /* 0x000fce0000000083 */
.L_x_5164:
[----:B------:R-:W-:Y:S05]  /*20fd0*/  BSYNC.RECONVERGENT B3 ;  /* 0x0000000000037941 */ /* 0x000fea0003800200 */
.L_x_5163:
        /* <DEDUP_REMOVED lines=17> */
.L_x_5170:
[----:B------:R-:W-:Y:S05]  /*210f0*/  BSYNC.RECONVERGENT B4 ;  /* 0x0000000000047941 */ /* 0x000fea0003800200 */
.L_x_5169:
[----:B------:R-:W-:-:S04]  /*21100*/  F2FP.BF16.F32.PACK_AB R249, RZ, R249 ;  /* 0x000000f9fff9723e */ /* 0x000fc800000010ff */
[----:B------:R-:W-:-:S07]  /*21110*/  PRMT R130, R249, 0x7610, R130 ;  /* 0x00007610f9827816 */ /* 0x000fce0000000082 */
.L_x_5168:
[----:B------:R-:W-:Y:S05]  /*21120*/  BSYNC.RECONVERGENT B3 ;  /* 0x0000000000037941 */ /* 0x000fea0003800200 */
.L_x_5167:
[----:B------:R-:W-:Y:S02]  /*21130*/  LOP3.LUT R126, R132, 0xffff, RZ, 0xc0, !PT ;  /* 0x0000ffff847e7812 */ /* 0x000fe400078ec0ff */
[----:B------:R-:W-:-:S03]  /*21140*/  PRMT R131, R131, 0x5410, R130 ;  /* 0x0000541083837816 */ /* 0x000fc60000000082 */
[----:B------:R-:W-:-:S05]  /*21150*/  IMAD.WIDE.U32 R126, R126, 0x10000, RZ ;  /* 0x000100007e7e7825 */ /* 0x000fca00078e00ff */
[----:B------:R-:W-:Y:S02]  /*21160*/  LOP3.LUT R127, R131, R127, RZ, 0xfc, !PT ;  /* 0x0000007f837f7212 */ /* 0x000fe400078efcff */
[----:B------:R-:W-:-:S05]  /*21170*/  LOP3.LUT R126, R126, R133, RZ, 0xfc, !PT ;  /* 0x000000857e7e7212 */ /* 0x000fca00078efcff */
[----:B------:R0:W-:Y:S01]  /*21180*/  STG.E.64 desc[UR4][R124.64+0x1f00], R126 ;  /* 0x001f007e7c007986 */ /* 0x0001e2000c101b04 */
[----:B------:R-:W-:Y:S05]  /*21190*/  BRA `(.L_x_5171) ;  /* 0x0000000000107947 */ /* 0x000fea0003800000 */
.L_x_5156:
[----:B------:R-:W0:Y:S02]  /*211a0*/  LDCU UR6, c[0x0][0x39c] ;  /* 0x00007380ff0677ac */ /* 0x000e240008000800 */
[----:B0-----:R-:W-:-:S13]  /*211b0*/  ISETP.GE.AND P0, PT, R127, UR6, PT ;  /* 0x000000067f007c0c */ /* 0x001fda000bf06270 */
[----:B------:R-:W-:Y:S05]  /*211c0*/  @P0 EXIT ;  /* 0x000000000000094d */ /* 0x000fea0003800000 */
[----:B------:R0:W-:Y:S02]  /*211d0*/  STG.E.64 desc[UR4][R124.64+0x1f00], RZ ;  /* 0x001f00ff7c007986 */ /* 0x0001e4000c101b04 */
.L_x_5171:
[----:B------:R-:W-:Y:S05]  /*211e0*/  BSYNC.RECONVERGENT B2 ;  /* 0x0000000000027941 */ /* 0x000fea0003800200 */
.L_x_5155:
[----:B0-----:R-:W-:Y:S01]  /*211f0*/  LOP3.LUT R127, R239, 0x1000, RZ, 0xfc, !PT ;  /* 0x00001000ef7f7812 */ /* 0x001fe200078efcff */
[----:B------:R-:W-:Y:S03]  /*21200*/  BSSY.RECONVERGENT B2, `(.L_x_5172) ;  /* 0x000005b000027945 */ /* 0x000fe60003800200 */
        /* <DEDUP_REMOVED lines=11> */
[----:B------:R-:W-:Y:S01]  /*212c0*/  IMAD.MOV.U32 R127, RZ, RZ, R128 ;  /* 0x000000ffff7f7224 */ /* 0x000fe200078e0080 */
[----:B------:R-:W-:-:S07]  /*212d0*/  MOV R126, 0x212f0 ;  /* 0x000212f0007e7802 */ /* 0x000fce0000000f00 */
[----:B--2345:R-:W-:Y:S05]  /*212e0*/  CALL.REL.NOINC `($__internal_1_$__cuda_sm3x_div_rn_noftz_f32_slowpath) ;  /* 0x000000b8004c7944 */ /* 0x03cfea0003c00000 */
.L_x_5175:
[----:B------:R-:W-:Y:S05]  /*212f0*/  BSYNC.RECONVERGENT B3 ;  /* 0x0000000000037941 */ /* 0x000fea0003800200 */
.L_x_5174:
        /* <DEDUP_REMOVED lines=18> */
.L_x_5179:
[----:B------:R-:W-:Y:S05]  /*21420*/  BSYNC.RECONVERGENT B4 ;  /* 0x0000000000047941 */ /* 0x000fea0003800200 */
.L_x_5178:
[----:B------:R-:W-:-:S04]  /*21430*/  F2FP.BF16.F32.PACK_AB R249, RZ, R249 ;  /* 0x000000f9fff9723e */ /* 0x000fc800000010ff */
[----:B------:R-:W-:-:S07]  /*21440*/  PRMT R128, R249, 0x7610, R128 ;  /* 0x00007610f9807816 */ /* 0x000fce0000000080 */
.L_x_5177:
[----:B------:R-:W-:Y:S05]  /*21450*/  BSYNC.RECONVERGENT B3 ;  /* 0x0000000000037941 */ /* 0x000fea0003800200 */
.L_x_5176:
        /* <DEDUP_REMOVED lines=17> */
.L_x_5183:
[----:B------:R-:W-:Y:S05]  /*21570*/  BSYNC.RECONVERGENT B4 ;  /* 0x0000000000047941 */ /* 0x000fea0003800200 */
.L_x_5182:
[----:B------:R-:W-:-:S04]  /*21580*/  F2FP.BF16.F32.PACK_AB R249, RZ, R249 ;  /* 0x000000f9fff9723e */ /* 0x000fc800000010ff */
[----:B------:R-:W-:-:S07]  /*21590*/  PRMT R129, R249, 0x7610, R129 ;  /* 0x00007610f9817816 */ /* 0x000fce0000000081 */
.L_x_5181:
[----:B------:R-:W-:Y:S05]  /*215a0*/  BSYNC.RECONVERGENT B3 ;  /* 0x0000000000037941 */ /* 0x000fea0003800200 */
.L_x_5180:
        /* <DEDUP_REMOVED lines=17> */
.L_x_5187:
[----:B------:R-:W-:Y:S05]  /*216c0*/  BSYNC.RECONVERGENT B4 ;  /* 0x0000000000047941 */ /* 0x000fea0003800200 */
.L_x_5186:
[----:B------:R-:W-:-:S04]  /*216d0*/  F2FP.BF16.F32.PACK_AB R249, RZ, R249 ;  /* 0x000000f9fff9723e */ /* 0x000fc800000010ff */
[----:B------:R-:W-:-:S07]  /*216e0*/  PRMT R126, R249, 0x7610, R126 ;  /* 0x00007610f97e7816 */ /* 0x000fce000000007e */
.L_x_5185:
[----:B------:R-:W-:Y:S05]  /*216f0*/  BSYNC.RECONVERGENT B3 ;  /* 0x0000000000037941 */ /* 0x000fea0003800200 */
.L_x_5184:
[----:B------:R-:W-:Y:S02]  /*21700*/  LOP3.LUT R122, R128, 0xffff, RZ, 0xc0, !PT ;  /* 0x0000ffff807a7812 */ /* 0x000fe400078ec0ff */
[----:B------:R-:W-:-:S03]  /*21710*/  PRMT R129, R129, 0x5410, R126 ;  /* 0x0000541081817816 */ /* 0x000fc6000000007e */
[----:B------:R-:W-:-:S05]  /*21720*/  IMAD.WIDE.U32 R122, R122, 0x10000, RZ ;  /* 0x000100007a7a7825 */ /* 0x000fca00078e00ff */
[----:B------:R-:W-:Y:S02]  /*21730*/  LOP3.LUT R123, R129, R123, RZ, 0xfc, !PT ;  /* 0x0000007b817b7212 */ /* 0x000fe400078efcff */
[----:B------:R-:W-:-:S05]  /*21740*/  LOP3.LUT R122, R122, R131, RZ, 0xfc, !PT ;  /* 0x000000837a7a7212 */ /* 0x000fca00078efcff */
[----:B------:R0:W-:Y:S01]  /*21750*/  STG.E.64 desc[UR4][R124.64+0x2000], R122 ;  /* 0x0020007a7c007986 */ /* 0x0001e2000c101b04 */
[----:B------:R-:W-:Y:S05]  /*21760*/  BRA `(.L_x_5188) ;  /* 0x0000000000107947 */ /* 0x000fea0003800000 */
.L_x_5173:
[----:B------:R-:W0:Y:S02]  /*21770*/  LDCU UR6, c[0x0][0x39c] ;  /* 0x00007380ff0677ac */ /* 0x000e240008000800 */
[----:B0-----:R-:W-:-:S13]  /*21780*/  ISETP.GE.AND P0, PT, R127, UR6, PT ;  /* 0x000000067f007c0c */ /* 0x001fda000bf06270 */
[----:B------:R-:W-:Y:S05]  /*21790*/  @P0 EXIT ;  /* 0x000000000000094d */ /* 0x000fea0003800000 */
[----:B------:R0:W-:Y:S02]  /*217a0*/  STG.E.64 desc[UR4][R124.64+0x2000], RZ ;  /* 0x002000ff7c007986 */ /* 0x0001e4000c101b04 */
.L_x_5188:
[----:B------:R-:W-:Y:S05]  /*217b0*/  BSYNC.RECONVERGENT B2 ;  /* 0x0000000000027941 */ /* 0x000fea0003800200 */
.L_x_5172:
[----:B------:R-:W-:Y:S01]  /*217c0*/  IADD3 R121, PT, PT, R239, 0x1080, RZ ;  /* 0x00001080ef797810 */ /* 0x000fe20007ffe0ff */
[----:B------:R-:W-:Y:S03]  /*217d0*/  BSSY.RECONVERGENT B2, `(.L_x_5189) ;  /* 0x000005d000027945 */ /* 0x000fe60003800200 */
[----:B------:R-:W-:-:S13]  /*217e0*/  ISETP.GT.AND P0, PT, R121, R248, PT ;  /* 0x000000f87900720c */ /* 0x000fda0003f04270 */
[----:B------:R-:W-:Y:S05]  /*217f0*/  @P0 BRA `(.L_x_5190) ;  /* 0x0000000400580947 */ /* 0x000fea0003800000 */
[----:B0-----:R-:W2:Y:S01]  /*21800*/  LDL R123, [R1+0x4] ;  /* 0x00000400017b7983 */ /* 0x001ea20000100800 */
        /* <DEDUP_REMOVED lines=9> */
[----:B------:R-:W-:Y:S01]  /*218a0*/  IMAD.MOV.U32 R127, RZ, RZ, R123 ;  /* 0x000000ffff7f7224 */ /* 0x000fe200078e007b */
[----:B------:R-:W-:-:S07]  /*218b0*/  MOV R126, 0x218d0 ;  /* 0x000218d0007e7802 */ /* 0x000fce0000000f00 */
[----:B-1-345:R-:W-:Y:S05]  /*218c0*/  CALL.REL.NOINC `($__internal_1_$__cuda_sm3x_div_rn_noftz_f32_slowpath) ;  /* 0x000000b000d47944 */ /* 0x03afea0003c00000 */
.L_x_5192:
[----:B------:R-:W-:Y:S05]  /*218d0*/  BSYNC.RECONVERGENT B3 ;  /* 0x0000000000037941 */ /* 0x000fea0003800200 */
.L_x_5191:
[----:B------:R-:W-:Y:S01]  /*218e0*/  IADD3 R121, PT, PT, R239, 0x1081, RZ ;  /* 0x00001081ef797810 */ /* 0x000fe20007ffe0ff */
[----:B------:R0:W2:Y:S01]  /*218f0*/  F2F.BF16.F32 R129, R249 ;  /* 0x000000f900817304 */ /* 0x0000a20000202000 */
[----:B------:R-:W-:Y:S02]  /*21900*/  BSSY.RECONVERGENT B3, `(.L_x_5193) ;  /* 0x0000014000037945 */ /* 0x000fe40003800200 */
[----:B------:R-:W-:Y:S02]  /*21910*/  ISETP.GT.U32.AND P0, PT, R121, R248, PT ;  /* 0x000000f87900720c */ /* 0x000fe40003f04070 */
[----:B------:R-:W-:-:S11]  /*21920*/  PRMT R121, RZ, 0x7610, R121 ;  /* 0x00007610ff797816 */ /* 0x000fd60000000079 */
[----:B0-2---:R-:W-:Y:S05]  /*21930*/  @P0 BRA `(.L_x_5194) ;  /* 0x0000000000400947 */ /* 0x005fea0003800000 */
[----:B------:R-:W2:Y:S01]  /*21940*/  LDL R123, [R1] ;  /* 0x00000000017b7983 */ /* 0x000ea20000100800 */
        /* <DEDUP_REMOVED lines=12> */
.L_x_5196:
[----:B------:R-:W-:Y:S05]  /*21a10*/  BSYNC.RECONVERGENT B4 ;  /* 0x0000000000047941 */ /* 0x000fea0003800200 */
.L_x_5195:
[----:B------:R-:W-:-:S04]  /*21a20*/  F2FP.BF16.F32.PACK_AB R249, RZ, R249 ;  /* 0x000000f9fff9723e */ /* 0x000fc800000010ff */
[----:B------:R-:W-:-:S07]  /*21a30*/  PRMT R121, R249, 0x7610, R121 ;  /* 0x00007610f9797816 */ /* 0x000fce0000000079 */
.L_x_5194:
[----:B------:R-:W-:Y:S05]  /*21a40*/  BSYNC.RECONVERGENT B3 ;  /* 0x0000000000037941 */ /* 0x000fea0003800200 */
.L_x_5193:
        /* <DEDUP_REMOVED lines=17> */
.L_x_5200:
[----:B------:R-:W-:Y:S05]  /*21b60*/  BSYNC.RECONVERGENT B4 ;  /* 0x0000000000047941 */ /* 0x000fea0003800200 */
.L_x_5199:
[----:B------:R-:W-:-:S04]  /*21b70*/  F2FP.BF16.F32.PACK_AB R249, RZ, R249 ;  /* 0x000000f9fff9723e */ /* 0x000fc800000010ff */
[----:B------:R-:W-:-:S07]  /*21b80*/  PRMT R122, R249, 0x7610, R122 ;  /* 0x00007610f97a7816 */ /* 0x000fce000000007a */
.L_x_5198:
[----:B------:R-:W-:Y:S05]  /*21b90*/  BSYNC.RECONVERGENT B3 ;  /* 0x0000000000037941 */ /* 0x000fea0003800200 */
.L_x_5197:
[----:B------:R-:W-:Y:S01]  /*21ba0*/  IADD3 R123, PT, PT, R239, 0x1083, RZ ;  /* 0x00001083ef7b7810 */ /* 0x000fe20007ffe0ff */
[----:B------:R-:W-:Y:S03]  /*21bb0*/  BSSY.RECONVERGENT B3, `(.L_x_5201) ;  /* 0x0000013000037945 */ /* 0x000fe60003800200 */
[----:B------:R-:W-:Y:S02]  /*21bc0*/  ISETP.GT.U32.AND P0, PT, R123, R248, PT ;  /* 0x000000f87b00720c */ /* 0x000fe40003f04070 */
[----:B------:R-:W-:-:S11]  /*21bd0*/  PRMT R123, RZ, 0x7610, R123 ;  /* 0x00007610ff7b7816 */ /* 0x000fd6000000007b */
        /* <DEDUP_REMOVED lines=13> */
.L_x_5204:
[----:B------:R-:W-:Y:S05]  /*21cb0*/  BSYNC.RECONVERGENT B4 ;  /* 0x0000000000047941 */ /* 0x000fea0003800200 */
.L_x_5203:
[----:B------:R-:W-:-:S04]  /*21cc0*/  F2FP.BF16.F32.PACK_AB R249, RZ, R249 ;  /* 0x000000f9fff9723e */ /* 0x000fc800000010ff */
[----:B------:R-:W-:-:S07]  /*21cd0*/  PRMT R123, R249, 0x7610, R123 ;  /* 0x00007610f97b7816 */ /* 0x000fce000000007b */
.L_x_5202:
[----:B------:R-:W-:Y:S05]  /*21ce0*/  BSYNC.RECONVERGENT B3 ;  /* 0x0000000000037941 */ /* 0x000fea0003800200 */
.L_x_5201:
[----:B------:R-:W-:Y:S02]  /*21cf0*/  LOP3.LUT R121, R121, 0xffff, RZ, 0xc0, !PT ;  /* 0x0000ffff79797812 */ /* 0x000fe400078ec0ff */
[----:B------:R-:W-:-:S03]  /*21d00*/  PRMT R123, R122, 0x5410, R123 ;  /* 0x000054107a7b7816 */ /* 0x000fc6000000007b */
[----:B------:R-:W-:-:S05]  /*21d10*/  IMAD.WIDE.U32 R120, R121, 0x10000, RZ ;  /* 0x0001000079787825 */ /* 0x000fca00078e00ff */
[----:B------:R-:W-:Y:S02]  /*21d20*/  LOP3.LUT R121, R123, R121, RZ, 0xfc, !PT ;  /* 0x000000797b797212 */ /* 0x000fe400078efcff */
[----:B------:R-:W-:-:S05]  /*21d30*/  LOP3.LUT R120, R120, R129, RZ, 0xfc, !PT ;  /* 0x0000008178787212 */ /* 0x000fca00078efcff */
[----:B------:R0:W-:Y:S01]  /*21d40*/  STG.E.64 desc[UR4][R124.64+0x2100], R120 ;  /* 0x002100787c007986 */ /* 0x0001e2000c101b04 */
[----:B------:R-:W-:Y:S05]  /*21d50*/  BRA `(.L_x_5205) ;  /* 0x0000000000107947 */ /* 0x000fea0003800000 */
.L_x_5190:
[----:B------:R-:W0:Y:S02]  /*21d60*/  LDCU UR6, c[0x0][0x39c] ;  /* 0x00007380ff0677ac */ /* 0x000e240008000800 */
[----:B0-----:R-:W-:-:S13]  /*21d70*/  ISETP.GE.AND P0, PT, R121, UR6, PT ;  /* 0x0000000679007c0c */ /* 0x001fda000bf06270 */
[----:B------:R-:W-:Y:S05]  /*21d80*/  @P0 EXIT ;  /* 0x000000000000094d */ /* 0x000fea0003800000 */
[----:B------:R0:W-:Y:S02]  /*21d90*/  STG.E.64 desc[UR4][R124.64+0x2100], RZ ;  /* 0x002100ff7c007986 */ /* 0x0001e4000c101b04 */
.L_x_5205:
[----:B------:R-:W-:Y:S05]  /*21da0*/  BSYNC.RECONVERGENT B2 ;  /* 0x0000000000027941 */ /* 0x000fea0003800200 */
.L_x_5189:
[----:B0-----:R-:W-:Y:S01]  /*21db0*/  IADD3 R121, PT, PT, R239, 0x1100, RZ ;  /* 0x00001100ef797810 */ /* 0x001fe20007ffe0ff */
        /* <DEDUP_REMOVED lines=15> */
.L_x_5209:
[----:B------:R-:W-:Y:S05]  /*21eb0*/  BSYNC.RECONVERGENT B3 ;  /* 0x0000000000037941 */ /* 0x000fea0003800200 */
.L_x_5208:
[----:B------:R-:W-:Y:S01]  /*21ec0*/  IADD3 R119, PT, PT, R239, 0x1101, RZ ;  /* 0x00001101ef777810 */ /* 0x000fe20007ffe0ff */
[----:B------:R0:W1:Y:S01]  /*21ed0*/  F2F.BF16.F32 R123, R249 ;  /* 0x000000f9007b7304 */ /* 0x0000620000202000 */
[----:B------:R-:W-:Y:S02]  /*21ee0*/  BSSY.RECONVERGENT B3, `(.L_x_5210) ;  /* 0x0000013000037945 */ /* 0x000fe40003800200 */
[----:B------:R-:W-:Y:S02]  /*21ef0*/  ISETP.GT.U32.AND P0, PT, R119, R248, PT ;  /* 0x000000f87700720c */ /* 0x000fe40003f04070 */
[----:B------:R-:W-:-:S11]  /*21f00*/  PRMT R119, RZ, 0x7610, R119 ;  /* 0x00007610ff777816 */ /* 0x000fd60000000077 */
        /* <DEDUP_REMOVED lines=13> */
.L_x_5213:
[----:B------:R-:W-:Y:S05]  /*21fe0*/  BSYNC.RECONVERGENT B4 ;  /* 0x0000000000047941 */ /* 0x000fea0003800200 */
.L_x_5212:
[----:B------:R-:W-:-:S04]  /*21ff0*/  F2FP.BF16.F32.PACK_AB R249, RZ, R249 ;  /* 0x000000f9fff9723e */ /* 0x000fc800000010ff */
[----:B------:R-:W-:-:S07]  /*22000*/  PRMT R119, R249, 0x7610, R119 ;  /* 0x00007610f9777816 */ /* 0x000fce0000000077 */
.L_x_5211:
[----:B------:R-:W-:Y:S05]  /*22010*/  BSYNC.RECONVERGENT B3 ;  /* 0x0000000000037941 */ /* 0x000fea0003800200 */
.L_x_5210:
        /* <DEDUP_REMOVED lines=17> */
.L_x_5217:
[----:B------:R-:W-:Y:S05]  /*22130*/  BSYNC.RECONVERGENT B4 ;  /* 0x0000000000047941 */ /* 0x000fea0003800200 */
.L_x_5216:
[----:B------:R-:W-:-:S04]  /*22140*/  F2FP.BF16.F32.PACK_AB R249, RZ, R249 ;  /* 0x000000f9fff9723e */ /* 0x000fc800000010ff */
[----:B------:R-:W-:-:S07]  /*22150*/  PRMT R118, R249, 0x7610, R118 ;  /* 0x00007610f9767816 */ /* 0x000fce0000000076 */
.L_x_5215:
[----:B------:R-:W-:Y:S05]  /*22160*/  BSYNC.RECONVERGENT B3 ;  /* 0x0000000000037941 */ /* 0x000fea0003800200 */
.L_x_5214:
        /* <DEDUP_REMOVED lines=17> */
.L_x_5221:
[----:B------:R-:W-:Y:S05]  /*22280*/  BSYNC.RECONVERGENT B4 ;  /* 0x0000000000047941 */ /* 0x000fea0003800200 */
.L_x_5220:
[----:B------:R-:W-:-:S04]  /*22290*/  F2FP.BF16.F32.PACK_AB R249, RZ, R249 ;  /* 0x000000f9fff9723e */ /* 0x000fc800000010ff */
[----:B------:R-:W-:-:S07]  /*222a0*/  PRMT R121, R249, 0x7610, R121 ;  /* 0x00007610f9797816 */ /* 0x000fce0000000079 */
.L_x_5219:
[----:B------:R-:W-:Y:S05]  /*222b0*/  BSYNC.RECONVERGENT B3 ;  /* 0x0000000000037941 */ /* 0x000fea0003800200 */
.L_x_5218:
[----:B------:R-:W-:Y:S02]  /*222c0*/  LOP3.LUT R116, R119, 0xffff, RZ, 0xc0, !PT ;  /* 0x0000ffff77747812 */ /* 0x000fe400078ec0ff */
[----:B------:R-:W-:-:S03]  /*222d0*/  PRMT R121, R118, 0x5410, R121 ;  /* 0x0000541076797816 */ /* 0x000fc60000000079 */
[----:B------:R-:W-:-:S05]  /*222e0*/  IMAD.WIDE.U32 R116, R116, 0x10000, RZ ;  /* 0x0001000074747825 */ /* 0x000fca00078e00ff */
[----:B------:R-:W-:Y:S02]  /*222f0*/  LOP3.LUT R117, R121, R117, RZ, 0xfc, !PT ;  /* 0x0000007579757212 */ /* 0x000fe400078efcff */
[----:B------:R-:W-:-:S05]  /*22300*/  LOP3.LUT R116, R116, R123, RZ, 0xfc, !PT ;  /* 0x0000007b74747212 */ /* 0x000fca00078efcff */
[----:B------:R0:W-:Y:S01]  /*22310*/  STG.E.64 desc[UR4][R124.64+0x2200], R116 ;  /* 0x002200747c007986 */ /* 0x0001e2000c101b04 */
[----:B------:R-:W-:Y:S05]  /*22320*/  BRA `(.L_x_5222) ;  /* 0x0000000000107947 */ /* 0x000fea0003800000 */
.L_x_5207:
[----:B------:R-:W0:Y:S02]  /*22330*/  LDCU UR6, c[0x0][0x39c] ;  /* 0x00007380ff0677ac */ /* 0x000e240008000800 */
[----:B0-----:R-:W-:-:S13]  /*22340*/  ISETP.GE.AND P0, PT, R121, UR6, PT ;  /* 0x0000000679007c0c */ /* 0x001fda000bf06270 */
[----:B------:R-:W-:Y:S05]  /*22350*/  @P0 EXIT ;  /* 0x000000000000094d */ /* 0x000fea0003800000 */
[----:B------:R0:W-:Y:S02]  /*22360*/  STG.E.64 desc[UR4][R124.64+0x2200], RZ ;  /* 0x002200ff7c007986 */ /* 0x0001e4000c101b04 */
.L_x_5222:
[----:B------:R-:W-:Y:S05]  /*22370*/  BSYNC.RECONVERGENT B2 ;  /* 0x0000000000027941 */ /* 0x000fea0003800200 */
.L_x_5206:
        /* <DEDUP_REMOVED lines=16> */
.L_x_5226:
[----:B------:R-:W-:Y:S05]  /*22480*/  BSYNC.RECONVERGENT B3 ;  /* 0x0000000000037941 */ /* 0x000fea0003800200 */
.L_x_5225:
        /* <DEDUP_REMOVED lines=18> */
.L_x_5230:
[----:B------:R-:W-:Y:S05]  /*225b0*/  BSYNC.RECONVERGENT B4 ;  /* 0x0000000000047941 */ /* 0x000fea0003800200 */
.L_x_5229:
[----:B------:R-:W-:-:S04]  /*225c0*/  F2FP.BF16.F32.PACK_AB R249, RZ, R249 ;  /* 0x000000f9fff9723e */ /* 0x000fc800000010ff */
[----:B------:R-:W-:-:S07]  /*225d0*/  PRMT R115, R249, 0x7610, R115 ;  /* 0x00007610f9737816 */ /* 0x000fce0000000073 */
.L_x_5228:
[----:B------:R-:W-:Y:S05]  /*225e0*/  BSYNC.RECONVERGENT B3 ;  /* 0x0000000000037941 */ /* 0x000fea0003800200 */
.L_x_5227:
        /* <DEDUP_REMOVED lines=17> */
.L_x_5234:
[----:B------:R-:W-:Y:S05]  /*22700*/  BSYNC.RECONVERGENT B4 ;  /* 0x0000000000047941 */ /* 0x000fea0003800200 */
.L_x_5233:
[----:B------:R-:W-:-:S04]  /*22710*/  F2FP.BF16.F32.PACK_AB R249, RZ, R249 ;  /* 0x000000f9fff9723e */ /* 0x000fc800000010ff */
[----:B------:R-:W-:-:S07]  /*22720*/  PRMT R114, R249, 0x7610, R114 ;  /* 0x00007610f9727816 */ /* 0x000fce0000000072 */
.L_x_5232:
[----:B------:R-:W-:Y:S05]  /*22730*/  BSYNC.RECONVERGENT B3 ;  /* 0x0000000000037941 */ /* 0x000fea0003800200 */
.L_x_5231:
        /* <DEDUP_REMOVED lines=17> */
.L_x_5238:
[----:B------:R-:W-:Y:S05]  /*22850*/  BSYNC.RECONVERGENT B4 ;  /* 0x0000000000047941 */ /* 0x000fea0003800200 */
.L_x_5237:
[----:B------:R-:W-:-:S04]  /*22860*/  F2FP.BF16.F32.PACK_AB R249, RZ, R249 ;  /* 0x000000f9fff9723e */ /* 0x000fc800000010ff */
[----:B------:R-:W-:-:S07]  /*22870*/  PRMT R117, R249, 0x7610, R117 ;  /* 0x00007610f9757816 */ /* 0x000fce0000000075 */
.L_x_5236:
[----:B------:R-:W-:Y:S05]  /*22880*/  BSYNC.RECONVERGENT B3 ;  /* 0x0000000000037941 */ /* 0x000fea0003800200 */
.L_x_5235:
[----:B------:R-:W-:Y:S02]  /*22890*/  LOP3.LUT R112, R115, 0xffff, RZ, 0xc0, !PT ;  /* 0x0000ffff73707812 */ /* 0x000fe400078ec0ff */
[----:B------:R-:W-:-:S03]  /*228a0*/  PRMT R117, R114, 0x5410, R117 ;  /* 0x0000541072757816 */ /* 0x000fc60000000075 */
[----:B------:R-:W-:-:S05]  /*228b0*/  IMAD.WIDE.U32 R112, R112, 0x10000, RZ ;  /* 0x0001000070707825 */ /* 0x000fca00078e00ff */
[----:B------:R-:W-:Y:S02]  /*228c0*/  LOP3.LUT R113, R117, R113, RZ, 0xfc, !PT ;  /* 0x0000007175717212 */ /* 0x000fe400078efcff */
[----:B------:R-:W-:-:S05]  /*228d0*/  LOP3.LUT R112, R112, R119, RZ, 0xfc, !PT ;  /* 0x0000007770707212 */ /* 0x000fca00078efcff */
[----:B------:R0:W-:Y:S01]  /*228e0*/  STG.E.64 desc[UR4][R124.64+0x2300], R112 ;  /* 0x002300707c007986 */ /* 0x0001e2000c101b04 */
[----:B------:R-:W-:Y:S05]  /*228f0*/  BRA `(.L_x_5239) ;  /* 0x0000000000107947 */ /* 0x000fea0003800000 */
.L_x_5224:
[----:B------:R-:W0:Y:S02]  /*22900*/  LDCU UR6, c[0x0][0x39c] ;  /* 0x00007380ff0677ac */ /* 0x000e240008000800 */
[----:B0-----:R-:W-:-:S13]  /*22910*/  ISETP.GE.AND P0, PT, R117, UR6, PT ;  /* 0x0000000675007c0c */ /* 0x001fda000bf06270 */
[----:B------:R-:W-:Y:S05]  /*22920*/  @P0 EXIT ;  /* 0x000000000000094d */ /* 0x000fea0003800000 */
[----:B------:R0:W-:Y:S02]  /*22930*/  STG.E.64 desc[UR4][R124.64+0x2300], RZ ;  /* 0x002300ff7c007986 */ /* 0x0001e4000c101b04 */
.L_x_5239:
[----:B------:R-:W-:Y:S05]  /*22940*/  BSYNC.RECONVERGENT B2 ;  /* 0x0000000000027941 */ /* 0x000fea0003800200 */
.L_x_5223:
        /* <DEDUP_REMOVED lines=16> */
.L_x_5243:
[----:B------:R-:W-:Y:S05]  /*22a50*/  BSYNC.RECONVERGENT B3 ;  /* 0x0000000000037941 */ /* 0x000fea0003800200 */
.L_x_5242:
        /* <DEDUP_REMOVED lines=18> */
.L_x_5247:
[----:B------:R-:W-:Y:S05]  /*22b80*/  BSYNC.RECONVERGENT B4 ;  /* 0x0000000000047941 */ /* 0x000fea0003800200 */
.L_x_5246:
[----:B------:R-:W-:-:S04]  /*22b90*/  F2FP.BF16.F32.PACK_AB R249, RZ, R249 ;  /* 0x000000f9fff9723e */ /* 0x000fc800000010ff */
[----:B------:R-:W-:-:S07]  /*22ba0*/  PRMT R111, R249, 0x7610, R111 ;  /* 0x00007610f96f7816 */ /* 0x000fce000000006f */
.L_x_5245:
[----:B------:R-:W-:Y:S05]  /*22bb0*/  BSYNC.RECONVERGENT B3 ;  /* 0x0000000000037941 */ /* 0x000fea0003800200 */
.L_x_5244:
        /* <DEDUP_REMOVED lines=17> */
.L_x_5251:
[----:B------:R-:W-:Y:S05]  /*22cd0*/  BSYNC.RECONVERGENT B4 ;  /* 0x0000000000047941 */ /* 0x000fea0003800200 */
.L_x_5250:
[----:B------:R-:W-:-:S04]  /*22ce0*/  F2FP.BF16.F32.PACK_AB R249, RZ, R249 ;  /* 0x000000f9fff9723e */ /* 0x000fc800000010ff */
[----:B------:R-:W-:-:S07]  /*22cf0*/  PRMT R110, R249, 0x7610, R110 ;  /* 0x00007610f96e7816 */ /* 0x000fce000000006e */
.L_x_5249:
[----:B------:R-:W-:Y:S05]  /*22d00*/  BSYNC.RECONVERGENT B3 ;  /* 0x0000000000037941 */ /* 0x000fea0003800200 */
.L_x_5248:
        /* <DEDUP_REMOVED lines=17> */
.L_x_5255:
[----:B------:R-:W-:Y:S05]  /*22e20*/  BSYNC.RECONVERGENT B4 ;  /* 0x0000000000047941 */ /* 0x000fea0003800200 */
.L_x_5254:
[----:B------:R-:W-:-:S04]  /*22e30*/  F2FP.BF16.F32.PACK_AB R249, RZ, R249 ;  /* 0x000000f9fff9723e */ /* 0x000fc800000010ff */
[----:B------:R-:W-:-:S07]  /*22e40*/  PRMT R113, R249, 0x7610, R113 ;  /* 0x00007610f9717816 */ /* 0x000fce0000000071 */
.L_x_5253:
[----:B------:R-:W-:Y:S05]  /*22e50*/  BSYNC.RECONVERGENT B3 ;  /* 0x0000000000037941 */ /* 0x000fea0003800200 */
.L_x_5252:
[----:B------:R-:W-:Y:S02]  /*22e60*/  LOP3.LUT R108, R111, 0xffff, RZ, 0xc0, !PT ;  /* 0x0000ffff6f6c7812 */ /* 0x000fe400078ec0ff */
[----:B------:R-:W-:-:S03]  /*22e70*/  PRMT R113, R110, 0x5410, R113 ;  /* 0x000054106e717816 */ /* 0x000fc60000000071 */
[----:B------:R-:W-:-:S05]  /*22e80*/  IMAD.WIDE.U32 R108, R108, 0x10000, RZ ;  /* 0x000100006c6c7825 */ /* 0x000fca00078e00ff */
[----:B------:R-:W-:Y:S02]  /*22e90*/  LOP3.LUT R109, R113, R109, RZ, 0xfc, !PT ;  /* 0x0000006d716d7212 */ /* 0x000fe400078efcff */
[----:B------:R-:W-:-:S05]  /*22ea0*/  LOP3.LUT R108, R108, R115, RZ, 0xfc, !PT ;  /* 0x000000736c6c7212 */ /* 0x000fca00078efcff */
[----:B------:R0:W-:Y:S01]  /*22eb0*/  STG.E.64 desc[UR4][R124.64+0x2400], R108 ;  /* 0x0024006c7c007986 */ /* 0x0001e2000c101b04 */
[----:B------:R-:W-:Y:S05]  /*22ec0*/  BRA `(.L_x_5256) ;  /* 0x0000000000107947 */ /* 0x000fea0003800000 */
.L_x_5241:
[----:B------:R-:W0:Y:S02]  /*22ed0*/  LDCU UR6, c[0x0][0x39c] ;  /* 0x00007380ff0677ac */ /* 0x000e240008000800 */
[----:B0-----:R-:W-:-:S13]  /*22ee0*/  ISETP.GE.AND P0, PT, R113, UR6, PT ;  /* 0x0000000671007c0c */ /* 0x001fda000bf06270 */
[----:B------:R-:W-:Y:S05]  /*22ef0*/  @P0 EXIT ;  /* 0x000000000000094d */ /* 0x000fea0003800000 */
[----:B------:R0:W-:Y:S02]  /*22f00*/  STG.E.64 desc[UR4][R124.64+0x2400], RZ ;  /* 0x002400ff7c007986 */ /* 0x0001e4000c101b04 */
.L_x_5256:
[----:B------:R-:W-:Y:S05]  /*22f10*/  BSYNC.RECONVERGENT B2 ;  /* 0x0000000000027941 */ /* 0x000fea0003800200 */
.L_x_5240:
        /* <DEDUP_REMOVED lines=16> */
.L_x_5260:
[----:B------:R-:W-:Y:S05]  /*23020*/  BSYNC.RECONVERGENT B3 ;  /* 0x0000000000037941 */ /* 0x000fea0003800200 */
.L_x_5259:
        /* <DEDUP_REMOVED lines=18> */
.L_x_5264:
[----:B------:R-:W-:Y:S05]  /*23150*/  BSYNC.RECONVERGENT B4 ;  /* 0x0000000000047941 */ /* 0x000fea0003800200 */
.L_x_5263:
[----:B------:R-:W-:-:S04]  /*23160*/  F2FP.BF16.F32.PACK_AB R249, RZ, R249 ;  /* 0x000000f9fff9723e */ /* 0x000fc800000010ff */
[----:B------:R-:W-:-:S07]  /*23170*/  PRMT R107, R249, 0x7610, R107 ;  /* 0x00007610f96b7816 */ /* 0x000fce000000006b */
.L_x_5262:
[----:B------:R-:W-:Y:S05]  /*23180*/  BSYNC.RECONVERGENT B3 ;  /* 0x0000000000037941 */ /* 0x000fea0003800200 */
.L_x_5261:
        /* <DEDUP_REMOVED lines=17> */
.L_x_5268:
[----:B------:R-:W-:Y:S05]  /*232a0*/  BSYNC.RECONVERGENT B4 ;  /* 0x0000000000047941 */ /* 0x000fea0003800200 */
.L_x_5267:
[----:B------:R-:W-:-:S04]  /*232b0*/  F2FP.BF16.F32.PACK_AB R249, RZ, R249 ;  /* 0x000000f9fff9723e */ /* 0x000fc800000010ff */
[----:B------:R-:W-:-:S07]  /*232c0*/  PRMT R106, R249, 0x7610, R106 ;  /* 0x00007610f96a7816 */ /* 0x000fce000000006a */
.L_x_5266:
[----:B------:R-:W-:Y:S05]  /*232d0*/  BSYNC.RECONVERGENT B3 ;  /* 0x0000000000037941 */ /* 0x000fea0003800200 */
.L_x_5265:
        /* <DEDUP_REMOVED lines=17> */
.L_x_5272:
[----:B------:R-:W-:Y:S05]  /*233f0*/  BSYNC.RECONVERGENT B4 ;  /* 0x0000000000047941 */ /* 0x000fea0003800200 */
.L_x_5271:
[----:B------:R-:W-:-:S04]  /*23400*/  F2FP.BF16.F32.PACK_AB R249, RZ, R249 ;  /* 0x000000f9fff9723e */ /* 0x000fc800000010ff */
[----:B------:R-:W-:-:S07]  /*23410*/  PRMT R109, R249, 0x7610, R109 ;  /* 0x00007610f96d7816 */ /* 0x000fce000000006d */
.L_x_5270:
[----:B------:R-:W-:Y:S05]  /*23420*/  BSYNC.RECONVERGENT B3 ;  /* 0x0000000000037941 */ /* 0x000fea0003800200 */
.L_x_5269:
[----:B------:R-:W-:Y:S02]  /*23430*/  LOP3.LUT R104, R107, 0xffff, RZ, 0xc0, !PT ;  /* 0x0000ffff6b687812 */ /* 0x000fe400078ec0ff */
[----:B------:R-:W-:-:S03]  /*23440*/  PRMT R109, R106, 0x5410, R109 ;  /* 0x000054106a6d7816 */ /* 0x000fc6000000006d */
[----:B------:R-:W-:-:S05]  /*23450*/  IMAD.WIDE.U32 R104, R104, 0x10000, RZ ;  /* 0x0001000068687825 */ /* 0x000fca00078e00ff */
[----:B------:R-:W-:Y:S02]  /*23460*/  LOP3.LUT R105, R109, R105, RZ, 0xfc, !PT ;  /* 0x000000696d697212 */ /* 0x000fe400078efcff */
[----:B------:R-:W-:-:S05]  /*23470*/  LOP3.LUT R104, R104, R111, RZ, 0xfc, !PT ;  /* 0x0000006f68687212 */ /* 0x000fca00078efcff */
[----:B------:R0:W-:Y:S01]  /*23480*/  STG.E.64 desc[UR4][R124.64+0x2500], R104 ;  /* 0x002500687c007986 */ /* 0x0001e2000c101b04 */
[----:B------:R-:W-:Y:S05]  /*23490*/  BRA `(.L_x_5273) ;  /* 0x0000000000107947 */ /* 0x000fea0003800000 */
.L_x_5258:
[----:B------:R-:W0:Y:S02]  /*234a0*/  LDCU UR6, c[0x0][0x39c] ;  /* 0x00007380ff0677ac */ /* 0x000e240008000800 */
[----:B0-----:R-:W-:-:S13]  /*234b0*/  ISETP.GE.AND P0, PT, R109, UR6, PT ;  /* 0x000000066d007c0c */ /* 0x001fda000bf06270 */
[----:B------:R-:W-:Y:S05]  /*234c0*/  @P0 EXIT ;  /* 0x000000000000094d */ /* 0x000fea0003800000 */
[----:B------:R0:W-:Y:S02]  /*234d0*/  STG.E.64 desc[UR4][R124.64+0x2500], RZ ;  /* 0x002500ff7c007986 */ /* 0x0001e4000c101b04 */
.L_x_5273:
[----:B------:R-:W-:Y:S05]  /*234e0*/  BSYNC.RECONVERGENT B2 ;  /* 0x0000000000027941 */ /* 0x000fea0003800200 */
.L_x_5257:
        /* <DEDUP_REMOVED lines=16> */
.L_x_5277:
[----:B------:R-:W-:Y:S05]  /*235f0*/  BSYNC.RECONVERGENT B3 ;  /* 0x0000000000037941 */ /* 0x000fea0003800200 */
.L_x_5276:
        /* <DEDUP_REMOVED lines=18> */
.L_x_5281:
[----:B------:R-:W-:Y:S05]  /*23720*/  BSYNC.RECONVERGENT B4 ;  /* 0x0000000000047941 */ /* 0x000fea0003800200 */
.L_x_5280:
[----:B------:R-:W-:-:S04]  /*23730*/  F2FP.BF16.F32.PACK_AB R249, RZ, R249 ;  /* 0x000000f9fff9723e */ /* 0x000fc800000010ff */
[----:B------:R-:W-:-:S07]  /*23740*/  PRMT R103, R249, 0x7610, R103 ;  /* 0x00007610f9677816 */ /* 0x000fce0000000067 */
.L_x_5279:
[----:B------:R-:W-:Y:S05]  /*23750*/  BSYNC.RECONVERGENT B3 ;  /* 0x0000000000037941 */ /* 0x000fea0003800200 */
.L_x_5278:
        /* <DEDUP_REMOVED lines=17> */
.L_x_5285:
[----:B------:R-:W-:Y:S05]  /*23870*/  BSYNC.RECONVERGENT B4 ;  /* 0x0000000000047941 */ /* 0x000fea0003800200 */
.L_x_5284:
[----:B------:R-:W-:-:S04]  /*23880*/  F2FP.BF16.F32.PACK_AB R249, RZ, R249 ;  /* 0x000000f9fff9723e */ /* 0x000fc800000010ff */
[----:B------:R-:W-:-:S07]  /*23890*/  PRMT R102, R249, 0x7610, R102 ;  /* 0x00007610f9667816 */ /* 0x000fce0000000066 */
.L_x_5283:
[----:B------:R-:W-:Y:S05]  /*238a0*/  BSYNC.RECONVERGENT B3 ;  /* 0x0000000000037941 */ /* 0x000fea0003800200 */
.L_x_5282:
        /* <DEDUP_REMOVED lines=17> */
.L_x_5289:
[----:B------:R-:W-:Y:S05]  /*239c0*/  BSYNC.RECONVERGENT B4 ;  /* 0x0000000000047941 */ /* 0x000fea0003800200 */
.L_x_5288:
[----:B------:R-:W-:-:S04]  /*239d0*/  F2FP.BF16.F32.PACK_AB R249, RZ, R249 ;  /* 0x000000f9fff9723e */ /* 0x000fc800000010ff */
[----:B------:R-:W-:-:S07]  /*239e0*/  PRMT R105, R249, 0x7610, R105 ;  /* 0x00007610f9697816 */ /* 0x000fce0000000069 */
.L_x_5287:
[----:B------:R-:W-:Y:S05]  /*239f0*/  BSYNC.RECONVERGENT B3 ;  /* 0x0000000000037941 */ /* 0x000fea0003800200 */
.L_x_5286:
[----:B------:R-:W-:Y:S02]  /*23a00*/  LOP3.LUT R100, R103, 0xffff, RZ, 0xc0, !PT ;  /* 0x0000ffff67647812 */ /* 0x000fe400078ec0ff */
[----:B------:R-:W-:-:S03]  /*23a10*/  PRMT R105, R102, 0x5410, R105 ;  /* 0x0000541066697816 */ /* 0x000fc60000000069 */
[----:B------:R-:W-:-:S05]  /*23a20*/  IMAD.WIDE.U32 R100, R100, 0x10000, RZ ;  /* 0x0001000064647825 */ /* 0x000fca00078e00ff */
[----:B------:R-:W-:Y:S02]  /*23a30*/  LOP3.LUT R101, R105, R101, RZ, 0xfc, !PT ;  /* 0x0000006569657212 */ /* 0x000fe400078efcff */
[----:B------:R-:W-:-:S05]  /*23a40*/  LOP3.LUT R100, R100, R107, RZ, 0xfc, !PT ;  /* 0x0000006b64647212 */ /* 0x000fca00078efcff */
[----:B------:R0:W-:Y:S01]  /*23a50*/  STG.E.64 desc[UR4][R124.64+0x2600], R100 ;  /* 0x002600647c007986 */ /* 0x0001e2000c101b04 */
[----:B------:R-:W-:Y:S05]  /*23a60*/  BRA `(.L_x_5290) ;  /* 0x0000000000107947 */ /* 0x000fea0003800000 */
.L_x_5275:
[----:B------:R-:W0:Y:S02]  /*23a70*/  LDCU UR6, c[0x0][0x39c] ;  /* 0x00007380ff0677ac */ /* 0x000e240008000800 */
[----:B0-----:R-:W-:-:S13]  /*23a80*/  ISETP.GE.AND P0, PT, R105, UR6, PT ;  /* 0x0000000669007c0c */ /* 0x001fda000bf06270 */
[----:B------:R-:W-:Y:S05]  /*23a90*/  @P0 EXIT ;  /* 0x000000000000094d */ /* 0x000fea0003800000 */
[----:B------:R0:W-:Y:S02]  /*23aa0*/  STG.E.64 desc[UR4][R124.64+0x2600], RZ ;  /* 0x002600ff7c007986 */ /* 0x0001e4000c101b04 */
.L_x_5290:
[----:B------:R-:W-:Y:S05]  /*23ab0*/  BSYNC.RECONVERGENT B2 ;  /* 0x0000000000027941 */ /* 0x000fea0003800200 */
.L_x_5274:
        /* <DEDUP_REMOVED lines=16> */
.L_x_5294:
[----:B------:R-:W-:Y:S05]  /*23bc0*/  BSYNC.RECONVERGENT B3 ;  /* 0x0000000000037941 */ /* 0x000fea0003800200 */
.L_x_5293:
        /* <DEDUP_REMOVED lines=18> */
.L_x_5298:
[----:B------:R-:W-:Y:S05]  /*23cf0*/  BSYNC.RECONVERGENT B4 ;  /* 0x0000000000047941 */ /* 0x000fea0003800200 */
.L_x_5297:
[----:B------:R-:W-:-:S04]  /*23d00*/  F2FP.BF16.F32.PACK_AB R249, RZ, R249 ;  /* 0x000000f9fff9723e */ /* 0x000fc800000010ff */
[----:B------:R-:W-:-:S07]  /*23d10*/  PRMT R99, R249, 0x7610, R99 ;  /* 0x00007610f9637816 */ /* 0x000fce0000000063 */
.L_x_5296:
[----:B------:R-:W-:Y:S05]  /*23d20*/  BSYNC.RECONVERGENT B3 ;  /* 0x0000000000037941 */ /* 0x000fea0003800200 */
.L_x_5295:
        /* <DEDUP_REMOVED lines=17> */
.L_x_5302:
[----:B------:R-:W-:Y:S05]  /*23e40*/  BSYNC.RECONVERGENT B4 ;  /* 0x0000000000047941 */ /* 0x000fea0003800200 */
.L_x_5301:
[----:B------:R-:W-:-:S04]  /*23e50*/  F2FP.BF16.F32.PACK_AB R249, RZ, R249 ;  /* 0x000000f9fff9723e */ /* 0x000fc800000010ff */
[----:B------:R-:W-:-:S07]  /*23e60*/  PRMT R98, R249, 0x7610, R98 ;  /* 0x00007610f9627816 */ /* 0x000fce0000000062 */
.L_x_5300:
[----:B------:R-:W-:Y:S05]  /*23e70*/  BSYNC.RECONVERGENT B3 ;  /* 0x0000000000037941 */ /* 0x000fea0003800200 */
.L_x_5299:
        /* <DEDUP_REMOVED lines=17> */
.L_x_5306:
[----:B------:R-:W-:Y:S05]  /*23f90*/  BSYNC.RECONVERGENT B4 ;  /* 0x0000000000047941 */ /* 0x000fea0003800200 */
.L_x_5305:
[----:B------:R-:W-:-:S04]  /*23fa0*/  F2FP.BF16.F32.PACK_AB R249, RZ, R249 ;  /* 0x000000f9fff9723e */ /* 0x000fc800000010ff */
[----:B------:R-:W-:-:S07]  /*23fb0*/  PRMT R101, R249, 0x7610, R101 ;  /* 0x00007610f9657816 */ /* 0x000fce0000000065 */
.L_x_5304:
[----:B------:R-:W-:Y:S05]  /*23fc0*/  BSYNC.RECONVERGENT B3 ;  /* 0x0000000000037941 */ /* 0x000fea0003800200 */
.L_x_5303:
[----:B------:R-:W-:Y:S02]  /*23fd0*/  LOP3.LUT R96, R99, 0xffff, RZ, 0xc0, !PT ;  /* 0x0000ffff63607812 */ /* 0x000fe400078ec0ff */
[----:B------:R-:W-:-:S03]  /*23fe0*/  PRMT R101, R98, 0x5410, R101 ;  /* 0x0000541062657816 */ /* 0x000fc60000000065 */
[----:B------:R-:W-:-:S05]  /*23ff0*/  IMAD.WIDE.U32 R96, R96, 0x10000, RZ ;  /* 0x0001000060607825 */ /* 0x000fca00078e00ff */
[----:B------:R-:W-:Y:S02]  /*24000*/  LOP3.LUT R97, R101, R97, RZ, 0xfc, !PT ;  /* 0x0000006165617212 */ /* 0x000fe400078efcff */
[----:B------:R-:W-:-:S05]  /*24010*/  LOP3.LUT R96, R96, R103, RZ, 0xfc, !PT ;  /* 0x0000006760607212 */ /* 0x000fca00078efcff */
[----:B------:R0:W-:Y:S01]  /*24020*/  STG.E.64 desc[UR4][R124.64+0x2700], R96 ;  /* 0x002700607c007986 */ /* 0x0001e2000c101b04 */
[----:B------:R-:W-:Y:S05]  /*24030*/  BRA `(.L_x_5307) ;  /* 0x0000000000107947 */ /* 0x000fea0003800000 */
.L_x_5292:
[----:B------:R-:W0:Y:S02]  /*24040*/  LDCU UR6, c[0x0][0x39c] ;  /* 0x00007380ff0677ac */ /* 0x000e240008000800 */
[----:B0-----:R-:W-:-:S13]  /*24050*/  ISETP.GE.AND P0, PT, R101, UR6, PT ;  /* 0x0000000665007c0c */ /* 0x001fda000bf06270 */
[----:B------:R-:W-:Y:S05]  /*24060*/  @P0 EXIT ;  /* 0x000000000000094d */ /* 0x000fea0003800000 */
[----:B------:R0:W-:Y:S02]  /*24070*/  STG.E.64 desc[UR4][R124.64+0x2700], RZ ;  /* 0x002700ff7c007986 */ /* 0x0001e4000c101b04 */
.L_x_5307:
[----:B------:R-:W-:Y:S05]  /*24080*/  BSYNC.RECONVERGENT B2 ;  /* 0x0000000000027941 */ /* 0x000fea0003800200 */
.L_x_5291:
        /* <DEDUP_REMOVED lines=16> */
.L_x_5311:
[----:B------:R-:W-:Y:S05]  /*24190*/  BSYNC.RECONVERGENT B3 ;  /* 0x0000000000037941 */ /* 0x000fea0003800200 */
.L_x_5310:
        /* <DEDUP_REMOVED lines=18> */
.L_x_5315:
[----:B------:R-:W-:Y:S05]  /*242c0*/  BSYNC.RECONVERGENT B4 ;  /* 0x0000000000047941 */ /* 0x000fea0003800200 */
.L_x_5314:
[----:B------:R-:W-:-:S04]  /*242d0*/  F2FP.BF16.F32.PACK_AB R249, RZ, R249 ;  /* 0x000000f9fff9723e */ /* 0x000fc800000010ff */
[----:B------:R-:W-:-:S07]  /*242e0*/  PRMT R95, R249, 0x7610, R95 ;  /* 0x00007610f95f7816 */ /* 0x000fce000000005f */
.L_x_5313:
[----:B------:R-:W-:Y:S05]  /*242f0*/  BSYNC.RECONVERGENT B3 ;  /* 0x0000000000037941 */ /* 0x000fea0003800200 */
.L_x_5312:
        /* <DEDUP_REMOVED lines=17> */
.L_x_5319:
[----:B------:R-:W-:Y:S05]  /*24410*/  BSYNC.RECONVERGENT B4 ;  /* 0x0000000000047941 */ /* 0x000fea0003800200 */
.L_x_5318:
[----:B------:R-:W-:-:S04]  /*24420*/  F2FP.BF16.F32.PACK_AB R249, RZ, R249 ;  /* 0x000000f9fff9723e */ /* 0x000fc800000010ff */
[----:B------:R-:W-:-:S07]  /*24430*/  PRMT R94, R249, 0x7610, R94 ;  /* 0x00007610f95e7816 */ /* 0x000fce000000005e */
.L_x_5317:
[----:B------:R-:W-:Y:S05]  /*24440*/  BSYNC.RECONVERGENT B3 ;  /* 0x0000000000037941 */ /* 0x000fea0003800200 */
.L_x_5316:
        /* <DEDUP_REMOVED lines=17> */
.L_x_5323:
[----:B------:R-:W-:Y:S05]  /*24560*/  BSYNC.RECONVERGENT B4 ;  /* 0x0000000000047941 */ /* 0x000fea0003800200 */
.L_x_5322:
[----:B------:R-:W-:-:S04]  /*24570*/  F2FP.BF16.F32.PACK_AB R249, RZ, R249 ;  /* 0x000000f9fff9723e */ /* 0x000fc800000010ff */
[----:B------:R-:W-:-:S07]  /*24580*/  PRMT R97, R249, 0x7610, R97 ;  /* 0x00007610f9617816 */ /* 0x000fce0000000061 */
.L_x_5321:
[----:B------:R-:W-:Y:S05]  /*24590*/  BSYNC.RECONVERGENT B3 ;  /* 0x0000000000037941 */ /* 0x000fea0003800200 */
.L_x_5320:
[----:B------:R-:W-:Y:S02]  /*245a0*/  LOP3.LUT R92, R95, 0xffff, RZ, 0xc0, !PT ;  /* 0x0000ffff5f5c7812 */ /* 0x000fe400078ec0ff */
[----:B------:R-:W-:-:S03]  /*245b0*/  PRMT R97, R94, 0x5410, R97 ;  /* 0x000054105e617816 */ /* 0x000fc60000000061 */
[----:B------:R-:W-:-:S05]  /*245c0*/  IMAD.WIDE.U32 R92, R92, 0x10000, RZ ;  /* 0x000100005c5c7825 */ /* 0x000fca00078e00ff */
[----:B------:R-:W-:Y:S02]  /*245d0*/  LOP3.LUT R93, R97, R93, RZ, 0xfc, !PT ;  /* 0x0000005d615d7212 */ /* 0x000fe400078efcff */
[----:B------:R-:W-:-:S05]  /*245e0*/  LOP3.LUT R92, R92, R99, RZ, 0xfc, !PT ;  /* 0x000000635c5c7212 */ /* 0x000fca00078efcff */
[----:B------:R0:W-:Y:S01]  /*245f0*/  STG.E.64 desc[UR4][R124.64+0x2800], R92 ;  /* 0x0028005c7c007986 */ /* 0x0001e2000c101b04 */
[----:B------:R-:W-:Y:S05]  /*24600*/  BRA `(.L_x_5324) ;  /* 0x0000000000107947 */ /* 0x000fea0003800000 */
.L_x_5309:
[----:B------:R-:W0:Y:S02]  /*24610*/  LDCU UR6, c[0x0][0x39c] ;  /* 0x00007380ff0677ac */ /* 0x000e240008000800 */
[----:B0-----:R-:W-:-:S13]  /*24620*/  ISETP.GE.AND P0, PT, R97, UR6, PT ;  /* 0x0000000661007c0c */ /* 0x001fda000bf06270 */
[----:B------:R-:W-:Y:S05]  /*24630*/  @P0 EXIT ;  /* 0x000000000000094d */ /* 0x000fea0003800000 */
[----:B------:R0:W-:Y:S02]  /*24640*/  STG.E.64 desc[UR4][R124.64+0x2800], RZ ;  /* 0x002800ff7c007986 */ /* 0x0001e4000c101b04 */
.L_x_5324:
[----:B------:R-:W-:Y:S05]  /*24650*/  BSYNC.RECONVERGENT B2 ;  /* 0x0000000000027941 */ /* 0x000fea0003800200 */
.L_x_5308:
        /* <DEDUP_REMOVED lines=16> */
.L_x_5328:
[----:B------:R-:W-:Y:S05]  /*24760*/  BSYNC.RECONVERGENT B3 ;  /* 0x0000000000037941 */ /* 0x000fea0003800200 */
.L_x_5327:
        /* <DEDUP_REMOVED lines=18> */
.L_x_5332:
[----:B------:R-:W-:Y:S05]  /*24890*/  BSYNC.RECONVERGENT B4 ;  /* 0x0000000000047941 */ /* 0x000fea0003800200 */
.L_x_5331:
[----:B------:R-:W-:-:S04]  /*248a0*/  F2FP.BF16.F32.PACK_AB R249, RZ, R249 ;  /* 0x000000f9fff9723e */ /* 0x000fc800000010ff */
[----:B------:R-:W-:-:S07]  /*248b0*/  PRMT R91, R249, 0x7610, R91 ;  /* 0x00007610f95b7816 */ /* 0x000fce000000005b */
.L_x_5330:
[----:B------:R-:W-:Y:S05]  /*248c0*/  BSYNC.RECONVERGENT B3 ;  /* 0x0000000000037941 */ /* 0x000fea0003800200 */
.L_x_5329:
        /* <DEDUP_REMOVED lines=17> */
.L_x_5336:
[----:B------:R-:W-:Y:S05]  /*249e0*/  BSYNC.RECONVERGENT B4 ;  /* 0x0000000000047941 */ /* 0x000fea0003800200 */
.L_x_5335:
[----:B------:R-:W-:-:S04]  /*249f0*/  F2FP.BF16.F32.PACK_AB R249, RZ, R249 ;  /* 0x000000f9fff9723e */ /* 0x000fc800000010ff */
[----:B------:R-:W-:-:S07]  /*24a00*/  PRMT R90, R249, 0x7610, R90 ;  /* 0x00007610f95a7816 */ /* 0x000fce000000005a */
.L_x_5334:
[----:B------:R-:W-:Y:S05]  /*24a10*/  BSYNC.RECONVERGENT B3 ;  /* 0x0000000000037941 */ /* 0x000fea0003800200 */
.L_x_5333:
        /* <DEDUP_REMOVED lines=17> */
.L_x_5340:
[----:B------:R-:W-:Y:S05]  /*24b30*/  BSYNC.RECONVERGENT B4 ;  /* 0x0000000000047941 */ /* 0x000fea0003800200 */
.L_x_5339:
[----:B------:R-:W-:-:S04]  /*24b40*/  F2FP.BF16.F32.PACK_AB R249, RZ, R249 ;  /* 0x000000f9fff9723e */ /* 0x000fc800000010ff */
[----:B------:R-:W-:-:S07]  /*24b50*/  PRMT R93, R249, 0x7610, R93 ;  /* 0x00007610f95d7816 */ /* 0x000fce000000005d */
.L_x_5338:
[----:B------:R-:W-:Y:S05]  /*24b60*/  BSYNC.RECONVERGENT B3 ;  /* 0x0000000000037941 */ /* 0x000fea0003800200 */
.L_x_5337:
[----:B------:R-:W-:Y:S02]  /*24b70*/  LOP3.LUT R88, R91, 0xffff, RZ, 0xc0, !PT ;  /* 0x0000ffff5b587812 */ /* 0x000fe400078ec0ff */
[----:B------:R-:W-:-:S03]  /*24b80*/  PRMT R93, R90, 0x5410, R93 ;  /* 0x000054105a5d7816 */ /* 0x000fc6000000005d */
[----:B------:R-:W-:-:S05]  /*24b90*/  IMAD.WIDE.U32 R88, R88, 0x10000, RZ ;  /* 0x0001000058587825 */ /* 0x000fca00078e00ff */
[----:B------:R-:W-:Y:S02]  /*24ba0*/  LOP3.LUT R89, R93, R89, RZ, 0xfc, !PT ;  /* 0x000000595d597212 */ /* 0x000fe400078efcff */
[----:B------:R-:W-:-:S05]  /*24bb0*/  LOP3.LUT R88, R88, R95, RZ, 0xfc, !PT ;  /* 0x0000005f58587212 */ /* 0x000fca00078efcff */
[----:B------:R0:W-:Y:S01]  /*24bc0*/  STG.E.64 desc[UR4][R124.64+0x2900], R88 ;  /* 0x002900587c007986 */ /* 0x0001e2000c101b04 */
[----:B------:R-:W-:Y:S05]  /*24bd0*/  BRA `(.L_x_5341) ;  /* 0x0000000000107947 */ /* 0x000fea0003800000 */
.L_x_5326:
[----:B------:R-:W0:Y:S02]  /*24be0*/  LDCU UR6, c[0x0][0x39c] ;  /* 0x00007380ff0677ac */ /* 0x000e240008000800 */
[----:B0-----:R-:W-:-:S13]  /*24bf0*/  ISETP.GE.AND P0, PT, R93, UR6, PT ;  /* 0x000000065d007c0c */ /* 0x001fda000bf06270 */
[----:B------:R-:W-:Y:S05]  /*24c00*/  @P0 EXIT ;  /* 0x000000000000094d */ /* 0x000fea0003800000 */
[----:B------:R0:W-:Y:S02]  /*24c10*/  STG.E.64 desc[UR4][R124.64+0x2900], RZ ;  /* 0x002900ff7c007986 */ /* 0x0001e4000c101b04 */
.L_x_5341:
[----:B------:R-:W-:Y:S05]  /*24c20*/  BSYNC.RECONVERGENT B2 ;  /* 0x0000000000027941 */ /* 0x000fea0003800200 */
.L_x_5325:
        /* <DEDUP_REMOVED lines=16> */
.L_x_5345:
[----:B------:R-:W-:Y:S05]  /*24d30*/  BSYNC.RECONVERGENT B3 ;  /* 0x0000000000037941 */ /* 0x000fea0003800200 */
.L_x_5344:
        /* <DEDUP_REMOVED lines=18> */
.L_x_5349:
[----:B------:R-:W-:Y:S05]  /*24e60*/  BSYNC.RECONVERGENT B4 ;  /* 0x0000000000047941 */ /* 0x000fea0003800200 */
.L_x_5348:
[----:B------:R-:W-:-:S04]  /*24e70*/  F2FP.BF16.F32.PACK_AB R249, RZ, R249 ;  /* 0x000000f9fff9723e */ /* 0x000fc800000010ff */
[----:B------:R-:W-:-:S07]  /*24e80*/  PRMT R87, R249, 0x7610, R87 ;  /* 0x00007610f9577816 */ /* 0x000fce0000000057 */
.L_x_5347:
[----:B------:R-:W-:Y:S05]  /*24e90*/  BSYNC.RECONVERGENT B3 ;  /* 0x0000000000037941 */ /* 0x000fea0003800200 */
.L_x_5346:
        /* <DEDUP_REMOVED lines=17> */
.L_x_5353:
[----:B------:R-:W-:Y:S05]  /*24fb0*/  BSYNC.RECONVERGENT B4 ;  /* 0x0000000000047941 */ /* 0x000fea0003800200 */
.L_x_5352:
[----:B------:R-:W-:-:S04]  /*24fc0*/  F2FP.BF16.F32.PACK_AB R249, RZ, R249 ;  /* 0x000000f9fff9723e */ /* 0x000fc800000010ff */
[----:B------:R-:W-:-:S07]  /*24fd0*/  PRMT R86, R249, 0x7610, R86 ;  /* 0x00007610f9567816 */ /* 0x000fce0000000056 */
.L_x_5351:
[----:B------:R-:W-:Y:S05]  /*24fe0*/  BSYNC.RECONVERGENT B3 ;  /* 0x0000000000037941 */ /* 0x000fea0003800200 */
.L_x_5350:
        /* <DEDUP_REMOVED lines=17> */
.L_x_5357:
[----:B------:R-:W-:Y:S05]  /*25100*/  BSYNC.RECONVERGENT B4 ;  /* 0x0000000000047941 */ /* 0x000fea0003800200 */
.L_x_5356:
[----:B------:R-:W-:-:S04]  /*25110*/  F2FP.BF16.F32.PACK_AB R249, RZ, R249 ;  /* 0x000000f9fff9723e */ /* 0x000fc800000010ff */
[----:B------:R-:W-:-:S07]  /*25120*/  PRMT R89, R249, 0x7610, R89 ;  /* 0x00007610f9597816 */ /* 0x000fce0000000059 */
.L_x_5355:
[----:B------:R-:W-:Y:S05]  /*25130*/  BSYNC.RECONVERGENT B3 ;  /* 0x0000000000037941 */ /* 0x000fea0003800200 */
.L_x_5354:
[----:B------:R-:W-:Y:S02]  /*25140*/  LOP3.LUT R84, R87, 0xffff, RZ, 0xc0, !PT ;  /* 0x0000ffff57547812 */ /* 0x000fe400078ec0ff */
[----:B------:R-:W-:-:S03]  /*25150*/  PRMT R89, R86, 0x5410, R89 ;  /* 0x0000541056597816 */ /* 0x000fc60000000059 */
[----:B------:R-:W-:-:S05]  /*25160*/  IMAD.WIDE.U32 R84, R84, 0x10000, RZ ;  /* 0x0001000054547825 */ /* 0x000fca00078e00ff */
[----:B------:R-:W-:Y:S02]  /*25170*/  LOP3.LUT R85, R89, R85, RZ, 0xfc, !PT ;  /* 0x0000005559557212 */ /* 0x000fe400078efcff */
[----:B------:R-:W-:-:S05]  /*25180*/  LOP3.LUT R84, R84, R91, RZ, 0xfc, !PT ;  /* 0x0000005b54547212 */ /* 0x000fca00078efcff */
[----:B------:R0:W-:Y:S01]  /*25190*/  STG.E.64 desc[UR4][R124.64+0x2a00], R84 ;  /* 0x002a00547c007986 */ /* 0x0001e2000c101b04 */
[----:B------:R-:W-:Y:S05]  /*251a0*/  BRA `(.L_x_5358) ;  /* 0x0000000000107947 */ /* 0x000fea0003800000 */
.L_x_5343:
[----:B------:R-:W0:Y:S02]  /*251b0*/  LDCU UR6, c[0x0][0x39c] ;  /* 0x00007380ff0677ac */ /* 0x000e240008000800 */
[----:B0-----:R-:W-:-:S13]  /*251c0*/  ISETP.GE.AND P0, PT, R89, UR6, PT ;  /* 0x0000000659007c0c */ /* 0x001fda000bf06270 */
[----:B------:R-:W-:Y:S05]  /*251d0*/  @P0 EXIT ;  /* 0x000000000000094d */ /* 0x000fea0003800000 */
[----:B------:R0:W-:Y:S02]  /*251e0*/  STG.E.64 desc[UR4][R124.64+0x2a00], RZ ;  /* 0x002a00ff7c007986 */ /* 0x0001e4000c101b04 */
.L_x_5358:
[----:B------:R-:W-:Y:S05]  /*251f0*/  BSYNC.RECONVERGENT B2 ;  /* 0x0000000000027941 */ /* 0x000fea0003800200 */
.L_x_5342:
        /* <DEDUP_REMOVED lines=16> */
.L_x_5362:
[----:B------:R-:W-:Y:S05]  /*25300*/  BSYNC.RECONVERGENT B3 ;  /* 0x0000000000037941 */ /* 0x000fea0003800200 */
.L_x_5361:
        /* <DEDUP_REMOVED lines=18> */
.L_x_5366:
[----:B------:R-:W-:Y:S05]  /*25430*/  BSYNC.RECONVERGENT B4 ;  /* 0x0000000000047941 */ /* 0x000fea0003800200 */
.L_x_5365:
[----:B------:R-:W-:-:S04]  /*25440*/  F2FP.BF16.F32.PACK_AB R249, RZ, R249 ;  /* 0x000000f9fff9723e */ /* 0x000fc800000010ff */
[----:B------:R-:W-:-:S07]  /*25450*/  PRMT R83, R249, 0x7610, R83 ;  /* 0x00007610f9537816 */ /* 0x000fce0000000053 */
.L_x_5364:
[----:B------:R-:W-:Y:S05]  /*25460*/  BSYNC.RECONVERGENT B3 ;  /* 0x0000000000037941 */ /* 0x000fea0003800200 */
.L_x_5363:
        /* <DEDUP_REMOVED lines=17> */
.L_x_5370:
[----:B------:R-:W-:Y:S05]  /*25580*/  BSYNC.RECONVERGENT B4 ;  /* 0x0000000000047941 */ /* 0x000fea0003800200 */
.L_x_5369:
[----:B------:R-:W-:-:S04]  /*25590*/  F2FP.BF16.F32.PACK_AB R249, RZ, R249 ;  /* 0x000000f9fff9723e */ /* 0x000fc800000010ff */
[----:B------:R-:W-:-:S07]  /*255a0*/  PRMT R82, R249, 0x7610, R82 ;  /* 0x00007610f9527816 */ /* 0x000fce0000000052 */
.L_x_5368:
[----:B------:R-:W-:Y:S05]  /*255b0*/  BSYNC.RECONVERGENT B3 ;  /* 0x0000000000037941 */ /* 0x000fea0003800200 */
.L_x_5367:
        /* <DEDUP_REMOVED lines=17> */
.L_x_5374:
[----:B------:R-:W-:Y:S05]  /*256d0*/  BSYNC.RECONVERGENT B4 ;  /* 0x0000000000047941 */ /* 0x000fea0003800200 */
.L_x_5373:
[----:B------:R-:W-:-:S04]  /*256e0*/  F2FP.BF16.F32.PACK_AB R249, RZ, R249 ;  /* 0x000000f9fff9723e */ /* 0x000fc800000010ff */
[----:B------:R-:W-:-:S07]  /*256f0*/  PRMT R85, R249, 0x7610, R85 ;  /* 0x00007610f9557816 */ /* 0x000fce0000000055 */
.L_x_5372:
[----:B------:R-:W-:Y:S05]  /*25700*/  BSYNC.RECONVERGENT B3 ;  /* 0x0000000000037941 */ /* 0x000fea0003800200 */
.L_x_5371:
[----:B------:R-:W-:Y:S02]  /*25710*/  LOP3.LUT R80, R83, 0xffff, RZ, 0xc0, !PT ;  /* 0x0000ffff53507812 */ /* 0x000fe400078ec0ff */
[----:B------:R-:W-:-:S03]  /*25720*/  PRMT R85, R82, 0x5410, R85 ;  /* 0x0000541052557816 */ /* 0x000fc60000000055 */
[----:B------:R-:W-:-:S05]  /*25730*/  IMAD.WIDE.U32 R80, R80, 0x10000, RZ ;  /* 0x0001000050507825 */ /* 0x000fca00078e00ff */
[----:B------:R-:W-:Y:S02]  /*25740*/  LOP3.LUT R81, R85, R81, RZ, 0xfc, !PT ;  /* 0x0000005155517212 */ /* 0x000fe400078efcff */
[----:B------:R-:W-:-:S05]  /*25750*/  LOP3.LUT R80, R80, R87, RZ, 0xfc, !PT ;  /* 0x0000005750507212 */ /* 0x000fca00078efcff */
[----:B------:R0:W-:Y:S01]  /*25760*/  STG.E.64 desc[UR4][R124.64+0x2b00], R80 ;  /* 0x002b00507c007986 */ /* 0x0001e2000c101b04 */
[----:B------:R-:W-:Y:S05]  /*25770*/  BRA `(.L_x_5375) ;  /* 0x0000000000107947 */ /* 0x000fea0003800000 */
.L_x_5360:
[----:B------:R-:W0:Y:S02]  /*25780*/  LDCU UR6, c[0x0][0x39c] ;  /* 0x00007380ff0677ac */ /* 0x000e240008000800 */
[----:B0-----:R-:W-:-:S13]  /*25790*/  ISETP.GE.AND P0, PT, R85, UR6, PT ;  /* 0x0000000655007c0c */ /* 0x001fda000bf06270 */
[----:B------:R-:W-:Y:S05]  /*257a0*/  @P0 EXIT ;  /* 0x000000000000094d */ /* 0x000fea0003800000 */
[----:B------:R0:W-:Y:S02]  /*257b0*/  STG.E.64 desc[UR4][R124.64+0x2b00], RZ ;  /* 0x002b00ff7c007986 */ /* 0x0001e4000c101b04 */
.L_x_5375:
[----:B------:R-:W-:Y:S05]  /*257c0*/  BSYNC.RECONVERGENT B2 ;  /* 0x0000000000027941 */ /* 0x000fea0003800200 */
.L_x_5359:
        /* <DEDUP_REMOVED lines=16> */
.L_x_5379:
[----:B------:R-:W-:Y:S05]  /*258d0*/  BSYNC.RECONVERGENT B3 ;  /* 0x0000000000037941 */ /* 0x000fea0003800200 */
.L_x_5378:
        /* <DEDUP_REMOVED lines=18> */
.L_x_5383:
[----:B------:R-:W-:Y:S05]  /*25a00*/  BSYNC.RECONVERGENT B4 ;  /* 0x0000000000047941 */ /* 0x000fea0003800200 */
.L_x_5382:
[----:B------:R-:W-:-:S04]  /*25a10*/  F2FP.BF16.F32.PACK_AB R249, RZ, R249 ;  /* 0x000000f9fff9723e */ /* 0x000fc800000010ff */
[----:B------:R-:W-:-:S07]  /*25a20*/  PRMT R79, R249, 0x7610, R79 ;  /* 0x00007610f94f7816 */ /* 0x000fce000000004f */
.L_x_5381:
[----:B------:R-:W-:Y:S05]  /*25a30*/  BSYNC.RECONVERGENT B3 ;  /* 0x0000000000037941 */ /* 0x000fea0003800200 */
.L_x_5380:
        /* <DEDUP_REMOVED lines=17> */
.L_x_5387:
[----:B------:R-:W-:Y:S05]  /*25b50*/  BSYNC.RECONVERGENT B4 ;  /* 0x0000000000047941 */ /* 0x000fea0003800200 */
.L_x_5386:
[----:B------:R-:W-:-:S04]  /*25b60*/  F2FP.BF16.F32.PACK_AB R249, RZ, R249 ;  /* 0x000000f9fff9723e */ /* 0x000fc800000010ff */
[----:B------:R-:W-:-:S07]  /*25b70*/  PRMT R78, R249, 0x7610, R78 ;  /* 0x00007610f94e7816 */ /* 0x000fce000000004e */
.L_x_5385:
[----:B------:R-:W-:Y:S05]  /*25b80*/  BSYNC.RECONVERGENT B3 ;  /* 0x0000000000037941 */ /* 0x000fea0003800200 */
.L_x_5384:
        /* <DEDUP_REMOVED lines=17> */
.L_x_5391:
[----:B------:R-:W-:Y:S05]  /*25ca0*/  BSYNC.RECONVERGENT B4 ;  /* 0x0000000000047941 */ /* 0x000fea0003800200 */
.L_x_5390:
[----:B------:R-:W-:-:S04]  /*25cb0*/  F2FP.BF16.F32.PACK_AB R249, RZ, R249 ;  /* 0x000000f9fff9723e */ /* 0x000fc800000010ff */
[----:B------:R-:W-:-:S07]  /*25cc0*/  PRMT R81, R249, 0x7610, R81 ;  /* 0x00007610f9517816 */ /* 0x000fce0000000051 */
.L_x_5389:
[----:B------:R-:W-:Y:S05]  /*25cd0*/  BSYNC.RECONVERGENT B3 ;  /* 0x0000000000037941 */ /* 0x000fea0003800200 */
.L_x_5388:
[----:B------:R-:W-:Y:S02]  /*25ce0*/  LOP3.LUT R76, R79, 0xffff, RZ, 0xc0, !PT ;  /* 0x0000ffff4f4c7812 */ /* 0x000fe400078ec0ff */
[----:B------:R-:W-:-:S03]  /*25cf0*/  PRMT R81, R78, 0x5410, R81 ;  /* 0x000054104e517816 */ /* 0x000fc60000000051 */
[----:B------:R-:W-:-:S05]  /*25d00*/  IMAD.WIDE.U32 R76, R76, 0x10000, RZ ;  /* 0x000100004c4c7825 */ /* 0x000fca00078e00ff */
[----:B------:R-:W-:Y:S02]  /*25d10*/  LOP3.LUT R77, R81, R77, RZ, 0xfc, !PT ;  /* 0x0000004d514d7212 */ /* 0x000fe400078efcff */
[----:B------:R-:W-:-:S05]  /*25d20*/  LOP3.LUT R76, R76, R83, RZ, 0xfc, !PT ;  /* 0x000000534c4c7212 */ /* 0x000fca00078efcff */
[----:B------:R0:W-:Y:S01]  /*25d30*/  STG.E.64 desc[UR4][R124.64+0x2c00], R76 ;  /* 0x002c004c7c007986 */ /* 0x0001e2000c101b04 */
[----:B------:R-:W-:Y:S05]  /*25d40*/  BRA `(.L_x_5392) ;  /* 0x0000000000107947 */ /* 0x000fea0003800000 */
.L_x_5377:
[----:B------:R-:W0:Y:S02]  /*25d50*/  LDCU UR6, c[0x0][0x39c] ;  /* 0x00007380ff0677ac */ /* 0x000e240008000800 */
[----:B0-----:R-:W-:-:S13]  /*25d60*/  ISETP.GE.AND P0, PT, R81, UR6, PT ;  /* 0x0000000651007c0c */ /* 0x001fda000bf06270 */
[----:B------:R-:W-:Y:S05]  /*25d70*/  @P0 EXIT ;  /* 0x000000000000094d */ /* 0x000fea0003800000 */
[----:B------:R0:W-:Y:S02]  /*25d80*/  STG.E.64 desc[UR4][R124.64+0x2c00], RZ ;  /* 0x002c00ff7c007986 */ /* 0x0001e4000c101b04 */
.L_x_5392:
[----:B------:R-:W-:Y:S05]  /*25d90*/  BSYNC.RECONVERGENT B2 ;  /* 0x0000000000027941 */ /* 0x000fea0003800200 */
.L_x_5376:
        /* <DEDUP_REMOVED lines=16> */
.L_x_5396:
[----:B------:R-:W-:Y:S05]  /*25ea0*/  BSYNC.RECONVERGENT B3 ;  /* 0x0000000000037941 */ /* 0x000fea0003800200 */
.L_x_5395:
        /* <DEDUP_REMOVED lines=18> */
.L_x_5400:
[----:B------:R-:W-:Y:S05]  /*25fd0*/  BSYNC.RECONVERGENT B4 ;  /* 0x0000000000047941 */ /* 0x000fea0003800200 */
.L_x_5399:
[----:B------:R-:W-:-:S04]  /*25fe0*/  F2FP.BF16.F32.PACK_AB R249, RZ, R249 ;  /* 0x000000f9fff9723e */ /* 0x000fc800000010ff */
[----:B------:R-:W-:-:S07]  /*25ff0*/  PRMT R75, R249, 0x7610, R75 ;  /* 0x00007610f94b7816 */ /* 0x000fce000000004b */
.L_x_5398:
[----:B------:R-:W-:Y:S05]  /*26000*/  BSYNC.RECONVERGENT B3 ;  /* 0x0000000000037941 */ /* 0x000fea0003800200 */
.L_x_5397:
        /* <DEDUP_REMOVED lines=17> */
.L_x_5404:
[----:B------:R-:W-:Y:S05]  /*26120*/  BSYNC.RECONVERGENT B4 ;  /* 0x0000000000047941 */ /* 0x000fea0003800200 */
.L_x_5403:
[----:B------:R-:W-:-:S04]  /*26130*/  F2FP.BF16.F32.PACK_AB R249, RZ, R249 ;  /* 0x000000f9fff9723e */ /* 0x000fc800000010ff */
[----:B------:R-:W-:-:S07]  /*26140*/  PRMT R74, R249, 0x7610, R74 ;  /* 0x00007610f94a7816 */ /* 0x000fce000000004a */
.L_x_5402:
[----:B------:R-:W-:Y:S05]  /*26150*/  BSYNC.RECONVERGENT B3 ;  /* 0x0000000000037941 */ /* 0x000fea0003800200 */
.L_x_5401:
        /* <DEDUP_REMOVED lines=17> */
.L_x_5408:
[----:B------:R-:W-:Y:S05]  /*26270*/  BSYNC.RECONVERGENT B4 ;  /* 0x0000000000047941 */ /* 0x000fea0003800200 */
.L_x_5407:
[----:B------:R-:W-:-:S04]  /*26280*/  F2FP.BF16.F32.PACK_AB R249, RZ, R249 ;  /* 0x000000f9fff9723e */ /* 0x000fc800000010ff */
[----:B------:R-:W-:-:S07]  /*26290*/  PRMT R77, R249, 0x7610, R77 ;  /* 0x00007610f94d7816 */ /* 0x000fce000000004d */
.L_x_5406:
[----:B------:R-:W-:Y:S05]  /*262a0*/  BSYNC.RECONVERGENT B3 ;  /* 0x0000000000037941 */ /* 0x000fea0003800200 */
.L_x_5405:
[----:B------:R-:W-:Y:S02]  /*262b0*/  LOP3.LUT R72, R75, 0xffff, RZ, 0xc0, !PT ;  /* 0x0000ffff4b487812 */ /* 0x000fe400078ec0ff */
[----:B------:R-:W-:-:S03]  /*262c0*/  PRMT R77, R74, 0x5410, R77 ;  /* 0x000054104a4d7816 */ /* 0x000fc6000000004d */
[----:B------:R-:W-:-:S05]  /*262d0*/  IMAD.WIDE.U32 R72, R72, 0x10000, RZ ;  /* 0x0001000048487825 */ /* 0x000fca00078e00ff */
[----:B------:R-:W-:Y:S02]  /*262e0*/  LOP3.LUT R73, R77, R73, RZ, 0xfc, !PT ;  /* 0x000000494d497212 */ /* 0x000fe400078efcff */
[----:B------:R-:W-:-:S05]  /*262f0*/  LOP3.LUT R72, R72, R79, RZ, 0xfc, !PT ;  /* 0x0000004f48487212 */ /* 0x000fca00078efcff */
[----:B------:R0:W-:Y:S01]  /*26300*/  STG.E.64 desc[UR4][R124.64+0x2d00], R72 ;  /* 0x002d00487c007986 */ /* 0x0001e2000c101b04 */
[----:B------:R-:W-:Y:S05]  /*26310*/  BRA `(.L_x_5409) ;  /* 0x0000000000107947 */ /* 0x000fea0003800000 */
.L_x_5394:
[----:B------:R-:W0:Y:S02]  /*26320*/  LDCU UR6, c[0x0][0x39c] ;  /* 0x00007380ff0677ac */ /* 0x000e240008000800 */
[----:B0-----:R-:W-:-:S13]  /*26330*/  ISETP.GE.AND P0, PT, R77, UR6, PT ;  /* 0x000000064d007c0c */ /* 0x001fda000bf06270 */
[----:B------:R-:W-:Y:S05]  /*26340*/  @P0 EXIT ;  /* 0x000000000000094d */ /* 0x000fea0003800000 */
[----:B------:R0:W-:Y:S02]  /*26350*/  STG.E.64 desc[UR4][R124.64+0x2d00], RZ ;  /* 0x002d00ff7c007986 */ /* 0x0001e4000c101b04 */
.L_x_5409:
[----:B------:R-:W-:Y:S05]  /*26360*/  BSYNC.RECONVERGENT B2 ;  /* 0x0000000000027941 */ /* 0x000fea0003800200 */
.L_x_5393:
        /* <DEDUP_REMOVED lines=16> */
.L_x_5413:
[----:B------:R-:W-:Y:S05]  /*26470*/  BSYNC.RECONVERGENT B3 ;  /* 0x0000000000037941 */ /* 0x000fea0003800200 */
.L_x_5412:
        /* <DEDUP_REMOVED lines=18> */
.L_x_5417:
[----:B------:R-:W-:Y:S05]  /*265a0*/  BSYNC.RECONVERGENT B4 ;  /* 0x0000000000047941 */ /* 0x000fea0003800200 */
.L_x_5416:
[----:B------:R-:W-:-:S04]  /*265b0*/  F2FP.BF16.F32.PACK_AB R249, RZ, R249 ;  /* 0x000000f9fff9723e */ /* 0x000fc800000010ff */
[----:B------:R-:W-:-:S07]  /*265c0*/  PRMT R71, R249, 0x7610, R71 ;  /* 0x00007610f9477816 */ /* 0x000fce0000000047 */
.L_x_5415:
[----:B------:R-:W-:Y:S05]  /*265d0*/  BSYNC.RECONVERGENT B3 ;  /* 0x0000000000037941 */ /* 0x000fea0003800200 */
.L_x_5414:
        /* <DEDUP_REMOVED lines=17> */
.L_x_5421:
[----:B------:R-:W-:Y:S05]  /*266f0*/  BSYNC.RECONVERGENT B4 ;  /* 0x0000000000047941 */ /* 0x000fea0003800200 */
.L_x_5420:
[----:B------:R-:W-:-:S04]  /*26700*/  F2FP.BF16.F32.PACK_AB R249, RZ, R249 ;  /* 0x000000f9fff9723e */ /* 0x000fc800000010ff */
[----:B------:R-:W-:-:S07]  /*26710*/  PRMT R70, R249, 0x7610, R70 ;  /* 0x00007610f9467816 */ /* 0x000fce0000000046 */
.L_x_5419:
[----:B------:R-:W-:Y:S05]  /*26720*/  BSYNC.RECONVERGENT B3 ;  /* 0x0000000000037941 */ /* 0x000fea0003800200 */
.L_x_5418:
        /* <DEDUP_REMOVED lines=17> */
.L_x_5425:
[----:B------:R-:W-:Y:S05]  /*26840*/  BSYNC.RECONVERGENT B4 ;  /* 0x0000000000047941 */ /* 0x000fea0003800200 */
.L_x_5424:
[----:B------:R-:W-:-:S04]  /*26850*/  F2FP.BF16.F32.PACK_AB R249, RZ, R249 ;  /* 0x000000f9fff9723e */ /* 0x000fc800000010ff */
[----:B------:R-:W-:-:S07]  /*26860*/  PRMT R73, R249, 0x7610, R73 ;  /* 0x00007610f9497816 */ /* 0x000fce0000000049 */
.L_x_5423:
[----:B------:R-:W-:Y:S05]  /*26870*/  BSYNC.RECONVERGENT B3 ;  /* 0x0000000000037941 */ /* 0x000fea0003800200 */
.L_x_5422:
[----:B------:R-:W-:Y:S02]  /*26880*/  LOP3.LUT R68, R71, 0xffff, RZ, 0xc0, !PT ;  /* 0x0000ffff47447812 */ /* 0x000fe400078ec0ff */
[----:B------:R-:W-:-:S03]  /*26890*/  PRMT R73, R70, 0x5410, R73 ;  /* 0x0000541046497816 */ /* 0x000fc60000000049 */
[----:B------:R-:W-:-:S05]  /*268a0*/  IMAD.WIDE.U32 R68, R68, 0x10000, RZ ;  /* 0x0001000044447825 */ /* 0x000fca00078e00ff */
[----:B------:R-:W-:Y:S02]  /*268b0*/  LOP3.LUT R69, R73, R69, RZ, 0xfc, !PT ;  /* 0x0000004549457212 */ /* 0x000fe400078efcff */
[----:B------:R-:W-:-:S05]  /*268c0*/  LOP3.LUT R68, R68, R75, RZ, 0xfc, !PT ;  /* 0x0000004b44447212 */ /* 0x000fca00078efcff */
[----:B------:R0:W-:Y:S01]  /*268d0*/  STG.E.64 desc[UR4][R124.64+0x2e00], R68 ;  /* 0x002e00447c007986 */ /* 0x0001e2000c101b04 */
[----:B------:R-:W-:Y:S05]  /*268e0*/  BRA `(.L_x_5426) ;  /* 0x0000000000107947 */ /* 0x000fea0003800000 */
.L_x_5411:
[----:B------:R-:W0:Y:S02]  /*268f0*/  LDCU UR6, c[0x0][0x39c] ;  /* 0x00007380ff0677ac */ /* 0x000e240008000800 */
[----:B0-----:R-:W-:-:S13]  /*26900*/  ISETP.GE.AND P0, PT, R73, UR6, PT ;  /* 0x0000000649007c0c */ /* 0x001fda000bf06270 */
[----:B------:R-:W-:Y:S05]  /*26910*/  @P0 EXIT ;  /* 0x000000000000094d */ /* 0x000fea0003800000 */
[----:B------:R0:W-:Y:S02]  /*26920*/  STG.E.64 desc[UR4][R124.64+0x2e00], RZ ;  /* 0x002e00ff7c007986 */ /* 0x0001e4000c101b04 */
.L_x_5426:
[----:B------:R-:W-:Y:S05]  /*26930*/  BSYNC.RECONVERGENT B2 ;  /* 0x0000000000027941 */ /* 0x000fea0003800200 */
.L_x_5410:
        /* <DEDUP_REMOVED lines=16> */
.L_x_5430:
[----:B------:R-:W-:Y:S05]  /*26a40*/  BSYNC.RECONVERGENT B3 ;  /* 0x0000000000037941 */ /* 0x000fea0003800200 */
.L_x_5429:
        /* <DEDUP_REMOVED lines=18> */
.L_x_5434:
[----:B------:R-:W-:Y:S05]  /*26b70*/  BSYNC.RECONVERGENT B4 ;  /* 0x0000000000047941 */ /* 0x000fea0003800200 */
.L_x_5433:
[----:B------:R-:W-:-:S04]  /*26b80*/  F2FP.BF16.F32.PACK_AB R249, RZ, R249 ;  /* 0x000000f9fff9723e */ /* 0x000fc800000010ff */
[----:B------:R-:W-:-:S07]  /*26b90*/  PRMT R67, R249, 0x7610, R67 ;  /* 0x00007610f9437816 */ /* 0x000fce0000000043 */
.L_x_5432:
[----:B------:R-:W-:Y:S05]  /*26ba0*/  BSYNC.RECONVERGENT B3 ;  /* 0x0000000000037941 */ /* 0x000fea0003800200 */
.L_x_5431:
        /* <DEDUP_REMOVED lines=17> */
.L_x_5438:
[----:B------:R-:W-:Y:S05]  /*26cc0*/  BSYNC.RECONVERGENT B4 ;  /* 0x0000000000047941 */ /* 0x000fea0003800200 */
.L_x_5437:
[----:B------:R-:W-:-:S04]  /*26cd0*/  F2FP.BF16.F32.PACK_AB R249, RZ, R249 ;  /* 0x000000f9fff9723e */ /* 0x000fc800000010ff */
[----:B------:R-:W-:-:S07]  /*26ce0*/  PRMT R66, R249, 0x7610, R66 ;  /* 0x00007610f9427816 */ /* 0x000fce0000000042 */
.L_x_5436:
[----:B------:R-:W-:Y:S05]  /*26cf0*/  BSYNC.RECONVERGENT B3 ;  /* 0x0000000000037941 */ /* 0x000fea0003800200 */
.L_x_5435:
        /* <DEDUP_REMOVED lines=17> */
.L_x_5442:
[----:B------:R-:W-:Y:S05]  /*26e10*/  BSYNC.RECONVERGENT B4 ;  /* 0x0000000000047941 */ /* 0x000fea0003800200 */
.L_x_5441:
[----:B------:R-:W-:-:S04]  /*26e20*/  F2FP.BF16.F32.PACK_AB R249, RZ, R249 ;  /* 0x000000f9fff9723e */ /* 0x000fc800000010ff */
[----:B------:R-:W-:-:S07]  /*26e30*/  PRMT R69, R249, 0x7610, R69 ;  /* 0x00007610f9457816 */ /* 0x000fce0000000045 */
.L_x_5440:
[----:B------:R-:W-:Y:S05]  /*26e40*/  BSYNC.RECONVERGENT B3 ;  /* 0x0000000000037941 */ /* 0x000fea0003800200 */
.L_x_5439:
[----:B------:R-:W-:Y:S02]  /*26e50*/  LOP3.LUT R64, R67, 0xffff, RZ, 0xc0, !PT ;  /* 0x0000ffff43407812 */ /* 0x000fe400078ec0ff */
[----:B------:R-:W-:-:S03]  /*26e60*/  PRMT R69, R66, 0x5410, R69 ;  /* 0x0000541042457816 */ /* 0x000fc60000000045 */
[----:B------:R-:W-:-:S05]  /*26e70*/  IMAD.WIDE.U32 R64, R64, 0x10000, RZ ;  /* 0x0001000040407825 */ /* 0x000fca00078e00ff */
[----:B------:R-:W-:Y:S02]  /*26e80*/  LOP3.LUT R65, R69, R65, RZ, 0xfc, !PT ;  /* 0x0000004145417212 */ /* 0x000fe400078efcff */
[----:B------:R-:W-:-:S05]  /*26e90*/  LOP3.LUT R64, R64, R71, RZ, 0xfc, !PT ;  /* 0x0000004740407212 */ /* 0x000fca00078efcff */
[----:B------:R0:W-:Y:S01]  /*26ea0*/  STG.E.64 desc[UR4][R124.64+0x2f00], R64 ;  /* 0x002f00407c007986 */ /* 0x0001e2000c101b04 */
[----:B------:R-:W-:Y:S05]  /*26eb0*/  BRA `(.L_x_5443) ;  /* 0x0000000000107947 */ /* 0x000fea0003800000 */
.L_x_5428:
[----:B------:R-:W0:Y:S02]  /*26ec0*/  LDCU UR6, c[0x0][0x39c] ;  /* 0x00007380ff0677ac */ /* 0x000e240008000800 */
[----:B0-----:R-:W-:-:S13]  /*26ed0*/  ISETP.GE.AND P0, PT, R69, UR6, PT ;  /* 0x0000000645007c0c */ /* 0x001fda000bf06270 */
[----:B------:R-:W-:Y:S05]  /*26ee0*/  @P0 EXIT ;  /* 0x000000000000094d */ /* 0x000fea0003800000 */
[----:B------:R0:W-:Y:S02]  /*26ef0*/  STG.E.64 desc[UR4][R124.64+0x2f00], RZ ;  /* 0x002f00ff7c007986 */ /* 0x0001e4000c101b04 */
.L_x_5443:
[----:B------:R-:W-:Y:S05]  /*26f00*/  BSYNC.RECONVERGENT B2 ;  /* 0x0000000000027941 */ /* 0x000fea0003800200 */
.L_x_5427:
        /* <DEDUP_REMOVED lines=16> */
.L_x_5447:
[----:B------:R-:W-:Y:S05]  /*27010*/  BSYNC.RECONVERGENT B3 ;  /* 0x0000000000037941 */ /* 0x000fea0003800200 */
.L_x_5446:
        /* <DEDUP_REMOVED lines=18> */
.L_x_5451:
[----:B------:R-:W-:Y:S05]  /*27140*/  BSYNC.RECONVERGENT B4 ;  /* 0x0000000000047941 */ /* 0x000fea0003800200 */
.L_x_5450:
[----:B------:R-:W-:-:S04]  /*27150*/  F2FP.BF16.F32.PACK_AB R249, RZ, R249 ;  /* 0x000000f9fff9723e */ /* 0x000fc800000010ff */
[----:B------:R-:W-:-:S07]  /*27160*/  PRMT R63, R249, 0x7610, R63 ;  /* 0x00007610f93f7816 */ /* 0x000fce000000003f */
.L_x_5449:
[----:B------:R-:W-:Y:S05]  /*27170*/  BSYNC.RECONVERGENT B3 ;  /* 0x0000000000037941 */ /* 0x000fea0003800200 */
.L_x_5448:
        /* <DEDUP_REMOVED lines=17> */
.L_x_5455:
[----:B------:R-:W-:Y:S05]  /*27290*/  BSYNC.RECONVERGENT B4 ;  /* 0x0000000000047941 */ /* 0x000fea0003800200 */
.L_x_5454:
[----:B------:R-:W-:-:S04]  /*272a0*/  F2FP.BF16.F32.PACK_AB R249, RZ, R249 ;  /* 0x000000f9fff9723e */ /* 0x000fc800000010ff */
[----:B------:R-:W-:-:S07]  /*272b0*/  PRMT R62, R249, 0x7610, R62 ;  /* 0x00007610f93e7816 */ /* 0x000fce000000003e */
.L_x_5453:
[----:B------:R-:W-:Y:S05]  /*272c0*/  BSYNC.RECONVERGENT B3 ;  /* 0x0000000000037941 */ /* 0x000fea0003800200 */
.L_x_5452:
        /* <DEDUP_REMOVED lines=17> */
.L_x_5459:
[----:B------:R-:W-:Y:S05]  /*273e0*/  BSYNC.RECONVERGENT B4 ;  /* 0x0000000000047941 */ /* 0x000fea0003800200 */
.L_x_5458:
[----:B------:R-:W-:-:S04]  /*273f0*/  F2FP.BF16.F32.PACK_AB R249, RZ, R249 ;  /* 0x000000f9fff9723e */ /* 0x000fc800000010ff */
[----:B------:R-:W-:-:S07]  /*27400*/  PRMT R65, R249, 0x7610, R65 ;  /* 0x00007610f9417816 */ /* 0x000fce0000000041 */
.L_x_5457:
[----:B------:R-:W-:Y:S05]  /*27410*/  BSYNC.RECONVERGENT B3 ;  /* 0x0000000000037941 */ /* 0x000fea0003800200 */
.L_x_5456:
[----:B------:R-:W-:Y:S02]  /*27420*/  LOP3.LUT R60, R63, 0xffff, RZ, 0xc0, !PT ;  /* 0x0000ffff3f3c7812 */ /* 0x000fe400078ec0ff */
[----:B------:R-:W-:-:S03]  /*27430*/  PRMT R65, R62, 0x5410, R65 ;  /* 0x000054103e417816 */ /* 0x000fc60000000041 */
[----:B------:R-:W-:-:S05]  /*27440*/  IMAD.WIDE.U32 R60, R60, 0x10000, RZ ;  /* 0x000100003c3c7825 */ /* 0x000fca00078e00ff */
[----:B------:R-:W-:Y:S02]  /*27450*/  LOP3.LUT R61, R65, R61, RZ, 0xfc, !PT ;  /* 0x0000003d413d7212 */ /* 0x000fe400078efcff */
[----:B------:R-:W-:-:S05]  /*27460*/  LOP3.LUT R60, R60, R67, RZ, 0xfc, !PT ;  /* 0x000000433c3c7212 */ /* 0x000fca00078efcff */
[----:B------:R0:W-:Y:S01]  /*27470*/  STG.E.64 desc[UR4][R124.64+0x3000], R60 ;  /* 0x0030003c7c007986 */ /* 0x0001e2000c101b04 */
[----:B------:R-:W-:Y:S05]  /*27480*/  BRA `(.L_x_5460) ;  /* 0x0000000000107947 */ /* 0x000fea0003800000 */
.L_x_5445:
[----:B------:R-:W0:Y:S02]  /*27490*/  LDCU UR6, c[0x0][0x39c] ;  /* 0x00007380ff0677ac */ /* 0x000e240008000800 */
[----:B0-----:R-:W-:-:S13]  /*274a0*/  ISETP.GE.AND P0, PT, R65, UR6, PT ;  /* 0x0000000641007c0c */ /* 0x001fda000bf06270 */
[----:B------:R-:W-:Y:S05]  /*274b0*/  @P0 EXIT ;  /* 0x000000000000094d */ /* 0x000fea0003800000 */
[----:B------:R0:W-:Y:S02]  /*274c0*/  STG.E.64 desc[UR4][R124.64+0x3000], RZ ;  /* 0x003000ff7c007986 */ /* 0x0001e4000c101b04 */
.L_x_5460:
[----:B------:R-:W-:Y:S05]  /*274d0*/  BSYNC.RECONVERGENT B2 ;  /* 0x0000000000027941 */ /* 0x000fea0003800200 */
.L_x_5444:
        /* <DEDUP_REMOVED lines=16> */
.L_x_5464:
[----:B------:R-:W-:Y:S05]  /*275e0*/  BSYNC.RECONVERGENT B3 ;  /* 0x0000000000037941 */ /* 0x000fea0003800200 */
.L_x_5463:
        /* <DEDUP_REMOVED lines=18> */
.L_x_5468:
[----:B------:R-:W-:Y:S05]  /*27710*/  BSYNC.RECONVERGENT B4 ;  /* 0x0000000000047941 */ /* 0x000fea0003800200 */
.L_x_5467:
[----:B------:R-:W-:-:S04]  /*27720*/  F2FP.BF16.F32.PACK_AB R249, RZ, R249 ;  /* 0x000000f9fff9723e */ /* 0x000fc800000010ff */
[----:B------:R-:W-:-:S07]  /*27730*/  PRMT R59, R249, 0x7610, R59 ;  /* 0x00007610f93b7816 */ /* 0x000fce000000003b */
.L_x_5466:
[----:B------:R-:W-:Y:S05]  /*27740*/  BSYNC.RECONVERGENT B3 ;  /* 0x0000000000037941 */ /* 0x000fea0003800200 */
.L_x_5465:
        /* <DEDUP_REMOVED lines=17> */
.L_x_5472:
[----:B------:R-:W-:Y:S05]  /*27860*/  BSYNC.RECONVERGENT B4 ;  /* 0x0000000000047941 */ /* 0x000fea0003800200 */
.L_x_5471:
[----:B------:R-:W-:-:S04]  /*27870*/  F2FP.BF16.F32.PACK_AB R249, RZ, R249 ;  /* 0x000000f9fff9723e */ /* 0x000fc800000010ff */
[----:B------:R-:W-:-:S07]  /*27880*/  PRMT R58, R249, 0x7610, R58 ;  /* 0x00007610f93a7816 */ /* 0x000fce000000003a */
.L_x_5470:
[----:B------:R-:W-:Y:S05]  /*27890*/  BSYNC.RECONVERGENT B3 ;  /* 0x0000000000037941 */ /* 0x000fea0003800200 */
.L_x_5469:
        /* <DEDUP_REMOVED lines=17> */
.L_x_5476:
[----:B------:R-:W-:Y:S05]  /*279b0*/  BSYNC.RECONVERGENT B4 ;  /* 0x0000000000047941 */ /* 0x000fea0003800200 */
.L_x_5475:
[----:B------:R-:W-:-:S04]  /*279c0*/  F2FP.BF16.F32.PACK_AB R249, RZ, R249 ;  /* 0x000000f9fff9723e */ /* 0x000fc800000010ff */
[----:B------:R-:W-:-:S07]  /*279d0*/  PRMT R61, R249, 0x7610, R61 ;  /* 0x00007610f93d7816 */ /* 0x000fce000000003d */
.L_x_5474:
[----:B------:R-:W-:Y:S05]  /*279e0*/  BSYNC.RECONVERGENT B3 ;  /* 0x0000000000037941 */ /* 0x000fea0003800200 */
.L_x_5473:
[----:B------:R-:W-:Y:S02]  /*279f0*/  LOP3.LUT R56, R59, 0xffff, RZ, 0xc0, !PT ;  /* 0x0000ffff3b387812 */ /* 0x000fe400078ec0ff */
[----:B------:R-:W-:-:S03]  /*27a00*/  PRMT R61, R58, 0x5410, R61 ;  /* 0x000054103a3d7816 */ /* 0x000fc6000000003d */
[----:B------:R-:W-:-:S05]  /*27a10*/  IMAD.WIDE.U32 R56, R56, 0x10000, RZ ;  /* 0x0001000038387825 */ /* 0x000fca00078e00ff */
[----:B------:R-:W-:Y:S02]  /*27a20*/  LOP3.LUT R57, R61, R57, RZ, 0xfc, !PT ;  /* 0x000000393d397212 */ /* 0x000fe400078efcff */
[----:B------:R-:W-:-:S05]  /*27a30*/  LOP3.LUT R56, R56, R63, RZ, 0xfc, !PT ;  /* 0x0000003f38387212 */ /* 0x000fca00078efcff */
[----:B------:R0:W-:Y:S01]  /*27a40*/  STG.E.64 desc[UR4][R124.64+0x3100], R56 ;  /* 0x003100387c007986 */ /* 0x0001e2000c101b04 */
[----:B------:R-:W-:Y:S05]  /*27a50*/  BRA `(.L_x_5477) ;  /* 0x0000000000107947 */ /* 0x000fea0003800000 */
.L_x_5462:
[----:B------:R-:W0:Y:S02]  /*27a60*/  LDCU UR6, c[0x0][0x39c] ;  /* 0x00007380ff0677ac */ /* 0x000e240008000800 */
[----:B0-----:R-:W-:-:S13]  /*27a70*/  ISETP.GE.AND P0, PT, R61, UR6, PT ;  /* 0x000000063d007c0c */ /* 0x001fda000bf06270 */
[----:B------:R-:W-:Y:S05]  /*27a80*/  @P0 EXIT ;  /* 0x000000000000094d */ /* 0x000fea0003800000 */
[----:B------:R0:W-:Y:S02]  /*27a90*/  STG.E.64 desc[UR4][R124.64+0x3100], RZ ;  /* 0x003100ff7c007986 */ /* 0x0001e4000c101b04 */
.L_x_5477:
[----:B------:R-:W-:Y:S05]  /*27aa0*/  BSYNC.RECONVERGENT B2 ;  /* 0x0000000000027941 */ /* 0x000fea0003800200 */
.L_x_5461:
        /* <DEDUP_REMOVED lines=16> */
.L_x_5481:
[----:B------:R-:W-:Y:S05]  /*27bb0*/  BSYNC.RECONVERGENT B3 ;  /* 0x0000000000037941 */ /* 0x000fea0003800200 */
.L_x_5480:
        /* <DEDUP_REMOVED lines=18> */
.L_x_5485:
[----:B------:R-:W-:Y:S05]  /*27ce0*/  BSYNC.RECONVERGENT B4 ;  /* 0x0000000000047941 */ /* 0x000fea0003800200 */
.L_x_5484:
[----:B------:R-:W-:-:S04]  /*27cf0*/  F2FP.BF16.F32.PACK_AB R249, RZ, R249 ;  /* 0x000000f9fff9723e */ /* 0x000fc800000010ff */
[----:B------:R-:W-:-:S07]  /*27d00*/  PRMT R55, R249, 0x7610, R55 ;  /* 0x00007610f9377816 */ /* 0x000fce0000000037 */
.L_x_5483:
[----:B------:R-:W-:Y:S05]  /*27d10*/  BSYNC.RECONVERGENT B3 ;  /* 0x0000000000037941 */ /* 0x000fea0003800200 */
.L_x_5482:
        /* <DEDUP_REMOVED lines=17> */
.L_x_5489:
[----:B------:R-:W-:Y:S05]  /*27e30*/  BSYNC.RECONVERGENT B4 ;  /* 0x0000000000047941 */ /* 0x000fea0003800200 */
.L_x_5488:
[----:B------:R-:W-:-:S04]  /*27e40*/  F2FP.BF16.F32.PACK_AB R249, RZ, R249 ;  /* 0x000000f9fff9723e */ /* 0x000fc800000010ff */
[----:B------:R-:W-:-:S07]  /*27e50*/  PRMT R54, R249, 0x7610, R54 ;  /* 0x00007610f9367816 */ /* 0x000fce0000000036 */
.L_x_5487:
[----:B------:R-:W-:Y:S05]  /*27e60*/  BSYNC.RECONVERGENT B3 ;  /* 0x0000000000037941 */ /* 0x000fea0003800200 */
.L_x_5486:
        /* <DEDUP_REMOVED lines=17> */
.L_x_5493:
[----:B------:R-:W-:Y:S05]  /*27f80*/  BSYNC.RECONVERGENT B4 ;  /* 0x0000000000047941 */ /* 0x000fea0003800200 */
.L_x_5492:
[----:B------:R-:W-:-:S04]  /*27f90*/  F2FP.BF16.F32.PACK_AB R249, RZ, R249 ;  /* 0x000000f9fff9723e */ /* 0x000fc800000010ff */
[----:B------:R-:W-:-:S07]  /*27fa0*/  PRMT R57, R249, 0x7610, R57 ;  /* 0x00007610f9397816 */ /* 0x000fce0000000039 */
.L_x_5491:
[----:B------:R-:W-:Y:S05]  /*27fb0*/  BSYNC.RECONVERGENT B3 ;  /* 0x0000000000037941 */ /* 0x000fea0003800200 */
.L_x_5490:
[----:B------:R-:W-:Y:S02]  /*27fc0*/  LOP3.LUT R52, R55, 0xffff, RZ, 0xc0, !PT ;  /* 0x0000ffff37347812 */ /* 0x000fe400078ec0ff */
[----:B------:R-:W-:-:S03]  /*27fd0*/  PRMT R57, R54, 0x5410, R57 ;  /* 0x0000541036397816 */ /* 0x000fc60000000039 */
[----:B------:R-:W-:-:S05]  /*27fe0*/  IMAD.WIDE.U32 R52, R52, 0x10000, RZ ;  /* 0x0001000034347825 */ /* 0x000fca00078e00ff */
[----:B------:R-:W-:Y:S02]  /*27ff0*/  LOP3.LUT R53, R57, R53, RZ, 0xfc, !PT ;  /* 0x0000003539357212 */ /* 0x000fe400078efcff */
[----:B------:R-:W-:-:S05]  /*28000*/  LOP3.LUT R52, R52, R59, RZ, 0xfc, !PT ;  /* 0x0000003b34347212 */ /* 0x000fca00078efcff */
[----:B------:R0:W-:Y:S01]  /*28010*/  STG.E.64 desc[UR4][R124.64+0x3200], R52 ;  /* 0x003200347c007986 */ /* 0x0001e2000c101b04 */
[----:B------:R-:W-:Y:S05]  /*28020*/  BRA `(.L_x_5494) ;  /* 0x0000000000107947 */ /* 0x000fea0003800000 */
.L_x_5479:
[----:B------:R-:W0:Y:S02]  /*28030*/  LDCU UR6, c[0x0][0x39c] ;  /* 0x00007380ff0677ac */ /* 0x000e240008000800 */
[----:B0-----:R-:W-:-:S13]  /*28040*/  ISETP.GE.AND P0, PT, R57, UR6, PT ;  /* 0x0000000639007c0c */ /* 0x001fda000bf06270 */
[----:B------:R-:W-:Y:S05]  /*28050*/  @P0 EXIT ;  /* 0x000000000000094d */ /* 0x000fea0003800000 */
[----:B------:R0:W-:Y:S02]  /*28060*/  STG.E.64 desc[UR4][R124.64+0x3200], RZ ;  /* 0x003200ff7c007986 */ /* 0x0001e4000c101b04 */
.L_x_5494:
[----:B------:R-:W-:Y:S05]  /*28070*/  BSYNC.RECONVERGENT B2 ;  /* 0x0000000000027941 */ /* 0x000fea0003800200 */
.L_x_5478:
        /* <DEDUP_REMOVED lines=16> */
.L_x_5498:
[----:B------:R-:W-:Y:S05]  /*28180*/  BSYNC.RECONVERGENT B3 ;  /* 0x0000000000037941 */ /* 0x000fea0003800200 */
.L_x_5497:
        /* <DEDUP_REMOVED lines=18> */
.L_x_5502:
[----:B------:R-:W-:Y:S05]  /*282b0*/  BSYNC.RECONVERGENT B4 ;  /* 0x0000000000047941 */ /* 0x000fea0003800200 */
.L_x_5501:
[----:B------:R-:W-:-:S04]  /*282c0*/  F2FP.BF16.F32.PACK_AB R249, RZ, R249 ;  /* 0x000000f9fff9723e */ /* 0x000fc800000010ff */
[----:B------:R-:W-:-:S07]  /*282d0*/  PRMT R51, R249, 0x7610, R51 ;  /* 0x00007610f9337816 */ /* 0x000fce0000000033 */
.L_x_5500:
[----:B------:R-:W-:Y:S05]  /*282e0*/  BSYNC.RECONVERGENT B3 ;  /* 0x0000000000037941 */ /* 0x000fea0003800200 */
.L_x_5499:
        /* <DEDUP_REMOVED lines=17> */
.L_x_5506:
[----:B------:R-:W-:Y:S05]  /*28400*/  BSYNC.RECONVERGENT B4 ;  /* 0x0000000000047941 */ /* 0x000fea0003800200 */
.L_x_5505:
[----:B------:R-:W-:-:S04]  /*28410*/  F2FP.BF16.F32.PACK_AB R249, RZ, R249 ;  /* 0x000000f9fff9723e */ /* 0x000fc800000010ff */
[----:B------:R-:W-:-:S07]  /*28420*/  PRMT R50, R249, 0x7610, R50 ;  /* 0x00007610f9327816 */ /* 0x000fce0000000032 */
.L_x_5504:
[----:B------:R-:W-:Y:S05]  /*28430*/  BSYNC.RECONVERGENT B3 ;  /* 0x0000000000037941 */ /* 0x000fea0003800200 */
.L_x_5503:
        /* <DEDUP_REMOVED lines=17> */
.L_x_5510:
[----:B------:R-:W-:Y:S05]  /*28550*/  BSYNC.RECONVERGENT B4 ;  /* 0x0000000000047941 */ /* 0x000fea0003800200 */
.L_x_5509:
[----:B------:R-:W-:-:S04]  /*28560*/  F2FP.BF16.F32.PACK_AB R249, RZ, R249 ;  /* 0x000000f9fff9723e */ /* 0x000fc800000010ff */
[----:B------:R-:W-:-:S07]  /*28570*/  PRMT R53, R249, 0x7610, R53 ;  /* 0x00007610f9357816 */ /* 0x000fce0000000035 */
.L_x_5508:
[----:B------:R-:W-:Y:S05]  /*28580*/  BSYNC.RECONVERGENT B3 ;  /* 0x0000000000037941 */ /* 0x000fea0003800200 */
.L_x_5507:
[----:B------:R-:W-:Y:S02]  /*28590*/  LOP3.LUT R48, R51, 0xffff, RZ, 0xc0, !PT ;  /* 0x0000ffff33307812 */ /* 0x000fe400078ec0ff */
[----:B------:R-:W-:-:S03]  /*285a0*/  PRMT R53, R50, 0x5410, R53 ;  /* 0x0000541032357816 */ /* 0x000fc60000000035 */
[----:B------:R-:W-:-:S05]  /*285b0*/  IMAD.WIDE.U32 R48, R48, 0x10000, RZ ;  /* 0x0001000030307825 */ /* 0x000fca00078e00ff */
[----:B------:R-:W-:Y:S02]  /*285c0*/  LOP3.LUT R49, R53, R49, RZ, 0xfc, !PT ;  /* 0x0000003135317212 */ /* 0x000fe400078efcff */
[----:B------:R-:W-:-:S05]  /*285d0*/  LOP3.LUT R48, R48, R55, RZ, 0xfc, !PT ;  /* 0x0000003730307212 */ /* 0x000fca00078efcff */
[----:B------:R0:W-:Y:S01]  /*285e0*/  STG.E.64 desc[UR4][R124.64+0x3300], R48 ;  /* 0x003300307c007986 */ /* 0x0001e2000c101b04 */
[----:B------:R-:W-:Y:S05]  /*285f0*/  BRA `(.L_x_5511) ;  /* 0x0000000000107947 */ /* 0x000fea0003800000 */
.L_x_5496:
[----:B------:R-:W0:Y:S02]  /*28600*/  LDCU UR6, c[0x0][0x39c] ;  /* 0x00007380ff0677ac */ /* 0x000e240008000800 */
[----:B0-----:R-:W-:-:S13]  /*28610*/  ISETP.GE.AND P0, PT, R53, UR6, PT ;  /* 0x0000000635007c0c */ /* 0x001fda000bf06270 */
[----:B------:R-:W-:Y:S05]  /*28620*/  @P0 EXIT ;  /* 0x000000000000094d */ /* 0x000fea0003800000 */
[----:B------:R0:W-:Y:S02]  /*28630*/  STG.E.64 desc[UR4][R124.64+0x3300], RZ ;  /* 0x003300ff7c007986 */ /* 0x0001e4000c101b04 */
.L_x_5511:
[----:B------:R-:W-:Y:S05]  /*28640*/  BSYNC.RECONVERGENT B2 ;  /* 0x0000000000027941 */ /* 0x000fea0003800200 */
.L_x_5495:
        /* <DEDUP_REMOVED lines=16> */
.L_x_5515:
[----:B------:R-:W-:Y:S05]  /*28750*/  BSYNC.RECONVERGENT B3 ;  /* 0x0000000000037941 */ /* 0x000fea0003800200 */
.L_x_5514:
        /* <DEDUP_REMOVED lines=18> */
.L_x_5519:
[----:B------:R-:W-:Y:S05]  /*28880*/  BSYNC.RECONVERGENT B4 ;  /* 0x0000000000047941 */ /* 0x000fea0003800200 */
.L_x_5518:
[----:B------:R-:W-:-:S04]  /*28890*/  F2FP.BF16.F32.PACK_AB R249, RZ, R249 ;  /* 0x000000f9fff9723e */ /* 0x000fc800000010ff */
[----:B------:R-:W-:-:S07]  /*288a0*/  PRMT R47, R249, 0x7610, R47 ;  /* 0x00007610f92f7816 */ /* 0x000fce000000002f */
.L_x_5517:
[----:B------:R-:W-:Y:S05]  /*288b0*/  BSYNC.RECONVERGENT B3 ;  /* 0x0000000000037941 */ /* 0x000fea0003800200 */
.L_x_5516:
        /* <DEDUP_REMOVED lines=17> */
.L_x_5523:
[----:B------:R-:W-:Y:S05]  /*289d0*/  BSYNC.RECONVERGENT B4 ;  /* 0x0000000000047941 */ /* 0x000fea0003800200 */
.L_x_5522:
[----:B------:R-:W-:-:S04]  /*289e0*/  F2FP.BF16.F32.PACK_AB R249, RZ, R249 ;  /* 0x000000f9fff9723e */ /* 0x000fc800000010ff */
[----:B------:R-:W-:-:S07]  /*289f0*/  PRMT R46, R249, 0x7610, R46 ;  /* 0x00007610f92e7816 */ /* 0x000fce000000002e */
.L_x_5521:
[----:B------:R-:W-:Y:S05]  /*28a00*/  BSYNC.RECONVERGENT B3 ;  /* 0x0000000000037941 */ /* 0x000fea0003800200 */
.L_x_5520:
        /* <DEDUP_REMOVED lines=17> */
.L_x_5527:
[----:B------:R-:W-:Y:S05]  /*28b20*/  BSYNC.RECONVERGENT B4 ;  /* 0x0000000000047941 */ /* 0x000fea0003800200 */
.L_x_5526:
[----:B------:R-:W-:-:S04]  /*28b30*/  F2FP.BF16.F32.PACK_AB R249, RZ, R249 ;  /* 0x000000f9fff9723e */ /* 0x000fc800000010ff */
[----:B------:R-:W-:-:S07]  /*28b40*/  PRMT R49, R249, 0x7610, R49 ;  /* 0x00007610f9317816 */ /* 0x000fce0000000031 */
.L_x_5525:
[----:B------:R-:W-:Y:S05]  /*28b50*/  BSYNC.RECONVERGENT B3 ;  /* 0x0000000000037941 */ /* 0x000fea0003800200 */
.L_x_5524:
[----:B------:R-:W-:Y:S02]  /*28b60*/  LOP3.LUT R44, R47, 0xffff, RZ, 0xc0, !PT ;  /* 0x0000ffff2f2c7812 */ /* 0x000fe400078ec0ff */
[----:B------:R-:W-:-:S03]  /*28b70*/  PRMT R49, R46, 0x5410, R49 ;  /* 0x000054102e317816 */ /* 0x000fc60000000031 */
[----:B------:R-:W-:-:S05]  /*28b80*/  IMAD.WIDE.U32 R44, R44, 0x10000, RZ ;  /* 0x000100002c2c7825 */ /* 0x000fca00078e00ff */
[----:B------:R-:W-:Y:S02]  /*28b90*/  LOP3.LUT R45, R49, R45, RZ, 0xfc, !PT ;  /* 0x0000002d312d7212 */ /* 0x000fe400078efcff */
[----:B------:R-:W-:-:S05]  /*28ba0*/  LOP3.LUT R44, R44, R51, RZ, 0xfc, !PT ;  /* 0x000000332c2c7212 */ /* 0x000fca00078efcff */
[----:B------:R0:W-:Y:S01]  /*28bb0*/  STG.E.64 desc[UR4][R124.64+0x3400], R44 ;  /* 0x0034002c7c007986 */ /* 0x0001e2000c101b04 */
[----:B------:R-:W-:Y:S05]  /*28bc0*/  BRA `(.L_x_5528) ;  /* 0x0000000000107947 */ /* 0x000fea0003800000 */
.L_x_5513:
[----:B------:R-:W0:Y:S02]  /*28bd0*/  LDCU UR6, c[0x0][0x39c] ;  /* 0x00007380ff0677ac */ /* 0x000e240008000800 */
[----:B0-----:R-:W-:-:S13]  /*28be0*/  ISETP.GE.AND P0, PT, R49, UR6, PT ;  /* 0x0000000631007c0c */ /* 0x001fda000bf06270 */
[----:B------:R-:W-:Y:S05]  /*28bf0*/  @P0 EXIT ;  /* 0x000000000000094d */ /* 0x000fea0003800000 */
[----:B------:R0:W-:Y:S02]  /*28c00*/  STG.E.64 desc[UR4][R124.64+0x3400], RZ ;  /* 0x003400ff7c007986 */ /* 0x0001e4000c101b04 */
.L_x_5528:
[----:B------:R-:W-:Y:S05]  /*28c10*/  BSYNC.RECONVERGENT B2 ;  /* 0x0000000000027941 */ /* 0x000fea0003800200 */
.L_x_5512:
        /* <DEDUP_REMOVED lines=16> */
.L_x_5532:
[----:B------:R-:W-:Y:S05]  /*28d20*/  BSYNC.RECONVERGENT B3 ;  /* 0x0000000000037941 */ /* 0x000fea0003800200 */
.L_x_5531:
        /* <DEDUP_REMOVED lines=18> */
.L_x_5536:
[----:B------:R-:W-:Y:S05]  /*28e50*/  BSYNC.RECONVERGENT B4 ;  /* 0x0000000000047941 */ /* 0x000fea0003800200 */
.L_x_5535:
[----:B------:R-:W-:-:S04]  /*28e60*/  F2FP.BF16.F32.PACK_AB R249, RZ, R249 ;  /* 0x000000f9fff9723e */ /* 0x000fc800000010ff */
[----:B------:R-:W-:-:S07]  /*28e70*/  PRMT R43, R249, 0x7610, R43 ;  /* 0x00007610f92b7816 */ /* 0x000fce000000002b */
.L_x_5534:
[----:B------:R-:W-:Y:S05]  /*28e80*/  BSYNC.RECONVERGENT B3 ;  /* 0x0000000000037941 */ /* 0x000fea0003800200 */
.L_x_5533:
        /* <DEDUP_REMOVED lines=17> */
.L_x_5540:
[----:B------:R-:W-:Y:S05]  /*28fa0*/  BSYNC.RECONVERGENT B4 ;  /* 0x0000000000047941 */ /* 0x000fea0003800200 */
.L_x_5539:
[----:B------:R-:W-:-:S04]  /*28fb0*/  F2FP.BF16.F32.PACK_AB R249, RZ, R249 ;  /* 0x000000f9fff9723e */ /* 0x000fc800000010ff */
[----:B------:R-:W-:-:S07]  /*28fc0*/  PRMT R42, R249, 0x7610, R42 ;  /* 0x00007610f92a7816 */ /* 0x000fce000000002a */
.L_x_5538:
[----:B------:R-:W-:Y:S05]  /*28fd0*/  BSYNC.RECONVERGENT B3 ;  /* 0x0000000000037941 */ /* 0x000fea0003800200 */
.L_x_5537:
        /* <DEDUP_REMOVED lines=17> */
.L_x_5544:
[----:B------:R-:W-:Y:S05]  /*290f0*/  BSYNC.RECONVERGENT B4 ;  /* 0x0000000000047941 */ /* 0x000fea0003800200 */
.L_x_5543:
[----:B------:R-:W-:-:S04]  /*29100*/  F2FP.BF16.F32.PACK_AB R249, RZ, R249 ;  /* 0x000000f9fff9723e */ /* 0x000fc800000010ff */
[----:B------:R-:W-:-:S07]  /*29110*/  PRMT R45, R249, 0x7610, R45 ;  /* 0x00007610f92d7816 */ /* 0x000fce000000002d */
.L_x_5542:
[----:B------:R-:W-:Y:S05]  /*29120*/  BSYNC.RECONVERGENT B3 ;  /* 0x0000000000037941 */ /* 0x000fea0003800200 */
.L_x_5541:
[----:B------:R-:W-:Y:S02]  /*29130*/  LOP3.LUT R40, R43, 0xffff, RZ, 0xc0, !PT ;  /* 0x0000ffff2b287812 */ /* 0x000fe400078ec0ff */
[----:B------:R-:W-:-:S03]  /*29140*/  PRMT R45, R42, 0x5410, R45 ;  /* 0x000054102a2d7816 */ /* 0x000fc6000000002d */
[----:B------:R-:W-:-:S05]  /*29150*/  IMAD.WIDE.U32 R40, R40, 0x10000, RZ ;  /* 0x0001000028287825 */ /* 0x000fca00078e00ff */
[----:B------:R-:W-:Y:S02]  /*29160*/  LOP3.LUT R41, R45, R41, RZ, 0xfc, !PT ;  /* 0x000000292d297212 */ /* 0x000fe400078efcff */
[----:B------:R-:W-:-:S05]  /*29170*/  LOP3.LUT R40, R40, R47, RZ, 0xfc, !PT ;  /* 0x0000002f28287212 */ /* 0x000fca00078efcff */
[----:B------:R0:W-:Y:S01]  /*29180*/  STG.E.64 desc[UR4][R124.64+0x3500], R40 ;  /* 0x003500287c007986 */ /* 0x0001e2000c101b04 */
[----:B------:R-:W-:Y:S05]  /*29190*/  BRA `(.L_x_5545) ;  /* 0x0000000000107947 */ /* 0x000fea0003800000 */
.L_x_5530:
[----:B------:R-:W0:Y:S02]  /*291a0*/  LDCU UR6, c[0x0][0x39c] ;  /* 0x00007380ff0677ac */ /* 0x000e240008000800 */
[----:B0-----:R-:W-:-:S13]  /*291b0*/  ISETP.GE.AND P0, PT, R45, UR6, PT ;  /* 0x000000062d007c0c */ /* 0x001fda000bf06270 */
[----:B------:R-:W-:Y:S05]  /*291c0*/  @P0 EXIT ;  /* 0x000000000000094d */ /* 0x000fea0003800000 */
[----:B------:R0:W-:Y:S02]  /*291d0*/  STG.E.64 desc[UR4][R124.64+0x3500], RZ ;  /* 0x003500ff7c007986 */ /* 0x0001e4000c101b04 */
.L_x_5545:
[----:B------:R-:W-:Y:S05]  /*291e0*/  BSYNC.RECONVERGENT B2 ;  /* 0x0000000000027941 */ /* 0x000fea0003800200 */
.L_x_5529:
        /* <DEDUP_REMOVED lines=16> */
.L_x_5549:
[----:B------:R-:W-:Y:S05]  /*292f0*/  BSYNC.RECONVERGENT B3 ;  /* 0x0000000000037941 */ /* 0x000fea0003800200 */
.L_x_5548:
        /* <DEDUP_REMOVED lines=18> */
.L_x_5553:
[----:B------:R-:W-:Y:S05]  /*29420*/  BSYNC.RECONVERGENT B4 ;  /* 0x0000000000047941 */ /* 0x000fea0003800200 */
.L_x_5552:
[----:B------:R-:W-:-:S04]  /*29430*/  F2FP.BF16.F32.PACK_AB R249, RZ, R249 ;  /* 0x000000f9fff9723e */ /* 0x000fc800000010ff */
[----:B------:R-:W-:-:S07]  /*29440*/  PRMT R39, R249, 0x7610, R39 ;  /* 0x00007610f9277816 */ /* 0x000fce0000000027 */
.L_x_5551:
[----:B------:R-:W-:Y:S05]  /*29450*/  BSYNC.RECONVERGENT B3 ;  /* 0x0000000000037941 */ /* 0x000fea0003800200 */
.L_x_5550:
        /* <DEDUP_REMOVED lines=17> */
.L_x_5557:
[----:B------:R-:W-:Y:S05]  /*29570*/  BSYNC.RECONVERGENT B4 ;  /* 0x0000000000047941 */ /* 0x000fea0003800200 */
.L_x_5556:
[----:B------:R-:W-:-:S04]  /*29580*/  F2FP.BF16.F32.PACK_AB R249, RZ, R249 ;  /* 0x000000f9fff9723e */ /* 0x000fc800000010ff */
[----:B------:R-:W-:-:S07]  /*29590*/  PRMT R38, R249, 0x7610, R38 ;  /* 0x00007610f9267816 */ /* 0x000fce0000000026 */
.L_x_5555:
[----:B------:R-:W-:Y:S05]  /*295a0*/  BSYNC.RECONVERGENT B3 ;  /* 0x0000000000037941 */ /* 0x000fea0003800200 */
.L_x_5554:
        /* <DEDUP_REMOVED lines=17> */
.L_x_5561:
[----:B------:R-:W-:Y:S05]  /*296c0*/  BSYNC.RECONVERGENT B4 ;  /* 0x0000000000047941 */ /* 0x000fea0003800200 */
.L_x_5560:
[----:B------:R-:W-:-:S04]  /*296d0*/  F2FP.BF16.F32.PACK_AB R249, RZ, R249 ;  /* 0x000000f9fff9723e */ /* 0x000fc800000010ff */
[----:B------:R-:W-:-:S07]  /*296e0*/  PRMT R41, R249, 0x7610, R41 ;  /* 0x00007610f9297816 */ /* 0x000fce0000000029 */
.L_x_5559:
[----:B------:R-:W-:Y:S05]  /*296f0*/  BSYNC.RECONVERGENT B3 ;  /* 0x0000000000037941 */ /* 0x000fea0003800200 */
.L_x_5558:
[----:B------:R-:W-:Y:S02]  /*29700*/  LOP3.LUT R36, R39, 0xffff, RZ, 0xc0, !PT ;  /* 0x0000ffff27247812 */ /* 0x000fe400078ec0ff */
[----:B------:R-:W-:-:S03]  /*29710*/  PRMT R41, R38, 0x5410, R41 ;  /* 0x0000541026297816 */ /* 0x000fc60000000029 */
[----:B------:R-:W-:-:S05]  /*29720*/  IMAD.WIDE.U32 R36, R36, 0x10000, RZ ;  /* 0x0001000024247825 */ /* 0x000fca00078e00ff */
[----:B------:R-:W-:Y:S02]  /*29730*/  LOP3.LUT R37, R41, R37, RZ, 0xfc, !PT ;  /* 0x0000002529257212 */ /* 0x000fe400078efcff */
[----:B------:R-:W-:-:S05]  /*29740*/  LOP3.LUT R36, R36, R43, RZ, 0xfc, !PT ;  /* 0x0000002b24247212 */ /* 0x000fca00078efcff */
[----:B------:R0:W-:Y:S01]  /*29750*/  STG.E.64 desc[UR4][R124.64+0x3600], R36 ;  /* 0x003600247c007986 */ /* 0x0001e2000c101b04 */
[----:B------:R-:W-:Y:S05]  /*29760*/  BRA `(.L_x_5562) ;  /* 0x0000000000107947 */ /* 0x000fea0003800000 */
.L_x_5547:
[----:B------:R-:W0:Y:S02]  /*29770*/  LDCU UR6, c[0x0][0x39c] ;  /* 0x00007380ff0677ac */ /* 0x000e240008000800 */
[----:B0-----:R-:W-:-:S13]  /*29780*/  ISETP.GE.AND P0, PT, R41, UR6, PT ;  /* 0x0000000629007c0c */ /* 0x001fda000bf06270 */
[----:B------:R-:W-:Y:S05]  /*29790*/  @P0 EXIT ;  /* 0x000000000000094d */ /* 0x000fea0003800000 */
[----:B------:R0:W-:Y:S02]  /*297a0*/  STG.E.64 desc[UR4][R124.64+0x3600], RZ ;  /* 0x003600ff7c007986 */ /* 0x0001e4000c101b04 */
.L_x_5562:
[----:B------:R-:W-:Y:S05]  /*297b0*/  BSYNC.RECONVERGENT B2 ;  /* 0x0000000000027941 */ /* 0x000fea0003800200 */
.L_x_5546:
        /* <DEDUP_REMOVED lines=16> */
.L_x_5566:
[----:B------:R-:W-:Y:S05]  /*298c0*/  BSYNC.RECONVERGENT B3 ;  /* 0x0000000000037941 */ /* 0x000fea0003800200 */
.L_x_5565:
        /* <DEDUP_REMOVED lines=18> */
.L_x_5570:
[----:B------:R-:W-:Y:S05]  /*299f0*/  BSYNC.RECONVERGENT B4 ;  /* 0x0000000000047941 */ /* 0x000fea0003800200 */
.L_x_5569:
[----:B------:R-:W-:-:S04]  /*29a00*/  F2FP.BF16.F32.PACK_AB R249, RZ, R249 ;  /* 0x000000f9fff9723e */ /* 0x000fc800000010ff */
[----:B------:R-:W-:-:S07]  /*29a10*/  PRMT R35, R249, 0x7610, R35 ;  /* 0x00007610f9237816 */ /* 0x000fce0000000023 */
.L_x_5568:
[----:B------:R-:W-:Y:S05]  /*29a20*/  BSYNC.RECONVERGENT B3 ;  /* 0x0000000000037941 */ /* 0x000fea0003800200 */
.L_x_5567:
        /* <DEDUP_REMOVED lines=17> */
.L_x_5574:
[----:B------:R-:W-:Y:S05]  /*29b40*/  BSYNC.RECONVERGENT B4 ;  /* 0x0000000000047941 */ /* 0x000fea0003800200 */
.L_x_5573:
[----:B------:R-:W-:-:S04]  /*29b50*/  F2FP.BF16.F32.PACK_AB R249, RZ, R249 ;  /* 0x000000f9fff9723e */ /* 0x000fc800000010ff */
[----:B------:R-:W-:-:S07]  /*29b60*/  PRMT R34, R249, 0x7610, R34 ;  /* 0x00007610f9227816 */ /* 0x000fce0000000022 */
.L_x_5572:
[----:B------:R-:W-:Y:S05]  /*29b70*/  BSYNC.RECONVERGENT B3 ;  /* 0x0000000000037941 */ /* 0x000fea0003800200 */
.L_x_5571:
        /* <DEDUP_REMOVED lines=17> */
.L_x_5578:
[----:B------:R-:W-:Y:S05]  /*29c90*/  BSYNC.RECONVERGENT B4 ;  /* 0x0000000000047941 */ /* 0x000fea0003800200 */
.L_x_5577:
[----:B------:R-:W-:-:S04]  /*29ca0*/  F2FP.BF16.F32.PACK_AB R249, RZ, R249 ;  /* 0x000000f9fff9723e */ /* 0x000fc800000010ff */
[----:B------:R-:W-:-:S07]  /*29cb0*/  PRMT R37, R249, 0x7610, R37 ;  /* 0x00007610f9257816 */ /* 0x000fce0000000025 */
.L_x_5576:
[----:B------:R-:W-:Y:S05]  /*29cc0*/  BSYNC.RECONVERGENT B3 ;  /* 0x0000000000037941 */ /* 0x000fea0003800200 */
.L_x_5575:
[----:B------:R-:W-:Y:S02]  /*29cd0*/  LOP3.LUT R32, R35, 0xffff, RZ, 0xc0, !PT ;  /* 0x0000ffff23207812 */ /* 0x000fe400078ec0ff */
[----:B------:R-:W-:-:S03]  /*29ce0*/  PRMT R37, R34, 0x5410, R37 ;  /* 0x0000541022257816 */ /* 0x000fc60000000025 */
[----:B------:R-:W-:-:S05]  /*29cf0*/  IMAD.WIDE.U32 R32, R32, 0x10000, RZ ;  /* 0x0001000020207825 */ /* 0x000fca00078e00ff */
[----:B------:R-:W-:Y:S02]  /*29d00*/  LOP3.LUT R33, R37, R33, RZ, 0xfc, !PT ;  /* 0x0000002125217212 */ /* 0x000fe400078efcff */
[----:B------:R-:W-:-:S05]  /*29d10*/  LOP3.LUT R32, R32, R39, RZ, 0xfc, !PT ;  /* 0x0000002720207212 */ /* 0x000fca00078efcff */
[----:B------:R0:W-:Y:S01]  /*29d20*/  STG.E.64 desc[UR4][R124.64+0x3700], R32 ;  /* 0x003700207c007986 */ /* 0x0001e2000c101b04 */
[----:B------:R-:W-:Y:S05]  /*29d30*/  BRA `(.L_x_5579) ;  /* 0x0000000000107947 */ /* 0x000fea0003800000 */
.L_x_5564:
[----:B------:R-:W0:Y:S02]  /*29d40*/  LDCU UR6, c[0x0][0x39c] ;  /* 0x00007380ff0677ac */ /* 0x000e240008000800 */
[----:B0-----:R-:W-:-:S13]  /*29d50*/  ISETP.GE.AND P0, PT, R37, UR6, PT ;  /* 0x0000000625007c0c */ /* 0x001fda000bf06270 */
[----:B------:R-:W-:Y:S05]  /*29d60*/  @P0 EXIT ;  /* 0x000000000000094d */ /* 0x000fea0003800000 */
[----:B------:R0:W-:Y:S02]  /*29d70*/  STG.E.64 desc[UR4][R124.64+0x3700], RZ ;  /* 0x003700ff7c007986 */ /* 0x0001e4000c101b04 */
.L_x_5579:
[----:B------:R-:W-:Y:S05]  /*29d80*/  BSYNC.RECONVERGENT B2 ;  /* 0x0000000000027941 */ /* 0x000fea0003800200 */
.L_x_5563:
        /* <DEDUP_REMOVED lines=16> */
.L_x_5583:
[----:B------:R-:W-:Y:S05]  /*29e90*/  BSYNC.RECONVERGENT B3 ;  /* 0x0000000000037941 */ /* 0x000fea0003800200 */
.L_x_5582:
        /* <DEDUP_REMOVED lines=18> */
.L_x_5587:
[----:B------:R-:W-:Y:S05]  /*29fc0*/  BSYNC.RECONVERGENT B4 ;  /* 0x0000000000047941 */ /* 0x000fea0003800200 */
.L_x_5586:
[----:B------:R-:W-:-:S04]  /*29fd0*/  F2FP.BF16.F32.PACK_AB R249, RZ, R249 ;  /* 0x000000f9fff9723e */ /* 0x000fc800000010ff */
[----:B------:R-:W-:-:S07]  /*29fe0*/  PRMT R31, R249, 0x7610, R31 ;  /* 0x00007610f91f7816 */ /* 0x000fce000000001f */
.L_x_5585:
[----:B------:R-:W-:Y:S05]  /*29ff0*/  BSYNC.RECONVERGENT B3 ;  /* 0x0000000000037941 */ /* 0x000fea0003800200 */
.L_x_5584:
        /* <DEDUP_REMOVED lines=17> */
.L_x_5591:
[----:B------:R-:W-:Y:S05]  /*2a110*/  BSYNC.RECONVERGENT B4 ;  /* 0x0000000000047941 */ /* 0x000fea0003800200 */
.L_x_5590:
[----:B------:R-:W-:-:S04]  /*2a120*/  F2FP.BF16.F32.PACK_AB R249, RZ, R249 ;  /* 0x000000f9fff9723e */ /* 0x000fc800000010ff */
[----:B------:R-:W-:-:S07]  /*2a130*/  PRMT R30, R249, 0x7610, R30 ;  /* 0x00007610f91e7816 */ /* 0x000fce000000001e */
.L_x_5589:
[----:B------:R-:W-:Y:S05]  /*2a140*/  BSYNC.RECONVERGENT B3 ;  /* 0x0000000000037941 */ /* 0x000fea0003800200 */
.L_x_5588:
        /* <DEDUP_REMOVED lines=17> */
.L_x_5595:
[----:B------:R-:W-:Y:S05]  /*2a260*/  BSYNC.RECONVERGENT B4 ;  /* 0x0000000000047941 */ /* 0x000fea0003800200 */
.L_x_5594:
[----:B------:R-:W-:-:S04]  /*2a270*/  F2FP.BF16.F32.PACK_AB R249, RZ, R249 ;  /* 0x000000f9fff9723e */ /* 0x000fc800000010ff */
[----:B------:R-:W-:-:S07]  /*2a280*/  PRMT R33, R249, 0x7610, R33 ;  /* 0x00007610f9217816 */ /* 0x000fce0000000021 */
.L_x_5593:
[----:B------:R-:W-:Y:S05]  /*2a290*/  BSYNC.RECONVERGENT B3 ;  /* 0x0000000000037941 */ /* 0x000fea0003800200 */
.L_x_5592:
[----:B------:R-:W-:Y:S02]  /*2a2a0*/  LOP3.LUT R28, R31, 0xffff, RZ, 0xc0, !PT ;  /* 0x0000ffff1f1c7812 */ /* 0x000fe400078ec0ff */
[----:B------:R-:W-:-:S03]  /*2a2b0*/  PRMT R33, R30, 0x5410, R33 ;  /* 0x000054101e217816 */ /* 0x000fc60000000021 */
[----:B------:R-:W-:-:S05]  /*2a2c0*/  IMAD.WIDE.U32 R28, R28, 0x10000, RZ ;  /* 0x000100001c1c7825 */ /* 0x000fca00078e00ff */
[----:B------:R-:W-:Y:S02]  /*2a2d0*/  LOP3.LUT R29, R33, R29, RZ, 0xfc, !PT ;  /* 0x0000001d211d7212 */ /* 0x000fe400078efcff */
[----:B------:R-:W-:-:S05]  /*2a2e0*/  LOP3.LUT R28, R28, R35, RZ, 0xfc, !PT ;  /* 0x000000231c1c7212 */ /* 0x000fca00078efcff */
[----:B------:R0:W-:Y:S01]  /*2a2f0*/  STG.E.64 desc[UR4][R124.64+0x3800], R28 ;  /* 0x0038001c7c007986 */ /* 0x0001e2000c101b04 */
[----:B------:R-:W-:Y:S05]  /*2a300*/  BRA `(.L_x_5596) ;  /* 0x0000000000107947 */ /* 0x000fea0003800000 */
.L_x_5581:
[----:B------:R-:W0:Y:S02]  /*2a310*/  LDCU UR6, c[0x0][0x39c] ;  /* 0x00007380ff0677ac */ /* 0x000e240008000800 */
[----:B0-----:R-:W-:-:S13]  /*2a320*/  ISETP.GE.AND P0, PT, R33, UR6, PT ;  /* 0x0000000621007c0c */ /* 0x001fda000bf06270 */
[----:B------:R-:W-:Y:S05]  /*2a330*/  @P0 EXIT ;  /* 0x000000000000094d */ /* 0x000fea0003800000 */
[----:B------:R0:W-:Y:S02]  /*2a340*/  STG.E.64 desc[UR4][R124.64+0x3800], RZ ;  /* 0x003800ff7c007986 */ /* 0x0001e4000c101b04 */
.L_x_5596:
[----:B------:R-:W-:Y:S05]  /*2a350*/  BSYNC.RECONVERGENT B2 ;  /* 0x0000000000027941 */ /* 0x000fea0003800200 */
.L_x_5580:
        /* <DEDUP_REMOVED lines=16> */
.L_x_5600:
[----:B------:R-:W-:Y:S05]  /*2a460*/  BSYNC.RECONVERGENT B3 ;  /* 0x0000000000037941 */ /* 0x000fea0003800200 */
.L_x_5599:
        /* <DEDUP_REMOVED lines=18> */
.L_x_5604:
[----:B------:R-:W-:Y:S05]  /*2a590*/  BSYNC.RECONVERGENT B4 ;  /* 0x0000000000047941 */ /* 0x000fea0003800200 */
.L_x_5603:
[----:B------:R-:W-:-:S04]  /*2a5a0*/  F2FP.BF16.F32.PACK_AB R249, RZ, R249 ;  /* 0x000000f9fff9723e */ /* 0x000fc800000010ff */
[----:B------:R-:W-:-:S07]  /*2a5b0*/  PRMT R27, R249, 0x7610, R27 ;  /* 0x00007610f91b7816 */ /* 0x000fce000000001b */
.L_x_5602:
[----:B------:R-:W-:Y:S05]  /*2a5c0*/  BSYNC.RECONVERGENT B3 ;  /* 0x0000000000037941 */ /* 0x000fea0003800200 */
.L_x_5601:
        /* <DEDUP_REMOVED lines=17> */
.L_x_5608:
[----:B------:R-:W-:Y:S05]  /*2a6e0*/  BSYNC.RECONVERGENT B4 ;  /* 0x0000000000047941 */ /* 0x000fea0003800200 */
.L_x_5607:
[----:B------:R-:W-:-:S04]  /*2a6f0*/  F2FP.BF16.F32.PACK_AB R249, RZ, R249 ;  /* 0x000000f9fff9723e */ /* 0x000fc800000010ff */
[----:B------:R-:W-:-:S07]  /*2a700*/  PRMT R26, R249, 0x7610, R26 ;  /* 0x00007610f91a7816 */ /* 0x000fce000000001a */
.L_x_5606:
[----:B------:R-:W-:Y:S05]  /*2a710*/  BSYNC.RECONVERGENT B3 ;  /* 0x0000000000037941 */ /* 0x000fea0003800200 */
.L_x_5605:
        /* <DEDUP_REMOVED lines=17> */
.L_x_5612:
[----:B------:R-:W-:Y:S05]  /*2a830*/  BSYNC.RECONVERGENT B4 ;  /* 0x0000000000047941 */ /* 0x000fea0003800200 */
.L_x_5611:
[----:B------:R-:W-:-:S04]  /*2a840*/  F2FP.BF16.F32.PACK_AB R249, RZ, R249 ;  /* 0x000000f9fff9723e */ /* 0x000fc800000010ff */
[----:B------:R-:W-:-:S07]  /*2a850*/  PRMT R29, R249, 0x7610, R29 ;  /* 0x00007610f91d7816 */ /* 0x000fce000000001d */
.L_x_5610:
[----:B------:R-:W-:Y:S05]  /*2a860*/  BSYNC.RECONVERGENT B3 ;  /* 0x0000000000037941 */ /* 0x000fea0003800200 */
.L_x_5609:
[----:B------:R-:W-:Y:S02]  /*2a870*/  LOP3.LUT R24, R27, 0xffff, RZ, 0xc0, !PT ;  /* 0x0000ffff1b187812 */ /* 0x000fe400078ec0ff */
[----:B------:R-:W-:-:S03]  /*2a880*/  PRMT R29, R26, 0x5410, R29 ;  /* 0x000054101a1d7816 */ /* 0x000fc6000000001d */
[----:B------:R-:W-:-:S05]  /*2a890*/  IMAD.WIDE.U32 R24, R24, 0x10000, RZ ;  /* 0x0001000018187825 */ /* 0x000fca00078e00ff */
[----:B------:R-:W-:Y:S02]  /*2a8a0*/  LOP3.LUT R25, R29, R25, RZ, 0xfc, !PT ;  /* 0x000000191d197212 */ /* 0x000fe400078efcff */
[----:B------:R-:W-:-:S05]  /*2a8b0*/  LOP3.LUT R24, R24, R31, RZ, 0xfc, !PT ;  /* 0x0000001f18187212 */ /* 0x000fca00078efcff */
[----:B------:R0:W-:Y:S01]  /*2a8c0*/  STG.E.64 desc[UR4][R124.64+0x3900], R24 ;  /* 0x003900187c007986 */ /* 0x0001e2000c101b04 */
[----:B------:R-:W-:Y:S05]  /*2a8d0*/  BRA `(.L_x_5613) ;  /* 0x0000000000107947 */ /* 0x000fea0003800000 */
.L_x_5598:
[----:B------:R-:W0:Y:S02]  /*2a8e0*/  LDCU UR6, c[0x0][0x39c] ;  /* 0x00007380ff0677ac */ /* 0x000e240008000800 */
[----:B0-----:R-:W-:-:S13]  /*2a8f0*/  ISETP.GE.AND P0, PT, R29, UR6, PT ;  /* 0x000000061d007c0c */ /* 0x001fda000bf06270 */
[----:B------:R-:W-:Y:S05]  /*2a900*/  @P0 EXIT ;  /* 0x000000000000094d */ /* 0x000fea0003800000 */
[----:B------:R0:W-:Y:S02]  /*2a910*/  STG.E.64 desc[UR4][R124.64+0x3900], RZ ;  /* 0x003900ff7c007986 */ /* 0x0001e4000c101b04 */
.L_x_5613:
[----:B------:R-:W-:Y:S05]  /*2a920*/  BSYNC.RECONVERGENT B2 ;  /* 0x0000000000027941 */ /* 0x000fea0003800200 */
.L_x_5597:
        /* <DEDUP_REMOVED lines=16> */
.L_x_5617:
[----:B------:R-:W-:Y:S05]  /*2aa30*/  BSYNC.RECONVERGENT B3 ;  /* 0x0000000000037941 */ /* 0x000fea0003800200 */
.L_x_5616:
        /* <DEDUP_REMOVED lines=18> */
.L_x_5621:
[----:B------:R-:W-:Y:S05]  /*2ab60*/  BSYNC.RECONVERGENT B4 ;  /* 0x0000000000047941 */ /* 0x000fea0003800200 */
.L_x_5620:
[----:B------:R-:W-:-:S04]  /*2ab70*/  F2FP.BF16.F32.PACK_AB R249, RZ, R249 ;  /* 0x000000f9fff9723e */ /* 0x000fc800000010ff */
[----:B------:R-:W-:-:S07]  /*2ab80*/  PRMT R23, R249, 0x7610, R23 ;  /* 0x00007610f9177816 */ /* 0x000fce0000000017 */
.L_x_5619:
[----:B------:R-:W-:Y:S05]  /*2ab90*/  BSYNC.RECONVERGENT B3 ;  /* 0x0000000000037941 */ /* 0x000fea0003800200 */
.L_x_5618:
        /* <DEDUP_REMOVED lines=17> */
.L_x_5625:
[----:B------:R-:W-:Y:S05]  /*2acb0*/  BSYNC.RECONVERGENT B4 ;  /* 0x0000000000047941 */ /* 0x000fea0003800200 */
.L_x_5624:
[----:B------:R-:W-:-:S04]  /*2acc0*/  F2FP.BF16.F32.PACK_AB R249, RZ, R249 ;  /* 0x000000f9fff9723e */ /* 0x000fc800000010ff */
[----:B------:R-:W-:-:S07]  /*2acd0*/  PRMT R22, R249, 0x7610, R22 ;  /* 0x00007610f9167816 */ /* 0x000fce0000000016 */
.L_x_5623:
[----:B------:R-:W-:Y:S05]  /*2ace0*/  BSYNC.RECONVERGENT B3 ;  /* 0x0000000000037941 */ /* 0x000fea0003800200 */
.L_x_5622:
        /* <DEDUP_REMOVED lines=17> */
.L_x_5629:
[----:B------:R-:W-:Y:S05]  /*2ae00*/  BSYNC.RECONVERGENT B4 ;  /* 0x0000000000047941 */ /* 0x000fea0003800200 */
.L_x_5628:
[----:B------:R-:W-:-:S04]  /*2ae10*/  F2FP.BF16.F32.PACK_AB R249, RZ, R249 ;  /* 0x000000f9fff9723e */ /* 0x000fc800000010ff */
[----:B------:R-:W-:-:S07]  /*2ae20*/  PRMT R25, R249, 0x7610, R25 ;  /* 0x00007610f9197816 */ /* 0x000fce0000000019 */
.L_x_5627:
[----:B------:R-:W-:Y:S05]  /*2ae30*/  BSYNC.RECONVERGENT B3 ;  /* 0x0000000000037941 */ /* 0x000fea0003800200 */
.L_x_5626:
[----:B------:R-:W-:Y:S02]  /*2ae40*/  LOP3.LUT R20, R23, 0xffff, RZ, 0xc0, !PT ;  /* 0x0000ffff17147812 */ /* 0x000fe400078ec0ff */
[----:B------:R-:W-:-:S03]  /*2ae50*/  PRMT R25, R22, 0x5410, R25 ;  /* 0x0000541016197816 */ /* 0x000fc60000000019 */
[----:B------:R-:W-:-:S05]  /*2ae60*/  IMAD.WIDE.U32 R20, R20, 0x10000, RZ ;  /* 0x0001000014147825 */ /* 0x000fca00078e00ff */
[----:B------:R-:W-:Y:S02]  /*2ae70*/  LOP3.LUT R21, R25, R21, RZ, 0xfc, !PT ;  /* 0x0000001519157212 */ /* 0x000fe400078efcff */
[----:B------:R-:W-:-:S05]  /*2ae80*/  LOP3.LUT R20, R20, R27, RZ, 0xfc, !PT ;  /* 0x0000001b14147212 */ /* 0x000fca00078efcff */
[----:B------:R0:W-:Y:S01]  /*2ae90*/  STG.E.64 desc[UR4][R124.64+0x3a00], R20 ;  /* 0x003a00147c007986 */ /* 0x0001e2000c101b04 */
[----:B------:R-:W-:Y:S05]  /*2aea0*/  BRA `(.L_x_5630) ;  /* 0x0000000000107947 */ /* 0x000fea0003800000 */
.L_x_5615:
[----:B------:R-:W0:Y:S02]  /*2aeb0*/  LDCU UR6, c[0x0][0x39c] ;  /* 0x00007380ff0677ac */ /* 0x000e240008000800 */
[----:B0-----:R-:W-:-:S13]  /*2aec0*/  ISETP.GE.AND P0, PT, R25, UR6, PT ;  /* 0x0000000619007c0c */ /* 0x001fda000bf06270 */
[----:B------:R-:W-:Y:S05]  /*2aed0*/  @P0 EXIT ;  /* 0x000000000000094d */ /* 0x000fea0003800000 */
[----:B------:R0:W-:Y:S02]  /*2aee0*/  STG.E.64 desc[UR4][R124.64+0x3a00], RZ ;  /* 0x003a00ff7c007986 */ /* 0x0001e4000c101b04 */
.L_x_5630:
[----:B------:R-:W-:Y:S05]  /*2aef0*/  BSYNC.RECONVERGENT B2 ;  /* 0x0000000000027941 */ /* 0x000fea0003800200 */
.L_x_5614:
        /* <DEDUP_REMOVED lines=16> */
.L_x_5634:
[----:B------:R-:W-:Y:S05]  /*2b000*/  BSYNC.RECONVERGENT B3 ;  /* 0x0000000000037941 */ /* 0x000fea0003800200 */
.L_x_5633:
        /* <DEDUP_REMOVED lines=18> */
.L_x_5638:
[----:B------:R-:W-:Y:S05]  /*2b130*/  BSYNC.RECONVERGENT B4 ;  /* 0x0000000000047941 */ /* 0x000fea0003800200 */
.L_x_5637:
[----:B------:R-:W-:-:S04]  /*2b140*/  F2FP.BF16.F32.PACK_AB R249, RZ, R249 ;  /* 0x000000f9fff9723e */ /* 0x000fc800000010ff */
[----:B------:R-:W-:-:S07]  /*2b150*/  PRMT R19, R249, 0x7610, R19 ;  /* 0x00007610f9137816 */ /* 0x000fce0000000013 */
.L_x_5636:
[----:B------:R-:W-:Y:S05]  /*2b160*/  BSYNC.RECONVERGENT B3 ;  /* 0x0000000000037941 */ /* 0x000fea0003800200 */
.L_x_5635:
        /* <DEDUP_REMOVED lines=17> */
.L_x_5642:
[----:B------:R-:W-:Y:S05]  /*2b280*/  BSYNC.RECONVERGENT B4 ;  /* 0x0000000000047941 */ /* 0x000fea0003800200 */
.L_x_5641:
[----:B------:R-:W-:-:S04]  /*2b290*/  F2FP.BF16.F32.PACK_AB R249, RZ, R249 ;  /* 0x000000f9fff9723e */ /* 0x000fc800000010ff */
[----:B------:R-:W-:-:S07]  /*2b2a0*/  PRMT R18, R249, 0x7610, R18 ;  /* 0x00007610f9127816 */ /* 0x000fce0000000012 */
.L_x_5640:
[----:B------:R-:W-:Y:S05]  /*2b2b0*/  BSYNC.RECONVERGENT B3 ;  /* 0x0000000000037941 */ /* 0x000fea0003800200 */
.L_x_5639:
        /* <DEDUP_REMOVED lines=17> */
.L_x_5646:
[----:B------:R-:W-:Y:S05]  /*2b3d0*/  BSYNC.RECONVERGENT B4 ;  /* 0x0000000000047941 */ /* 0x000fea0003800200 */
.L_x_5645:
[----:B------:R-:W-:-:S04]  /*2b3e0*/  F2FP.BF16.F32.PACK_AB R249, RZ, R249 ;  /* 0x000000f9fff9723e */ /* 0x000fc800000010ff */
[----:B------:R-:W-:-:S07]  /*2b3f0*/  PRMT R21, R249, 0x7610, R21 ;  /* 0x00007610f9157816 */ /* 0x000fce0000000015 */
.L_x_5644:
[----:B------:R-:W-:Y:S05]  /*2b400*/  BSYNC.RECONVERGENT B3 ;  /* 0x0000000000037941 */ /* 0x000fea0003800200 */
.L_x_5643:
[----:B------:R-:W-:Y:S02]  /*2b410*/  LOP3.LUT R16, R19, 0xffff, RZ, 0xc0, !PT ;  /* 0x0000ffff13107812 */ /* 0x000fe400078ec0ff */
[----:B------:R-:W-:-:S03]  /*2b420*/  PRMT R21, R18, 0x5410, R21 ;  /* 0x0000541012157816 */ /* 0x000fc60000000015 */
[----:B------:R-:W-:-:S05]  /*2b430*/  IMAD.WIDE.U32 R16, R16, 0x10000, RZ ;  /* 0x0001000010107825 */ /* 0x000fca00078e00ff */
[----:B------:R-:W-:Y:S02]  /*2b440*/  LOP3.LUT R17, R21, R17, RZ, 0xfc, !PT ;  /* 0x0000001115117212 */ /* 0x000fe400078efcff */
[----:B------:R-:W-:-:S05]  /*2b450*/  LOP3.LUT R16, R16, R23, RZ, 0xfc, !PT ;  /* 0x0000001710107212 */ /* 0x000fca00078efcff */
[----:B------:R0:W-:Y:S01]  /*2b460*/  STG.E.64 desc[UR4][R124.64+0x3b00], R16 ;  /* 0x003b00107c007986 */ /* 0x0001e2000c101b04 */
[----:B------:R-:W-:Y:S05]  /*2b470*/  BRA `(.L_x_5647) ;  /* 0x0000000000107947 */ /* 0x000fea0003800000 */
.L_x_5632:
[----:B------:R-:W0:Y:S02]  /*2b480*/  LDCU UR6, c[0x0][0x39c] ;  /* 0x00007380ff0677ac */ /* 0x000e240008000800 */
[----:B0-----:R-:W-:-:S13]  /*2b490*/  ISETP.GE.AND P0, PT, R21, UR6, PT ;  /* 0x0000000615007c0c */ /* 0x001fda000bf06270 */
[----:B------:R-:W-:Y:S05]  /*2b4a0*/  @P0 EXIT ;  /* 0x000000000000094d */ /* 0x000fea0003800000 */
[----:B------:R0:W-:Y:S02]  /*2b4b0*/  STG.E.64 desc[UR4][R124.64+0x3b00], RZ ;  /* 0x003b00ff7c007986 */ /* 0x0001e4000c101b04 */
.L_x_5647:
[----:B------:R-:W-:Y:S05]  /*2b4c0*/  BSYNC.RECONVERGENT B2 ;  /* 0x0000000000027941 */ /* 0x000fea0003800200 */
.L_x_5631:
        /* <DEDUP_REMOVED lines=16> */
.L_x_5651:
[----:B------:R-:W-:Y:S05]  /*2b5d0*/  BSYNC.RECONVERGENT B3 ;  /* 0x0000000000037941 */ /* 0x000fea0003800200 */
.L_x_5650:
        /* <DEDUP_REMOVED lines=18> */
.L_x_5655:
[----:B------:R-:W-:Y:S05]  /*2b700*/  BSYNC.RECONVERGENT B4 ;  /* 0x0000000000047941 */ /* 0x000fea0003800200 */
.L_x_5654:
[----:B------:R-:W-:-:S04]  /*2b710*/  F2FP.BF16.F32.PACK_AB R249, RZ, R249 ;  /* 0x000000f9fff9723e */ /* 0x000fc800000010ff */
[----:B------:R-:W-:-:S07]  /*2b720*/  PRMT R15, R249, 0x7610, R15 ;  /* 0x00007610f90f7816 */ /* 0x000fce000000000f */
.L_x_5653:
[----:B------:R-:W-:Y:S05]  /*2b730*/  BSYNC.RECONVERGENT B3 ;  /* 0x0000000000037941 */ /* 0x000fea0003800200 */
.L_x_5652:
        /* <DEDUP_REMOVED lines=17> */
.L_x_5659:
[----:B------:R-:W-:Y:S05]  /*2b850*/  BSYNC.RECONVERGENT B4 ;  /* 0x0000000000047941 */ /* 0x000fea0003800200 */
.L_x_5658:
[----:B------:R-:W-:-:S04]  /*2b860*/  F2FP.BF16.F32.PACK_AB R249, RZ, R249 ;  /* 0x000000f9fff9723e */ /* 0x000fc800000010ff */
[----:B------:R-:W-:-:S07]  /*2b870*/  PRMT R14, R249, 0x7610, R14 ;  /* 0x00007610f90e7816 */ /* 0x000fce000000000e */
.L_x_5657:
[----:B------:R-:W-:Y:S05]  /*2b880*/  BSYNC.RECONVERGENT B3 ;  /* 0x0000000000037941 */ /* 0x000fea0003800200 */
.L_x_5656:
        /* <DEDUP_REMOVED lines=17> */
.L_x_5663:
[----:B------:R-:W-:Y:S05]  /*2b9a0*/  BSYNC.RECONVERGENT B4 ;  /* 0x0000000000047941 */ /* 0x000fea0003800200 */
.L_x_5662:
[----:B------:R-:W-:-:S04]  /*2b9b0*/  F2FP.BF16.F32.PACK_AB R249, RZ, R249 ;  /* 0x000000f9fff9723e */ /* 0x000fc800000010ff */
[----:B------:R-:W-:-:S07]  /*2b9c0*/  PRMT R17, R249, 0x7610, R17 ;  /* 0x00007610f9117816 */ /* 0x000fce0000000011 */
.L_x_5661:
[----:B------:R-:W-:Y:S05]  /*2b9d0*/  BSYNC.RECONVERGENT B3 ;  /* 0x0000000000037941 */ /* 0x000fea0003800200 */
.L_x_5660:
[----:B------:R-:W-:Y:S02]  /*2b9e0*/  LOP3.LUT R12, R15, 0xffff, RZ, 0xc0, !PT ;  /* 0x0000ffff0f0c7812 */ /* 0x000fe400078ec0ff */
[----:B------:R-:W-:-:S03]  /*2b9f0*/  PRMT R17, R14, 0x5410, R17 ;  /* 0x000054100e117816 */ /* 0x000fc60000000011 */
[----:B------:R-:W-:-:S05]  /*2ba00*/  IMAD.WIDE.U32 R12, R12, 0x10000, RZ ;  /* 0x000100000c0c7825 */ /* 0x000fca00078e00ff */
[----:B------:R-:W-:Y:S02]  /*2ba10*/  LOP3.LUT R13, R17, R13, RZ, 0xfc, !PT ;  /* 0x0000000d110d7212 */ /* 0x000fe400078efcff */
[----:B------:R-:W-:-:S05]  /*2ba20*/  LOP3.LUT R12, R12, R19, RZ, 0xfc, !PT ;  /* 0x000000130c0c7212 */ /* 0x000fca00078efcff */
[----:B------:R0:W-:Y:S01]  /*2ba30*/  STG.E.64 desc[UR4][R124.64+0x3c00], R12 ;  /* 0x003c000c7c007986 */ /* 0x0001e2000c101b04 */
[----:B------:R-:W-:Y:S05]  /*2ba40*/  BRA `(.L_x_5664) ;  /* 0x0000000000107947 */ /* 0x000fea0003800000 */
.L_x_5649:
[----:B------:R-:W0:Y:S02]  /*2ba50*/  LDCU UR6, c[0x0][0x39c] ;  /* 0x00007380ff0677ac */ /* 0x000e240008000800 */
[----:B0-----:R-:W-:-:S13]  /*2ba60*/  ISETP.GE.AND P0, PT, R17, UR6, PT ;  /* 0x0000000611007c0c */ /* 0x001fda000bf06270 */
[----:B------:R-:W-:Y:S05]  /*2ba70*/  @P0 EXIT ;  /* 0x000000000000094d */ /* 0x000fea0003800000 */
[----:B------:R0:W-:Y:S02]  /*2ba80*/  STG.E.64 desc[UR4][R124.64+0x3c00], RZ ;  /* 0x003c00ff7c007986 */ /* 0x0001e4000c101b04 */
.L_x_5664:
[----:B------:R-:W-:Y:S05]  /*2ba90*/  BSYNC.RECONVERGENT B2 ;  /* 0x0000000000027941 */ /* 0x000fea0003800200 */
.L_x_5648:
        /* <DEDUP_REMOVED lines=16> */
.L_x_5668:
[----:B------:R-:W-:Y:S05]  /*2bba0*/  BSYNC.RECONVERGENT B3 ;  /* 0x0000000000037941 */ /* 0x000fea0003800200 */
.L_x_5667:
        /* <DEDUP_REMOVED lines=18> */
.L_x_5672:
[----:B------:R-:W-:Y:S05]  /*2bcd0*/  BSYNC.RECONVERGENT B4 ;  /* 0x0000000000047941 */ /* 0x000fea0003800200 */
.L_x_5671:
[----:B------:R-:W-:-:S04]  /*2bce0*/  F2FP.BF16.F32.PACK_AB R249, RZ, R249 ;  /* 0x000000f9fff9723e */ /* 0x000fc800000010ff */
[----:B------:R-:W-:-:S07]  /*2bcf0*/  PRMT R11, R249, 0x7610, R11 ;  /* 0x00007610f90b7816 */ /* 0x000fce000000000b */
.L_x_5670:
[----:B------:R-:W-:Y:S05]  /*2bd00*/  BSYNC.RECONVERGENT B3 ;  /* 0x0000000000037941 */ /* 0x000fea0003800200 */
.L_x_5669:
        /* <DEDUP_REMOVED lines=17> */
.L_x_5676:
[----:B------:R-:W-:Y:S05]  /*2be20*/  BSYNC.RECONVERGENT B4 ;  /* 0x0000000000047941 */ /* 0x000fea0003800200 */
.L_x_5675:
[----:B------:R-:W-:-:S04]  /*2be30*/  F2FP.BF16.F32.PACK_AB R249, RZ, R249 ;  /* 0x000000f9fff9723e */ /* 0x000fc800000010ff */
[----:B------:R-:W-:-:S07]  /*2be40*/  PRMT R10, R249, 0x7610, R10 ;  /* 0x00007610f90a7816 */ /* 0x000fce000000000a */
.L_x_5674:
[----:B------:R-:W-:Y:S05]  /*2be50*/  BSYNC.RECONVERGENT B3 ;  /* 0x0000000000037941 */ /* 0x000fea0003800200 */
.L_x_5673:
        /* <DEDUP_REMOVED lines=17> */
.L_x_5680:
[----:B------:R-:W-:Y:S05]  /*2bf70*/  BSYNC.RECONVERGENT B4 ;  /* 0x0000000000047941 */ /* 0x000fea0003800200 */
.L_x_5679:
[----:B------:R-:W-:-:S04]  /*2bf80*/  F2FP.BF16.F32.PACK_AB R249, RZ, R249 ;  /* 0x000000f9fff9723e */ /* 0x000fc800000010ff */
[----:B------:R-:W-:-:S07]  /*2bf90*/  PRMT R13, R249, 0x7610, R13 ;  /* 0x00007610f90d7816 */ /* 0x000fce000000000d */
.L_x_5678:
[----:B------:R-:W-:Y:S05]  /*2bfa0*/  BSYNC.RECONVERGENT B3 ;  /* 0x0000000000037941 */ /* 0x000fea0003800200 */
.L_x_5677:
[----:B------:R-:W-:Y:S02]  /*2bfb0*/  LOP3.LUT R8, R11, 0xffff, RZ, 0xc0, !PT ;  /* 0x0000ffff0b087812 */ /* 0x000fe400078ec0ff */
[----:B------:R-:W-:-:S03]  /*2bfc0*/  PRMT R13, R10, 0x5410, R13 ;  /* 0x000054100a0d7816 */ /* 0x000fc6000000000d */
[----:B------:R-:W-:-:S05]  /*2bfd0*/  IMAD.WIDE.U32 R8, R8, 0x10000, RZ ;  /* 0x0001000008087825 */ /* 0x000fca00078e00ff */
[----:B------:R-:W-:Y:S02]  /*2bfe0*/  LOP3.LUT R9, R13, R9, RZ, 0xfc, !PT ;  /* 0x000000090d097212 */ /* 0x000fe400078efcff */
[----:B------:R-:W-:-:S05]  /*2bff0*/  LOP3.LUT R8, R8, R15, RZ, 0xfc, !PT ;  /* 0x0000000f08087212 */ /* 0x000fca00078efcff */
[----:B------:R0:W-:Y:S01]  /*2c000*/  STG.E.64 desc[UR4][R124.64+0x3d00], R8 ;  /* 0x003d00087c007986 */ /* 0x0001e2000c101b04 */
[----:B------:R-:W-:Y:S05]  /*2c010*/  BRA `(.L_x_5681) ;  /* 0x0000000000107947 */ /* 0x000fea0003800000 */
.L_x_5666:
[----:B------:R-:W0:Y:S02]  /*2c020*/  LDCU UR6, c[0x0][0x39c] ;  /* 0x00007380ff0677ac */ /* 0x000e240008000800 */
[----:B0-----:R-:W-:-:S13]  /*2c030*/  ISETP.GE.AND P0, PT, R13, UR6, PT ;  /* 0x000000060d007c0c */ /* 0x001fda000bf06270 */
[----:B------:R-:W-:Y:S05]  /*2c040*/  @P0 EXIT ;  /* 0x000000000000094d */ /* 0x000fea0003800000 */
[----:B------:R0:W-:Y:S02]  /*2c050*/  STG.E.64 desc[UR4][R124.64+0x3d00], RZ ;  /* 0x003d00ff7c007986 */ /* 0x0001e4000c101b04 */
.L_x_5681:
[----:B------:R-:W-:Y:S05]  /*2c060*/  BSYNC.RECONVERGENT B2 ;  /* 0x0000000000027941 */ /* 0x000fea0003800200 */
.L_x_5665:
        /* <DEDUP_REMOVED lines=16> */
.L_x_5685:
[----:B------:R-:W-:Y:S05]  /*2c170*/  BSYNC.RECONVERGENT B3 ;  /* 0x0000000000037941 */ /* 0x000fea0003800200 */
.L_x_5684:
        /* <DEDUP_REMOVED lines=18> */
.L_x_5689:
[----:B------:R-:W-:Y:S05]  /*2c2a0*/  BSYNC.RECONVERGENT B4 ;  /* 0x0000000000047941 */ /* 0x000fea0003800200 */
.L_x_5688:
[----:B------:R-:W-:-:S04]  /*2c2b0*/  F2FP.BF16.F32.PACK_AB R249, RZ, R249 ;  /* 0x000000f9fff9723e */ /* 0x000fc800000010ff */
[----:B------:R-:W-:-:S07]  /*2c2c0*/  PRMT R7, R249, 0x7610, R7 ;  /* 0x00007610f9077816 */ /* 0x000fce0000000007 */
.L_x_5687:
[----:B------:R-:W-:Y:S05]  /*2c2d0*/  BSYNC.RECONVERGENT B3 ;  /* 0x0000000000037941 */ /* 0x000fea0003800200 */
.L_x_5686:
        /* <DEDUP_REMOVED lines=17> */
.L_x_5693:
[----:B------:R-:W-:Y:S05]  /*2c3f0*/  BSYNC.RECONVERGENT B4 ;  /* 0x0000000000047941 */ /* 0x000fea0003800200 */
.L_x_5692:
[----:B------:R-:W-:-:S04]  /*2c400*/  F2FP.BF16.F32.PACK_AB R249, RZ, R249 ;  /* 0x000000f9fff9723e */ /* 0x000fc800000010ff */
[----:B------:R-:W-:-:S07]  /*2c410*/  PRMT R6, R249, 0x7610, R6 ;  /* 0x00007610f9067816 */ /* 0x000fce0000000006 */
.L_x_5691:
[----:B------:R-:W-:Y:S05]  /*2c420*/  BSYNC.RECONVERGENT B3 ;  /* 0x0000000000037941 */ /* 0x000fea0003800200 */
.L_x_5690:
        /* <DEDUP_REMOVED lines=17> */
.L_x_5697:
[----:B------:R-:W-:Y:S05]  /*2c540*/  BSYNC.RECONVERGENT B4 ;  /* 0x0000000000047941 */ /* 0x000fea0003800200 */
.L_x_5696:
[----:B------:R-:W-:-:S04]  /*2c550*/  F2FP.BF16.F32.PACK_AB R249, RZ, R249 ;  /* 0x000000f9fff9723e */ /* 0x000fc800000010ff */
[----:B------:R-:W-:-:S07]  /*2c560*/  PRMT R9, R249, 0x7610, R9 ;  /* 0x00007610f9097816 */ /* 0x000fce0000000009 */
.L_x_5695:
[----:B------:R-:W-:Y:S05]  /*2c570*/  BSYNC.RECONVERGENT B3 ;  /* 0x0000000000037941 */ /* 0x000fea0003800200 */
.L_x_5694:
[----:B------:R-:W-:Y:S02]  /*2c580*/  LOP3.LUT R4, R7, 0xffff, RZ, 0xc0, !PT ;  /* 0x0000ffff07047812 */ /* 0x000fe400078ec0ff */
[----:B------:R-:W-:-:S03]  /*2c590*/  PRMT R9, R6, 0x5410, R9 ;  /* 0x0000541006097816 */ /* 0x000fc60000000009 */
[----:B------:R-:W-:-:S05]  /*2c5a0*/  IMAD.WIDE.U32 R4, R4, 0x10000, RZ ;  /* 0x0001000004047825 */ /* 0x000fca00078e00ff */
[----:B------:R-:W-:Y:S02]  /*2c5b0*/  LOP3.LUT R5, R9, R5, RZ, 0xfc, !PT ;  /* 0x0000000509057212 */ /* 0x000fe400078efcff */
[----:B------:R-:W-:-:S05]  /*2c5c0*/  LOP3.LUT R4, R4, R11, RZ, 0xfc, !PT ;  /* 0x0000000b04047212 */ /* 0x000fca00078efcff */
[----:B------:R0:W-:Y:S01]  /*2c5d0*/  STG.E.64 desc[UR4][R124.64+0x3e00], R4 ;  /* 0x003e00047c007986 */ /* 0x0001e2000c101b04 */
[----:B------:R-:W-:Y:S05]  /*2c5e0*/  BRA `(.L_x_5698) ;  /* 0x0000000000107947 */ /* 0x000fea0003800000 */
.L_x_5683:
[----:B------:R-:W0:Y:S02]  /*2c5f0*/  LDCU UR6, c[0x0][0x39c] ;  /* 0x00007380ff0677ac */ /* 0x000e240008000800 */
[----:B0-----:R-:W-:-:S13]  /*2c600*/  ISETP.GE.AND P0, PT, R9, UR6, PT ;  /* 0x0000000609007c0c */ /* 0x001fda000bf06270 */
[----:B------:R-:W-:Y:S05]  /*2c610*/  @P0 EXIT ;  /* 0x000000000000094d */ /* 0x000fea0003800000 */
[----:B------:R0:W-:Y:S02]  /*2c620*/  STG.E.64 desc[UR4][R124.64+0x3e00], RZ ;  /* 0x003e00ff7c007986 */ /* 0x0001e4000c101b04 */
.L_x_5698:
[----:B------:R-:W-:Y:S05]  /*2c630*/  BSYNC.RECONVERGENT B2 ;  /* 0x0000000000027941 */ /* 0x000fea0003800200 */
.L_x_5682:
[----:B0-----:R-:W-:-:S04]  /*2c640*/  IADD3 R5, PT, PT, R239, 0x1f80, RZ ;  /* 0x00001f80ef057810 */ /* 0x001fc80007ffe0ff */
[----:B------:R-:W-:-:S13]  /*2c650*/  ISETP.GT.AND P0, PT, R5, R248, PT ;  /* 0x000000f80500720c */ /* 0x000fda0003f04270 */
[----:B------:R-:W-:Y:S05]  /*2c660*/  @P0 BRA `(.L_x_5699) ;  /* 0x0000000400580947 */ /* 0x000fea0003800000 */
[----:B------:R-:W0:Y:S01]  /*2c670*/  MUFU.RCP R4, R247 ;  /* 0x000000f700047308 */ /* 0x000e220000001000 */
[----:B------:R-:W-:Y:S07]  /*2c680*/  BSSY.RECONVERGENT B2, `(.L_x_5700) ;  /* 0x000000b000027945 */ /* 0x000fee0003800200 */
[----:B-----5:R-:W1:Y:S01]  /*2c690*/  FCHK P0, R3, R247 ;  /* 0x000000f703007302 */ /* 0x020e620000000000 */
        /* <DEDUP_REMOVED lines=8> */
[----:B--234-:R-:W-:Y:S05]  /*2c720*/  CALL.REL.NOINC `($__internal_1_$__cuda_sm3x_div_rn_noftz_f32_slowpath) ;  /* 0x00000004003c7944 */ /* 0x01cfea0003c00000 */
.L_x_5701:
[----:B------:R-:W-:Y:S05]  /*2c730*/  BSYNC.RECONVERGENT B2 ;  /* 0x0000000000027941 */ /* 0x000fea0003800200 */
.L_x_5700:
        /* <DEDUP_REMOVED lines=17> */
[----:B--234-:R-:W-:Y:S05]  /*2c850*/  CALL.REL.NOINC `($__internal_1_$__cuda_sm3x_div_rn_noftz_f32_slowpath) ;  /* 0x0000000000f07944 */ /* 0x01cfea0003c00000 */
.L_x_5705:
[----:B------:R-:W-:Y:S05]  /*2c860*/  BSYNC.RECONVERGENT B3 ;  /* 0x0000000000037941 */ /* 0x000fea0003800200 */
.L_x_5704:
[----:B------:R-:W-:-:S04]  /*2c870*/  F2FP.BF16.F32.PACK_AB R249, RZ, R249 ;  /* 0x000000f9fff9723e */ /* 0x000fc800000010ff */
[----:B------:R-:W-:-:S07]  /*2c880*/  PRMT R3, R249, 0x7610, R3 ;  /* 0x00007610f9037816 */ /* 0x000fce0000000003 */
.L_x_5703:
[----:B------:R-:W-:Y:S05]  /*2c890*/  BSYNC.RECONVERGENT B2 ;  /* 0x0000000000027941 */ /* 0x000fea0003800200 */
.L_x_5702:
        /* <DEDUP_REMOVED lines=17> */
.L_x_5709:
[----:B------:R-:W-:Y:S05]  /*2c9b0*/  BSYNC.RECONVERGENT B3 ;  /* 0x0000000000037941 */ /* 0x000fea0003800200 */
.L_x_5708:
[----:B------:R-:W-:-:S04]  /*2c9c0*/  F2FP.BF16.F32.PACK_AB R249, RZ, R249 ;  /* 0x000000f9fff9723e */ /* 0x000fc800000010ff */
[----:B------:R-:W-:-:S07]  /*2c9d0*/  PRMT R4, R249, 0x7610, R4 ;  /* 0x00007610f9047816 */ /* 0x000fce0000000004 */
.L_x_5707:
[----:B------:R-:W-:Y:S05]  /*2c9e0*/  BSYNC.RECONVERGENT B2 ;  /* 0x0000000000027941 */ /* 0x000fea0003800200 */
.L_x_5706:
[----:B------:R-:W-:Y:S01]  /*2c9f0*/  IADD3 R239, PT, PT, R239, 0x1f83, RZ ;  /* 0x00001f83efef7810 */ /* 0x000fe20007ffe0ff */
[----:B------:R-:W-:Y:S03]  /*2ca00*/  BSSY.RECONVERGENT B2, `(.L_x_5710) ;  /* 0x0000014000027945 */ /* 0x000fe60003800200 */
        /* <DEDUP_REMOVED lines=14> */
[----:B--234-:R-:W-:Y:S05]  /*2caf0*/  CALL.REL.NOINC `($__internal_1_$__cuda_sm3x_div_rn_noftz_f32_slowpath) ;  /* 0x0000000000487944 */ /* 0x01cfea0003c00000 */
.L_x_5713:
[----:B------:R-:W-:Y:S05]  /*2cb00*/  BSYNC.RECONVERGENT B3 ;  /* 0x0000000000037941 */ /* 0x000fea0003800200 */
.L_x_5712:
[----:B------:R-:W-:-:S04]  /*2cb10*/  F2FP.BF16.F32.PACK_AB R249, RZ, R249 ;  /* 0x000000f9fff9723e */ /* 0x000fc800000010ff */
[----:B------:R-:W-:-:S05]  /*2cb20*/  PRMT R0, R249, 0x7610, R0 ;  /* 0x00007610f9007816 */ /* 0x000fca0000000000 */
[----:B------:R0:W-:Y:S02]  /*2cb30*/  STL.S16 [R1+0x20], R0 ;  /* 0x0000200001007387 */ /* 0x0001e40000100600 */
.L_x_5711:
[----:B------:R-:W-:Y:S05]  /*2cb40*/  BSYNC.RECONVERGENT B2 ;  /* 0x0000000000027941 */ /* 0x000fea0003800200 */
.L_x_5710:
[----:B0-----:R-:W5:Y:S01]  /*2cb50*/  LDL.LU R0, [R1+0x20] ;  /* 0x0000200001007983 */ /* 0x001f620000300800 */
[----:B------:R-:W-:-:S05]  /*2cb60*/  LOP3.LUT R3, R3, 0xffff, RZ, 0xc0, !PT ;  /* 0x0000ffff03037812 */ /* 0x000fca00078ec0ff */
[----:B------:R-:W-:-:S03]  /*2cb70*/  IMAD.WIDE.U32 R2, R3, 0x10000, RZ ;  /* 0x0001000003027825 */ /* 0x000fc600078e00ff */
[----:B------:R-:W-:Y:S02]  /*2cb80*/  LOP3.LUT R2, R2, R7, RZ, 0xfc, !PT ;  /* 0x0000000702027212 */ /* 0x000fe400078efcff */
[----:B-----5:R-:W-:-:S04]  /*2cb90*/  PRMT R5, R4, 0x5410, R0 ;  /* 0x0000541004057816 */ /* 0x020fc80000000000 */
[----:B------:R-:W-:-:S05]  /*2cba0*/  LOP3.LUT R3, R5, R3, RZ, 0xfc, !PT ;  /* 0x0000000305037212 */ /* 0x000fca00078efcff */
[----:B------:R-:W-:Y:S01]  /*2cbb0*/  STG.E.64 desc[UR4][R124.64+0x3f00], R2 ;  /* 0x003f00027c007986 */ /* 0x000fe2000c101b04 */
[----:B------:R-:W-:Y:S05]  /*2cbc0*/  EXIT ;  /* 0x000000000000794d */ /* 0x000fea0003800000 */
.L_x_5699:
[----:B------:R-:W0:Y:S02]  /*2cbd0*/  LDCU UR6, c[0x0][0x39c] ;  /* 0x00007380ff0677ac */ /* 0x000e240008000800 */
[----:B0-----:R-:W-:-:S13]  /*2cbe0*/  ISETP.GE.AND P0, PT, R5, UR6, PT ;  /* 0x0000000605007c0c */ /* 0x001fda000bf06270 */
[----:B------:R-:W-:Y:S05]  /*2cbf0*/  @P0 EXIT ;  /* 0x000000000000094d */ /* 0x000fea0003800000 */
[----:B------:R-:W-:Y:S01]  /*2cc00*/  STG.E.64 desc[UR4][R124.64+0x3f00], RZ ;  /* 0x003f00ff7c007986 */ /* 0x000fe2000c101b04 */
[----:B------:R-:W-:Y:S05]  /*2cc10*/  EXIT ;  /* 0x000000000000794d */ /* 0x000fea0003800000 */
        .weak           $__internal_1_$__cuda_sm3x_div_rn_noftz_f32_slowpath
        .type           $__internal_1_$__cuda_sm3x_div_rn_noftz_f32_slowpath,@function
        .size           $__internal_1_$__cuda_sm3x_div_rn_noftz_f32_slowpath,(.L_x_12115 - $__internal_1_$__cuda_sm3x_div_rn_noftz_f32_slowpath)
$__internal_1_$__cuda_sm3x_div_rn_noftz_f32_slowpath:
[----:B------:R-:W-:-:S04]  /*2cc20*/  SHF.R.U32.HI R249, RZ, 0x17, R247 ;  /* 0x00000017fff97819 */ /* 0x000fc800000116f7 */
[----:B------:R-:W-:Y:S02]  /*2cc30*/  LOP3.LUT R250, R249, 0xff, RZ, 0xc0, !PT ;  /* 0x000000fff9fa7812 */ /* 0x000fe400078ec0ff */
[----:B------:R-:W-:-:S03]  /*2cc40*/  SHF.R.U32.HI R249, RZ, 0x17, R127 ;  /* 0x00000017fff97819 */ /* 0x000fc6000001167f */
[----:B------:R0:W-:Y:S02]  /*2cc50*/  STL [R1+0x8], R250 ;  /* 0x000008fa01007387 */ /* 0x0001e40000100800 */
[----:B0-----:R-:W-:Y:S02]  /*2cc60*/  LOP3.LUT R250, R249, 0xff, RZ, 0xc0, !PT ;  /* 0x000000fff9fa7812 */ /* 0x001fe400078ec0ff */
[----:B------:R-:W2:Y:S01]  /*2cc70*/  LDL R249, [R1+0x8] ;  /* 0x0000080001f97983 */ /* 0x000ea20000100800 */
[----:B------:R-:W-:Y:S01]  /*2cc80*/  BSSY.RECONVERGENT B0, `(.L_x_5714) ;  /* 0x000007d000007945 */ /* 0x000fe20003800200 */
[----:B--2---:R-:W-:-:S04]  /*2cc90*/  IADD3 R249, PT, PT, R249, -0x1, RZ ;  /* 0xfffffffff9f97810 */ /* 0x004fc80007ffe0ff */
[----:B------:R-:W-:Y:S01]  /*2cca0*/  ISETP.GT.U32.AND P0, PT, R249, 0xfd, PT ;  /* 0x000000fdf900780c */ /* 0x000fe20003f04070 */
[----:B------:R0:W-:Y:S04]  /*2ccb0*/  STL [R1+0x10], R249 ;  /* 0x000010f901007387 */ /* 0x0001e80000100800 */
[----:B------:R-:W-:Y:S01]  /*2ccc0*/  STL [R1+0xc], R250 ;  /* 0x00000cfa01007387 */ /* 0x000fe20000100800 */
[----:B0-----:R-:W-:-:S05]  /*2ccd0*/  VIADD R249, R250, 0xffffffff ;  /* 0xfffffffffaf97836 */ /* 0x001fca0000000000 */
[----:B------:R-:W-:Y:S01]  /*2cce0*/  ISETP.GT.U32.OR P0, PT, R249, 0xfd, P0 ;  /* 0x000000fdf900780c */ /* 0x000fe20000704470 */
[----:B------:R0:W-:Y:S02]  /*2ccf0*/  STL [R1+0x14], R249 ;  /* 0x000014f901007387 */ /* 0x0001e40000100800 */
[----:B0-----:R-:W-:-:S10]  /*2cd00*/  MOV R249, R247 ;  /* 0x000000f700f97202 */ /* 0x001fd40000000f00 */
        /* <DEDUP_REMOVED lines=8> */
[----:B------:R-:W-:Y:S02]  /*2cd90*/  FSETP.NEU.FTZ.AND P0, PT, |R127|, +INF , PT ;  /* 0x7f8000007f00780b */ /* 0x000fe40003f1d200 */
        /* <DEDUP_REMOVED lines=9> */
[----:B------:R0:W-:Y:S04]  /*2ce30*/  STL [R1+0x210], R0 ;  /* 0x0002100001007387 */ /* 0x0001e80000100800 */
[----:B0-----:R-:W2:Y:S04]  /*2ce40*/  LDL.LU R0, [R1+0x14] ;  /* 0x0000140001007983 */ /* 0x001ea80000300800 */
[----:B------:R-:W3:Y:S01]  /*2ce50*/  LDL.LU R250, [R1+0x10] ;  /* 0x0000100001fa7983 */ /* 0x000ee20000300800 */
[----:B--2---:R-:W-:-:S03]  /*2ce60*/  ISETP.GE.AND P0, PT, R0, RZ, PT ;  /* 0x000000ff0000720c */ /* 0x004fc60003f06270 */
[----:B------:R0:W5:Y:S01]  /*2ce70*/  LDL.LU R0, [R1+0x210] ;  /* 0x0002100001007983 */ /* 0x0001620000300800 */
[----:B---3--:R-:W-:-:S09]  /*2ce80*/  ISETP.GE.AND P1, PT, R250, RZ, PT ;  /* 0x000000fffa00720c */ /* 0x008fd20003f26270 */
[----:B------:R-:W-:Y:S01]  /*2ce90*/  @P0 MOV R250, RZ ;  /* 0x000000ff00fa0202 */ /* 0x000fe20000000f00 */
[----:B------:R-:W-:Y:S01]  /*2cea0*/  @!P0 FFMA R127, R127, 1.84467440737095516160e+19, RZ ;  /* 0x5f8000007f7f8823 */ /* 0x000fe200000000ff */
[----:B------:R-:W-:Y:S02]  /*2ceb0*/  @!P0 MOV R250, 0xffffffc0 ;  /* 0xffffffc000fa8802 */ /* 0x000fe40000000f00 */
[----:B------:R-:W-:Y:S02]  /*2cec0*/  @!P1 FFMA R249, R247, 1.84467440737095516160e+19, RZ ;  /* 0x5f800000f7f99823 */ /* 0x000fe400000000ff */
[----:B0-----:R-:W-:-:S07]  /*2ced0*/  @!P1 IADD3 R250, PT, PT, R250, 0x40, RZ ;  /* 0x00000040fafa9810 */ /* 0x001fce0007ffe0ff */
.L_x_5715:
[----:B------:R0:W-:Y:S04]  /*2cee0*/  STL [R1+0x218], R3 ;  /* 0x0002180301007387 */ /* 0x0001e80000100800 */
[----:B0-----:R-:W2:Y:S04]  /*2cef0*/  LDL.LU R3, [R1+0xc] ;  /* 0x00000c0001037983 */ /* 0x001ea80000300800 */
[----:B------:R-:W-:Y:S04]  /*2cf00*/  STL [R1+0x214], R2 ;  /* 0x0002140201007387 */ /* 0x000fe80000100800 */
[----:B-----5:R0:W-:Y:S04]  /*2cf10*/  STL [R1+0x210], R0 ;  /* 0x0002100001007387 */ /* 0x0201e80000100800 */
[----:B0-----:R-:W3:Y:S01]  /*2cf20*/  LDL.LU R0, [R1+0x8] ;  /* 0x0000080001007983 */ /* 0x001ee20000300800 */
[----:B--2---:R-:W-:-:S02]  /*2cf30*/  IADD3 R3, PT, PT, R3, -0x7f, RZ ;  /* 0xffffff8103037810 */ /* 0x004fc40007ffe0ff */
[----:B---3--:R-:W-:-:S04]  /*2cf40*/  LEA R2, R0, 0xc0800000, 0x17 ;  /* 0xc080000000027811 */ /* 0x008fc800078eb8ff */
[----:B------:R-:W-:Y:S01]  /*2cf50*/  IADD3 R249, PT, PT, -R2, R249, RZ ;  /* 0x000000f902f97210 */ /* 0x000fe20007ffe1ff */
[C---:B------:R-:W-:Y:S01]  /*2cf60*/  IMAD R2, R3.reuse, -0x800000, R127 ;  /* 0xff80000003027824 */ /* 0x040fe200078e027f */
[----:B------:R-:W-:-:S05]  /*2cf70*/  IADD3 R127, PT, PT, R3, 0x7f, -R0 ;  /* 0x0000007f037f7810 */ /* 0x000fca0007ffe800 */
[----:B------:R-:W-:Y:S02]  /*2cf80*/  IMAD.IADD R0, R127, 0x1, R250 ;  /* 0x000000017f007824 */ /* 0x000fe400078e02fa */
[----:B------:R0:W1:Y:S03]  /*2cf90*/  MUFU.RCP R127, R249 ;  /* 0x000000f9007f7308 */ /* 0x0000660000001000 */
[----:B------:R-:W-:Y:S01]  /*2cfa0*/  STL [R1+0x10], R0 ;  /* 0x0000100001007387 */ /* 0x000fe20000100800 */
[----:B0-----:R-:W-:-:S04]  /*2cfb0*/  FADD.FTZ R249, -R249, -RZ ;  /* 0x800000fff9f97221 */ /* 0x001fc80000010100 */
[----:B-1----:R-:W-:-:S04]  /*2cfc0*/  FFMA R250, R127, R249, 1 ;  /* 0x3f8000007ffa7423 */ /* 0x002fc800000000f9 */
[----:B------:R-:W-:-:S04]  /*2cfd0*/  FFMA R127, R127, R250, R127 ;  /* 0x000000fa7f7f7223 */ /* 0x000fc8000000007f */
[----:B------:R-:W-:-:S04]  /*2cfe0*/  FFMA R250, R2, R127, RZ ;  /* 0x0000007f02fa7223 */ /* 0x000fc800000000ff */
[----:B------:R-:W-:-:S04]  /*2cff0*/  FFMA R3, R249, R250, R2 ;  /* 0x000000faf9037223 */ /* 0x000fc80000000002 */
[----:B------:R-:W-:Y:S02]  /*2d000*/  FFMA R250, R127, R3, R250 ;  /* 0x000000037ffa7223 */ /* 0x000fe400000000fa */
[----:B------:R0:W5:Y:S02]  /*2d010*/  LDL.LU R3, [R1+0x218] ;  /* 0x0002180001037983 */ /* 0x0001640000300800 */
[----:B------:R-:W-:Y:S02]  /*2d020*/  FFMA R249, R249, R250, R2 ;  /* 0x000000faf9f97223 */ /* 0x000fe40000000002 */
[----:B------:R-:W-:Y:S04]  /*2d030*/  STL [R1+0x8], R250 ;  /* 0x000008fa01007387 */ /* 0x000fe80000100800 */
[----:B------:R0:W5:Y:S04]  /*2d040*/  LDL.LU R2, [R1+0x214] ;  /* 0x0002140001027983 */ /* 0x0001680000300800 */
[----:B------:R1:W-:Y:S02]  /*2d050*/  STL [R1+0xc], R249 ;  /* 0x00000cf901007387 */ /* 0x0003e40000100800 */
[----:B-1----:R-:W-:-:S05]  /*2d060*/  FFMA R249, R127, R249, R250 ;  /* 0x000000f97ff97223 */ /* 0x002fca00000000fa */
[----:B------:R-:W-:-:S04]  /*2d070*/  SHF.R.U32.HI R250, RZ, 0x17, R249 ;  /* 0x00000017fffa7819 */ /* 0x000fc800000116f9 */
[----:B------:R-:W-:-:S04]  /*2d080*/  LOP3.LUT R250, R250, 0xff, RZ, 0xc0, !PT ;  /* 0x000000fffafa7812 */ /* 0x000fc800078ec0ff */
[----:B------:R-:W-:-:S04]  /*2d090*/  IADD3 R250, PT, PT, R250, R0, RZ ;  /* 0x00000000fafa7210 */ /* 0x000fc80007ffe0ff */
[----:B------:R-:W-:-:S04]  /*2d0a0*/  IADD3 R0, PT, PT, R250, -0x1, RZ ;  /* 0xfffffffffa007810 */ /* 0x000fc80007ffe0ff */
[----:B------:R-:W-:Y:S02]  /*2d0b0*/  ISETP.GE.U32.AND P0, PT, R0, 0xfe, PT ;  /* 0x000000fe0000780c */ /* 0x000fe40003f06070 */
[----:B------:R0:W5:Y:S01]  /*2d0c0*/  LDL.LU R0, [R1+0x210] ;  /* 0x0002100001007983 */ /* 0x0001620000300800 */
[----:B------:R-:W-:Y:S10]  /*2d0d0*/  BSSY.RECONVERGENT B1, `(.L_x_5720) ;  /* 0x000002e000017945 */ /* 0x000ff40003800200 */
[----:B0-----:R-:W-:Y:S05]  /*2d0e0*/  @!P0 BRA `(.L_x_5721) ;  /* 0x0000000000a88947 */ /* 0x001fea0003800000 */
[----:B------:R-:W-:-:S13]  /*2d0f0*/  ISETP.GT.AND P0, PT, R250, 0xfe, PT ;  /* 0x000000fefa00780c */ /* 0x000fda0003f04270 */
[----:B------:R-:W-:Y:S05]  /*2d100*/  @P0 BRA `(.L_x_5722) ;  /* 0x0000000000940947 */ /* 0x000fea0003800000 */
[----:B------:R-:W-:-:S13]  /*2d110*/  ISETP.GE.AND P0, PT, R250, 0x1, PT ;  /* 0x00000001fa00780c */ /* 0x000fda0003f06270 */
[----:B------:R-:W-:Y:S05]  /*2d120*/  @P0 BRA `(.L_x_5723) ;  /* 0x0000000000a00947 */ /* 0x000fea0003800000 */
[----:B------:R-:W-:Y:S02]  /*2d130*/  ISETP.GE.AND P0, PT, R250, -0x18, PT ;  /* 0xffffffe8fa00780c */ /* 0x000fe40003f06270 */
[----:B------:R-:W-:-:S11]  /*2d140*/  LOP3.LUT R249, R249, 0x80000000, RZ, 0xc0, !PT ;  /* 0x80000000f9f97812 */ /* 0x000fd600078ec0ff */
[----:B------:R-:W-:Y:S05]  /*2d150*/  @!P0 BRA `(.L_x_5723) ;  /* 0x0000000000948947 */ /* 0x000fea0003800000 */
[----:B------:R-:W-:Y:S04]  /*2d160*/  STL [R1+0x21c], R4 ;  /* 0x00021c0401007387 */ /* 0x000fe80000100800 */
[----:B-----5:R-:W-:Y:S04]  /*2d170*/  STL [R1+0x218], R3 ;  /* 0x0002180301007387 */ /* 0x020fe80000100800 */
[----:B------:R0:W-:Y:S04]  /*2d180*/  STL [R1+0x214], R2 ;  /* 0x0002140201007387 */ /* 0x0001e80000100800 */
[----:B0-----:R-:W2:Y:S04]  /*2d190*/  LDL.LU R2, [R1+0x8] ;  /* 0x0000080001027983 */ /* 0x001ea80000300800 */
[----:B------:R0:W-:Y:S04]  /*2d1a0*/  STL [R1+0x210], R0 ;  /* 0x0002100001007387 */ /* 0x0001e80000100800 */
[----:B0-----:R-:W2:Y:S01]  /*2d1b0*/  LDL.LU R0, [R1+0xc] ;  /* 0x00000c0001007983 */ /* 0x001ea20000300800 */
[----:B------:R-:W-:-:S02]  /*2d1c0*/  ISETP.NE.AND P2, PT, R250, RZ, PT ;  /* 0x000000fffa00720c */ /* 0x000fc40003f45270 */
[C---:B------:R-:W-:Y:S01]  /*2d1d0*/  ISETP.NE.AND P1, PT, R250.reuse, RZ, PT ;  /* 0x000000fffa00720c */ /* 0x040fe20003f25270 */
[CCC-:B--2---:R-:W-:Y:S01]  /*2d1e0*/  FFMA.RP R3, R127.reuse, R0.reuse, R2.reuse ;  /* 0x000000007f037223 */ /* 0x1c4fe20000008002 */
[CCC-:B------:R-:W-:Y:S01]  /*2d1f0*/  FFMA.RM R4, R127.reuse, R0.reuse, R2.reuse ;  /* 0x000000007f047223 */ /* 0x1c0fe20000004002 */
[----:B------:R-:W-:Y:S01]  /*2d200*/  FFMA.RZ R127, R127, R0, R2 ;  /* 0x000000007f7f7223 */ /* 0x000fe2000000c002 */
[----:B------:R-:W-:-:S03]  /*2d210*/  IADD3 R0, PT, PT, R250, 0x20, RZ ;  /* 0x00000020fa007810 */ /* 0x000fc60007ffe0ff */
[----:B------:R-:W-:Y:S02]  /*2d220*/  FSETP.NEU.FTZ.AND P0, PT, R3, R4, PT ;  /* 0x000000040300720b */ /* 0x000fe40003f1d000 */
[----:B------:R-:W-:Y:S01]  /*2d230*/  LOP3.LUT R127, R127, 0x7fffff, RZ, 0xc0, !PT ;  /* 0x007fffff7f7f7812 */ /* 0x000fe200078ec0ff */
[----:B------:R0:W5:Y:S03]  /*2d240*/  LDL.LU R4, [R1+0x21c] ;  /* 0x00021c0001047983 */ /* 0x0001660000300800 */
[----:B------:R-:W-:Y:S01]  /*2d250*/  LOP3.LUT R127, R127, 0x800000, RZ, 0xfc, !PT ;  /* 0x008000007f7f7812 */ /* 0x000fe200078efcff */
[----:B------:R0:W5:Y:S01]  /*2d260*/  LDL.LU R3, [R1+0x218] ;  /* 0x0002180001037983 */ /* 0x0001620000300800 */
[----:B------:R-:W-:Y:S02]  /*2d270*/  IADD3 R250, PT, PT, -R250, RZ, RZ ;  /* 0x000000fffafa7210 */ /* 0x000fe40007ffe1ff */
[----:B------:R-:W-:Y:S01]  /*2d280*/  SHF.L.U32 R0, R127, R0, RZ ;  /* 0x000000007f007219 */ /* 0x000fe200000006ff */
[----:B------:R0:W5:Y:S01]  /*2d290*/  LDL.LU R2, [R1+0x214] ;  /* 0x0002140001027983 */ /* 0x0001620000300800 */
[----:B------:R-:W-:-:S02]  /*2d2a0*/  SEL R250, R250, RZ, P2 ;  /* 0x000000fffafa7207 */ /* 0x000fc40001000000 */
[----:B------:R-:W-:Y:S02]  /*2d2b0*/  ISETP.NE.AND P1, PT, R0, RZ, P1 ;  /* 0x000000ff0000720c */ /* 0x000fe40000f25270 */
[----:B------:R-:W-:Y:S02]  /*2d2c0*/  SHF.R.U32.HI R250, RZ, R250, R127 ;  /* 0x000000fafffa7219 */ /* 0x000fe4000001167f */
[----:B------:R-:W-:Y:S02]  /*2d2d0*/  PLOP3.LUT P0, PT, P0, P1, PT, 0xf8, 0x8f ;  /* 0x00000000008f781c */ /* 0x000fe40000703f70 */
[----:B------:R-:W-:Y:S02]  /*2d2e0*/  SHF.R.U32.HI R127, RZ, 0x1, R250 ;  /* 0x00000001ff7f7819 */ /* 0x000fe400000116fa */
[----:B------:R-:W-:-:S04]  /*2d2f0*/  SEL R0, RZ, 0x1, !P0 ;  /* 0x00000001ff007807 */ /* 0x000fc80004000000 */
[----:B------:R-:W-:-:S04]  /*2d300*/  LOP3.LUT R0, R0, 0x1, R127, 0xf8, !PT ;  /* 0x0000000100007812 */ /* 0x000fc800078ef87f */
[----:B------:R-:W-:Y:S02]  /*2d310*/  LOP3.LUT R250, R0, R250, RZ, 0xc0, !PT ;  /* 0x000000fa00fa7212 */ /* 0x000fe400078ec0ff */
[----:B------:R0:W5:Y:S02]  /*2d320*/  LDL.LU R0, [R1+0x210] ;  /* 0x0002100001007983 */ /* 0x0001640000300800 */
[----:B------:R-:W-:-:S04]  /*2d330*/  IADD3 R127, PT, PT, R127, R250, RZ ;  /* 0x000000fa7f7f7210 */ /* 0x000fc80007ffe0ff */
[----:B------:R-:W-:Y:S01]  /*2d340*/  LOP3.LUT R249, R127, R249, RZ, 0xfc, !PT ;  /* 0x000000f97ff97212 */ /* 0x000fe200078efcff */
[----:B------:R-:W-:Y:S06]  /*2d350*/  BRA `(.L_x_5723) ;  /* 0x0000000000147947 */ /* 0x000fec0003800000 */
.L_x_5722:
[----:B------:R-:W-:-:S04]  /*2d360*/  LOP3.LUT R249, R249, 0x80000000, RZ, 0xc0, !PT ;  /* 0x80000000f9f97812 */ /* 0x000fc800078ec0ff */
[----:B------:R-:W-:Y:S01]  /*2d370*/  LOP3.LUT R249, R249, 0x7f800000, RZ, 0xfc, !PT ;  /* 0x7f800000f9f97812 */ /* 0x000fe200078efcff */
[----:B------:R-:W-:Y:S06]  /*2d380*/  BRA `(.L_x_5723) ;  /* 0x0000000000087947 */ /* 0x000fec0003800000 */
.L_x_5721:
[----:B------:R-:W2:Y:S02]  /*2d390*/  LDL.LU R127, [R1+0x10] ;  /* 0x00001000017f7983 */ /* 0x000ea40000300800 */
[----:B--2---:R-:W-:-:S07]  /*2d3a0*/  LEA R249, R127, R249, 0x17 ;  /* 0x000000f97ff97211 */ /* 0x004fce00078eb8ff */
.L_x_5723:
[----:B------:R-:W-:Y:S05]  /*2d3b0*/  BSYNC.RECONVERGENT B1 ;  /* 0x0000000000017941 */ /* 0x000fea0003800200 */
.L_x_5720:
[----:B------:R-:W-:Y:S05]  /*2d3c0*/  BRA `(.L_x_5724) ;  /* 0x0000000000207947 */ /* 0x000fea0003800000 */
.L_x_5719:
[----:B------:R-:W-:-:S04]  /*2d3d0*/  LOP3.LUT R249, R249, 0x80000000, R127, 0x48, !PT ;  /* 0x80000000f9f97812 */ /* 0x000fc800078e487f */
[----:B------:R-:W-:Y:S01]  /*2d3e0*/  LOP3.LUT R249, R249, 0x7f800000, RZ, 0xfc, !PT ;  /* 0x7f800000f9f97812 */ /* 0x000fe200078efcff */
[----:B------:R-:W-:Y:S06]  /*2d3f0*/  BRA `(.L_x_5724) ;  /* 0x0000000000147947 */ /* 0x000fec0003800000 */
.L_x_5718:
[----:B------:R-:W-:Y:S01]  /*2d400*/  LOP3.LUT R249, R249, 0x80000000, R127, 0x48, !PT ;  /* 0x80000000f9f97812 */ /* 0x000fe200078e487f */
[----:B------:R-:W-:Y:S06]  /*2d410*/  BRA `(.L_x_5724) ;  /* 0x00000000000c7947 */ /* 0x000fec0003800000 */
.L_x_5717:
[----:B------:R-:W1:Y:S01]  /*2d420*/  MUFU.RSQ R249, -QNAN ;  /* 0xffc0000000f97908 */ /* 0x000e620000001400 */
[----:B------:R-:W-:Y:S05]  /*2d430*/  BRA `(.L_x_5724) ;  /* 0x0000000000047947 */ /* 0x000fea0003800000 */
.L_x_5716:
[----:B------:R-:W-:-:S07]  /*2d440*/  FADD.FTZ R249, R127, R247 ;  /* 0x000000f77ff97221 */ /* 0x000fce0000010000 */
.L_x_5724:
[----:B------:R-:W-:Y:S05]  /*2d450*/  BSYNC.RECONVERGENT B0 ;  /* 0x0000000000007941 */ /* 0x000fea0003800200 */
.L_x_5714:
[----:B------:R-:W-:-:S04]  /*2d460*/  HFMA2 R127, -RZ, RZ, 0, 0 ;  /* 0x00000000ff7f7431 */ /* 0x000fc800000001ff */
[----:B01---5:R-:W-:Y:S05]  /*2d470*/  RET.REL.NODEC R126 `(_ZN18transformer_engine49scaled_aligned_causal_masked_softmax_warp_forwardI13__nv_bfloat16S1_fLi13EEEvPT0_PKT_T1_iii) ;  /* 0xfffffd287ee07950 */ /* 0x023fea0003c3ffff */
.L_x_5725:
        /* <DEDUP_REMOVED lines=16> */
.L_x_12115:


//--------------------- .text._ZN18transformer_engine49scaled_aligned_causal_masked_softmax_warp_forwardI13__nv_bfloat16S1_fLi12EEEvPT0_PKT_T1_iii --------------------------
	.section	.text._ZN18transformer_engine49scaled_aligned_causal_masked_softmax_warp_forwardI13__nv_bfloat16S1_fLi12EEEvPT0_PKT_T1_iii,"ax",@progbits
	.align	128
        .global         _ZN18transformer_engine49scaled_aligned_causal_masked_softmax_warp_forwardI13__nv_bfloat16S1_fLi12EEEvPT0_PKT_T1_iii
        .type           _ZN18transformer_engine49scaled_aligned_causal_masked_softmax_warp_forwardI13__nv_bfloat16S1_fLi12EEEvPT0_PKT_T1_iii,@function
        .size           _ZN18transformer_engine49scaled_aligned_causal_masked_softmax_warp_forwardI13__nv_bfloat16S1_fLi12EEEvPT0_PKT_T1_iii,(.L_x_12116 - _ZN18transformer_engine49scaled_aligned_causal_masked_softmax_warp_forwardI13__nv_bfloat16S1_fLi12EEEvPT0_PKT_T1_iii)
        .other          _ZN18transformer_engine49scaled_aligned_causal_masked_softmax_warp_forwardI13__nv_bfloat16S1_fLi12EEEvPT0_PKT_T1_iii,@"STO_CUDA_ENTRY STV_DEFAULT"
_ZN18transformer_engine49scaled_aligned_causal_masked_softmax_warp_forwardI13__nv_bfloat16S1_fLi12EEEvPT0_PKT_T1_iii:
.text._ZN18transformer_engine49scaled_aligned_causal_masked_softmax_warp_forwardI13__nv_bfloat16S1_fLi12EEEvPT0_PKT_T1_iii:
[----:B------:R-:W-:Y:S08]  /*0000*/  LDC R1, c[0x0][0x37c] ;  /* 0x0000df00ff017b82 */ /* 0x000ff00000000800 */
[----:B------:R-:W0:Y:S01]  /*0010*/  LDC.64 R82, c[0x0][0x398] ;  /* 0x0000e600ff527b82 */ /* 0x000e220000000a00 */
[----:B------:R-:W1:Y:S01]  /*0020*/  S2R R111, SR_TID.Y ;  /* 0x00000000006f7919 */ /* 0x000e620000002200 */
[----:B------:R-:W2:Y:S01]  /*0030*/  LDCU UR7, c[0x0][0x394] ;  /* 0x00007280ff0777ac */ /* 0x000ea20008000800 */
[----:B------:R-:W-:Y:S01]  /*0040*/  BSSY.RECONVERGENT B0, `(.L_x_5726) ;  /* 0x00003fd000007945 */ /* 0x000fe20003800200 */
[----:B------:R-:W-:Y:S01]  /*0050*/  MOV R144, 0xc61c4000 ;  /* 0xc61c400000907802 */ /* 0x000fe20000000f00 */
[----:B------:R-:W3:Y:S01]  /*0060*/  S2R R85, SR_TID.X ;  /* 0x0000000000557919 */ /* 0x000ee20000002100 */
[----:B------:R-:W4:Y:S02]  /*0070*/  LDCU.64 UR4, c[0x0][0x358] ;  /* 0x00006b00ff0477ac */ /* 0x000f240008000a00 */
[----:B------:R-:W1:Y:S08]  /*0080*/  S2UR UR6, SR_CTAID.X ;  /* 0x00000000000679c3 */ /* 0x000e700000002500 */
[----:B------:R-:W1:Y:S01]  /*0090*/  LDC R0, c[0x0][0x364] ;  /* 0x0000d900ff007b82 */ /* 0x000e620000000800 */
        /* <DEDUP_REMOVED lines=12> */
[----:B------:R-:W-:-:S06]  /*0160*/  IMAD.HI.U32 R3, R3, R7, R2 ;  /* 0x0000000703037227 */ /* 0x000fcc00078e0002 */
[----:B------:R-:W-:-:S05]  /*0170*/  IMAD.HI.U32 R3, R3, R4, RZ ;  /* 0x0000000403037227 */ /* 0x000fca00078e00ff */
[----:B------:R-:W-:-:S05]  /*0180*/  IADD3 R3, PT, PT, -R3, RZ, RZ ;  /* 0x000000ff03037210 */ /* 0x000fca0007ffe1ff */
[----:B------:R-:W-:-:S05]  /*0190*/  IMAD R2, R5, R3, R4 ;  /* 0x0000000305027224 */ /* 0x000fca00078e0204 */
[----:B------:R-:W-:-:S13]  /*01a0*/  ISETP.GT.U32.AND P0, PT, R5, R2, PT ;  /* 0x000000020500720c */ /* 0x000fda0003f04070 */
[----:B------:R-:W-:Y:S02]  /*01b0*/  @!P0 IADD3 R2, PT, PT, R2, -R5, RZ ;  /* 0x8000000502028210 */ /* 0x000fe40007ffe0ff */
[----:B------:R-:W-:Y:S02]  /*01c0*/  ISETP.NE.AND P0, PT, R82, RZ, PT ;  /* 0x000000ff5200720c */ /* 0x000fe40003f05270 */
[----:B------:R-:W-:-:S13]  /*01d0*/  ISETP.GT.U32.AND P1, PT, R5, R2, PT ;  /* 0x000000020500720c */ /* 0x000fda0003f24070 */
[----:B------:R-:W-:Y:S01]  /*01e0*/  @!P1 IMAD.IADD R2, R2, 0x1, -R5 ;  /* 0x0000000102029824 */ /* 0x000fe200078e0a05 */
[----:B--2---:R-:W-:-:S04]  /*01f0*/  ISETP.GE.AND P1, PT, R0, UR7, PT ;  /* 0x0000000700007c0c */ /* 0x004fc8000bf26270 */
[----:B------:R-:W-:Y:S02]  /*0200*/  @!P2 IADD3 R2, PT, PT, -R2, RZ, RZ ;  /* 0x000000ff0202a210 */ /* 0x000fe40007ffe1ff */
[----:B------:R-:W-:-:S04]  /*0210*/  @!P0 LOP3.LUT R2, RZ, R82, RZ, 0x33, !PT ;  /* 0x00000052ff028212 */ /* 0x000fc800078e33ff */
[----:B------:R-:W-:-:S03]  /*0220*/  IADD3 R110, PT, PT, R2, R83, -R82 ;  /* 0x00000053026e7210 */ /* 0x000fc60007ffe852 */
[----:B----4-:R-:W-:Y:S05]  /*0230*/  @P1 BRA `(.L_x_5727) ;  /* 0x0000003c00741947 */ /* 0x010fea0003800000 */
[----:B------:R-:W0:Y:S01]  /*0240*/  LDC.64 R2, c[0x0][0x388] ;  /* 0x0000e200ff027b82 */ /* 0x000e220000000a00 */
[CC--:B------:R-:W-:Y:S01]  /*0250*/  ISETP.GT.AND P0, PT, R85.reuse, R110.reuse, PT ;  /* 0x0000006e5500720c */ /* 0x0c0fe20003f04270 */
[C---:B------:R-:W-:Y:S01]  /*0260*/  VIADD R9, R85.reuse, 0x180 ;  /* 0x0000018055097836 */ /* 0x040fe20000000000 */
[C---:B------:R-:W-:Y:S01]  /*0270*/  IADD3 R5, PT, PT, R85.reuse, 0x80, RZ ;  /* 0x0000008055057810 */ /* 0x040fe20007ffe0ff */
[----:B------:R-:W-:Y:S01]  /*0280*/  BSSY.RECONVERGENT B1, `(.L_x_5728) ;  /* 0x0000025000017945 */ /* 0x000fe20003800200 */
[----:B------:R-:W-:Y:S02]  /*0290*/  IADD3 R7, PT, PT, R85, 0x100, RZ ;  /* 0x0000010055077810 */ /* 0x000fe40007ffe0ff */
[-C--:B------:R-:W-:Y:S02]  /*02a0*/  ISETP.GT.AND P2, PT, R5, R110.reuse, PT ;  /* 0x0000006e0500720c */ /* 0x080fe40003f44270 */
[----:B------:R-:W-:Y:S02]  /*02b0*/  IADD3 R5, PT, PT, R85, 0x200, RZ ;  /* 0x0000020055057810 */ /* 0x000fe40007ffe0ff */
[----:B------:R-:W-:-:S02]  /*02c0*/  ISETP.GT.AND P3, PT, R7, R110, PT ;  /* 0x0000006e0700720c */ /* 0x000fc40003f64270 */
[----:B------:R-:W-:Y:S02]  /*02d0*/  IADD3 R7, PT, PT, R85, 0x280, RZ ;  /* 0x0000028055077810 */ /* 0x000fe40007ffe0ff */
[-C--:B------:R-:W-:Y:S01]  /*02e0*/  ISETP.GT.AND P5, PT, R5, R110.reuse, PT ;  /* 0x0000006e0500720c */ /* 0x080fe20003fa4270 */
[----:B------:R-:W-:Y:S01]  /*02f0*/  IMAD R5, R0, R83, R85 ;  /* 0x0000005300057224 */ /* 0x000fe200078e0255 */
[-C--:B------:R-:W-:Y:S01]  /*0300*/  ISETP.GT.AND P4, PT, R9, R110.reuse, PT ;  /* 0x0000006e0900720c */ /* 0x080fe20003f84270 */
[----:B------:R-:W-:Y:S01]  /*0310*/  VIADD R9, R85, 0x380 ;  /* 0x0000038055097836 */ /* 0x000fe20000000000 */
[----:B------:R-:W-:Y:S02]  /*0320*/  ISETP.GT.AND P6, PT, R7, R110, PT ;  /* 0x0000006e0700720c */ /* 0x000fe40003fc4270 */
[----:B------:R-:W-:Y:S02]  /*0330*/  MOV R148, 0xc61c4000 ;  /* 0xc61c400000947802 */ /* 0x000fe40000000f00 */
[----:B------:R-:W-:Y:S01]  /*0340*/  MOV R150, 0xc61c4000 ;  /* 0xc61c400000967802 */ /* 0x000fe20000000f00 */
[----:B0-----:R-:W-:Y:S01]  /*0350*/  IMAD.WIDE R2, R5, 0x2, R2 ;  /* 0x0000000205027825 */ /* 0x001fe200078e0202 */
[----:B------:R-:W-:-:S02]  /*0360*/  IADD3 R7, PT, PT, R85, 0x300, RZ ;  /* 0x0000030055077810 */ /* 0x000fc40007ffe0ff */
[----:B------:R-:W-:Y:S01]  /*0370*/  MOV R152, 0xc61c4000 ;  /* 0xc61c400000987802 */ /* 0x000fe20000000f00 */
[----:B------:R-:W-:Y:S06]  /*0380*/  @P0 BRA `(.L_x_5729) ;  /* 0x0000000000500947 */ /* 0x000fec0003800000 */
[----:B------:R-:W2:Y:S01]  /*0390*/  LDG.E.64 R152, desc[UR4][R2.64] ;  /* 0x0000000402987981 */ /* 0x000ea2000c1e1b00 */
[CC--:B------:R-:W-:Y:S01]  /*03a0*/  ISETP.GE.U32.AND P1, PT, R85.reuse, R110.reuse, PT ;  /* 0x0000006e5500720c */ /* 0x0c0fe20003f26070 */
[----:B------:R-:W0:Y:S01]  /*03b0*/  LDCU UR8, c[0x0][0x390] ;  /* 0x00007200ff0877ac */ /* 0x000e220008000800 */
[----:B------:R-:W-:Y:S01]  /*03c0*/  IADD3 R5, PT, PT, R85, 0x2, RZ ;  /* 0x0000000255057810 */ /* 0x000fe20007ffe0ff */
[----:B------:R-:W-:Y:S02]  /*03d0*/  HFMA2 R150, -RZ, RZ, -6.109375, 2 ;  /* 0xc61c4000ff967431 */ /* 0x000fe400000001ff */
[----:B------:R-:W-:Y:S01]  /*03e0*/  IMAD.MOV.U32 R148, RZ, RZ, -0x39e3c000 ;  /* 0xc61c4000ff947424 */ /* 0x000fe200078e00ff */
        /* <DEDUP_REMOVED lines=13> */
[----:B------:R-:W-:-:S07]  /*04c0*/  @!P1 FMUL R144, R4, UR8 ;  /* 0x0000000804909c20 */ /* 0x000fce0008400000 */
.L_x_5729:
[----:B------:R-:W-:Y:S05]  /*04d0*/  BSYNC.RECONVERGENT B1 ;  /* 0x0000000000017941 */ /* 0x000fea0003800200 */
.L_x_5728:
[----:B------:R-:W-:Y:S01]  /*04e0*/  BSSY.RECONVERGENT B1, `(.L_x_5730) ;  /* 0x000001f000017945 */ /* 0x000fe20003800200 */
[----:B------:R-:W-:Y:S01]  /*04f0*/  HFMA2 R140, -RZ, RZ, -6.109375, 2 ;  /* 0xc61c4000ff8c7431 */ /* 0x000fe200000001ff */
[-C--:B------:R-:W-:Y:S01]  /*0500*/  ISETP.GT.AND P0, PT, R7, R110.reuse, PT ;  /* 0x0000006e0700720c */ /* 0x080fe20003f04270 */
[----:B------:R-:W-:Y:S01]  /*0510*/  IMAD.MOV.U32 R142, RZ, RZ, -0x39e3c000 ;  /* 0xc61c4000ff8e7424 */ /* 0x000fe200078e00ff */
[----:B------:R-:W-:Y:S02]  /*0520*/  ISETP.GT.AND P1, PT, R9, R110, PT ;  /* 0x0000006e0900720c */ /* 0x000fe40003f24270 */
[----:B------:R-:W-:Y:S02]  /*0530*/  MOV R136, 0xc61c4000 ;  /* 0xc61c400000887802 */ /* 0x000fe40000000f00 */
[----:B------:R-:W-:Y:S02]  /*0540*/  IADD3 R7, PT, PT, R85, 0x400, RZ ;  /* 0x0000040055077810 */ /* 0x000fe40007ffe0ff */
[----:B------:R-:W-:Y:S01]  /*0550*/  MOV R146, 0xc61c4000 ;  /* 0xc61c400000927802 */ /* 0x000fe20000000f00 */
[----:B------:R-:W-:Y:S06]  /*0560*/  @P2 BRA `(.L_x_5731) ;  /* 0x0000000000582947 */ /* 0x000fec0003800000 */
[----:B------:R-:W2:Y:S01]  /*0570*/  LDG.E.64 R146, desc[UR4][R2.64+0x100] ;  /* 0x0001000402927981 */ /* 0x000ea2000c1e1b00 */
[----:B------:R-:W-:Y:S01]  /*0580*/  IADD3 R5, PT, PT, R85, 0x82, RZ ;  /* 0x0000008255057810 */ /* 0x000fe20007ffe0ff */
[----:B------:R-:W0:Y:S01]  /*0590*/  LDCU UR8, c[0x0][0x390] ;  /* 0x00007200ff0877ac */ /* 0x000e220008000800 */
[----:B------:R-:W-:Y:S02]  /*05a0*/  MOV R140, 0xc61c4000 ;  /* 0xc61c4000008c7802 */ /* 0x000fe40000000f00 */
[----:B------:R-:W-:Y:S01]  /*05b0*/  ISETP.GT.U32.AND P2, PT, R5, R110, PT ;  /* 0x0000006e0500720c */ /* 0x000fe20003f44070 */
[----:B------:R-:W-:Y:S01]  /*05c0*/  VIADD R5, R85, 0x81 ;  /* 0x0000008155057836 */ /* 0x000fe20000000000 */
[----:B------:R-:W-:Y:S02]  /*05d0*/  MOV R142, 0xc61c4000 ;  /* 0xc61c4000008e7802 */ /* 0x000fe40000000f00 */
[----:B------:R-:W-:-:S09]  /*05e0*/  MOV R136, 0xc61c4000 ;  /* 0xc61c400000887802 */ /* 0x000fd20000000f00 */
[----:B------:R-:W1:Y:S01]  /*05f0*/  @!P2 LDC R9, c[0x0][0x390] ;  /* 0x0000e400ff09ab82 */ /* 0x000e620000000800 */
[----:B--2---:R-:W-:-:S05]  /*0600*/  @!P2 SHF.L.U32 R0, R147, 0x10, RZ ;  /* 0x000000109300a819 */ /* 0x004fca00000006ff */
[----:B-1----:R-:W-:Y:S01]  /*0610*/  @!P2 FMUL R140, R0, R9 ;  /* 0x00000009008ca220 */ /* 0x002fe20000400000 */
[----:B------:R-:W-:Y:S02]  /*0620*/  ISETP.GT.U32.AND P2, PT, R5, R110, PT ;  /* 0x0000006e0500720c */ /* 0x000fe40003f44070 */
[----:B------:R-:W-:-:S11]  /*0630*/  IADD3 R5, PT, PT, R85, 0x83, RZ ;  /* 0x0000008355057810 */ /* 0x000fd60007ffe0ff */
[C---:B------:R-:W-:Y:S01]  /*0640*/  @!P2 SHF.R.U64 R0, R146.reuse, 0x10, R147 ;  /* 0x000000109200a819 */ /* 0x040fe20000001293 */
[----:B------:R-:W-:-:S03]  /*0650*/  IMAD.U32 R146, R146, 0x10000, RZ ;  /* 0x0001000092927824 */ /* 0x000fc600078e00ff */
[----:B------:R-:W-:Y:S01]  /*0660*/  @!P2 SHF.L.U32 R0, R0, 0x10, RZ ;  /* 0x000000100000a819 */ /* 0x000fe200000006ff */
[----:B0-----:R-:W-:-:S04]  /*0670*/  FMUL R146, R146, UR8 ;  /* 0x0000000892927c20 */ /* 0x001fc80008400000 */
[----:B------:R-:W-:Y:S01]  /*0680*/  @!P2 FMUL R142, R0, UR8 ;  /* 0x00000008008eac20 */ /* 0x000fe20008400000 */
[----:B------:R-:W-:-:S13]  /*0690*/  ISETP.GT.U32.AND P2, PT, R5, R110, PT ;  /* 0x0000006e0500720c */ /* 0x000fda0003f44070 */
[----:B------:R-:W-:-:S04]  /*06a0*/  @!P2 SHF.R.U32.HI R0, RZ, 0x10, R147 ;  /* 0x00000010ff00a819 */ /* 0x000fc80000011693 */
[----:B------:R-:W-:-:S05]  /*06b0*/  @!P2 SHF.L.U32 R0, R0, 0x10, RZ ;  /* 0x000000100000a819 */ /* 0x000fca00000006ff */
[----:B------:R-:W-:-:S07]  /*06c0*/  @!P2 FMUL R136, R0, UR8 ;  /* 0x000000080088ac20 */ /* 0x000fce0008400000 */
.L_x_5731:
[----:B------:R-:W-:Y:S05]  /*06d0*/  BSYNC.RECONVERGENT B1 ;  /* 0x0000000000017941 */ /* 0x000fea0003800200 */
.L_x_5730:
        /* <DEDUP_REMOVED lines=9> */
[----:B------:R-:W-:Y:S01]  /*0770*/  VIADD R5, R85, 0x102 ;  /* 0x0000010255057836 */ /* 0x000fe20000000000 */
[----:B------:R-:W-:Y:S01]  /*0780*/  MOV R132, 0xc61c4000 ;  /* 0xc61c400000847802 */ /* 0x000fe20000000f00 */
[----:B------:R-:W0:Y:S01]  /*0790*/  LDCU UR8, c[0x0][0x390] ;  /* 0x00007200ff0877ac */ /* 0x000e220008000800 */
[----:B------:R-:W-:Y:S02]  /*07a0*/  MOV R134, 0xc61c4000 ;  /* 0xc61c400000867802 */ /* 0x000fe40000000f00 */
[----:B------:R-:W-:Y:S02]  /*07b0*/  ISETP.GT.U32.AND P3, PT, R5, R110, PT ;  /* 0x0000006e0500720c */ /* 0x000fe40003f64070 */
[----:B------:R-:W-:Y:S02]  /*07c0*/  IADD3 R5, PT, PT, R85, 0x101, RZ ;  /* 0x0000010155057810 */ /* 0x000fe40007ffe0ff */
[----:B------:R-:W-:-:S09]  /*07d0*/  MOV R6, 0xc61c4000 ;  /* 0xc61c400000067802 */ /* 0x000fd20000000f00 */
[----:B------:R-:W1:Y:S01]  /*07e0*/  @!P3 LDC R9, c[0x0][0x390] ;  /* 0x0000e400ff09bb82 */ /* 0x000e620000000800 */
[----:B--2---:R-:W-:-:S05]  /*07f0*/  @!P3 SHF.L.U32 R0, R139, 0x10, RZ ;  /* 0x000000108b00b819 */ /* 0x004fca00000006ff */
[----:B-1----:R-:W-:Y:S01]  /*0800*/  @!P3 FMUL R132, R0, R9 ;  /* 0x000000090084b220 */ /* 0x002fe20000400000 */
[----:B------:R-:W-:Y:S01]  /*0810*/  ISETP.GT.U32.AND P3, PT, R5, R110, PT ;  /* 0x0000006e0500720c */ /* 0x000fe20003f64070 */
[----:B------:R-:W-:-:S12]  /*0820*/  VIADD R5, R85, 0x103 ;  /* 0x0000010355057836 */ /* 0x000fd80000000000 */
[C---:B------:R-:W-:Y:S02]  /*0830*/  @!P3 SHF.R.U64 R0, R138.reuse, 0x10, R139 ;  /* 0x000000108a00b819 */ /* 0x040fe4000000128b */
[----:B------:R-:W-:Y:S02]  /*0840*/  SHF.L.U32 R138, R138, 0x10, RZ ;  /* 0x000000108a8a7819 */ /* 0x000fe400000006ff */
[----:B------:R-:W-:-:S03]  /*0850*/  @!P3 SHF.L.U32 R0, R0, 0x10, RZ ;  /* 0x000000100000b819 */ /* 0x000fc600000006ff */
[----:B0-----:R-:W-:Y:S02]  /*0860*/  FMUL R138, R138, UR8 ;  /* 0x000000088a8a7c20 */ /* 0x001fe40008400000 */
[----:B------:R-:W-:Y:S01]  /*0870*/  @!P3 FMUL R134, R0, UR8 ;  /* 0x000000080086bc20 */ /* 0x000fe20008400000 */
[----:B------:R-:W-:-:S13]  /*0880*/  ISETP.GT.U32.AND P3, PT, R5, R110, PT ;  /* 0x0000006e0500720c */ /* 0x000fda0003f64070 */
[----:B------:R-:W-:-:S04]  /*0890*/  @!P3 SHF.R.U32.HI R0, RZ, 0x10, R139 ;  /* 0x00000010ff00b819 */ /* 0x000fc8000001168b */
[----:B------:R-:W-:-:S05]  /*08a0*/  @!P3 SHF.L.U32 R0, R0, 0x10, RZ ;  /* 0x000000100000b819 */ /* 0x000fca00000006ff */
[----:B------:R-:W-:-:S07]  /*08b0*/  @!P3 FMUL R6, R0, UR8 ;  /* 0x000000080006bc20 */ /* 0x000fce0008400000 */
.L_x_5733:
[----:B------:R-:W-:Y:S05]  /*08c0*/  BSYNC.RECONVERGENT B1 ;  /* 0x0000000000017941 */ /* 0x000fea0003800200 */
.L_x_5732:
        /* <DEDUP_REMOVED lines=9> */
[----:B------:R-:W-:Y:S01]  /*0960*/  IADD3 R5, PT, PT, R85, 0x182, RZ ;  /* 0x0000018255057810 */ /* 0x000fe20007ffe0ff */
[----:B------:R-:W0:Y:S01]  /*0970*/  LDCU UR8, c[0x0][0x390] ;  /* 0x00007200ff0877ac */ /* 0x000e220008000800 */
[----:B------:R-:W-:Y:S02]  /*0980*/  MOV R124, 0xc61c4000 ;  /* 0xc61c4000007c7802 */ /* 0x000fe40000000f00 */
[----:B------:R-:W-:Y:S02]  /*0990*/  ISETP.GT.U32.AND P4, PT, R5, R110, PT ;  /* 0x0000006e0500720c */ /* 0x000fe40003f84070 */
[----:B------:R-:W-:Y:S02]  /*09a0*/  IADD3 R5, PT, PT, R85, 0x181, RZ ;  /* 0x0000018155057810 */ /* 0x000fe40007ffe0ff */
        /* <DEDUP_REMOVED lines=9> */
[----:B------:R-:W-:Y:S02]  /*0a40*/  @!P4 IMAD.U32 R0, R0, 0x10000, RZ ;  /* 0x000100000000c824 */ /* 0x000fe400078e00ff */
[----:B0-----:R-:W-:Y:S02]  /*0a50*/  FMUL R130, R130, UR8 ;  /* 0x0000000882827c20 */ /* 0x001fe40008400000 */
[----:B------:R-:W-:Y:S01]  /*0a60*/  @!P4 FMUL R126, R0, UR8 ;  /* 0x00000008007ecc20 */ /* 0x000fe20008400000 */
[----:B------:R-:W-:-:S13]  /*0a70*/  ISETP.GT.U32.AND P4, PT, R5, R110, PT ;  /* 0x0000006e0500720c */ /* 0x000fda0003f84070 */
[----:B------:R-:W-:-:S04]  /*0a80*/  @!P4 SHF.R.U32.HI R0, RZ, 0x10, R131 ;  /* 0x00000010ff00c819 */ /* 0x000fc80000011683 */
[----:B------:R-:W-:-:S05]  /*0a90*/  @!P4 SHF.L.U32 R0, R0, 0x10, RZ ;  /* 0x000000100000c819 */ /* 0x000fca00000006ff */
[----:B------:R-:W-:-:S07]  /*0aa0*/  @!P4 FMUL R120, R0, UR8 ;  /* 0x000000080078cc20 */ /* 0x000fce0008400000 */
.L_x_5735:
[----:B------:R-:W-:Y:S05]  /*0ab0*/  BSYNC.RECONVERGENT B1 ;  /* 0x0000000000017941 */ /* 0x000fea0003800200 */
.L_x_5734:
        /* <DEDUP_REMOVED lines=9> */
[----:B------:R-:W-:Y:S01]  /*0b50*/  IADD3 R5, PT, PT, R85, 0x202, RZ ;  /* 0x0000020255057810 */ /* 0x000fe20007ffe0ff */
[----:B------:R-:W0:Y:S01]  /*0b60*/  LDCU UR8, c[0x0][0x390] ;  /* 0x00007200ff0877ac */ /* 0x000e220008000800 */
[----:B------:R-:W-:Y:S01]  /*0b70*/  MOV R116, 0xc61c4000 ;  /* 0xc61c400000747802 */ /* 0x000fe20000000f00 */
[----:B------:R-:W-:Y:S01]  /*0b80*/  IMAD.MOV.U32 R118, RZ, RZ, -0x39e3c000 ;  /* 0xc61c4000ff767424 */ /* 0x000fe200078e00ff */
[----:B------:R-:W-:Y:S02]  /*0b90*/  ISETP.GT.U32.AND P5, PT, R5, R110, PT ;  /* 0x0000006e0500720c */ /* 0x000fe40003fa4070 */
[----:B------:R-:W-:Y:S02]  /*0ba0*/  IADD3 R5, PT, PT, R85, 0x201, RZ ;  /* 0x0000020155057810 */ /* 0x000fe40007ffe0ff */
[----:B------:R-:W-:-:S09]  /*0bb0*/  MOV R80, 0xc61c4000 ;  /* 0xc61c400000507802 */ /* 0x000fd20000000f00 */
[----:B------:R-:W1:Y:S01]  /*0bc0*/  @!P5 LDC R9, c[0x0][0x390] ;  /* 0x0000e400ff09db82 */ /* 0x000e620000000800 */
[----:B--2---:R-:W-:-:S05]  /*0bd0*/  @!P5 SHF.L.U32 R0, R123, 0x10, RZ ;  /* 0x000000107b00d819 */ /* 0x004fca00000006ff */
[----:B-1----:R-:W-:Y:S01]  /*0be0*/  @!P5 FMUL R116, R0, R9 ;  /* 0x000000090074d220 */ /* 0x002fe20000400000 */
[----:B------:R-:W-:Y:S02]  /*0bf0*/  ISETP.GT.U32.AND P5, PT, R5, R110, PT ;  /* 0x0000006e0500720c */ /* 0x000fe40003fa4070 */
[----:B------:R-:W-:-:S11]  /*0c00*/  IADD3 R5, PT, PT, R85, 0x203, RZ ;  /* 0x0000020355057810 */ /* 0x000fd60007ffe0ff */
        /* <DEDUP_REMOVED lines=9> */
.L_x_5737:
[----:B------:R-:W-:Y:S05]  /*0ca0*/  BSYNC.RECONVERGENT B1 ;  /* 0x0000000000017941 */ /* 0x000fea0003800200 */
.L_x_5736:
        /* <DEDUP_REMOVED lines=30> */
.L_x_5739:
[----:B------:R-:W-:Y:S05]  /*0e90*/  BSYNC.RECONVERGENT B1 ;  /* 0x0000000000017941 */ /* 0x000fea0003800200 */
.L_x_5738:
        /* <DEDUP_REMOVED lines=17> */
[----:B--2---:R-:W-:Y:S02]  /*0fb0*/  @!P0 IMAD.U32 R0, R11, 0x10000, RZ ;  /* 0x000100000b008824 */ /* 0x004fe400078e00ff */
[----:B------:R-:W-:Y:S02]  /*0fc0*/  IMAD.U32 R4, R10, 0x10000, RZ ;  /* 0x000100000a047824 */ /* 0x000fe400078e00ff */
[----:B-1----:R-:W-:Y:S01]  /*0fd0*/  @!P0 FMUL R54, R0, R9 ;  /* 0x0000000900368220 */ /* 0x002fe20000400000 */
[----:B------:R-:W-:Y:S01]  /*0fe0*/  ISETP.GT.U32.AND P0, PT, R5, R110, PT ;  /* 0x0000006e0500720c */ /* 0x000fe20003f04070 */
[----:B0-----:R-:W-:Y:S01]  /*0ff0*/  FMUL R4, R4, UR8 ;  /* 0x0000000804047c20 */ /* 0x001fe20008400000 */
        /* <DEDUP_REMOVED lines=8> */
.L_x_5741:
[----:B------:R-:W-:Y:S05]  /*1080*/  BSYNC.RECONVERGENT B1 ;  /* 0x0000000000017941 */ /* 0x000fea0003800200 */
.L_x_5740:
        /* <DEDUP_REMOVED lines=9> */
[----:B------:R-:W-:Y:S01]  /*1120*/  IADD3 R5, PT, PT, R85, 0x382, RZ ;  /* 0x0000038255057810 */ /* 0x000fe20007ffe0ff */
[----:B------:R-:W-:Y:S01]  /*1130*/  IMAD.MOV.U32 R58, RZ, RZ, -0x39e3c000 ;  /* 0xc61c4000ff3a7424 */ /* 0x000fe200078e00ff */
        /* <DEDUP_REMOVED lines=16> */
[----:B------:R-:W-:-:S05]  /*1240*/  @!P1 SHF.R.U32.HI R0, RZ, 0x10, R57 ;  /* 0x00000010ff009819 */ /* 0x000fca0000011639 */
[----:B------:R-:W-:-:S04]  /*1250*/  @!P1 IMAD.U32 R0, R0, 0x10000, RZ ;  /* 0x0001000000009824 */ /* 0x000fc800078e00ff */
[----:B------:R-:W-:-:S07]  /*1260*/  @!P1 FMUL R98, R0, UR8 ;  /* 0x0000000800629c20 */ /* 0x000fce0008400000 */
.L_x_5743:
[----:B------:R-:W-:Y:S05]  /*1270*/  BSYNC.RECONVERGENT B1 ;  /* 0x0000000000017941 */ /* 0x000fea0003800200 */
.L_x_5742:
        /* <DEDUP_REMOVED lines=9> */
[----:B------:R-:W-:Y:S01]  /*1310*/  VIADD R5, R85, 0x402 ;  /* 0x0000040255057836 */ /* 0x000fe20000000000 */
[----:B------:R-:W-:Y:S01]  /*1320*/  MOV R96, 0xc61c4000 ;  /* 0xc61c400000607802 */ /* 0x000fe20000000f00 */
[----:B------:R-:W0:Y:S01]  /*1330*/  LDCU UR8, c[0x0][0x390] ;  /* 0x00007200ff0877ac */ /* 0x000e220008000800 */
[----:B------:R-:W-:Y:S01]  /*1340*/  MOV R100, 0xc61c4000 ;  /* 0xc61c400000647802 */ /* 0x000fe20000000f00 */
[----:B------:R-:W-:Y:S01]  /*1350*/  IMAD.MOV.U32 R94, RZ, RZ, -0x39e3c000 ;  /* 0xc61c4000ff5e7424 */ /* 0x000fe200078e00ff */
[----:B------:R-:W-:Y:S02]  /*1360*/  ISETP.GT.U32.AND P2, PT, R5, R110, PT ;  /* 0x0000006e0500720c */ /* 0x000fe40003f44070 */
[----:B------:R-:W-:-:S11]  /*1370*/  IADD3 R5, PT, PT, R85, 0x401, RZ ;  /* 0x0000040155057810 */ /* 0x000fd60007ffe0ff */
        /* <DEDUP_REMOVED lines=14> */
.L_x_5745:
[----:B------:R-:W-:Y:S05]  /*1460*/  BSYNC.RECONVERGENT B1 ;  /* 0x0000000000017941 */ /* 0x000fea0003800200 */
.L_x_5744:
        /* <DEDUP_REMOVED lines=30> */
.L_x_5747:
[----:B------:R-:W-:Y:S05]  /*1650*/  BSYNC.RECONVERGENT B1 ;  /* 0x0000000000017941 */ /* 0x000fea0003800200 */
.L_x_5746:
        /* <DEDUP_REMOVED lines=30> */
.L_x_5749:
[----:B------:R-:W-:Y:S05]  /*1840*/  BSYNC.RECONVERGENT B1 ;  /* 0x0000000000017941 */ /* 0x000fea0003800200 */
.L_x_5748:
        /* <DEDUP_REMOVED lines=17> */
[----:B--2---:R-:W-:Y:S02]  /*1960*/  @!P5 SHF.L.U32 R0, R11, 0x10, RZ ;  /* 0x000000100b00d819 */ /* 0x004fe400000006ff */
[----:B------:R-:W-:-:S03]  /*1970*/  SHF.L.U32 R109, R10, 0x10, RZ ;  /* 0x000000100a6d7819 */ /* 0x000fc600000006ff */
        /* <DEDUP_REMOVED lines=11> */
.L_x_5751:
[----:B------:R-:W-:Y:S05]  /*1a30*/  BSYNC.RECONVERGENT B1 ;  /* 0x0000000000017941 */ /* 0x000fea0003800200 */
.L_x_5750:
        /* <DEDUP_REMOVED lines=30> */
.L_x_5753:
[----:B------:R-:W-:Y:S05]  /*1c20*/  BSYNC.RECONVERGENT B1 ;  /* 0x0000000000017941 */ /* 0x000fea0003800200 */
.L_x_5752:
        /* <DEDUP_REMOVED lines=30> */
.L_x_5755:
[----:B------:R-:W-:Y:S05]  /*1e10*/  BSYNC.RECONVERGENT B1 ;  /* 0x0000000000017941 */ /* 0x000fea0003800200 */
.L_x_5754:
        /* <DEDUP_REMOVED lines=30> */
.L_x_5757:
[----:B------:R-:W-:Y:S05]  /*2000*/  BSYNC.RECONVERGENT B1 ;  /* 0x0000000000017941 */ /* 0x000fea0003800200 */
.L_x_5756:
        /* <DEDUP_REMOVED lines=30> */
.L_x_5759:
[----:B------:R-:W-:Y:S05]  /*21f0*/  BSYNC.RECONVERGENT B1 ;  /* 0x0000000000017941 */ /* 0x000fea0003800200 */
.L_x_5758:
        /* <DEDUP_REMOVED lines=30> */
.L_x_5761:
[----:B------:R-:W-:Y:S05]  /*23e0*/  BSYNC.RECONVERGENT B1 ;  /* 0x0000000000017941 */ /* 0x000fea0003800200 */
.L_x_5760:
        /* <DEDUP_REMOVED lines=30> */
.L_x_5763:
[----:B------:R-:W-:Y:S05]  /*25d0*/  BSYNC.RECONVERGENT B1 ;  /* 0x0000000000017941 */ /* 0x000fea0003800200 */
.L_x_5762:
        /* <DEDUP_REMOVED lines=30> */
.L_x_5765:
[----:B------:R-:W-:Y:S05]  /*27c0*/  BSYNC.RECONVERGENT B1 ;  /* 0x0000000000017941 */ /* 0x000fea0003800200 */
.L_x_5764:
        /* <DEDUP_REMOVED lines=21> */
[----:B------:R-:W-:-:S04]  /*2920*/  @!P6 SHF.R.U64 R0, R8, 0x10, R9 ;  /* 0x000000100800e819 */ /* 0x000fc80000001209 */
[----:B------:R-:W-:-:S05]  /*2930*/  @!P6 SHF.L.U32 R0, R0, 0x10, RZ ;  /* 0x000000100000e819 */ /* 0x000fca00000006ff */
[----:B0-----:R-:W-:Y:S01]  /*2940*/  @!P6 FMUL R161, R0, UR8 ;  /* 0x0000000800a1ec20 */ /* 0x001fe20008400000 */
[----:B------:R-:W-:Y:S02]  /*2950*/  ISETP.GT.U32.AND P6, PT, R5, R110, PT ;  /* 0x0000006e0500720c */ /* 0x000fe40003fc4070 */
[----:B------:R-:W-:-:S05]  /*2960*/  SHF.L.U32 R5, R8, 0x10, RZ ;  /* 0x0000001008057819 */ /* 0x000fca00000006ff */
[----:B------:R-:W-:-:S06]  /*2970*/  FMUL R5, R5, UR8 ;  /* 0x0000000805057c20 */ /* 0x000fcc0008400000 */
[----:B------:R-:W-:-:S04]  /*2980*/  @!P6 SHF.R.U32.HI R0, RZ, 0x10, R9 ;  /* 0x00000010ff00e819 */ /* 0x000fc80000011609 */
[----:B------:R-:W-:-:S05]  /*2990*/  @!P6 SHF.L.U32 R0, R0, 0x10, RZ ;  /* 0x000000100000e819 */ /* 0x000fca00000006ff */
[----:B------:R-:W-:-:S07]  /*29a0*/  @!P6 FMUL R59, R0, UR8 ;  /* 0x00000008003bec20 */ /* 0x000fce0008400000 */
.L_x_5767:
[----:B------:R-:W-:Y:S05]  /*29b0*/  BSYNC.RECONVERGENT B1 ;  /* 0x0000000000017941 */ /* 0x000fea0003800200 */
.L_x_5766:
[----:B------:R-:W-:Y:S01]  /*29c0*/  ISETP.GT.AND P6, PT, R11, R110, PT ;  /* 0x0000006e0b00720c */ /* 0x000fe20003fc4270 */
[----:B------:R-:W-:Y:S01]  /*29d0*/  BSSY.RECONVERGENT B1, `(.L_x_5768) ;  /* 0x000001d000017945 */ /* 0x000fe20003800200 */
[----:B------:R-:W-:Y:S02]  /*29e0*/  HFMA2 R11, -RZ, RZ, -6.109375, 2 ;  /* 0xc61c4000ff0b7431 */ /* 0x000fe400000001ff */
[----:B------:R-:W-:Y:S02]  /*29f0*/  IMAD.MOV.U32 R63, RZ, RZ, -0x39e3c000 ;  /* 0xc61c4000ff3f7424 */ /* 0x000fe400078e00ff */
[----:B------:R-:W-:Y:S01]  /*2a00*/  HFMA2 R9, -RZ, RZ, -6.109375, 2 ;  /* 0xc61c4000ff097431 */ /* 0x000fe200000001ff */
[----:B------:R-:W-:Y:S02]  /*2a10*/  MOV R61, 0xc61c4000 ;  /* 0xc61c4000003d7802 */ /* 0x000fe40000000f00 */
[----:B------:R-:W-:Y:S01]  /*2a20*/  IADD3 R15, PT, PT, R85, 0xd80, RZ ;  /* 0x00000d80550f7810 */ /* 0x000fe20007ffe0ff */
[----:B------:R-:W-:Y:S06]  /*2a30*/  @P0 BRA `(.L_x_5769) ;  /* 0x0000000000580947 */ /* 0x000fec0003800000 */
        /* <DEDUP_REMOVED lines=9> */
[----:B--2---:R-:W-:-:S04]  /*2ad0*/  @!P0 IMAD.U32 R0, R9, 0x10000, RZ ;  /* 0x0001000009008824 */ /* 0x004fc800078e00ff */
[----:B-1----:R-:W-:Y:S01]  /*2ae0*/  @!P0 FMUL R11, R0, R17 ;  /* 0x00000011000b8220 */ /* 0x002fe20000400000 */
[----:B------:R-:W-:Y:S02]  /*2af0*/  ISETP.GT.U32.AND P0, PT, R13, R110, PT ;  /* 0x0000006e0d00720c */ /* 0x000fe40003f04070 */
[----:B------:R-:W-:-:S11]  /*2b00*/  IADD3 R13, PT, PT, R85, 0xa03, RZ ;  /* 0x00000a03550d7810 */ /* 0x000fd60007ffe0ff */
[C---:B------:R-:W-:Y:S01]  /*2b10*/  @!P0 SHF.R.U64 R0, R8.reuse, 0x10, R9 ;  /* 0x0000001008008819 */ /* 0x040fe20000001209 */
[----:B------:R-:W-:-:S03]  /*2b20*/  IMAD.U32 R8, R8, 0x10000, RZ ;  /* 0x0001000008087824 */ /* 0x000fc600078e00ff */
[----:B------:R-:W-:-:S05]  /*2b30*/  @!P0 SHF.L.U32 R0, R0, 0x10, RZ ;  /* 0x0000001000008819 */ /* 0x000fca00000006ff */
[----:B0-----:R-:W-:Y:S01]  /*2b40*/  @!P0 FMUL R61, R0, UR8 ;  /* 0x00000008003d8c20 */ /* 0x001fe20008400000 */
[----:B------:R-:W-:-:S13]  /*2b50*/  ISETP.GT.U32.AND P0, PT, R13, R110, PT ;  /* 0x0000006e0d00720c */ /* 0x000fda0003f04070 */
[----:B------:R-:W-:Y:S01]  /*2b60*/  @!P0 SHF.R.U32.HI R0, RZ, 0x10, R9 ;  /* 0x00000010ff008819 */ /* 0x000fe20000011609 */
[----:B------:R-:W-:-:S03]  /*2b70*/  FMUL R9, R8, UR8 ;  /* 0x0000000808097c20 */ /* 0x000fc60008400000 */
[----:B------:R-:W-:-:S05]  /*2b80*/  @!P0 SHF.L.U32 R0, R0, 0x10, RZ ;  /* 0x0000001000008819 */ /* 0x000fca00000006ff */
[----:B------:R-:W-:-:S07]  /*2b90*/  @!P0 FMUL R63, R0, UR8 ;  /* 0x00000008003f8c20 */ /* 0x000fce0008400000 */
.L_x_5769:
[----:B------:R-:W-:Y:S05]  /*2ba0*/  BSYNC.RECONVERGENT B1 ;  /* 0x0000000000017941 */ /* 0x000fea0003800200 */
.L_x_5768:
[----:B------:R-:W-:Y:S01]  /*2bb0*/  ISETP.GT.AND P0, PT, R15, R110, PT ;  /* 0x0000006e0f00720c */ /* 0x000fe20003f04270 */
[----:B------:R-:W-:Y:S01]  /*2bc0*/  BSSY.RECONVERGENT B1, `(.L_x_5770) ;  /* 0x000001d000017945 */ /* 0x000fe20003800200 */
[----:B------:R-:W-:Y:S01]  /*2bd0*/  HFMA2 R15, -RZ, RZ, -6.109375, 2 ;  /* 0xc61c4000ff0f7431 */ /* 0x000fe200000001ff */
[----:B------:R-:W-:Y:S01]  /*2be0*/  MOV R139, 0xc61c4000 ;  /* 0xc61c4000008b7802 */ /* 0x000fe20000000f00 */
        /* <DEDUP_REMOVED lines=8> */
[----:B------:R-:W-:Y:S01]  /*2c70*/  ISETP.GT.U32.AND P1, PT, R15, R110, PT ;  /* 0x0000006e0f00720c */ /* 0x000fe20003f24070 */
[----:B------:R-:W-:Y:S01]  /*2c80*/  IMAD.MOV.U32 R15, RZ, RZ, -0x39e3c000 ;  /* 0xc61c4000ff0f7424 */ /* 0x000fe200078e00ff */
        /* <DEDUP_REMOVED lines=9> */
[----:B------:R-:W-:-:S05]  /*2d20*/  @!P1 SHF.L.U32 R0, R0, 0x10, RZ ;  /* 0x0000001000009819 */ /* 0x000fca00000006ff */
[----:B0-----:R-:W-:Y:S01]  /*2d30*/  @!P1 FMUL R39, R0, UR8 ;  /* 0x0000000800279c20 */ /* 0x001fe20008400000 */
[----:B------:R-:W-:-:S13]  /*2d40*/  ISETP.GT.U32.AND P1, PT, R17, R110, PT ;  /* 0x0000006e1100720c */ /* 0x000fda0003f24070 */
[----:B------:R-:W-:Y:S01]  /*2d50*/  @!P1 SHF.R.U32.HI R0, RZ, 0x10, R13 ;  /* 0x00000010ff009819 */ /* 0x000fe2000001160d */
[----:B------:R-:W-:-:S04]  /*2d60*/  FMUL R13, R12, UR8 ;  /* 0x000000080c0d7c20 */ /* 0x000fc80008400000 */
[----:B------:R-:W-:-:S04]  /*2d70*/  @!P1 IMAD.U32 R0, R0, 0x10000, RZ ;  /* 0x0001000000009824 */ /* 0x000fc800078e00ff */
[----:B------:R-:W-:-:S07]  /*2d80*/  @!P1 FMUL R139, R0, UR8 ;  /* 0x00000008008b9c20 */ /* 0x000fce0008400000 */
.L_x_5771:
[----:B------:R-:W-:Y:S05]  /*2d90*/  BSYNC.RECONVERGENT B1 ;  /* 0x0000000000017941 */ /* 0x000fea0003800200 */
.L_x_5770:
        /* <DEDUP_REMOVED lines=9> */
[C---:B------:R-:W-:Y:S01]  /*2e30*/  VIADD R19, R85.reuse, 0xb02 ;  /* 0x00000b0255137836 */ /* 0x040fe20000000000 */
[----:B------:R-:W-:Y:S01]  /*2e40*/  IADD3 R23, PT, PT, R85, 0xb01, RZ ;  /* 0x00000b0155177810 */ /* 0x000fe20007ffe0ff */
[----:B------:R-:W0:Y:S01]  /*2e50*/  LDCU UR8, c[0x0][0x390] ;  /* 0x00007200ff0877ac */ /* 0x000e220008000800 */
[----:B------:R-:W-:Y:S01]  /*2e60*/  MOV R43, 0xc61c4000 ;  /* 0xc61c4000002b7802 */ /* 0x000fe20000000f00 */
[----:B------:R-:W-:Y:S01]  /*2e70*/  IMAD.MOV.U32 R71, RZ, RZ, -0x39e3c000 ;  /* 0xc61c4000ff477424 */ /* 0x000fe200078e00ff */
[----:B------:R-:W-:Y:S02]  /*2e80*/  ISETP.GT.U32.AND P2, PT, R19, R110, PT ;  /* 0x0000006e1300720c */ /* 0x000fe40003f44070 */
[----:B------:R-:W-:-:S11]  /*2e90*/  MOV R19, 0xc61c4000 ;  /* 0xc61c400000137802 */ /* 0x000fd60000000f00 */
        /* <DEDUP_REMOVED lines=14> */
.L_x_5773:
[----:B------:R-:W-:Y:S05]  /*2f80*/  BSYNC.RECONVERGENT B1 ;  /* 0x0000000000017941 */ /* 0x000fea0003800200 */
.L_x_5772:
        /* <DEDUP_REMOVED lines=30> */
.L_x_5775:
[----:B------:R-:W-:Y:S05]  /*3170*/  BSYNC.RECONVERGENT B1 ;  /* 0x0000000000017941 */ /* 0x000fea0003800200 */
.L_x_5774:
        /* <DEDUP_REMOVED lines=23> */
[----:B------:R-:W-:-:S04]  /*32f0*/  @!P4 IMAD.U32 R0, R0, 0x10000, RZ ;  /* 0x000100000000c824 */ /* 0x000fc800078e00ff */
[----:B0-----:R-:W-:Y:S01]  /*3300*/  @!P4 FMUL R51, R0, UR8 ;  /* 0x000000080033cc20 */ /* 0x001fe20008400000 */
[----:B------:R-:W-:Y:S01]  /*3310*/  ISETP.GT.U32.AND P4, PT, R25, R110, PT ;  /* 0x0000006e1900720c */ /* 0x000fe20003f84070 */
[----:B------:R-:W-:-:S12]  /*3320*/  FMUL R25, R16, UR8 ;  /* 0x0000000810197c20 */ /* 0x000fd80008400000 */
[----:B------:R-:W-:-:S04]  /*3330*/  @!P4 SHF.R.U32.HI R0, RZ, 0x10, R17 ;  /* 0x00000010ff00c819 */ /* 0x000fc80000011611 */
[----:B------:R-:W-:-:S05]  /*3340*/  @!P4 SHF.L.U32 R0, R0, 0x10, RZ ;  /* 0x000000100000c819 */ /* 0x000fca00000006ff */
[----:B------:R-:W-:-:S07]  /*3350*/  @!P4 FMUL R79, R0, UR8 ;  /* 0x00000008004fcc20 */ /* 0x000fce0008400000 */
.L_x_5777:
[----:B------:R-:W-:Y:S05]  /*3360*/  BSYNC.RECONVERGENT B1 ;  /* 0x0000000000017941 */ /* 0x000fea0003800200 */
.L_x_5776:
[----:B------:R-:W-:Y:S01]  /*3370*/  ISETP.GT.AND P4, PT, R41, R110, PT ;  /* 0x0000006e2900720c */ /* 0x000fe20003f84270 */
[----:B------:R-:W-:Y:S01]  /*3380*/  BSSY.RECONVERGENT B1, `(.L_x_5778) ;  /* 0x0000032000017945 */ /* 0x000fe20003800200 */
[----:B------:R-:W-:Y:S01]  /*3390*/  HFMA2 R157, -RZ, RZ, -6.109375, 2 ;  /* 0xc61c4000ff9d7431 */ /* 0x000fe200000001ff */
[----:B------:R-:W-:Y:S01]  /*33a0*/  MOV R55, 0xc61c4000 ;  /* 0xc61c400000377802 */ /* 0x000fe20000000f00 */
[----:B------:R-:W-:Y:S02]  /*33b0*/  HFMA2 R143, -RZ, RZ, -6.109375, 2 ;  /* 0xc61c4000ff8f7431 */ /* 0x000fe400000001ff */
[----:B------:R-:W-:Y:S02]  /*33c0*/  IMAD.MOV.U32 R57, RZ, RZ, -0x39e3c000 ;  /* 0xc61c4000ff397424 */ /* 0x000fe400078e00ff */
[----:B------:R-:W-:Y:S01]  /*33d0*/  HFMA2 R151, -RZ, RZ, -6.109375, 2 ;  /* 0xc61c4000ff977431 */ /* 0x000fe200000001ff */
[----:B------:R-:W-:Y:S01]  /*33e0*/  MOV R147, 0xc61c4000 ;  /* 0xc61c400000937802 */ /* 0x000fe20000000f00 */
[----:B------:R-:W-:Y:S01]  /*33f0*/  HFMA2 R65, -RZ, RZ, -6.109375, 2 ;  /* 0xc61c4000ff417431 */ /* 0x000fe200000001ff */
[----:B------:R-:W-:Y:S01]  /*3400*/  MOV R155, 0xc61c4000 ;  /* 0xc61c4000009b7802 */ /* 0x000fe20000000f00 */
[----:B------:R-:W-:Y:S01]  /*3410*/  HFMA2 R159, -RZ, RZ, -6.109375, 2 ;  /* 0xc61c4000ff9f7431 */ /* 0x000fe200000001ff */
[----:B------:R-:W-:Y:S01]  /*3420*/  MOV R131, 0xc61c4000 ;  /* 0xc61c400000837802 */ /* 0x000fe20000000f00 */
[----:B------:R-:W-:-:S02]  /*3430*/  HFMA2 R149, -RZ, RZ, -6.109375, 2 ;  /* 0xc61c4000ff957431 */ /* 0x000fc400000001ff */
[----:B------:R-:W-:Y:S02]  /*3440*/  IMAD.MOV.U32 R135, RZ, RZ, -0x39e3c000 ;  /* 0xc61c4000ff877424 */ /* 0x000fe400078e00ff */
[----:B------:R-:W-:Y:S01]  /*3450*/  HFMA2 R41, -RZ, RZ, -6.109375, 2 ;  /* 0xc61c4000ff297431 */ /* 0x000fe200000001ff */
[----:B------:R-:W-:Y:S01]  /*3460*/  MOV R145, 0xc61c4000 ;  /* 0xc61c400000917802 */ /* 0x000fe20000000f00 */
[----:B------:R-:W-:Y:S01]  /*3470*/  HFMA2 R137, -RZ, RZ, -6.109375, 2 ;  /* 0xc61c4000ff897431 */ /* 0x000fe200000001ff */
[----:B------:R-:W-:Y:S01]  /*3480*/  MOV R153, 0xc61c4000 ;  /* 0xc61c400000997802 */ /* 0x000fe20000000f00 */
[----:B------:R-:W-:Y:S01]  /*3490*/  HFMA2 R119, -RZ, RZ, -6.109375, 2 ;  /* 0xc61c4000ff777431 */ /* 0x000fe200000001ff */
[----:B------:R-:W-:Y:S01]  /*34a0*/  MOV R129, 0xc61c4000 ;  /* 0xc61c400000817802 */ /* 0x000fe20000000f00 */
[----:B------:R-:W-:Y:S02]  /*34b0*/  HFMA2 R123, -RZ, RZ, -6.109375, 2 ;  /* 0xc61c4000ff7b7431 */ /* 0x000fe400000001ff */
[----:B------:R-:W-:-:S02]  /*34c0*/  IMAD.MOV.U32 R133, RZ, RZ, -0x39e3c000 ;  /* 0xc61c4000ff857424 */ /* 0x000fc400078e00ff */
[----:B------:R-:W-:Y:S01]  /*34d0*/  HFMA2 R117, -RZ, RZ, -6.109375, 2 ;  /* 0xc61c4000ff757431 */ /* 0x000fe200000001ff */
[----:B------:R-:W-:Y:S01]  /*34e0*/  MOV R141, 0xc61c4000 ;  /* 0xc61c4000008d7802 */ /* 0x000fe20000000f00 */
[----:B------:R-:W-:Y:S01]  /*34f0*/  IMAD.MOV.U32 R75, RZ, RZ, -0x39e3c000 ;  /* 0xc61c4000ff4b7424 */ /* 0x000fe200078e00ff */
[----:B------:R-:W-:Y:S02]  /*3500*/  MOV R121, 0xc61c4000 ;  /* 0xc61c400000797802 */ /* 0x000fe40000000f00 */
[----:B------:R-:W-:Y:S02]  /*3510*/  MOV R125, 0xc61c4000 ;  /* 0xc61c4000007d7802 */ /* 0x000fe40000000f00 */
[----:B------:R-:W-:Y:S01]  /*3520*/  MOV R77, 0xc61c4000 ;  /* 0xc61c4000004d7802 */ /* 0x000fe20000000f00 */
[----:B------:R-:W-:Y:S06]  /*3530*/  @P5 BRA `(.L_x_5779) ;  /* 0x0000000000585947 */ /* 0x000fec0003800000 */
[----:B------:R-:W2:Y:S01]  /*3540*/  LDG.E.64 R16, desc[UR4][R2.64+0x1900] ;  /* 0x0019000402107981 */ /* 0x000ea2000c1e1b00 */
[C---:B------:R-:W-:Y:S01]  /*3550*/  IADD3 R55, PT, PT, R85.reuse, 0xc82, RZ ;  /* 0x00000c8255377810 */ /* 0x040fe20007ffe0ff */
[----:B------:R-:W0:Y:S01]  /*3560*/  LDCU UR8, c[0x0][0x390] ;  /* 0x00007200ff0877ac */ /* 0x000e220008000800 */
[----:B------:R-:W-:Y:S02]  /*3570*/  IADD3 R57, PT, PT, R85, 0xc81, RZ ;  /* 0x00000c8155397810 */ /* 0x000fe40007ffe0ff */
[----:B------:R-:W-:Y:S02]  /*3580*/  ISETP.GT.U32.AND P5, PT, R55, R110, PT ;  /* 0x0000006e3700720c */ /* 0x000fe40003fa4070 */
[----:B------:R-:W-:Y:S02]  /*3590*/  MOV R55, 0xc61c4000 ;  /* 0xc61c400000377802 */ /* 0x000fe40000000f00 */
[----:B------:R-:W-:-:S09]  /*35a0*/  MOV R157, 0xc61c4000 ;  /* 0xc61c4000009d7802 */ /* 0x000fd20000000f00 */
        /* <DEDUP_REMOVED lines=8> */
[----:B------:R-:W-:-:S05]  /*3630*/  @!P5 SHF.L.U32 R0, R0, 0x10, RZ ;  /* 0x000000100000d819 */ /* 0x000fca00000006ff */
[----:B0-----:R-:W-:Y:S01]  /*3640*/  @!P5 FMUL R57, R0, UR8 ;  /* 0x000000080039dc20 */ /* 0x001fe20008400000 */
[----:B------:R-:W-:Y:S01]  /*3650*/  ISETP.GT.U32.AND P5, PT, R77, R110, PT ;  /* 0x0000006e4d00720c */ /* 0x000fe20003fa4070 */
[----:B------:R-:W-:-:S12]  /*3660*/  FMUL R77, R16, UR8 ;  /* 0x00000008104d7c20 */ /* 0x000fd80008400000 */
[----:B------:R-:W-:-:S04]  /*3670*/  @!P5 SHF.R.U32.HI R0, RZ, 0x10, R17 ;  /* 0x00000010ff00d819 */ /* 0x000fc80000011611 */
[----:B------:R-:W-:-:S05]  /*3680*/  @!P5 SHF.L.U32 R0, R0, 0x10, RZ ;  /* 0x000000100000d819 */ /* 0x000fca00000006ff */
[----:B------:R-:W-:-:S07]  /*3690*/  @!P5 FMUL R157, R0, UR8 ;  /* 0x00000008009ddc20 */ /* 0x000fce0008400000 */
.L_x_5779:
[----:B------:R-:W-:Y:S05]  /*36a0*/  BSYNC.RECONVERGENT B1 ;  /* 0x0000000000017941 */ /* 0x000fea0003800200 */
.L_x_5778:
[----:B------:R-:W-:Y:S04]  /*36b0*/  BSSY.RECONVERGENT B1, `(.L_x_5780) ;  /* 0x0000018000017945 */ /* 0x000fe80003800200 */
[----:B------:R-:W-:Y:S05]  /*36c0*/  @P6 BRA `(.L_x_5781) ;  /* 0x0000000000586947 */ /* 0x000fea0003800000 */
[----:B------:R-:W2:Y:S01]  /*36d0*/  LDG.E.64 R16, desc[UR4][R2.64+0x1a00] ;  /* 0x001a000402107981 */ /* 0x000ea2000c1e1b00 */
[----:B------:R-:W-:Y:S01]  /*36e0*/  IADD3 R113, PT, PT, R85, 0xd01, RZ ;  /* 0x00000d0155717810 */ /* 0x000fe20007ffe0ff */
[----:B------:R-:W0:Y:S01]  /*36f0*/  LDCU UR8, c[0x0][0x390] ;  /* 0x00007200ff0877ac */ /* 0x000e220008000800 */
[----:B------:R-:W-:Y:S01]  /*3700*/  HFMA2 R151, -RZ, RZ, -6.109375, 2 ;  /* 0xc61c4000ff977431 */ /* 0x000fe200000001ff */
[----:B------:R-:W-:Y:S01]  /*3710*/  MOV R147, 0xc61c4000 ;  /* 0xc61c400000937802 */ /* 0x000fe20000000f00 */
[----:B------:R-:W-:Y:S01]  /*3720*/  HFMA2 R143, -RZ, RZ, -6.109375, 2 ;  /* 0xc61c4000ff8f7431 */ /* 0x000fe200000001ff */
[----:B------:R-:W-:Y:S01]  /*3730*/  ISETP.GT.U32.AND P6, PT, R113, R110, PT ;  /* 0x0000006e7100720c */ /* 0x000fe20003fc4070 */
[----:B------:R-:W-:-:S05]  /*3740*/  VIADD R113, R85, 0xd02 ;  /* 0x00000d0255717836 */ /* 0x000fca0000000000 */
        /* <DEDUP_REMOVED lines=8> */
[----:B------:R-:W-:-:S13]  /*37d0*/  ISETP.GT.U32.AND P6, PT, R113, R110, PT ;  /* 0x0000006e7100720c */ /* 0x000fda0003fc4070 */
[----:B------:R-:W-:Y:S01]  /*37e0*/  @!P6 SHF.R.U32.HI R0, RZ, 0x10, R17 ;  /* 0x00000010ff00e819 */ /* 0x000fe20000011611 */
[----:B------:R-:W-:-:S03]  /*37f0*/  @!P5 IMAD.U32 R17, R17, 0x10000, RZ ;  /* 0x000100001111d824 */ /* 0x000fc600078e00ff */
[----:B------:R-:W-:Y:S01]  /*3800*/  @!P6 SHF.L.U32 R0, R0, 0x10, RZ ;  /* 0x000000100000e819 */ /* 0x000fe200000006ff */
[----:B-1----:R-:W-:-:S04]  /*3810*/  @!P5 FMUL R147, R17, R8 ;  /* 0x000000081193d220 */ /* 0x002fc80000400000 */
[----:B------:R-:W-:-:S07]  /*3820*/  @!P6 FMUL R143, R0, UR8 ;  /* 0x00000008008fec20 */ /* 0x000fce0008400000 */
.L_x_5781:
[----:B------:R-:W-:Y:S05]  /*3830*/  BSYNC.RECONVERGENT B1 ;  /* 0x0000000000017941 */ /* 0x000fea0003800200 */
.L_x_5780:
[----:B------:R-:W-:Y:S04]  /*3840*/  BSSY.RECONVERGENT B1, `(.L_x_5782) ;  /* 0x0000018000017945 */ /* 0x000fe80003800200 */
[----:B------:R-:W-:Y:S05]  /*3850*/  @P0 BRA `(.L_x_5783) ;  /* 0x0000000000580947 */ /* 0x000fea0003800000 */
[----:B------:R-:W2:Y:S01]  /*3860*/  LDG.E.64 R16, desc[UR4][R2.64+0x1b00] ;  /* 0x001b000402107981 */ /* 0x000ea2000c1e1b00 */
[C---:B------:R-:W-:Y:S01]  /*3870*/  IADD3 R65, PT, PT, R85.reuse, 0xd82, RZ ;  /* 0x00000d8255417810 */ /* 0x040fe20007ffe0ff */
[----:B------:R-:W0:Y:S01]  /*3880*/  LDCU UR8, c[0x0][0x390] ;  /* 0x00007200ff0877ac */ /* 0x000e220008000800 */
[----:B------:R-:W-:Y:S01]  /*3890*/  IADD3 R113, PT, PT, R85, 0xd83, RZ ;  /* 0x00000d8355717810 */ /* 0x000fe20007ffe0ff */
[----:B------:R-:W-:Y:S01]  /*38a0*/  HFMA2 R135, -RZ, RZ, -6.109375, 2 ;  /* 0xc61c4000ff877431 */ /* 0x000fe200000001ff */
[-C--:B------:R-:W-:Y:S02]  /*38b0*/  ISETP.GT.U32.AND P5, PT, R65, R110.reuse, PT ;  /* 0x0000006e4100720c */ /* 0x080fe40003fa4070 */
[----:B------:R-:W-:Y:S02]  /*38c0*/  IADD3 R65, PT, PT, R85, 0xd81, RZ ;  /* 0x00000d8155417810 */ /* 0x000fe40007ffe0ff */
[-C--:B------:R-:W-:Y:S02]  /*38d0*/  ISETP.GT.U32.AND P6, PT, R113, R110.reuse, PT ;  /* 0x0000006e7100720c */ /* 0x080fe40003fc4070 */
[----:B------:R-:W-:Y:S01]  /*38e0*/  ISETP.GT.U32.AND P0, PT, R65, R110, PT ;  /* 0x0000006e4100720c */ /* 0x000fe20003f04070 */
[----:B------:R-:W-:Y:S01]  /*38f0*/  IMAD.MOV.U32 R65, RZ, RZ, -0x39e3c000 ;  /* 0xc61c4000ff417424 */ /* 0x000fe200078e00ff */
[----:B------:R-:W-:-:S05]  /*3900*/  MOV R131, 0xc61c4000 ;  /* 0xc61c400000837802 */ /* 0x000fca0000000f00 */
[----:B------:R-:W1:Y:S06]  /*3910*/  @!P5 LDC R10, c[0x0][0x390] ;  /* 0x0000e400ff0adb82 */ /* 0x000e6c0000000800 */
[--C-:B--2---:R-:W-:Y:S02]  /*3920*/  @!P0 SHF.R.U64 R0, R16, 0x10, R17.reuse ;  /* 0x0000001010008819 */ /* 0x104fe40000001211 */
[----:B------:R-:W-:Y:S02]  /*3930*/  @!P6 SHF.R.U32.HI R8, RZ, 0x10, R17 ;  /* 0x00000010ff08e819 */ /* 0x000fe40000011611 */
[----:B------:R-:W-:-:S02]  /*3940*/  @!P0 SHF.L.U32 R0, R0, 0x10, RZ ;  /* 0x0000001000008819 */ /* 0x000fc400000006ff */
[----:B------:R-:W-:Y:S02]  /*3950*/  @!P6 SHF.L.U32 R8, R8, 0x10, RZ ;  /* 0x000000100808e819 */ /* 0x000fe400000006ff */
[----:B------:R-:W-:Y:S01]  /*3960*/  @!P5 SHF.L.U32 R17, R17, 0x10, RZ ;  /* 0x000000101111d819 */ /* 0x000fe200000006ff */
[----:B0-----:R-:W-:Y:S01]  /*3970*/  @!P0 FMUL R135, R0, UR8 ;  /* 0x0000000800878c20 */ /* 0x001fe20008400000 */
[----:B------:R-:W-:Y:S01]  /*3980*/  SHF.L.U32 R16, R16, 0x10, RZ ;  /* 0x0000001010107819 */ /* 0x000fe200000006ff */
[----:B------:R-:W-:Y:S02]  /*3990*/  @!P6 FMUL R65, R8, UR8 ;  /* 0x000000080841ec20 */ /* 0x000fe40008400000 */
[----:B-1----:R-:W-:Y:S02]  /*39a0*/  @!P5 FMUL R131, R17, R10 ;  /* 0x0000000a1183d220 */ /* 0x002fe40000400000 */
[----:B------:R-:W-:-:S07]  /*39b0*/  FMUL R159, R16, UR8 ;  /* 0x00000008109f7c20 */ /* 0x000fce0008400000 */
.L_x_5783:
[----:B------:R-:W-:Y:S05]  /*39c0*/  BSYNC.RECONVERGENT B1 ;  /* 0x0000000000017941 */ /* 0x000fea0003800200 */
.L_x_5782:
[----:B------:R-:W-:Y:S04]  /*39d0*/  BSSY.RECONVERGENT B1, `(.L_x_5784) ;  /* 0x0000018000017945 */ /* 0x000fe80003800200 */
[----:B------:R-:W-:Y:S05]  /*39e0*/  @P1 BRA `(.L_x_5785) ;  /* 0x0000000000581947 */ /* 0x000fea0003800000 */
[----:B------:R-:W2:Y:S01]  /*39f0*/  LDG.E.64 R16, desc[UR4][R2.64+0x1c00] ;  /* 0x001c000402107981 */ /* 0x000ea2000c1e1b00 */
[C---:B------:R-:W-:Y:S01]  /*3a00*/  IADD3 R41, PT, PT, R85.reuse, 0xe02, RZ ;  /* 0x00000e0255297810 */ /* 0x040fe20007ffe0ff */
[----:B------:R-:W-:Y:S01]  /*3a10*/  VIADD R113, R85, 0xe03 ;  /* 0x00000e0355717836 */ /* 0x000fe20000000000 */
[----:B------:R-:W0:Y:S01]  /*3a20*/  LDCU UR8, c[0x0][0x390] ;  /* 0x00007200ff0877ac */ /* 0x000e220008000800 */
[----:B------:R-:W-:Y:S01]  /*3a30*/  HFMA2 R153, -RZ, RZ, -6.109375, 2 ;  /* 0xc61c4000ff997431 */ /* 0x000fe200000001ff */
[-C--:B------:R-:W-:Y:S02]  /*3a40*/  ISETP.GT.U32.AND P1, PT, R41, R110.reuse, PT ;  /* 0x0000006e2900720c */ /* 0x080fe40003f24070 */
[----:B------:R-:W-:Y:S02]  /*3a50*/  IADD3 R41, PT, PT, R85, 0xe01, RZ ;  /* 0x00000e0155297810 */ /* 0x000fe40007ffe0ff */
[-C--:B------:R-:W-:Y:S02]  /*3a60*/  ISETP.GT.U32.AND P5, PT, R113, R110.reuse, PT ;  /* 0x0000006e7100720c */ /* 0x080fe40003fa4070 */
[----:B------:R-:W-:-:S02]  /*3a70*/  ISETP.GT.U32.AND P0, PT, R41, R110, PT ;  /* 0x0000006e2900720c */ /* 0x000fc40003f04070 */
[----:B------:R-:W-:Y:S02]  /*3a80*/  MOV R149, 0xc61c4000 ;  /* 0xc61c400000957802 */ /* 0x000fe40000000f00 */
[----:B------:R-:W-:-:S03]  /*3a90*/  MOV R145, 0xc61c4000 ;  /* 0xc61c400000917802 */ /* 0x000fc60000000f00 */
[----:B------:R-:W1:Y:S06]  /*3aa0*/  @!P1 LDC R10, c[0x0][0x390] ;  /* 0x0000e400ff0a9b82 */ /* 0x000e6c0000000800 */
[C-C-:B--2---:R-:W-:Y:S01]  /*3ab0*/  @!P0 SHF.R.U64 R0, R16.reuse, 0x10, R17.reuse ;  /* 0x0000001010008819 */ /* 0x144fe20000001211 */
[----:B------:R-:W-:Y:S01]  /*3ac0*/  IMAD.U32 R16, R16, 0x10000, RZ ;  /* 0x0001000010107824 */ /* 0x000fe200078e00ff */
[----:B------:R-:W-:Y:S02]  /*3ad0*/  @!P5 SHF.R.U32.HI R8, RZ, 0x10, R17 ;  /* 0x00000010ff08d819 */ /* 0x000fe40000011611 */
[----:B------:R-:W-:Y:S01]  /*3ae0*/  @!P0 SHF.L.U32 R0, R0, 0x10, RZ ;  /* 0x0000001000008819 */ /* 0x000fe200000006ff */
[----:B0-----:R-:W-:Y:S01]  /*3af0*/  FMUL R41, R16, UR8 ;  /* 0x0000000810297c20 */ /* 0x001fe20008400000 */
[----:B------:R-:W-:-:S02]  /*3b00*/  @!P5 SHF.L.U32 R8, R8, 0x10, RZ ;  /* 0x000000100808d819 */ /* 0x000fc400000006ff */
[----:B------:R-:W-:Y:S01]  /*3b10*/  @!P1 SHF.L.U32 R17, R17, 0x10, RZ ;  /* 0x0000001011119819 */ /* 0x000fe200000006ff */
[----:B------:R-:W-:Y:S02]  /*3b20*/  @!P0 FMUL R153, R0, UR8 ;  /* 0x0000000800998c20 */ /* 0x000fe40008400000 */
[----:B------:R-:W-:Y:S02]  /*3b30*/  @!P5 FMUL R145, R8, UR8 ;  /* 0x000000080891dc20 */ /* 0x000fe40008400000 */
[----:B-1----:R-:W-:-:S07]  /*3b40*/  @!P1 FMUL R149, R17, R10 ;  /* 0x0000000a11959220 */ /* 0x002fce0000400000 */
.L_x_5785:
[----:B------:R-:W-:Y:S05]  /*3b50*/  BSYNC.RECONVERGENT B1 ;  /* 0x0000000000017941 */ /* 0x000fea0003800200 */
.L_x_5784:
[----:B------:R-:W-:Y:S04]  /*3b60*/  BSSY.RECONVERGENT B1, `(.L_x_5786) ;  /* 0x0000018000017945 */ /* 0x000fe80003800200 */
[----:B------:R-:W-:Y:S05]  /*3b70*/  @P2 BRA `(.L_x_5787) ;  /* 0x0000000000582947 */ /* 0x000fea0003800000 */
[----:B------:R-:W2:Y:S01]  /*3b80*/  LDG.E.64 R16, desc[UR4][R2.64+0x1d00] ;  /* 0x001d000402107981 */ /* 0x000ea2000c1e1b00 */
[C---:B------:R-:W-:Y:S01]  /*3b90*/  IADD3 R113, PT, PT, R85.reuse, 0xe82, RZ ;  /* 0x00000e8255717810 */ /* 0x040fe20007ffe0ff */
[----:B------:R-:W0:Y:S01]  /*3ba0*/  LDCU UR8, c[0x0][0x390] ;  /* 0x00007200ff0877ac */ /* 0x000e220008000800 */
[----:B------:R-:W-:Y:S01]  /*3bb0*/  IADD3 R115, PT, PT, R85, 0xe83, RZ ;  /* 0x00000e8355737810 */ /* 0x000fe20007ffe0ff */
[----:B------:R-:W-:Y:S01]  /*3bc0*/  HFMA2 R133, -RZ, RZ, -6.109375, 2 ;  /* 0xc61c4000ff857431 */ /* 0x000fe200000001ff */
[-C--:B------:R-:W-:Y:S01]  /*3bd0*/  ISETP.GT.U32.AND P1, PT, R113, R110.reuse, PT ;  /* 0x0000006e7100720c */ /* 0x080fe20003f24070 */
[----:B------:R-:W-:Y:S01]  /*3be0*/  HFMA2 R129, -RZ, RZ, -6.109375, 2 ;  /* 0xc61c4000ff817431 */ /* 0x000fe200000001ff */
[----:B------:R-:W-:Y:S02]  /*3bf0*/  IADD3 R113, PT, PT, R85, 0xe81, RZ ;  /* 0x00000e8155717810 */ /* 0x000fe40007ffe0ff */
[-C--:B------:R-:W-:Y:S02]  /*3c00*/  ISETP.GT.U32.AND P2, PT, R115, R110.reuse, PT ;  /* 0x0000006e7300720c */ /* 0x080fe40003f44070 */
[----:B------:R-:W-:-:S02]  /*3c10*/  ISETP.GT.U32.AND P0, PT, R113, R110, PT ;  /* 0x0000006e7100720c */ /* 0x000fc40003f04070 */
[----:B------:R-:W-:-:S05]  /*3c20*/  MOV R137, 0xc61c4000 ;  /* 0xc61c400000897802 */ /* 0x000fca0000000f00 */
[----:B------:R-:W1:Y:S06]  /*3c30*/  @!P1 LDC R10, c[0x0][0x390] ;  /* 0x0000e400ff0a9b82 */ /* 0x000e6c0000000800 */
[--C-:B--2---:R-:W-:Y:S02]  /*3c40*/  @!P0 SHF.R.U64 R0, R16, 0x10, R17.reuse ;  /* 0x0000001010008819 */ /* 0x104fe40000001211 */
[----:B------:R-:W-:Y:S02]  /*3c50*/  @!P2 SHF.R.U32.HI R8, RZ, 0x10, R17 ;  /* 0x00000010ff08a819 */ /* 0x000fe40000011611 */
[----:B------:R-:W-:Y:S01]  /*3c60*/  @!P1 SHF.L.U32 R17, R17, 0x10, RZ ;  /* 0x0000001011119819 */ /* 0x000fe200000006ff */
[----:B------:R-:W-:Y:S01]  /*3c70*/  @!P0 IMAD.U32 R0, R0, 0x10000, RZ ;  /* 0x0001000000008824 */ /* 0x000fe200078e00ff */
[----:B------:R-:W-:-:S02]  /*3c80*/  @!P2 SHF.L.U32 R8, R8, 0x10, RZ ;  /* 0x000000100808a819 */ /* 0x000fc400000006ff */
[----:B------:R-:W-:Y:S01]  /*3c90*/  SHF.L.U32 R16, R16, 0x10, RZ ;  /* 0x0000001010107819 */ /* 0x000fe200000006ff */
[----:B0-----:R-:W-:Y:S01]  /*3ca0*/  @!P0 FMUL R137, R0, UR8 ;  /* 0x0000000800898c20 */ /* 0x001fe20008400000 */
[----:B-1----:R-:W-:Y:S01]  /*3cb0*/  @!P1 FMUL R133, R17, R10 ;  /* 0x0000000a11859220 */ /* 0x002fe20000400000 */
[----:B------:R-:W-:Y:S02]  /*3cc0*/  @!P2 FMUL R129, R8, UR8 ;  /* 0x000000080881ac20 */ /* 0x000fe40008400000 */
[----:B------:R-:W-:-:S07]  /*3cd0*/  FMUL R141, R16, UR8 ;  /* 0x00000008108d7c20 */ /* 0x000fce0008400000 */
.L_x_5787:
[----:B------:R-:W-:Y:S05]  /*3ce0*/  BSYNC.RECONVERGENT B1 ;  /* 0x0000000000017941 */ /* 0x000fea0003800200 */
.L_x_5786:
        /* <DEDUP_REMOVED lines=8> */
[----:B------:R-:W-:Y:S01]  /*3d70*/  IMAD.MOV.U32 R121, RZ, RZ, -0x39e3c000 ;  /* 0xc61c4000ff797424 */ /* 0x000fe200078e00ff */
[----:B------:R-:W-:Y:S02]  /*3d80*/  IADD3 R113, PT, PT, R85, 0xf01, RZ ;  /* 0x00000f0155717810 */ /* 0x000fe40007ffe0ff */
[-C--:B------:R-:W-:Y:S02]  /*3d90*/  ISETP.GT.U32.AND P2, PT, R115, R110.reuse, PT ;  /* 0x0000006e7300720c */ /* 0x080fe40003f44070 */
[----:B------:R-:W-:-:S02]  /*3da0*/  ISETP.GT.U32.AND P0, PT, R113, R110, PT ;  /* 0x0000006e7100720c */ /* 0x000fc40003f04070 */
        /* <DEDUP_REMOVED lines=12> */
.L_x_5789:
[----:B------:R-:W-:Y:S05]  /*3e70*/  BSYNC.RECONVERGENT B1 ;  /* 0x0000000000017941 */ /* 0x000fea0003800200 */
.L_x_5788:
[----:B------:R-:W-:Y:S01]  /*3e80*/  IMAD.MOV.U32 R113, RZ, RZ, -0x39e3c000 ;  /* 0xc61c4000ff717424 */ /* 0x000fe200078e00ff */
[----:B------:R-:W-:Y:S01]  /*3e90*/  MOV R115, 0xc61c4000 ;  /* 0xc61c400000737802 */ /* 0x000fe20000000f00 */
[----:B------:R-:W-:Y:S06]  /*3ea0*/  @P4 BRA `(.L_x_5727) ;  /* 0x0000000000584947 */ /* 0x000fec0003800000 */
[----:B------:R-:W2:Y:S01]  /*3eb0*/  LDG.E.64 R2, desc[UR4][R2.64+0x1f00] ;  /* 0x001f000402027981 */ /* 0x000ea2000c1e1b00 */
[C---:B------:R-:W-:Y:S01]  /*3ec0*/  IADD3 R17, PT, PT, R85.reuse, 0xf82, RZ ;  /* 0x00000f8255117810 */ /* 0x040fe20007ffe0ff */
[----:B------:R-:W0:Y:S01]  /*3ed0*/  LDCU UR8, c[0x0][0x390] ;  /* 0x00007200ff0877ac */ /* 0x000e220008000800 */
[----:B------:R-:W-:Y:S01]  /*3ee0*/  IADD3 R75, PT, PT, R85, 0xf83, RZ ;  /* 0x00000f83554b7810 */ /* 0x000fe20007ffe0ff */
[----:B------:R-:W-:Y:S01]  /*3ef0*/  HFMA2 R117, -RZ, RZ, -6.109375, 2 ;  /* 0xc61c4000ff757431 */ /* 0x000fe200000001ff */
[-C--:B------:R-:W-:Y:S02]  /*3f00*/  ISETP.GT.U32.AND P1, PT, R17, R110.reuse, PT ;  /* 0x0000006e1100720c */ /* 0x080fe40003f24070 */
[----:B------:R-:W-:Y:S02]  /*3f10*/  IADD3 R17, PT, PT, R85, 0xf81, RZ ;  /* 0x00000f8155117810 */ /* 0x000fe40007ffe0ff */
[-C--:B------:R-:W-:Y:S01]  /*3f20*/  ISETP.GT.U32.AND P2, PT, R75, R110.reuse, PT ;  /* 0x0000006e4b00720c */ /* 0x080fe20003f44070 */
[----:B------:R-:W-:Y:S01]  /*3f30*/  IMAD.MOV.U32 R75, RZ, RZ, -0x39e3c000 ;  /* 0xc61c4000ff4b7424 */ /* 0x000fe200078e00ff */
        /* <DEDUP_REMOVED lines=13> */
.L_x_5727:
[----:B------:R-:W-:Y:S05]  /*4010*/  BSYNC.RECONVERGENT B0 ;  /* 0x0000000000007941 */ /* 0x000fea0003800200 */
.L_x_5726:
[CC--:B------:R-:W-:Y:S01]  /*4020*/  FSETP.GT.AND P0, PT, R152.reuse, R150.reuse, PT ;  /* 0x000000969800720b */ /* 0x0c0fe20003f04000 */
[----:B------:R-:W-:Y:S01]  /*4030*/  HFMA2 R160, -RZ, RZ, 0.96630859375, -0.0022525787353515625 ;  /* 0x3bbb989dffa07431 */ /* 0x000fe200000001ff */
[----:B------:R-:W-:Y:S02]  /*4040*/  MOV R78, 0x437c0000 ;  /* 0x437c0000004e7802 */ /* 0x000fe40000000f00 */
        /* <DEDUP_REMOVED lines=268> */
[C---:B------:R-:W-:Y:S01]  /*5110*/  FADD R150, -R0.reuse, R150 ;  /* 0x0000009600967221 */ /* 0x040fe20000000100 */
[C---:B------:R-:W-:Y:S01]  /*5120*/  FADD R3, -R0.reuse, R4 ;  /* 0x0000000400037221 */ /* 0x040fe20000000100 */
[C---:B------:R-:W-:Y:S01]  /*5130*/  FADD R152, -R0.reuse, R152 ;  /* 0x0000009800987221 */ /* 0x040fe20000000100 */
[----:B------:R-:W-:Y:S01]  /*5140*/  FADD R144, -R0, R144 ;  /* 0x0000009000907221 */ /* 0x000fe20000000100 */
[-C--:B------:R-:W-:Y:S01]  /*5150*/  FFMA.SAT R4, R150, R160.reuse, 0.5 ;  /* 0x3f00000096047423 */ /* 0x080fe200000020a0 */
[----:B------:R-:W-:Y:S01]  /*5160*/  FADD R17, -R0, R6 ;  /* 0x0000000600117221 */ /* 0x000fe20000000100 */
[----:B------:R-:W-:Y:S01]  /*5170*/  FFMA.SAT R82, R152, R160, 0.5 ;  /* 0x3f00000098527423 */ /* 0x000fe200000020a0 */
[----:B------:R-:W-:Y:S01]  /*5180*/  FADD R148, -R0, R148 ;  /* 0x0000009400947221 */ /* 0x000fe20000000100 */
[----:B------:R-:W-:Y:S01]  /*5190*/  FFMA.RM R4, R4, R78, 12582913 ;  /* 0x4b40000104047423 */ /* 0x000fe2000000404e */
[----:B------:R-:W-:Y:S01]  /*51a0*/  FFMA.SAT R6, R144, R160, 0.5 ;  /* 0x3f00000090067423 */ /* 0x000fe200000020a0 */
[----:B------:R-:W-:Y:S01]  /*51b0*/  FFMA.RM R82, R82, R78, 12582913 ;  /* 0x4b40000152527423 */ /* 0x000fe2000000404e */
[----:B------:R-:W-:Y:S01]  /*51c0*/  FADD R146, -R0, R146 ;  /* 0x0000009200927221 */ /* 0x000fe20000000100 */
[----:B------:R-:W-:Y:S01]  /*51d0*/  FADD R2, R4, -12583039 ;  /* 0xcb40007f04027421 */ /* 0x000fe20000000000 */
        /* <DEDUP_REMOVED lines=120> */
[----:B------:R-:W-:Y:S01]  /*5960*/  FADD R75, -R0, R75 ;  /* 0x0000004b004b7221 */ /* 0x000fe20000000100 */
[----:B------:R-:W-:Y:S01]  /*5970*/  FADD R0, R82, -12583039 ;  /* 0xcb40007f52007421 */ /* 0x000fe20000000000 */
[----:B------:R-:W-:Y:S01]  /*5980*/  FFMA R2, R150, 1.4426950216293334961, -R2 ;  /* 0x3fb8aa3b96027823 */ /* 0x000fe20000000802 */
[----:B------:R-:W-:Y:S01]  /*5990*/  FFMA.SAT R30, R148, R160, 0.5 ;  /* 0x3f000000941e7423 */ /* 0x000fe200000020a0 */
[-C--:B------:R-:W-:Y:S01]  /*59a0*/  FFMA.RM R6, R6, R78.reuse, 12582913 ;  /* 0x4b40000106067423 */ /* 0x080fe2000000404e */
[----:B------:R-:W-:Y:S01]  /*59b0*/  FFMA R0, R152, 1.4426950216293334961, -R0 ;  /* 0x3fb8aa3b98007823 */ /* 0x000fe20000000800 */
[----:B------:R-:W-:Y:S01]  /*59c0*/  FFMA R150, R150, 1.925963033500011079e-08, R2 ;  /* 0x32a5706096967823 */ /* 0x000fe20000000002 */
[----:B------:R-:W-:Y:S01]  /*59d0*/  FFMA.RM R30, R30, R78, 12582913 ;  /* 0x4b4000011e1e7423 */ /* 0x000fe2000000404e */
[----:B------:R-:W-:Y:S01]  /*59e0*/  FADD R2, R6, -12583039 ;  /* 0xcb40007f06027421 */ /* 0x000fe20000000000 */
[-C--:B------:R-:W-:Y:S01]  /*59f0*/  FFMA.SAT R8, R142, R160.reuse, 0.5 ;  /* 0x3f0000008e087423 */ /* 0x080fe200000020a0 */
[----:B------:R-:W-:Y:S01]  /*5a00*/  FFMA R152, R152, 1.925963033500011079e-08, R0 ;  /* 0x32a5706098987823 */ /* 0x000fe20000000000 */
        /* <DEDUP_REMOVED lines=28> */
[CC--:B------:R-:W-:Y:S01]  /*5bd0*/  FFMA.SAT R14, R17.reuse, R160.reuse, 0.5 ;  /* 0x3f000000110e7423 */ /* 0x0c0fe200000020a0 */
        /* <DEDUP_REMOVED lines=9> */
[----:B------:R-:W-:Y:S01]  /*5c70*/  FFMA.SAT R40, R130, R160, 0.5 ;  /* 0x3f00000082287423 */ /* 0x000fe200000020a0 */
[----:B------:R-:W-:Y:S01]  /*5c80*/  FFMA R138, R138, 1.925963033500011079e-08, R0 ;  /* 0x32a570608a8a7823 */ /* 0x000fe20000000000 */
[----:B------:R-:W-:Y:S01]  /*5c90*/  FADD R0, R38, -12583039 ;  /* 0xcb40007f26007421 */ /* 0x000fe20000000000 */
[C---:B------:R-:W-:Y:S01]  /*5ca0*/  FFMA R2, R17.reuse, 1.4426950216293334961, -R2 ;  /* 0x3fb8aa3b11027823 */ /* 0x040fe20000000802 */
[----:B------:R-:W-:Y:S01]  /*5cb0*/  FFMA.RM R40, R40, R78, 12582913 ;  /* 0x4b40000128287423 */ /* 0x000fe2000000404e */
[----:B------:R-:W-:Y:S01]  /*5cc0*/  FFMA.SAT R16, R126, R160, 0.5 ;  /* 0x3f0000007e107423 */ /* 0x000fe200000020a0 */
[----:B------:R-:W-:Y:S01]  /*5cd0*/  FFMA R0, R132, 1.4426950216293334961, -R0 ;  /* 0x3fb8aa3b84007823 */ /* 0x000fe20000000800 */
[----:B------:R-:W-:Y:S01]  /*5ce0*/  FFMA R128, R17, 1.925963033500011079e-08, R2 ;  /* 0x32a5706011807823 */ /* 0x000fe20000000002 */
[----:B------:R-:W-:Y:S01]  /*5cf0*/  FADD R17, R40, -12583039 ;  /* 0xcb40007f28117421 */ /* 0x000fe20000000000 */
[----:B------:R-:W-:Y:S01]  /*5d00*/  FFMA.RM R16, R16, R78, 12582913 ;  /* 0x4b40000110107423 */ /* 0x000fe2000000404e */
[----:B------:R-:W-:Y:S01]  /*5d10*/  FFMA R132, R132, 1.925963033500011079e-08, R0 ;  /* 0x32a5706084847823 */ /* 0x000fe20000000000 */
[-C--:B------:R-:W-:Y:S01]  /*5d20*/  FFMA.SAT R2, R124, R160.reuse, 0.5 ;  /* 0x3f0000007c027423 */ /* 0x080fe200000020a0 */
[----:B------:R-:W-:Y:S01]  /*5d30*/  FFMA R0, R130, 1.4426950216293334961, -R17 ;  /* 0x3fb8aa3b82007823 */ /* 0x000fe20000000811 */
[-C--:B------:R-:W-:Y:S01]  /*5d40*/  FFMA.SAT R18, R120, R160.reuse, 0.5 ;  /* 0x3f00000078127423 */ /* 0x080fe200000020a0 */
[----:B------:R-:W-:Y:S01]  /*5d50*/  FFMA.SAT R44, R122, R160, 0.5 ;  /* 0x3f0000007a2c7423 */ /* 0x000fe200000020a0 */
[-C--:B------:R-:W-:Y:S01]  /*5d60*/  FFMA.RM R17, R2, R78.reuse, 12582913 ;  /* 0x4b40000102117423 */ /* 0x080fe2000000404e */
[----:B------:R-:W-:Y:S01]  /*5d70*/  FFMA R130, R130, 1.925963033500011079e-08, R0 ;  /* 0x32a5706082827823 */ /* 0x000fe20000000000 */
[----:B------:R-:W-:Y:S01]  /*5d80*/  FADD R0, R16, -12583039 ;  /* 0xcb40007f10007421 */ /* 0x000fe20000000000 */
[----:B------:R-:W-:Y:S01]  /*5d90*/  FFMA.RM R18, R18, R78, 12582913 ;  /* 0x4b40000112127423 */ /* 0x000fe2000000404e */
[----:B------:R-:W-:Y:S01]  /*5da0*/  FADD R2, R17, -12583039 ;  /* 0xcb40007f11027421 */ /* 0x000fe20000000000 */
[----:B------:R-:W-:Y:S01]  /*5db0*/  FFMA.SAT R20, R118, R160, 0.5 ;  /* 0x3f00000076147423 */ /* 0x000fe200000020a0 */
[----:B------:R-:W-:Y:S01]  /*5dc0*/  FFMA R0, R126, 1.4426950216293334961, -R0 ;  /* 0x3fb8aa3b7e007823 */ /* 0x000fe20000000800 */
[-C--:B------:R-:W-:Y:S01]  /*5dd0*/  FFMA.RM R44, R44, R78.reuse, 12582913 ;  /* 0x4b4000012c2c7423 */ /* 0x080fe2000000404e */
[----:B------:R-:W-:Y:S01]  /*5de0*/  FFMA R2, R124, 1.4426950216293334961, -R2 ;  /* 0x3fb8aa3b7c027823 */ /* 0x000fe20000000802 */
[----:B------:R-:W-:Y:S01]  /*5df0*/  FFMA.RM R20, R20, R78, 12582913 ;  /* 0x4b40000114147423 */ /* 0x000fe2000000404e */
[----:B------:R-:W-:Y:S01]  /*5e00*/  FFMA R126, R126, 1.925963033500011079e-08, R0 ;  /* 0x32a570607e7e7823 */ /* 0x000fe20000000000 */
[----:B------:R-:W-:Y:S01]  /*5e10*/  FADD R0, R18, -12583039 ;  /* 0xcb40007f12007421 */ /* 0x000fe20000000000 */
[----:B------:R-:W-:Y:S01]  /*5e20*/  FFMA R124, R124, 1.925963033500011079e-08, R2 ;  /* 0x32a570607c7c7823 */ /* 0x000fe20000000002 */
[----:B------:R-:W-:Y:S01]  /*5e30*/  FADD R2, R44, -12583039 ;  /* 0xcb40007f2c027421 */ /* 0x000fe20000000000 */
[-C--:B------:R-:W-:Y:S01]  /*5e40*/  FFMA.SAT R86, R116, R160.reuse, 0.5 ;  /* 0x3f00000074567423 */ /* 0x080fe200000020a0 */
[----:B------:R-:W-:Y:S01]  /*5e50*/  FFMA R0, R120, 1.4426950216293334961, -R0 ;  /* 0x3fb8aa3b78007823 */ /* 0x000fe20000000800 */
[----:B------:R-:W-:Y:S01]  /*5e60*/  FFMA.SAT R22, R80, R160, 0.5 ;  /* 0x3f00000050167423 */ /* 0x000fe200000020a0 */
[----:B------:R-:W-:Y:S01]  /*5e70*/  FFMA R2, R122, 1.4426950216293334961, -R2 ;  /* 0x3fb8aa3b7a027823 */ /* 0x000fe20000000802 */
[-C--:B------:R-:W-:Y:S01]  /*5e80*/  FFMA.RM R86, R86, R78.reuse, 12582913 ;  /* 0x4b40000156567423 */ /* 0x080fe2000000404e */
[----:B------:R-:W-:Y:S01]  /*5e90*/  FFMA R120, R120, 1.925963033500011079e-08, R0 ;  /* 0x32a5706078787823 */ /* 0x000fe20000000000 */
[----:B------:R-:W-:Y:S01]  /*5ea0*/  FADD R0, R20, -12583039 ;  /* 0xcb40007f14007421 */ /* 0x000fe20000000000 */
[----:B------:R-:W-:Y:S01]  /*5eb0*/  FFMA.RM R22, R22, R78, 12582913 ;  /* 0x4b40000116167423 */ /* 0x000fe2000000404e */
[----:B------:R-:W-:Y:S01]  /*5ec0*/  FFMA R122, R122, 1.925963033500011079e-08, R2 ;  /* 0x32a570607a7a7823 */ /* 0x000fe20000000002 */
[----:B------:R-:W-:Y:S01]  /*5ed0*/  FADD R2, R86, -12583039 ;  /* 0xcb40007f56027421 */ /* 0x000fe20000000000 */
[----:B------:R-:W-:Y:S01]  /*5ee0*/  FFMA R0, R118, 1.4426950216293334961, -R0 ;  /* 0x3fb8aa3b76007823 */ /* 0x000fe20000000800 */
[-C--:B------:R-:W-:Y:S01]  /*5ef0*/  FFMA.SAT R48, R114, R160.reuse, 0.5 ;  /* 0x3f00000072307423 */ /* 0x080fe200000020a0 */
[----:B------:R-:W-:Y:S01]  /*5f00*/  FFMA.SAT R24, R112, R160, 0.5 ;  /* 0x3f00000070187423 */ /* 0x000fe200000020a0 */
[----:B------:R-:W-:Y:S01]  /*5f10*/  FFMA R2, R116, 1.4426950216293334961, -R2 ;  /* 0x3fb8aa3b74027823 */ /* 0x000fe20000000802 */
[----:B------:R-:W-:Y:S01]  /*5f20*/  FFMA R118, R118, 1.925963033500011079e-08, R0 ;  /* 0x32a5706076767823 */ /* 0x000fe20000000000 */
[----:B------:R-:W-:Y:S01]  /*5f30*/  FADD R0, R22, -12583039 ;  /* 0xcb40007f16007421 */ /* 0x000fe20000000000 */
[-C--:B------:R-:W-:Y:S01]  /*5f40*/  FFMA.RM R48, R48, R78.reuse, 12582913 ;  /* 0x4b40000130307423 */ /* 0x080fe2000000404e */
[----:B------:R-:W-:Y:S01]  /*5f50*/  FFMA.RM R24, R24, R78, 12582913 ;  /* 0x4b40000118187423 */ /* 0x000fe2000000404e */
[----:B------:R-:W-:Y:S01]  /*5f60*/  FFMA R116, R116, 1.925963033500011079e-08, R2 ;  /* 0x32a5706074747823 */ /* 0x000fe20000000002 */
[----:B------:R-:W-:Y:S01]  /*5f70*/  FFMA R0, R80, 1.4426950216293334961, -R0 ;  /* 0x3fb8aa3b50007823 */ /* 0x000fe20000000800 */
[----:B------:R-:W-:Y:S01]  /*5f80*/  FADD R2, R48, -12583039 ;  /* 0xcb40007f30027421 */ /* 0x000fe20000000000 */
[-C--:B------:R-:W-:Y:S01]  /*5f90*/  FFMA.SAT R26, R108, R160.reuse, 0.5 ;  /* 0x3f0000006c1a7423 */ /* 0x080fe200000020a0 */
[----:B------:R-:W-:Y:S01]  /*5fa0*/  FFMA.SAT R154, R3, R160, 0.5 ;  /* 0x3f000000039a7423 */ /* 0x000fe200000020a0 */
[----:B------:R-:W-:Y:S01]  /*5fb0*/  FFMA R80, R80, 1.925963033500011079e-08, R0 ;  /* 0x32a5706050507823 */ /* 0x000fe20000000000 */
[----:B------:R-:W-:Y:S01]  /*5fc0*/  FADD R0, R24, -12583039 ;  /* 0xcb40007f18007421 */ /* 0x000fe20000000000 */
[----:B------:R-:W-:Y:S01]  /*5fd0*/  FFMA R2, R114, 1.4426950216293334961, -R2 ;  /* 0x3fb8aa3b72027823 */ /* 0x000fe20000000802 */
[----:B------:R-:W-:Y:S01]  /*5fe0*/  FFMA.RM R26, R26, R78, 12582913 ;  /* 0x4b4000011a1a7423 */ /* 0x000fe2000000404e */
[----:B------:R-:W0:Y:S01]  /*5ff0*/  MUFU.EX2 R84, R152 ;  /* 0x0000009800547308 */ /* 0x000e220000000800 */
[----:B------:R-:W-:Y:S01]  /*6000*/  FFMA R0, R112, 1.4426950216293334961, -R0 ;  /* 0x3fb8aa3b70007823 */ /* 0x000fe20000000800 */
[----:B------:R-:W-:Y:S01]  /*6010*/  FFMA R114, R114, 1.925963033500011079e-08, R2 ;  /* 0x32a5706072727823 */ /* 0x000fe20000000002 */
[----:B------:R-:W-:Y:S01]  /*6020*/  FADD R2, R26, -12583039 ;  /* 0xcb40007f1a027421 */ /* 0x000fe20000000000 */
[----:B------:R-:W-:-:S02]  /*6030*/  IMAD.SHL.U32 R82, R82, 0x800000, RZ ;  /* 0x0080000052527824 */ /* 0x000fc400078e00ff */
[----:B------:R-:W-:Y:S01]  /*6040*/  FFMA R112, R112, 1.925963033500011079e-08, R0 ;  /* 0x32a5706070707823 */ /* 0x000fe20000000000 */
[----:B------:R-:W-:Y:S01]  /*6050*/  FFMA.SAT R0, R52, R160, 0.5 ;  /* 0x3f00000034007423 */ /* 0x000fe200000020a0 */
[----:B------:R-:W-:Y:S01]  /*6060*/  FFMA R2, R108, 1.4426950216293334961, -R2 ;  /* 0x3fb8aa3b6c027823 */ /* 0x000fe20000000802 */
[----:B------:R-:W-:Y:S01]  /*6070*/  MUFU.EX2 R148, R148 ;  /* 0x0000009400947308 */ /* 0x000fe20000000800 */
[----:B------:R-:W-:Y:S01]  /*6080*/  SHF.L.U32 R32, R32, 0x17, RZ ;  /* 0x0000001720207819 */ /* 0x000fe200000006ff */
[----:B------:R-:W-:Y:S01]  /*6090*/  FFMA.RM R0, R0, R78, 12582913 ;  /* 0x4b40000100007423 */ /* 0x000fe2000000404e */
[----:B------:R-:W-:Y:S01]  /*60a0*/  FFMA R108, R108, 1.925963033500011079e-08, R2 ;  /* 0x32a570606c6c7823 */ /* 0x000fe20000000002 */
[----:B------:R-:W-:Y:S01]  /*60b0*/  SHF.L.U32 R36, R36, 0x17, RZ ;  /* 0x0000001724247819 */ /* 0x000fe200000006ff */
[----:B------:R-:W-:Y:S02]  /*60c0*/  IMAD.SHL.U32 R17, R17, 0x800000, RZ ;  /* 0x0080000011117824 */ /* 0x000fe400078e00ff */
[----:B------:R-:W-:Y:S01]  /*60d0*/  FADD R2, R0, -12583039 ;  /* 0xcb40007f00027421 */ /* 0x000fe20000000000 */
[----:B------:R-:W-:Y:S01]  /*60e0*/  SHF.L.U32 R40, R40, 0x17, RZ ;  /* 0x0000001728287819 */ /* 0x000fe200000006ff */
[----:B------:R-:W-:Y:S01]  /*60f0*/  MUFU.EX2 R144, R144 ;  /* 0x0000009000907308 */ /* 0x000fe20000000800 */
[----:B0-----:R-:W-:Y:S01]  /*6100*/  FMUL R84, R82, R84 ;  /* 0x0000005452547220 */ /* 0x001fe20000400000 */
[----:B------:R-:W-:Y:S01]  /*6110*/  FFMA R106, R52, 1.4426950216293334961, -R2 ;  /* 0x3fb8aa3b346a7823 */ /* 0x000fe20000000802 */
[----:B------:R-:W-:Y:S01]  /*6120*/  FFMA.RM R2, R154, R78, 12582913 ;  /* 0x4b4000019a027423 */ /* 0x000fe2000000404e */
[----:B------:R-:W-:Y:S01]  /*6130*/  FFMA.SAT R154, R54, R160, 0.5 ;  /* 0x3f000000369a7423 */ /* 0x000fe200000020a0 */
[----:B------:R-:W-:Y:S01]  /*6140*/  SHF.L.U32 R44, R44, 0x17, RZ ;  /* 0x000000172c2c7819 */ /* 0x000fe200000006ff */
[----:B------:R-:W-:Y:S01]  /*6150*/  FFMA R52, R52, 1.925963033500011079e-08, R106 ;  /* 0x32a5706034347823 */ /* 0x000fe2000000006a */
[----:B------:R-:W-:Y:S01]  /*6160*/  FADD R106, R2, -12583039 ;  /* 0xcb40007f026a7421 */ /* 0x000fe20000000000 */
[----:B------:R-:W0:Y:S01]  /*6170*/  MUFU.EX2 R82, R150 ;  /* 0x0000009600527308 */ /* 0x000e220000000800 */
[----:B------:R-:W-:-:S02]  /*6180*/  SHF.L.U32 R48, R48, 0x17, RZ ;  /* 0x0000001730307819 */ /* 0x000fc400000006ff */
[----:B------:R-:W-:Y:S01]  /*6190*/  FFMA R106, R3, 1.4426950216293334961, -R106 ;  /* 0x3fb8aa3b036a7823 */ /* 0x000fe2000000086a */
[----:B------:R-:W-:-:S03]  /*61a0*/  SHF.L.U32 R2, R2, 0x17, RZ ;  /* 0x0000001702027819 */ /* 0x000fc600000006ff */
[----:B------:R-:W-:Y:S01]  /*61b0*/  FFMA R106, R3, 1.925963033500011079e-08, R106 ;  /* 0x32a57060036a7823 */ /* 0x000fe2000000006a */
[----:B------:R-:W-:Y:S01]  /*61c0*/  FFMA.SAT R3, R28, R160, 0.5 ;  /* 0x3f0000001c037423 */ /* 0x000fe200000020a0 */
[----:B------:R-:W1:Y:S03]  /*61d0*/  MUFU.EX2 R146, R146 ;  /* 0x0000009200927308 */ /* 0x000e660000000800 */
[----:B------:R-:W-:-:S04]  /*61e0*/  FFMA.RM R3, R3, R78, 12582913 ;  /* 0x4b40000103037423 */ /* 0x000fc8000000404e */
[----:B------:R-:W-:Y:S01]  /*61f0*/  FADD R152, R3, -12583039 ;  /* 0xcb40007f03987421 */ /* 0x000fe20000000000 */
[----:B------:R-:W-:Y:S03]  /*6200*/  MUFU.EX2 R140, R140 ;  /* 0x0000008c008c7308 */ /* 0x000fe60000000800 */
[----:B------:R-:W-:-:S04]  /*6210*/  FFMA R152, R28, 1.4426950216293334961, -R152 ;  /* 0x3fb8aa3b1c987823 */ /* 0x000fc80000000898 */
[----:B------:R-:W-:Y:S01]  /*6220*/  FFMA R28, R28, 1.925963033500011079e-08, R152 ;  /* 0x32a570601c1c7823 */ /* 0x000fe20000000098 */
[----:B------:R-:W-:Y:S01]  /*6230*/  SHF.L.U32 R152, R4, 0x17, RZ ;  /* 0x0000001704987819 */ /* 0x000fe200000006ff */
[----:B------:R-:W-:Y:S01]  /*6240*/  FFMA.RM R4, R154, R78, 12582913 ;  /* 0x4b4000019a047423 */ /* 0x000fe2000000404e */
[----:B------:R-:W-:Y:S03]  /*6250*/  MUFU.EX2 R136, R136 ;  /* 0x0000008800887308 */ /* 0x000fe60000000800 */
[----:B0-----:R-:W-:Y:S01]  /*6260*/  FMUL R82, R152, R82 ;  /* 0x0000005298527220 */ /* 0x001fe20000400000 */
[----:B------:R-:W-:Y:S01]  /*6270*/  SHF.L.U32 R152, R30, 0x17, RZ ;  /* 0x000000171e987819 */ /* 0x000fe200000006ff */
[----:B------:R-:W-:Y:S01]  /*6280*/  FFMA.SAT R30, R102, R160, 0.5 ;  /* 0x3f000000661e7423 */ /* 0x000fe200000020a0 */
[C---:B------:R-:W-:Y:S01]  /*6290*/  FADD R154, R4.reuse, -12583039 ;  /* 0xcb40007f049a7421 */ /* 0x040fe20000000000 */
[----:B------:R-:W-:Y:S01]  /*62a0*/  SHF.L.U32 R4, R4, 0x17, RZ ;  /* 0x0000001704047819 */ /* 0x000fe200000006ff */
[----:B------:R-:W-:Y:S01]  /*62b0*/  MUFU.EX2 R138, R138 ;  /* 0x0000008a008a7308 */ /* 0x000fe20000000800 */
[----:B------:R-:W-:Y:S01]  /*62c0*/  FFMA.RM R30, R30, R78, 12582913 ;  /* 0x4b4000011e1e7423 */ /* 0x000fe2000000404e */
[----:B------:R-:W-:Y:S01]  /*62d0*/  FMUL R152, R152, R148 ;  /* 0x0000009498987220 */ /* 0x000fe20000400000 */
[----:B------:R-:W-:-:S02]  /*62e0*/  FFMA R154, R54, 1.4426950216293334961, -R154 ;  /* 0x3fb8aa3b369a7823 */ /* 0x000fc4000000089a */
[----:B------:R-:W-:Y:S02]  /*62f0*/  FADD R148, R30, -12583039 ;  /* 0xcb40007f1e947421 */ /* 0x000fe40000000000 */
[----:B------:R-:W-:Y:S01]  /*6300*/  FFMA R54, R54, 1.925963033500011079e-08, R154 ;  /* 0x32a5706036367823 */ /* 0x000fe2000000009a */
[----:B------:R-:W-:Y:S01]  /*6310*/  SHF.L.U32 R154, R6, 0x17, RZ ;  /* 0x00000017069a7819 */ /* 0x000fe200000006ff */
[C---:B------:R-:W-:Y:S01]  /*6320*/  FFMA R148, R102.reuse, 1.4426950216293334961, -R148 ;  /* 0x3fb8aa3b66947823 */ /* 0x040fe20000000894 */
[----:B------:R-:W0:Y:S03]  /*6330*/  MUFU.EX2 R142, R142 ;  /* 0x0000008e008e7308 */ /* 0x000e260000000800 */
[----:B------:R-:W-:Y:S01]  /*6340*/  FFMA R102, R102, 1.925963033500011079e-08, R148 ;  /* 0x32a5706066667823 */ /* 0x000fe20000000094 */
[----:B------:R-:W-:Y:S01]  /*6350*/  FFMA.SAT R148, R56, R160, 0.5 ;  /* 0x3f00000038947423 */ /* 0x000fe200000020a0 */
[----:B------:R-:W-:Y:S01]  /*6360*/  FMUL R154, R154, R144 ;  /* 0x000000909a9a7220 */ /* 0x000fe20000400000 */
[----:B-1----:R-:W-:Y:S01]  /*6370*/  FMUL R144, R32, R146 ;  /* 0x0000009220907220 */ /* 0x002fe20000400000 */
[----:B------:R-:W-:Y:S01]  /*6380*/  FFMA.SAT R32, R104, R160, 0.5 ;  /* 0x3f00000068207423 */ /* 0x000fe200000020a0 */
[-C--:B------:R-:W-:Y:S01]  /*6390*/  FFMA.RM R6, R148, R78.reuse, 12582913 ;  /* 0x4b40000194067423 */ /* 0x080fe2000000404e */
[----:B------:R-:W-:Y:S02]  /*63a0*/  MUFU.EX2 R132, R132 ;  /* 0x0000008400847308 */ /* 0x000fe40000000800 */
[----:B------:R-:W-:Y:S01]  /*63b0*/  FFMA.RM R32, R32, R78, 12582913 ;  /* 0x4b40000120207423 */ /* 0x000fe2000000404e */
[----:B------:R-:W-:-:S03]  /*63c0*/  FADD R148, R6, -12583039 ;  /* 0xcb40007f06947421 */ /* 0x000fc60000000000 */
[----:B------:R-:W-:Y:S01]  /*63d0*/  FADD R146, R32, -12583039 ;  /* 0xcb40007f20927421 */ /* 0x000fe20000000000 */
[----:B------:R-:W-:Y:S01]  /*63e0*/  FFMA R148, R56, 1.4426950216293334961, -R148 ;  /* 0x3fb8aa3b38947823 */ /* 0x000fe20000000894 */
[----:B------:R-:W-:Y:S02]  /*63f0*/  MUFU.EX2 R128, R128 ;  /* 0x0000008000807308 */ /* 0x000fe40000000800 */
[----:B------:R-:W-:Y:S01]  /*6400*/  FFMA R146, R104, 1.4426950216293334961, -R146 ;  /* 0x3fb8aa3b68927823 */ /* 0x000fe20000000892 */
[----:B------:R-:W-:Y:S01]  /*6410*/  FFMA R56, R56, 1.925963033500011079e-08, R148 ;  /* 0x32a5706038387823 */ /* 0x000fe20000000094 */
[----:B------:R-:W-:Y:S02]  /*6420*/  FFMA.SAT R148, R58, R160, 0.5 ;  /* 0x3f0000003a947423 */ /* 0x000fe400000020a0 */
[----:B------:R-:W-:Y:S01]  /*6430*/  FFMA R104, R104, 1.925963033500011079e-08, R146 ;  /* 0x32a5706068687823 */ /* 0x000fe20000000092 */
[----:B------:R-:W-:Y:S01]  /*6440*/  SHF.L.U32 R146, R8, 0x17, RZ ;  /* 0x0000001708927819 */ /* 0x000fe200000006ff */
[----:B------:R-:W-:Y:S01]  /*6450*/  FFMA.RM R8, R148, R78, 12582913 ;  /* 0x4b40000194087423 */ /* 0x000fe2000000404e */
[----:B------:R-:W-:Y:S01]  /*6460*/  SHF.L.U32 R148, R34, 0x17, RZ ;  /* 0x0000001722947819 */ /* 0x000fe200000006ff */
[----:B------:R-:W-:Y:S01]  /*6470*/  FFMA.SAT R34, R98, R160, 0.5 ;  /* 0x3f00000062227423 */ /* 0x000fe200000020a0 */
[----:B------:R-:W-:Y:S01]  /*6480*/  MUFU.EX2 R130, R130 ;  /* 0x0000008200827308 */ /* 0x000fe20000000800 */
[----:B------:R-:W-:Y:S01]  /*6490*/  FADD R150, R8, -12583039 ;  /* 0xcb40007f08967421 */ /* 0x000fe20000000000 */
[----:B0-----:R-:W-:Y:S01]  /*64a0*/  FMUL R146, R146, R142 ;  /* 0x0000008e92927220 */ /* 0x001fe20000400000 */
[----:B------:R-:W-:Y:S01]  /*64b0*/  FFMA.RM R34, R34, R78, 12582913 ;  /* 0x4b40000122227423 */ /* 0x000fe2000000404e */
[----:B------:R-:W-:Y:S01]  /*64c0*/  FMUL R148, R148, R140 ;  /* 0x0000008c94947220 */ /* 0x000fe20000400000 */
[----:B------:R-:W-:-:S02]  /*64d0*/  FFMA R150, R58, 1.4426950216293334961, -R150 ;  /* 0x3fb8aa3b3a967823 */ /* 0x000fc40000000896 */
[----:B------:R-:W-:Y:S01]  /*64e0*/  FADD R140, R34, -12583039 ;  /* 0xcb40007f228c7421 */ /* 0x000fe20000000000 */
[----:B------:R-:W-:Y:S01]  /*64f0*/  MUFU.EX2 R124, R124 ;  /* 0x0000007c007c7308 */ /* 0x000fe20000000800 */
[----:B------:R-:W-:Y:S01]  /*6500*/  FFMA R58, R58, 1.925963033500011079e-08, R150 ;  /* 0x32a570603a3a7823 */ /* 0x000fe20000000096 */
[----:B------:R-:W-:Y:S02]  /*6510*/  IMAD.SHL.U32 R150, R10, 0x800000, RZ ;  /* 0x008000000a967824 */ /* 0x000fe400078e00ff */
[----:B------:R-:W-:Y:S02]  /*6520*/  FFMA R140, R98, 1.4426950216293334961, -R140 ;  /* 0x3fb8aa3b628c7823 */ /* 0x000fe4000000088c */
[----:B------:R-:W-:Y:S02]  /*6530*/  FMUL R150, R150, R136 ;  /* 0x0000008896967220 */ /* 0x000fe40000400000 */
[----:B------:R-:W-:Y:S01]  /*6540*/  FFMA R98, R98, 1.925963033500011079e-08, R140 ;  /* 0x32a5706062627823 */ /* 0x000fe2000000008c */
[----:B------:R-:W-:Y:S01]  /*6550*/  FFMA.SAT R140, R60, R160, 0.5 ;  /* 0x3f0000003c8c7423 */ /* 0x000fe200000020a0 */
[----:B------:R-:W-:Y:S01]  /*6560*/  FMUL R136, R36, R138 ;  /* 0x0000008a24887220 */ /* 0x000fe20000400000 */
[----:B------:R-:W-:Y:S01]  /*6570*/  FFMA.SAT R36, R100, R160, 0.5 ;  /* 0x3f00000064247423 */ /* 0x000fe200000020a0 */
[----:B------:R-:W0:Y:S01]  /*6580*/  MUFU.EX2 R134, R134 ;  /* 0x0000008600867308 */ /* 0x000e220000000800 */
[----:B------:R-:W-:-:S02]  /*6590*/  FFMA.RM R10, R140, R78, 12582913 ;  /* 0x4b4000018c0a7423 */ /* 0x000fc4000000404e */
[----:B------:R-:W-:Y:S02]  /*65a0*/  FFMA.RM R36, R36, R78, 12582913 ;  /* 0x4b40000124247423 */ /* 0x000fe4000000404e */
[----:B------:R-:W-:Y:S02]  /*65b0*/  FADD R140, R10, -12583039 ;  /* 0xcb40007f0a8c7421 */ /* 0x000fe40000000000 */
[----:B------:R-:W-:Y:S01]  /*65c0*/  FADD R138, R36, -12583039 ;  /* 0xcb40007f248a7421 */ /* 0x000fe20000000000 */
[----:B------:R-:W1:Y:S01]  /*65d0*/  MUFU.EX2 R120, R120 ;  /* 0x0000007800787308 */ /* 0x000e620000000800 */
[----:B------:R-:W-:Y:S02]  /*65e0*/  FFMA R140, R60, 1.4426950216293334961, -R140 ;  /* 0x3fb8aa3b3c8c7823 */ /* 0x000fe4000000088c */
[----:B------:R-:W-:Y:S02]  /*65f0*/  FFMA R138, R100, 1.4426950216293334961, -R138 ;  /* 0x3fb8aa3b648a7823 */ /* 0x000fe4000000088a */
[----:B------:R-:W-:Y:S01]  /*6600*/  FFMA R60, R60, 1.925963033500011079e-08, R140 ;  /* 0x32a570603c3c7823 */ /* 0x000fe2000000008c */
[----:B------:R-:W-:Y:S01]  /*6610*/  FFMA.SAT R140, R96, R160, 0.5 ;  /* 0x3f000000608c7423 */ /* 0x000fe200000020a0 */
[----:B------:R-:W-:Y:S01]  /*6620*/  FFMA R100, R100, 1.925963033500011079e-08, R138 ;  /* 0x32a5706064647823 */ /* 0x000fe2000000008a */
[----:B------:R-:W-:Y:S01]  /*6630*/  SHF.L.U32 R138, R12, 0x17, RZ ;  /* 0x000000170c8a7819 */ /* 0x000fe200000006ff */
[----:B------:R-:W2:Y:S01]  /*6640*/  MUFU.EX2 R122, R122 ;  /* 0x0000007a007a7308 */ /* 0x000ea20000000800 */
[----:B------:R-:W-:Y:S01]  /*6650*/  FFMA.RM R12, R140, R78, 12582913 ;  /* 0x4b4000018c0c7423 */ /* 0x000fe2000000404e */
[----:B------:R-:W-:Y:S01]  /*6660*/  SHF.L.U32 R140, R38, 0x17, RZ ;  /* 0x00000017268c7819 */ /* 0x000fe200000006ff */
[----:B------:R-:W-:Y:S01]  /*6670*/  FFMA.SAT R38, R94, R160, 0.5 ;  /* 0x3f0000005e267423 */ /* 0x000fe200000020a0 */
[----:B0-----:R-:W-:Y:S01]  /*6680*/  FMUL R138, R138, R134 ;  /* 0x000000868a8a7220 */ /* 0x001fe20000400000 */
[----:B------:R-:W-:Y:S01]  /*6690*/  FADD R142, R12, -12583039 ;  /* 0xcb40007f0c8e7421 */ /* 0x000fe20000000000 */
[----:B------:R-:W-:Y:S01]  /*66a0*/  SHF.L.U32 R134, R18, 0x17, RZ ;  /* 0x0000001712867819 */ /* 0x000fe200000006ff */
[----:B------:R-:W-:Y:S01]  /*66b0*/  FFMA.RM R38, R38, R78, 12582913 ;  /* 0x4b40000126267423 */ /* 0x000fe2000000404e */
[----:B------:R-:W-:Y:S01]  /*66c0*/  FMUL R140, R140, R132 ;  /* 0x000000848c8c7220 */ /* 0x000fe20000400000 */
[----:B------:R-:W-:Y:S01]  /*66d0*/  FFMA R142, R96, 1.4426950216293334961, -R142 ;  /* 0x3fb8aa3b608e7823 */ /* 0x000fe2000000088e */
[----:B------:R-:W0:Y:S01]  /*66e0*/  MUFU.EX2 R126, R126 ;  /* 0x0000007e007e7308 */ /* 0x000e220000000800 */
[----:B------:R-:W-:Y:S01]  /*66f0*/  FADD R132, R38, -12583039 ;  /* 0xcb40007f26847421 */ /* 0x000fe20000000000 */
[----:B-1----:R-:W-:Y:S01]  /*6700*/  FMUL R134, R134, R120 ;  /* 0x0000007886867220 */ /* 0x002fe20000400000 */
[----:B------:R-:W-:Y:S01]  /*6710*/  FFMA R96, R96, 1.925963033500011079e-08, R142 ;  /* 0x32a5706060607823 */ /* 0x000fe2000000008e */
[----:B------:R-:W-:Y:S01]  /*6720*/  SHF.L.U32 R142, R14, 0x17, RZ ;  /* 0x000000170e8e7819 */ /* 0x000fe200000006ff */
[----:B------:R-:W-:Y:S01]  /*6730*/  FFMA R132, R94, 1.4426950216293334961, -R132 ;  /* 0x3fb8aa3b5e847823 */ /* 0x000fe20000000884 */
[----:B--2---:R-:W-:Y:S01]  /*6740*/  FMUL R120, R44, R122 ;  /* 0x0000007a2c787220 */ /* 0x004fe20000400000 */
[----:B------:R-:W-:-:S02]  /*6750*/  FFMA.SAT R44, R88, R160, 0.5 ;  /* 0x3f000000582c7423 */ /* 0x000fc400000020a0 */
[----:B------:R-:W-:Y:S01]  /*6760*/  FFMA R94, R94, 1.925963033500011079e-08, R132 ;  /* 0x32a570605e5e7823 */ /* 0x000fe20000000084 */
[----:B------:R-:W-:Y:S01]  /*6770*/  FFMA.SAT R132, R92, R160, 0.5 ;  /* 0x3f0000005c847423 */ /* 0x000fe200000020a0 */
[----:B------:R-:W-:Y:S01]  /*6780*/  FMUL R142, R142, R128 ;  /* 0x000000808e8e7220 */ /* 0x000fe20000400000 */
[----:B------:R-:W-:Y:S01]  /*6790*/  FMUL R128, R40, R130 ;  /* 0x0000008228807220 */ /* 0x000fe20000400000 */
[----:B------:R-:W-:Y:S01]  /*67a0*/  FFMA.SAT R40, R66, R160, 0.5 ;  /* 0x3f00000042287423 */ /* 0x000fe200000020a0 */
[-C--:B------:R-:W-:Y:S01]  /*67b0*/  FFMA.RM R14, R132, R78.reuse, 12582913 ;  /* 0x4b400001840e7423 */ /* 0x080fe2000000404e */
[-C--:B------:R-:W-:Y:S01]  /*67c0*/  FFMA.RM R44, R44, R78.reuse, 12582913 ;  /* 0x4b4000012c2c7423 */ /* 0x080fe2000000404e */
[----:B------:R-:W-:Y:S01]  /*67d0*/  MUFU.EX2 R116, R116 ;  /* 0x0000007400747308 */ /* 0x000fe20000000800 */
[----:B------:R-:W-:Y:S01]  /*67e0*/  FFMA.RM R40, R40, R78, 12582913 ;  /* 0x4b40000128287423 */ /* 0x000fe2000000404e */
[----:B------:R-:W-:Y:S01]  /*67f0*/  FADD R132, R14, -12583039 ;  /* 0xcb40007f0e847421 */ /* 0x000fe20000000000 */
[----:B------:R-:W-:Y:S01]  /*6800*/  FADD R122, R44, -12583039 ;  /* 0xcb40007f2c7a7421 */ /* 0x000fe20000000000 */
[----:B------:R-:W-:Y:S01]  /*6810*/  SHF.L.U32 R14, R14, 0x17, RZ ;  /* 0x000000170e0e7819 */ /* 0x000fe200000006ff */
[----:B------:R-:W-:Y:S01]  /*6820*/  FADD R130, R40, -12583039 ;  /* 0xcb40007f28827421 */ /* 0x000fe20000000000 */
[----:B------:R-:W-:Y:S01]  /*6830*/  FFMA R132, R92, 1.4426950216293334961, -R132 ;  /* 0x3fb8aa3b5c847823 */ /* 0x000fe20000000884 */
[----:B------:R-:W-:Y:S01]  /*6840*/  FFMA R122, R88, 1.4426950216293334961, -R122 ;  /* 0x3fb8aa3b587a7823 */ /* 0x000fe2000000087a */
[----:B------:R-:W-:Y:S01]  /*6850*/  MUFU.EX2 R80, R80 ;  /* 0x0000005000507308 */ /* 0x000fe20000000800 */
[----:B------:R-:W-:Y:S01]  /*6860*/  FFMA R130, R66, 1.4426950216293334961, -R130 ;  /* 0x3fb8aa3b42827823 */ /* 0x000fe20000000882 */
[----:B------:R-:W-:Y:S01]  /*6870*/  FFMA R92, R92, 1.925963033500011079e-08, R132 ;  /* 0x32a570605c5c7823 */ /* 0x000fe20000000084 */
[----:B------:R-:W-:Y:S01]  /*6880*/  FFMA.SAT R132, R90, R160, 0.5 ;  /* 0x3f0000005a847423 */ /* 0x000fe200000020a0 */
[----:B------:R-:W-:Y:S01]  /*6890*/  FFMA R88, R88, 1.925963033500011079e-08, R122 ;  /* 0x32a5706058587823 */ /* 0x000fe2000000007a */
[----:B------:R-:W-:Y:S01]  /*68a0*/  FFMA R66, R66, 1.925963033500011079e-08, R130 ;  /* 0x32a5706042427823 */ /* 0x000fe20000000082 */
[----:B------:R-:W-:Y:S01]  /*68b0*/  SHF.L.U32 R130, R16, 0x17, RZ ;  /* 0x0000001710827819 */ /* 0x000fe200000006ff */
[----:B------:R-:W-:Y:S01]  /*68c0*/  FFMA.RM R16, R132, R78, 12582913 ;  /* 0x4b40000184107423 */ /* 0x000fe2000000404e */
[----:B------:R-:W-:Y:S01]  /*68d0*/  SHF.L.U32 R122, R20, 0x17, RZ ;  /* 0x00000017147a7819 */ /* 0x000fe200000006ff */
[----:B------:R-:W-:Y:S02]  /*68e0*/  MUFU.EX2 R114, R114 ;  /* 0x0000007200727308 */ /* 0x000fe40000000800 */
[----:B------:R-:W-:Y:S01]  /*68f0*/  FADD R132, R16, -12583039 ;  /* 0xcb40007f10847421 */ /* 0x000fe20000000000 */
[----:B0-----:R-:W-:Y:S01]  /*6900*/  FMUL R130, R130, R126 ;  /* 0x0000007e82827220 */ /* 0x001fe20000400000 */
[----:B------:R-:W-:-:S02]  /*6910*/  SHF.L.U32 R16, R16, 0x17, RZ ;  /* 0x0000001710107819 */ /* 0x000fc400000006ff */
[C---:B------:R-:W-:Y:S02]  /*6920*/  FFMA R132, R90.reuse, 1.4426950216293334961, -R132 ;  /* 0x3fb8aa3b5a847823 */ /* 0x040fe40000000884 */
[----:B------:R-:W-:Y:S02]  /*6930*/  MUFU.EX2 R108, R108 ;  /* 0x0000006c006c7308 */ /* 0x000fe40000000800 */
[----:B------:R-:W-:Y:S01]  /*6940*/  FFMA R90, R90, 1.925963033500011079e-08, R132 ;  /* 0x32a570605a5a7823 */ /* 0x000fe20000000084 */
[----:B------:R-:W-:Y:S01]  /*6950*/  FMUL R132, R17, R124 ;  /* 0x0000007c11847220 */ /* 0x000fe20000400000 */
[----:B------:R-:W-:-:S04]  /*6960*/  FFMA.SAT R17, R42, R160, 0.5 ;  /* 0x3f0000002a117423 */ /* 0x000fc800000020a0 */
[----:B------:R-:W-:Y:S01]  /*6970*/  FFMA.RM R17, R17, R78, 12582913 ;  /* 0x4b40000111117423 */ /* 0x000fe2000000404e */
[----:B------:R-:W0:Y:S03]  /*6980*/  MUFU.EX2 R118, R118 ;  /* 0x0000007600767308 */ /* 0x000e260000000800 */
[----:B------:R-:W-:-:S04]  /*6990*/  FADD R124, R17, -12583039 ;  /* 0xcb40007f117c7421 */ /* 0x000fc80000000000 */
[C---:B------:R-:W-:Y:S01]  /*69a0*/  FFMA R124, R42.reuse, 1.4426950216293334961, -R124 ;  /* 0x3fb8aa3b2a7c7823 */ /* 0x040fe2000000087c */
[----:B------:R-:W1:Y:S03]  /*69b0*/  MUFU.EX2 R52, R52 ;  /* 0x0000003400347308 */ /* 0x000e660000000800 */
[----:B------:R-:W-:Y:S01]  /*69c0*/  FFMA R42, R42, 1.925963033500011079e-08, R124 ;  /* 0x32a570602a2a7823 */ /* 0x000fe2000000007c */
[----:B------:R-:W-:-:S04]  /*69d0*/  FFMA.SAT R124, R68, R160, 0.5 ;  /* 0x3f000000447c7423 */ /* 0x000fc800000020a0 */
[----:B------:R-:W-:Y:S01]  /*69e0*/  FFMA.RM R18, R124, R78, 12582913 ;  /* 0x4b4000017c127423 */ /* 0x000fe2000000404e */
[----:B0-----:R-:W-:Y:S01]  /*69f0*/  FMUL R122, R122, R118 ;  /* 0x000000767a7a7220 */ /* 0x001fe20000400000 */
[----:B------:R-:W0:Y:S02]  /*6a00*/  MUFU.EX2 R106, R106 ;  /* 0x0000006a006a7308 */ /* 0x000e240000000800 */
[C---:B------:R-:W-:Y:S01]  /*6a10*/  FADD R124, R18.reuse, -12583039 ;  /* 0xcb40007f127c7421 */ /* 0x040fe20000000000 */
[----:B------:R-:W-:-:S03]  /*6a20*/  SHF.L.U32 R18, R18, 0x17, RZ ;  /* 0x0000001712127819 */ /* 0x000fc600000006ff */
[C---:B------:R-:W-:Y:S02]  /*6a30*/  FFMA R124, R68.reuse, 1.4426950216293334961, -R124 ;  /* 0x3fb8aa3b447c7823 */ /* 0x040fe4000000087c */
[----:B------:R-:W2:Y:S02]  /*6a40*/  MUFU.EX2 R28, R28 ;  /* 0x0000001c001c7308 */ /* 0x000ea40000000800 */
[----:B------:R-:W-:Y:S01]  /*6a50*/  FFMA R68, R68, 1.925963033500011079e-08, R124 ;  /* 0x32a5706044447823 */ /* 0x000fe2000000007c */
[----:B------:R-:W-:-:S04]  /*6a60*/  FFMA.SAT R124, R21, R160, 0.5 ;  /* 0x3f000000157c7423 */ /* 0x000fc800000020a0 */
[----:B------:R-:W-:Y:S01]  /*6a70*/  FFMA.RM R20, R124, R78, 12582913 ;  /* 0x4b4000017c147423 */ /* 0x000fe2000000404e */
[----:B------:R-:W-:Y:S01]  /*6a80*/  SHF.L.U32 R124, R86, 0x17, RZ ;  /* 0x00000017567c7819 */ /* 0x000fe200000006ff */
[----:B------:R-:W3:Y:S02]  /*6a90*/  MUFU.EX2 R54, R54 ;  /* 0x0000003600367308 */ /* 0x000ee40000000800 */
[----:B------:R-:W-:Y:S02]  /*6aa0*/  FADD R126, R20, -12583039 ;  /* 0xcb40007f147e7421 */ /* 0x000fe40000000000 */
[----:B------:R-:W-:Y:S02]  /*6ab0*/  FMUL R124, R124, R116 ;  /* 0x000000747c7c7220 */ /* 0x000fe40000400000 */
[C---:B------:R-:W-:Y:S01]  /*6ac0*/  FFMA R86, R21.reuse, 1.4426950216293334961, -R126 ;  /* 0x3fb8aa3b15567823 */ /* 0x040fe2000000087e */
[----:B------:R-:W-:Y:S01]  /*6ad0*/  SHF.L.U32 R126, R22, 0x17, RZ ;  /* 0x00000017167e7819 */ /* 0x000fe200000006ff */
[----:B------:R-:W-:Y:S02]  /*6ae0*/  MUFU.EX2 R102, R102 ;  /* 0x0000006600667308 */ /* 0x000fe40000000800 */
[----:B------:R-:W-:Y:S01]  /*6af0*/  FFMA R86, R21, 1.925963033500011079e-08, R86 ;  /* 0x32a5706015567823 */ /* 0x000fe20000000056 */
[----:B------:R-:W-:Y:S01]  /*6b00*/  FFMA.SAT R21, R46, R160, 0.5 ;  /* 0x3f0000002e157423 */ /* 0x000fe200000020a0 */
[----:B------:R-:W-:-:S03]  /*6b10*/  FMUL R126, R126, R80 ;  /* 0x000000507e7e7220 */ /* 0x000fc60000400000 */
[----:B------:R-:W-:Y:S01]  /*6b20*/  FFMA.RM R21, R21, R78, 12582913 ;  /* 0x4b40000115157423 */ /* 0x000fe2000000404e */
[----:B------:R-:W-:Y:S03]  /*6b30*/  MUFU.EX2 R56, R56 ;  /* 0x0000003800387308 */ /* 0x000fe60000000800 */
[----:B------:R-:W-:-:S04]  /*6b40*/  FADD R116, R21, -12583039 ;  /* 0xcb40007f15747421 */ /* 0x000fc80000000000 */
[C---:B------:R-:W-:Y:S01]  /*6b50*/  FFMA R116, R46.reuse, 1.4426950216293334961, -R116 ;  /* 0x3fb8aa3b2e747823 */ /* 0x040fe20000000874 */
[----:B------:R-:W-:Y:S03]  /*6b60*/  MUFU.EX2 R58, R58 ;  /* 0x0000003a003a7308 */ /* 0x000fe60000000800 */
[----:B------:R-:W-:Y:S01]  /*6b70*/  FFMA R46, R46, 1.925963033500011079e-08, R116 ;  /* 0x32a570602e2e7823 */ /* 0x000fe20000000074 */
[----:B------:R-:W-:-:S04]  /*6b80*/  FFMA.SAT R116, R109, R160, 0.5 ;  /* 0x3f0000006d747423 */ /* 0x000fc800000020a0 */
[----:B------:R-:W-:Y:S01]  /*6b90*/  FFMA.RM R22, R116, R78, 12582913 ;  /* 0x4b40000174167423 */ /* 0x000fe2000000404e */
[----:B------:R-:W-:Y:S03]  /*6ba0*/  MUFU.EX2 R98, R98 ;  /* 0x0000006200627308 */ /* 0x000fe60000000800 */
[C---:B------:R-:W-:Y:S01]  /*6bb0*/  FADD R116, R22.reuse, -12583039 ;  /* 0xcb40007f16747421 */ /* 0x040fe20000000000 */
[----:B------:R-:W-:-:S03]  /*6bc0*/  SHF.L.U32 R22, R22, 0x17, RZ ;  /* 0x0000001716167819 */ /* 0x000fc600000006ff */
[C---:B------:R-:W-:Y:S01]  /*6bd0*/  FFMA R80, R109.reuse, 1.4426950216293334961, -R116 ;  /* 0x3fb8aa3b6d507823 */ /* 0x040fe20000000874 */
[----:B------:R-:W-:Y:S01]  /*6be0*/  FFMA.SAT R116, R50, R160, 0.5 ;  /* 0x3f00000032747423 */ /* 0x000fe200000020a0 */
[----:B------:R-:W-:Y:S02]  /*6bf0*/  MUFU.EX2 R60, R60 ;  /* 0x0000003c003c7308 */ /* 0x000fe40000000800 */
[----:B------:R-:W-:Y:S01]  /*6c00*/  FFMA R80, R109, 1.925963033500011079e-08, R80 ;  /* 0x32a570606d507823 */ /* 0x000fe20000000050 */
[----:B------:R-:W-:Y:S01]  /*6c10*/  FMUL R109, R48, R114 ;  /* 0x00000072306d7220 */ /* 0x000fe20000400000 */
[----:B------:R-:W-:-:S04]  /*6c20*/  FFMA.SAT R48, R74, R160, 0.5 ;  /* 0x3f0000004a307423 */ /* 0x000fc800000020a0 */
[----:B------:R-:W-:Y:S01]  /*6c30*/  FFMA.RM R48, R48, R78, 12582913 ;  /* 0x4b40000130307423 */ /* 0x000fe2000000404e */
[----:B------:R-:W-:Y:S03]  /*6c40*/  MUFU.EX2 R96, R96 ;  /* 0x0000006000607308 */ /* 0x000fe60000000800 */
[----:B------:R-:W-:-:S04]  /*6c50*/  FADD R114, R48, -12583039 ;  /* 0xcb40007f30727421 */ /* 0x000fc80000000000 */
[C---:B------:R-:W-:Y:S01]  /*6c60*/  FFMA R114, R74.reuse, 1.4426950216293334961, -R114 ;  /* 0x3fb8aa3b4a727823 */ /* 0x040fe20000000872 */
[----:B------:R-:W-:Y:S03]  /*6c70*/  MUFU.EX2 R92, R92 ;  /* 0x0000005c005c7308 */ /* 0x000fe60000000800 */
[----:B------:R-:W-:Y:S01]  /*6c80*/  FFMA R74, R74, 1.925963033500011079e-08, R114 ;  /* 0x32a570604a4a7823 */ /* 0x000fe20000000072 */
[----:B------:R-:W-:Y:S02]  /*6c90*/  IMAD.SHL.U32 R114, R24, 0x800000, RZ ;  /* 0x0080000018727824 */ /* 0x000fe400078e00ff */
[----:B------:R-:W-:Y:S01]  /*6ca0*/  FFMA.RM R24, R116, R78, 12582913 ;  /* 0x4b40000174187423 */ /* 0x000fe2000000404e */
[----:B------:R-:W-:Y:S01]  /*6cb0*/  SHF.L.U32 R116, R26, 0x17, RZ ;  /* 0x000000171a747819 */ /* 0x000fe200000006ff */
[----:B------:R-:W-:Y:S01]  /*6cc0*/  FFMA.SAT R26, R76, R160, 0.5 ;  /* 0x3f0000004c1a7423 */ /* 0x000fe200000020a0 */
[----:B------:R-:W-:Y:S01]  /*6cd0*/  MUFU.EX2 R94, R94 ;  /* 0x0000005e005e7308 */ /* 0x000fe20000000800 */
[C---:B------:R-:W-:Y:S01]  /*6ce0*/  FADD R118, R24.reuse, -12583039 ;  /* 0xcb40007f18767421 */ /* 0x040fe20000000000 */
[----:B------:R-:W-:Y:S01]  /*6cf0*/  SHF.L.U32 R24, R24, 0x17, RZ ;  /* 0x0000001718187819 */ /* 0x000fe200000006ff */
[----:B------:R-:W-:Y:S01]  /*6d00*/  FFMA.RM R26, R26, R78, 12582913 ;  /* 0x4b4000011a1a7423 */ /* 0x000fe2000000404e */
[----:B------:R-:W-:Y:S01]  /*6d10*/  FMUL R116, R116, R108 ;  /* 0x0000006c74747220 */ /* 0x000fe20000400000 */
[----:B------:R-:W-:-:S02]  /*6d20*/  FFMA R118, R50, 1.4426950216293334961, -R118 ;  /* 0x3fb8aa3b32767823 */ /* 0x000fc40000000876 */
[----:B------:R-:W-:Y:S01]  /*6d30*/  FADD R108, R26, -12583039 ;  /* 0xcb40007f1a6c7421 */ /* 0x000fe20000000000 */
[----:B------:R-:W-:Y:S01]  /*6d40*/  MUFU.EX2 R66, R66 ;  /* 0x0000004200427308 */ /* 0x000fe20000000800 */
[----:B------:R-:W-:Y:S01]  /*6d50*/  FFMA R50, R50, 1.925963033500011079e-08, R118 ;  /* 0x32a5706032327823 */ /* 0x000fe20000000076 */
[----:B------:R-:W-:Y:S01]  /*6d60*/  SHF.L.U32 R118, R0, 0x17, RZ ;  /* 0x0000001700767819 */ /* 0x000fe200000006ff */
[----:B------:R-:W-:-:S04]  /*6d70*/  FFMA R108, R76, 1.4426950216293334961, -R108 ;  /* 0x3fb8aa3b4c6c7823 */ /* 0x000fc8000000086c */
[----:B------:R-:W-:Y:S01]  /*6d80*/  FFMA R76, R76, 1.925963033500011079e-08, R108 ;  /* 0x32a570604c4c7823 */ /* 0x000fe2000000006c */
[----:B------:R-:W-:Y:S01]  /*6d90*/  FFMA.SAT R108, R105, R160, 0.5 ;  /* 0x3f000000696c7423 */ /* 0x000fe200000020a0 */
[----:B-1----:R-:W-:Y:S01]  /*6da0*/  FMUL R118, R118, R52 ;  /* 0x0000003476767220 */ /* 0x002fe20000400000 */
[----:B------:R-:W-:Y:S02]  /*6db0*/  MUFU.EX2 R90, R90 ;  /* 0x0000005a005a7308 */ /* 0x000fe40000000800 */
[----:B------:R-:W-:-:S04]  /*6dc0*/  FFMA.RM R0, R108, R78, 12582913 ;  /* 0x4b4000016c007423 */ /* 0x000fc8000000404e */
[----:B------:R-:W-:Y:S02]  /*6dd0*/  FADD R108, R0, -12583039 ;  /* 0xcb40007f006c7421 */ /* 0x000fe40000000000 */
[----:B------:R-:W-:Y:S02]  /*6de0*/  MUFU.EX2 R42, R42 ;  /* 0x0000002a002a7308 */ /* 0x000fe40000000800 */
[----:B------:R-:W-:Y:S01]  /*6df0*/  FFMA R52, R105, 1.4426950216293334961, -R108 ;  /* 0x3fb8aa3b69347823 */ /* 0x000fe2000000086c */
[----:B------:R-:W-:-:S03]  /*6e00*/  FFMA.SAT R108, R107, R160, 0.5 ;  /* 0x3f0000006b6c7423 */ /* 0x000fc600000020a0 */
[----:B------:R-:W-:Y:S01]  /*6e10*/  FFMA R52, R105, 1.925963033500011079e-08, R52 ;  /* 0x32a5706069347823 */ /* 0x000fe20000000034 */
[----:B0-----:R-:W-:Y:S01]  /*6e20*/  FMUL R105, R2, R106 ;  /* 0x0000006a02697220 */ /* 0x001fe20000400000 */
[----:B------:R-:W-:Y:S01]  /*6e30*/  FFMA.SAT R2, R158, R160, 0.5 ;  /* 0x3f0000009e027423 */ /* 0x000fe200000020a0 */
[----:B------:R-:W-:Y:S03]  /*6e40*/  MUFU.EX2 R68, R68 ;  /* 0x0000004400447308 */ /* 0x000fe60000000800 */
        /* <DEDUP_REMOVED lines=8> */
[C---:B------:R-:W-:Y:S01]  /*6ed0*/  FADD R108, R3.reuse, -12583039 ;  /* 0xcb40007f036c7421 */ /* 0x040fe20000000000 */
[----:B--2---:R-:W-:Y:S01]  /*6ee0*/  FMUL R106, R106, R28 ;  /* 0x0000001c6a6a7220 */ /* 0x004fe20000400000 */
[----:B------:R-:W-:Y:S02]  /*6ef0*/  SHF.L.U32 R3, R3, 0x17, RZ ;  /* 0x0000001703037819 */ /* 0x000fe400000006ff */
[----:B------:R-:W-:Y:S01]  /*6f00*/  FFMA R28, R107, 1.4426950216293334961, -R108 ;  /* 0x3fb8aa3b6b1c7823 */ /* 0x000fe2000000086c */
[----:B------:R-:W-:Y:S01]  /*6f10*/  FFMA.SAT R108, R31, R160, 0.5 ;  /* 0x3f0000001f6c7423 */ /* 0x000fe200000020a0 */
[----:B------:R-:W0:Y:S02]  /*6f20*/  MUFU.EX2 R112, R112 ;  /* 0x0000007000707308 */ /* 0x000e240000000800 */
[----:B------:R-:W-:Y:S01]  /*6f30*/  FFMA R28, R107, 1.925963033500011079e-08, R28 ;  /* 0x32a570606b1c7823 */ /* 0x000fe2000000001c */
[----:B---3--:R-:W-:Y:S01]  /*6f40*/  FMUL R107, R4, R54 ;  /* 0x00000036046b7220 */ /* 0x008fe20000400000 */
[----:B------:R-:W-:-:S04]  /*6f50*/  FFMA.SAT R4, R101, R160, 0.5 ;  /* 0x3f00000065047423 */ /* 0x000fc800000020a0 */
[----:B------:R-:W-:Y:S01]  /*6f60*/  FFMA.RM R4, R4, R78, 12582913 ;  /* 0x4b40000104047423 */ /* 0x000fe2000000404e */
[----:B------:R-:W-:Y:S03]  /*6f70*/  MUFU.EX2 R46, R46 ;  /* 0x0000002e002e7308 */ /* 0x000fe60000000800 */
[----:B------:R-:W-:-:S04]  /*6f80*/  FADD R54, R4, -12583039 ;  /* 0xcb40007f04367421 */ /* 0x000fc80000000000 */
[C---:B------:R-:W-:Y:S01]  /*6f90*/  FFMA R54, R101.reuse, 1.4426950216293334961, -R54 ;  /* 0x3fb8aa3b65367823 */ /* 0x040fe20000000836 */
[----:B0-----:R-:W-:Y:S01]  /*6fa0*/  FMUL R114, R114, R112 ;  /* 0x0000007072727220 */ /* 0x001fe20000400000 */
[----:B------:R-:W-:Y:S02]  /*6fb0*/  MUFU.EX2 R80, R80 ;  /* 0x0000005000507308 */ /* 0x000fe40000000800 */
[----:B------:R-:W-:Y:S01]  /*6fc0*/  FFMA R54, R101, 1.925963033500011079e-08, R54 ;  /* 0x32a5706065367823 */ /* 0x000fe20000000036 */
[----:B------:R-:W-:Y:S01]  /*6fd0*/  SHF.L.U32 R101, R30, 0x17, RZ ;  /* 0x000000171e657819 */ /* 0x000fe200000006ff */
[----:B------:R-:W-:-:S04]  /*6fe0*/  FFMA.RM R30, R108, R78, 12582913 ;  /* 0x4b4000016c1e7423 */ /* 0x000fc8000000404e */
[----:B------:R-:W-:Y:S01]  /*6ff0*/  FMUL R108, R101, R102 ;  /* 0x00000066656c7220 */ /* 0x000fe20000400000 */
[----:B------:R-:W-:Y:S02]  /*7000*/  IMAD.SHL.U32 R101, R6, 0x800000, RZ ;  /* 0x0080000006657824 */ /* 0x000fe400078e00ff */
[----:B------:R-:W-:Y:S01]  /*7010*/  FFMA.SAT R6, R103, R160, 0.5 ;  /* 0x3f00000067067423 */ /* 0x000fe200000020a0 */
[----:B------:R0:W1:Y:S01]  /*7020*/  MUFU.EX2 R102, R104 ;  /* 0x0000006800667308 */ /* 0x0000620000000800 */
[----:B------:R-:W-:Y:S01]  /*7030*/  FADD R112, R30, -12583039 ;  /* 0xcb40007f1e707421 */ /* 0x000fe20000000000 */
[----:B------:R-:W-:Y:S01]  /*7040*/  FMUL R101, R101, R56 ;  /* 0x0000003865657220 */ /* 0x000fe20000400000 */
[----:B------:R-:W-:Y:S01]  /*7050*/  FFMA.RM R6, R6, R78, 12582913 ;  /* 0x4b40000106067423 */ /* 0x000fe2000000404e */
[----:B------:R-:W-:Y:S01]  /*7060*/  SHF.L.U32 R30, R30, 0x17, RZ ;  /* 0x000000171e1e7819 */ /* 0x000fe200000006ff */
[----:B------:R-:W-:Y:S02]  /*7070*/  FFMA R112, R31, 1.4426950216293334961, -R112 ;  /* 0x3fb8aa3b1f707823 */ /* 0x000fe40000000870 */
[----:B------:R-:W-:Y:S01]  /*7080*/  FADD R56, R6, -12583039 ;  /* 0xcb40007f06387421 */ /* 0x000fe20000000000 */
[----:B------:R-:W-:Y:S01]  /*7090*/  MUFU.EX2 R50, R50 ;  /* 0x0000003200327308 */ /* 0x000fe20000000800 */
[-C--:B0-----:R-:W-:Y:S01]  /*70a0*/  FFMA.SAT R104, R35, R160.reuse, 0.5 ;  /* 0x3f00000023687423 */ /* 0x081fe200000020a0 */
[----:B------:R-:W-:Y:S01]  /*70b0*/  FFMA R31, R31, 1.925963033500011079e-08, R112 ;  /* 0x32a570601f1f7823 */ /* 0x000fe20000000070 */
[----:B------:R-:W-:Y:S01]  /*70c0*/  FFMA R56, R103, 1.4426950216293334961, -R56 ;  /* 0x3fb8aa3b67387823 */ /* 0x000fe20000000838 */
[----:B------:R-:W-:-:S03]  /*70d0*/  FFMA.SAT R112, R33, R160, 0.5 ;  /* 0x3f00000021707423 */ /* 0x000fc600000020a0 */
[----:B------:R-:W-:Y:S01]  /*70e0*/  FFMA R56, R103, 1.925963033500011079e-08, R56 ;  /* 0x32a5706067387823 */ /* 0x000fe20000000038 */
[----:B------:R-:W-:Y:S01]  /*70f0*/  SHF.L.U32 R103, R32, 0x17, RZ ;  /* 0x0000001720677819 */ /* 0x000fe200000006ff */
[----:B------:R-:W-:Y:S01]  /*7100*/  FFMA.RM R32, R112, R78, 12582913 ;  /* 0x4b40000170207423 */ /* 0x000fe2000000404e */
[----:B------:R-:W-:Y:S03]  /*7110*/  MUFU.EX2 R74, R74 ;  /* 0x0000004a004a7308 */ /* 0x000fe60000000800 */
[----:B-1----:R-:W-:Y:S01]  /*7120*/  FMUL R102, R103, R102 ;  /* 0x0000006667667220 */ /* 0x002fe20000400000 */
        /* <DEDUP_REMOVED lines=10> */
[----:B------:R-:W-:Y:S01]  /*71d0*/  MUFU.EX2 R52, R52 ;  /* 0x0000003400347308 */ /* 0x000fe20000000800 */
[----:B------:R-:W-:-:S04]  /*71e0*/  FFMA R58, R97, 1.4426950216293334961, -R58 ;  /* 0x3fb8aa3b613a7823 */ /* 0x000fc8000000083a */
[----:B------:R-:W-:Y:S01]  /*71f0*/  FFMA R58, R97, 1.925963033500011079e-08, R58 ;  /* 0x32a57060613a7823 */ /* 0x000fe2000000003a */
[----:B------:R-:W-:Y:S01]  /*7200*/  SHF.L.U32 R97, R34, 0x17, RZ ;  /* 0x0000001722617819 */ /* 0x000fe200000006ff */
[----:B------:R-:W-:Y:S01]  /*7210*/  FFMA.RM R34, R104, R78, 12582913 ;  /* 0x4b40000168227423 */ /* 0x000fe2000000404e */
[----:B------:R-:W-:Y:S03]  /*7220*/  MUFU.EX2 R158, R158 ;  /* 0x0000009e009e7308 */ /* 0x000fe60000000800 */
[----:B------:R-:W-:Y:S01]  /*7230*/  FMUL R104, R97, R98 ;  /* 0x0000006261687220 */ /* 0x000fe20000400000 */
[----:B------:R-:W-:Y:S01]  /*7240*/  SHF.L.U32 R97, R10, 0x17, RZ ;  /* 0x000000170a617819 */ /* 0x000fe200000006ff */
[----:B------:R-:W-:Y:S01]  /*7250*/  FFMA.SAT R10, R99, R160, 0.5 ;  /* 0x3f000000630a7423 */ /* 0x000fe200000020a0 */
[C---:B------:R-:W-:Y:S01]  /*7260*/  FADD R112, R34.reuse, -12583039 ;  /* 0xcb40007f22707421 */ /* 0x040fe20000000000 */
[----:B------:R-:W-:Y:S01]  /*7270*/  IMAD.SHL.U32 R34, R34, 0x800000, RZ ;  /* 0x0080000022227824 */ /* 0x000fe200078e00ff */
[----:B------:R0:W1:Y:S01]  /*7280*/  MUFU.EX2 R98, R100 ;  /* 0x0000006400627308 */ /* 0x0000620000000800 */
[----:B------:R-:W-:Y:S01]  /*7290*/  FFMA.RM R10, R10, R78, 12582913 ;  /* 0x4b4000010a0a7423 */ /* 0x000fe2000000404e */
[----:B------:R-:W-:Y:S01]  /*72a0*/  FMUL R97, R97, R60 ;  /* 0x0000003c61617220 */ /* 0x000fe20000400000 */
[----:B------:R-:W-:-:S02]  /*72b0*/  FFMA R112, R35, 1.4426950216293334961, -R112 ;  /* 0x3fb8aa3b23707823 */ /* 0x000fc40000000870 */
[----:B------:R-:W-:Y:S02]  /*72c0*/  FADD R60, R10, -12583039 ;  /* 0xcb40007f0a3c7421 */ /* 0x000fe40000000000 */
[----:B------:R-:W-:Y:S01]  /*72d0*/  FFMA R35, R35, 1.925963033500011079e-08, R112 ;  /* 0x32a5706023237823 */ /* 0x000fe20000000070 */
[----:B------:R-:W-:Y:S01]  /*72e0*/  FFMA.SAT R112, R37, R160, 0.5 ;  /* 0x3f00000025707423 */ /* 0x000fe200000020a0 */
[C---:B------:R-:W-:Y:S01]  /*72f0*/  FFMA R60, R99.reuse, 1.4426950216293334961, -R60 ;  /* 0x3fb8aa3b633c7823 */ /* 0x040fe2000000083c */
[----:B0-----:R-:W-:Y:S01]  /*7300*/  IMAD.SHL.U32 R100, R38, 0x800000, RZ ;  /* 0x0080000026647824 */ /* 0x001fe200078e00ff */
[----:B------:R-:W0:Y:S02]  /*7310*/  MUFU.EX2 R28, R28 ;  /* 0x0000001c001c7308 */ /* 0x000e240000000800 */
[----:B------:R-:W-:Y:S01]  /*7320*/  FFMA R60, R99, 1.925963033500011079e-08, R60 ;  /* 0x32a57060633c7823 */ /* 0x000fe2000000003c */
[----:B------:R-:W-:Y:S01]  /*7330*/  SHF.L.U32 R99, R36, 0x17, RZ ;  /* 0x0000001724637819 */ /* 0x000fe200000006ff */
[----:B------:R-:W-:Y:S01]  /*7340*/  FMUL R100, R100, R94 ;  /* 0x0000005e64647220 */ /* 0x000fe20000400000 */
[----:B------:R-:W-:Y:S01]  /*7350*/  SHF.L.U32 R94, R40, 0x17, RZ ;  /* 0x00000017285e7819 */ /* 0x000fe200000006ff */
[----:B------:R-:W-:-:S02]  /*7360*/  FFMA.RM R36, R112, R78, 12582913 ;  /* 0x4b40000170247423 */ /* 0x000fc4000000404e */
[----:B-1----:R-:W-:Y:S01]  /*7370*/  FMUL R98, R99, R98 ;  /* 0x0000006263627220 */ /* 0x002fe20000400000 */
[----:B------:R-:W-:Y:S01]  /*7380*/  SHF.L.U32 R99, R12, 0x17, RZ ;  /* 0x000000170c637819 */ /* 0x000fe200000006ff */
[----:B------:R-:W-:Y:S01]  /*7390*/  FFMA.SAT R12, R62, R160, 0.5 ;  /* 0x3f0000003e0c7423 */ /* 0x000fe200000020a0 */
[----:B------:R-:W-:Y:S01]  /*73a0*/  FMUL R94, R94, R66 ;  /* 0x000000425e5e7220 */ /* 0x000fe20000400000 */
[----:B------:R-:W-:Y:S01]  /*73b0*/  FADD R112, R36, -12583039 ;  /* 0xcb40007f24707421 */ /* 0x000fe20000000000 */
[----:B------:R-:W-:Y:S01]  /*73c0*/  MUFU.EX2 R54, R54 ;  /* 0x0000003600367308 */ /* 0x000fe20000000800 */
[----:B------:R-:W-:Y:S01]  /*73d0*/  FFMA.RM R12, R12, R78, 12582913 ;  /* 0x4b4000010c0c7423 */ /* 0x000fe2000000404e */
[----:B------:R-:W-:Y:S01]  /*73e0*/  FMUL R99, R99, R96 ;  /* 0x0000006063637220 */ /* 0x000fe20000400000 */
[----:B------:R-:W-:Y:S01]  /*73f0*/  FFMA R112, R37, 1.4426950216293334961, -R112 ;  /* 0x3fb8aa3b25707823 */ /* 0x000fe20000000870 */
[----:B0-----:R-:W-:Y:S01]  /*7400*/  FMUL R3, R3, R28 ;  /* 0x0000001c03037220 */ /* 0x001fe20000400000 */
[----:B------:R-:W-:Y:S01]  /*7410*/  FADD R96, R12, -12583039 ;  /* 0xcb40007f0c607421 */ /* 0x000fe20000000000 */
[----:B------:R-:W-:Y:S01]  /*7420*/  SHF.L.U32 R36, R36, 0x17, RZ ;  /* 0x0000001724247819 */ /* 0x000fe200000006ff */
[----:B------:R-:W-:Y:S01]  /*7430*/  FFMA R37, R37, 1.925963033500011079e-08, R112 ;  /* 0x32a5706025257823 */ /* 0x000fe20000000070 */
[----:B------:R-:W-:Y:S01]  /*7440*/  MUFU.EX2 R31, R31 ;  /* 0x0000001f001f7308 */ /* 0x000fe20000000800 */
[----:B------:R-:W-:-:S04]  /*7450*/  FFMA R96, R62, 1.4426950216293334961, -R96 ;  /* 0x3fb8aa3b3e607823 */ /* 0x000fc80000000860 */
[----:B------:R-:W-:Y:S01]  /*7460*/  FFMA R62, R62, 1.925963033500011079e-08, R96 ;  /* 0x32a570603e3e7823 */ /* 0x000fe20000000060 */
[----:B------:R-:W-:Y:S02]  /*7470*/  FFMA.SAT R96, R93, R160, 0.5 ;  /* 0x3f0000005d607423 */ /* 0x000fe400000020a0 */
[----:B------:R-:W-:Y:S02]  /*7480*/  MUFU.EX2 R56, R56 ;  /* 0x0000003800387308 */ /* 0x000fe40000000800 */
[----:B------:R-:W-:-:S04]  /*7490*/  FFMA.RM R38, R96, R78, 12582913 ;  /* 0x4b40000160267423 */ /* 0x000fc8000000404e */
[----:B------:R-:W-:Y:S02]  /*74a0*/  FADD R96, R38, -12583039 ;  /* 0xcb40007f26607421 */ /* 0x000fe40000000000 */
[----:B------:R-:W-:Y:S02]  /*74b0*/  MUFU.EX2 R33, R33 ;  /* 0x0000002100217308 */ /* 0x000fe40000000800 */
[----:B------:R-:W-:-:S04]  /*74c0*/  FFMA R96, R93, 1.4426950216293334961, -R96 ;  /* 0x3fb8aa3b5d607823 */ /* 0x000fc80000000860 */
[----:B------:R-:W-:Y:S01]  /*74d0*/  FFMA R156, R93, 1.925963033500011079e-08, R96 ;  /* 0x32a570605d9c7823 */ /* 0x000fe20000000060 */
[----:B------:R-:W-:Y:S01]  /*74e0*/  FMUL R93, R14, R92 ;  /* 0x0000005c0e5d7220 */ /* 0x000fe20000400000 */
[----:B------:R-:W-:Y:S01]  /*74f0*/  FFMA.SAT R14, R64, R160, 0.5 ;  /* 0x3f000000400e7423 */ /* 0x000fe200000020a0 */
[----:B------:R-:W-:Y:S01]  /*7500*/  SHF.L.U32 R96, R17, 0x17, RZ ;  /* 0x0000001711607819 */ /* 0x000fe200000006ff */
[----:B------:R-:W-:Y:S02]  /*7510*/  MUFU.EX2 R58, R58 ;  /* 0x0000003a003a7308 */ /* 0x000fe40000000800 */
[----:B------:R-:W-:Y:S02]  /*7520*/  FFMA.RM R14, R14, R78, 12582913 ;  /* 0x4b4000010e0e7423 */ /* 0x000fe4000000404e */
[----:B------:R-:W-:Y:S02]  /*7530*/  FMUL R96, R96, R42 ;  /* 0x0000002a60607220 */ /* 0x000fe40000400000 */
[----:B------:R-:W-:-:S02]  /*7540*/  FADD R92, R14, -12583039 ;  /* 0xcb40007f0e5c7421 */ /* 0x000fc40000000000 */
[----:B------:R-:W-:Y:S02]  /*7550*/  MUFU.EX2 R35, R35 ;  /* 0x0000002300237308 */ /* 0x000fe40000000800 */
[----:B------:R-:W-:-:S04]  /*7560*/  FFMA R92, R64, 1.4426950216293334961, -R92 ;  /* 0x3fb8aa3b405c7823 */ /* 0x000fc8000000085c */
[----:B------:R-:W-:Y:S01]  /*7570*/  FFMA R64, R64, 1.925963033500011079e-08, R92 ;  /* 0x32a5706040407823 */ /* 0x000fe2000000005c */
[----:B------:R-:W-:Y:S01]  /*7580*/  FFMA.SAT R92, R95, R160, 0.5 ;  /* 0x3f0000005f5c7423 */ /* 0x000fe200000020a0 */
[----:B------:R-:W-:Y:S03]  /*7590*/  MUFU.EX2 R60, R60 ;  /* 0x0000003c003c7308 */ /* 0x000fe60000000800 */
[----:B------:R-:W-:-:S04]  /*75a0*/  FFMA.RM R40, R92, R78, 12582913 ;  /* 0x4b4000015c287423 */ /* 0x000fc8000000404e */
[----:B------:R-:W-:Y:S01]  /*75b0*/  FADD R92, R40, -12583039 ;  /* 0xcb40007f285c7421 */ /* 0x000fe20000000000 */
[----:B------:R-:W-:Y:S03]  /*75c0*/  MUFU.EX2 R37, R37 ;  /* 0x0000002500257308 */ /* 0x000fe60000000800 */
[----:B------:R-:W-:-:S04]  /*75d0*/  FFMA R66, R95, 1.4426950216293334961, -R92 ;  /* 0x3fb8aa3b5f427823 */ /* 0x000fc8000000085c */
[----:B------:R-:W-:Y:S01]  /*75e0*/  FFMA R66, R95, 1.925963033500011079e-08, R66 ;  /* 0x32a570605f427823 */ /* 0x000fe20000000042 */
[----:B------:R-:W-:Y:S01]  /*75f0*/  FMUL R95, R16, R90 ;  /* 0x0000005a105f7220 */ /* 0x000fe20000400000 */
[----:B------:R-:W-:Y:S01]  /*7600*/  FFMA.SAT R16, R70, R160, 0.5 ;  /* 0x3f00000046107423 */ /* 0x000fe200000020a0 */
[----:B------:R-:W-:Y:S03]  /*7610*/  MUFU.EX2 R62, R62 ;  /* 0x0000003e003e7308 */ /* 0x000fe60000000800 */
[----:B------:R-:W-:-:S04]  /*7620*/  FFMA.RM R16, R16, R78, 12582913 ;  /* 0x4b40000110107423 */ /* 0x000fc8000000404e */
[----:B------:R-:W-:Y:S01]  /*7630*/  FADD R90, R16, -12583039 ;  /* 0xcb40007f105a7421 */ /* 0x000fe20000000000 */
[----:B------:R-:W-:Y:S03]  /*7640*/  MUFU.EX2 R156, R156 ;  /* 0x0000009c009c7308 */ /* 0x000fe60000000800 */
[----:B------:R-:W-:-:S04]  /*7650*/  FFMA R90, R70, 1.4426950216293334961, -R90 ;  /* 0x3fb8aa3b465a7823 */ /* 0x000fc8000000085a */
[----:B------:R-:W-:Y:S01]  /*7660*/  FFMA R70, R70, 1.925963033500011079e-08, R90 ;  /* 0x32a5706046467823 */ /* 0x000fe2000000005a */
[----:B------:R-:W-:Y:S01]  /*7670*/  FFMA.SAT R90, R89, R160, 0.5 ;  /* 0x3f000000595a7423 */ /* 0x000fe200000020a0 */
[----:B------:R-:W-:Y:S03]  /*7680*/  MUFU.EX2 R64, R64 ;  /* 0x0000004000407308 */ /* 0x000fe60000000800 */
[----:B------:R-:W-:-:S04]  /*7690*/  FFMA.RM R17, R90, R78, 12582913 ;  /* 0x4b4000015a117423 */ /* 0x000fc8000000404e */
[C---:B------:R-:W-:Y:S01]  /*76a0*/  FADD R90, R17.reuse, -12583039 ;  /* 0xcb40007f115a7421 */ /* 0x040fe20000000000 */
[----:B------:R-:W-:Y:S01]  /*76b0*/  MUFU.EX2 R66, R66 ;  /* 0x0000004200427308 */ /* 0x000fe20000000800 */
[----:B------:R-:W-:Y:S02]  /*76c0*/  SHF.L.U32 R17, R17, 0x17, RZ ;  /* 0x0000001711117819 */ /* 0x000fe400000006ff */
[----:B------:R-:W-:Y:S01]  /*76d0*/  FFMA R42, R89, 1.4426950216293334961, -R90 ;  /* 0x3fb8aa3b592a7823 */ /* 0x000fe2000000085a */
[----:B------:R-:W-:-:S03]  /*76e0*/  FFMA.SAT R90, R45, R160, 0.5 ;  /* 0x3f0000002d5a7423 */ /* 0x000fc600000020a0 */
[----:B------:R-:W-:Y:S01]  /*76f0*/  FFMA R42, R89, 1.925963033500011079e-08, R42 ;  /* 0x32a57060592a7823 */ /* 0x000fe2000000002a */
[----:B------:R-:W-:Y:S01]  /*7700*/  FMUL R89, R18, R68 ;  /* 0x0000004412597220 */ /* 0x000fe20000400000 */
[----:B------:R-:W-:Y:S01]  /*7710*/  FFMA.SAT R18, R91, R160, 0.5 ;  /* 0x3f0000005b127423 */ /* 0x000fe200000020a0 */
[----:B------:R-:W-:Y:S03]  /*7720*/  MUFU.EX2 R70, R70 ;  /* 0x0000004600467308 */ /* 0x000fe60000000800 */
[----:B------:R-:W-:-:S04]  /*7730*/  FFMA.RM R18, R18, R78, 12582913 ;  /* 0x4b40000112127423 */ /* 0x000fc8000000404e */
[----:B------:R-:W-:Y:S01]  /*7740*/  FADD R68, R18, -12583039 ;  /* 0xcb40007f12447421 */ /* 0x000fe20000000000 */
[----:B------:R-:W0:Y:S03]  /*7750*/  MUFU.EX2 R42, R42 ;  /* 0x0000002a002a7308 */ /* 0x000e260000000800 */
[----:B------:R-:W-:-:S04]  /*7760*/  FFMA R68, R91, 1.4426950216293334961, -R68 ;  /* 0x3fb8aa3b5b447823 */ /* 0x000fc80000000844 */
[----:B------:R-:W-:Y:S01]  /*7770*/  FFMA R68, R91, 1.925963033500011079e-08, R68 ;  /* 0x32a570605b447823 */ /* 0x000fe20000000044 */
[----:B------:R-:W-:Y:S01]  /*7780*/  SHF.L.U32 R91, R44, 0x17, RZ ;  /* 0x000000172c5b7819 */ /* 0x000fe200000006ff */
[----:B------:R-:W-:-:S04]  /*7790*/  FFMA.RM R44, R90, R78, 12582913 ;  /* 0x4b4000015a2c7423 */ /* 0x000fc8000000404e */
[----:B------:R-:W-:Y:S01]  /*77a0*/  FMUL R90, R91, R88 ;  /* 0x000000585b5a7220 */ /* 0x000fe20000400000 */
[----:B------:R-:W-:Y:S02]  /*77b0*/  IMAD.SHL.U32 R91, R20, 0x800000, RZ ;  /* 0x00800000145b7824 */ /* 0x000fe400078e00ff */
[----:B------:R-:W-:Y:S01]  /*77c0*/  FFMA.SAT R20, R47, R160, 0.5 ;  /* 0x3f0000002f147423 */ /* 0x000fe200000020a0 */
[----:B------:R-:W-:Y:S01]  /*77d0*/  FADD R92, R44, -12583039 ;  /* 0xcb40007f2c5c7421 */ /* 0x000fe20000000000 */
[----:B0-----:R-:W-:Y:S01]  /*77e0*/  FMUL R17, R17, R42 ;  /* 0x0000002a11117220 */ /* 0x001fe20000400000 */
[----:B------:R-:W-:Y:S01]  /*77f0*/  FMUL R91, R91, R86 ;  /* 0x000000565b5b7220 */ /* 0x000fe20000400000 */
[----:B------:R-:W-:Y:S01]  /*7800*/  FFMA.RM R20, R20, R78, 12582913 ;  /* 0x4b40000114147423 */ /* 0x000fe2000000404e */
[C---:B------:R-:W-:Y:S01]  /*7810*/  FFMA R92, R45.reuse, 1.4426950216293334961, -R92 ;  /* 0x3fb8aa3b2d5c7823 */ /* 0x040fe2000000085c */
[----:B------:R-:W-:Y:S01]  /*7820*/  MUFU.EX2 R68, R68 ;  /* 0x0000004400447308 */ /* 0x000fe20000000800 */
[----:B------:R-:W-:Y:S01]  /*7830*/  SHF.L.U32 R44, R44, 0x17, RZ ;  /* 0x000000172c2c7819 */ /* 0x000fe200000006ff */
[----:B------:R-:W-:Y:S01]  /*7840*/  FADD R86, R20, -12583039 ;  /* 0xcb40007f14567421 */ /* 0x000fe20000000000 */
[----:B------:R-:W-:Y:S01]  /*7850*/  FFMA R45, R45, 1.925963033500011079e-08, R92 ;  /* 0x32a570602d2d7823 */ /* 0x000fe2000000005c */
[----:B------:R-:W-:-:S02]  /*7860*/  SHF.L.U32 R92, R21, 0x17, RZ ;  /* 0x00000017155c7819 */ /* 0x000fc400000006ff */
[C---:B------:R-:W-:Y:S01]  /*7870*/  FFMA R86, R47.reuse, 1.4426950216293334961, -R86 ;  /* 0x3fb8aa3b2f567823 */ /* 0x040fe20000000856 */
[----:B------:R-:W-:Y:S02]  /*7880*/  SHF.L.U32 R20, R20, 0x17, RZ ;  /* 0x0000001714147819 */ /* 0x000fe400000006ff */
[----:B------:R-:W-:Y:S01]  /*7890*/  FMUL R92, R92, R46 ;  /* 0x0000002e5c5c7220 */ /* 0x000fe20000400000 */
[----:B------:R-:W-:Y:S01]  /*78a0*/  FFMA R47, R47, 1.925963033500011079e-08, R86 ;  /* 0x32a570602f2f7823 */ /* 0x000fe20000000056 */
[----:B------:R-:W-:Y:S01]  /*78b0*/  FFMA.SAT R86, R81, R160, 0.5 ;  /* 0x3f00000051567423 */ /* 0x000fe200000020a0 */
[----:B------:R-:W-:Y:S03]  /*78c0*/  MUFU.EX2 R45, R45 ;  /* 0x0000002d002d7308 */ /* 0x000fe60000000800 */
[----:B------:R-:W-:-:S04]  /*78d0*/  FFMA.RM R21, R86, R78, 12582913 ;  /* 0x4b40000156157423 */ /* 0x000fc8000000404e */
[C---:B------:R-:W-:Y:S01]  /*78e0*/  FADD R86, R21.reuse, -12583039 ;  /* 0xcb40007f15567421 */ /* 0x040fe20000000000 */
[----:B------:R-:W0:Y:S01]  /*78f0*/  MUFU.EX2 R47, R47 ;  /* 0x0000002f002f7308 */ /* 0x000e220000000800 */
[----:B------:R-:W-:Y:S02]  /*7900*/  SHF.L.U32 R21, R21, 0x17, RZ ;  /* 0x0000001715157819 */ /* 0x000fe400000006ff */
[----:B------:R-:W-:Y:S01]  /*7910*/  FFMA R46, R81, 1.4426950216293334961, -R86 ;  /* 0x3fb8aa3b512e7823 */ /* 0x000fe20000000856 */
[----:B------:R-:W-:-:S03]  /*7920*/  SHF.L.U32 R86, R48, 0x17, RZ ;  /* 0x0000001730567819 */ /* 0x000fc600000006ff */
[----:B------:R-:W-:Y:S01]  /*7930*/  FFMA R46, R81, 1.925963033500011079e-08, R46 ;  /* 0x32a57060512e7823 */ /* 0x000fe2000000002e */
[----:B------:R-:W-:Y:S01]  /*7940*/  FMUL R81, R22, R80 ;  /* 0x0000005016517220 */ /* 0x000fe20000400000 */
[----:B------:R-:W-:Y:S01]  /*7950*/  FFMA.SAT R22, R72, R160, 0.5 ;  /* 0x3f00000048167423 */ /* 0x000fe200000020a0 */
[----:B------:R-:W-:-:S03]  /*7960*/  FMUL R86, R86, R74 ;  /* 0x0000004a56567220 */ /* 0x000fc60000400000 */
[----:B------:R-:W-:Y:S01]  /*7970*/  FFMA.RM R22, R22, R78, 12582913 ;  /* 0x4b40000116167423 */ /* 0x000fe2000000404e */
[----:B------:R-:W1:Y:S03]  /*7980*/  MUFU.EX2 R46, R46 ;  /* 0x0000002e002e7308 */ /* 0x000e660000000800 */
[----:B------:R-:W-:Y:S01]  /*7990*/  FADD R80, R22, -12583039 ;  /* 0xcb40007f16507421 */ /* 0x000fe20000000000 */
[----:B0-----:R-:W-:Y:S01]  /*79a0*/  FMUL R20, R20, R47 ;  /* 0x0000002f14147220 */ /* 0x001fe20000400000 */
[----:B------:R-:W-:Y:S02]  /*79b0*/  FFMA.SAT R47, R73, R160, 0.5 ;  /* 0x3f000000492f7423 */ /* 0x000fe400000020a0 */
[----:B------:R-:W-:-:S04]  /*79c0*/  FFMA R80, R72, 1.4426950216293334961, -R80 ;  /* 0x3fb8aa3b48507823 */ /* 0x000fc80000000850 */
[----:B------:R-:W-:Y:S01]  /*79d0*/  FFMA R72, R72, 1.925963033500011079e-08, R80 ;  /* 0x32a5706048487823 */ /* 0x000fe20000000050 */
[----:B------:R-:W-:-:S04]  /*79e0*/  FFMA.SAT R80, R87, R160, 0.5 ;  /* 0x3f00000057507423 */ /* 0x000fc800000020a0 */
[----:B------:R-:W-:Y:S01]  /*79f0*/  FFMA.RM R48, R80, R78, 12582913 ;  /* 0x4b40000150307423 */ /* 0x000fe2000000404e */
[----:B-1----:R-:W-:Y:S01]  /*7a00*/  FMUL R21, R21, R46 ;  /* 0x0000002e15157220 */ /* 0x002fe20000400000 */
[----:B------:R-:W-:Y:S01]  /*7a10*/  MUFU.EX2 R72, R72 ;  /* 0x0000004800487308 */ /* 0x000fe20000000800 */
[----:B------:R-:W-:Y:S01]  /*7a20*/  FFMA.RM R46, R47, R78, 12582913 ;  /* 0x4b4000012f2e7423 */ /* 0x000fe2000000404e */
[----:B------:R-:W-:Y:S01]  /*7a30*/  FADD R80, R48, -12583039 ;  /* 0xcb40007f30507421 */ /* 0x000fe20000000000 */
[----:B------:R-:W-:-:S03]  /*7a40*/  FFMA.SAT R47, R23, R160, 0.5 ;  /* 0x3f000000172f7423 */ /* 0x000fc600000020a0 */
[----:B------:R-:W-:Y:S01]  /*7a50*/  FFMA R80, R87, 1.4426950216293334961, -R80 ;  /* 0x3fb8aa3b57507823 */ /* 0x000fe20000000850 */
[----:B------:R-:W-:-:S03]  /*7a60*/  FFMA.RM R47, R47, R78, 12582913 ;  /* 0x4b4000012f2f7423 */ /* 0x000fc6000000404e */
[----:B------:R-:W-:Y:S01]  /*7a70*/  FFMA R112, R87, 1.925963033500011079e-08, R80 ;  /* 0x32a5706057707823 */ /* 0x000fe20000000050 */
[----:B------:R-:W-:Y:S01]  /*7a80*/  FMUL R87, R24, R50 ;  /* 0x0000003218577220 */ /* 0x000fe20000400000 */
[----:B------:R-:W-:-:S04]  /*7a90*/  FFMA.SAT R24, R165, R160, 0.5 ;  /* 0x3f000000a5187423 */ /* 0x000fc800000020a0 */
[----:B------:R-:W-:Y:S01]  /*7aa0*/  FFMA.RM R24, R24, R78, 12582913 ;  /* 0x4b40000118187423 */ /* 0x000fe2000000404e */
[----:B------:R-:W-:Y:S03]  /*7ab0*/  MUFU.EX2 R112, R112 ;  /* 0x0000007000707308 */ /* 0x000fe60000000800 */
[----:B------:R-:W-:-:S04]  /*7ac0*/  FADD R50, R24, -12583039 ;  /* 0xcb40007f18327421 */ /* 0x000fc80000000000 */
[----:B------:R-:W-:-:S04]  /*7ad0*/  FFMA R50, R165, 1.4426950216293334961, -R50 ;  /* 0x3fb8aa3ba5327823 */ /* 0x000fc80000000832 */
[----:B------:R-:W-:Y:S01]  /*7ae0*/  FFMA R74, R165, 1.925963033500011079e-08, R50 ;  /* 0x32a57060a54a7823 */ /* 0x000fe20000000032 */
[----:B------:R-:W-:Y:S01]  /*7af0*/  FFMA.SAT R50, R163, R160, 0.5 ;  /* 0x3f000000a3327423 */ /* 0x000fe200000020a0 */
[----:B------:R-:W-:-:S03]  /*7b00*/  SHF.L.U32 R165, R26, 0x17, RZ ;  /* 0x000000171aa57819 */ /* 0x000fc600000006ff */
[----:B------:R-:W-:Y:S01]  /*7b10*/  FFMA.RM R50, R50, R78, 12582913 ;  /* 0x4b40000132327423 */ /* 0x000fe2000000404e */
[----:B------:R-:W-:Y:S01]  /*7b20*/  MUFU.EX2 R74, R74 ;  /* 0x0000004a004a7308 */ /* 0x000fe20000000800 */
[----:B------:R-:W-:Y:S01]  /*7b30*/  FMUL R88, R165, R76 ;  /* 0x0000004ca5587220 */ /* 0x000fe20000400000 */
[----:B------:R-:W-:Y:S01]  /*7b40*/  SHF.L.U32 R165, R0, 0x17, RZ ;  /* 0x0000001700a57819 */ /* 0x000fe200000006ff */
[----:B------:R-:W-:-:S04]  /*7b50*/  FADD R26, R50, -12583039 ;  /* 0xcb40007f321a7421 */ /* 0x000fc80000000000 */
[----:B------:R-:W-:Y:S01]  /*7b60*/  FFMA R26, R163, 1.4426950216293334961, -R26 ;  /* 0x3fb8aa3ba31a7823 */ /* 0x000fe2000000081a */
[----:B------:R-:W-:-:S03]  /*7b70*/  FMUL R0, R165, R52 ;  /* 0x00000034a5007220 */ /* 0x000fc60000400000 */
[----:B------:R-:W-:Y:S01]  /*7b80*/  FFMA R80, R163, 1.925963033500011079e-08, R26 ;  /* 0x32a57060a3507823 */ /* 0x000fe2000000001a */
[----:B------:R-:W-:-:S04]  /*7b90*/  FFMA.SAT R163, R29, R160, 0.5 ;  /* 0x3f0000001da37423 */ /* 0x000fc800000020a0 */
[----:B------:R-:W-:Y:S01]  /*7ba0*/  FFMA.RM R26, R163, R78, 12582913 ;  /* 0x4b400001a31a7423 */ /* 0x000fe2000000404e */
[----:B------:R-:W-:Y:S01]  /*7bb0*/  FFMA.SAT R163, R53, R160, 0.5 ;  /* 0x3f00000035a37423 */ /* 0x000fe200000020a0 */
[----:B------:R-:W-:Y:S02]  /*7bc0*/  MUFU.EX2 R80, R80 ;  /* 0x0000005000507308 */ /* 0x000fe40000000800 */
[----:B------:R-:W-:-:S04]  /*7bd0*/  FADD R52, R26, -12583039 ;  /* 0xcb40007f1a347421 */ /* 0x000fc80000000000 */
[----:B------:R-:W-:-:S04]  /*7be0*/  FFMA R52, R29, 1.4426950216293334961, -R52 ;  /* 0x3fb8aa3b1d347823 */ /* 0x000fc80000000834 */
[----:B------:R-:W-:Y:S01]  /*7bf0*/  FFMA R76, R29, 1.925963033500011079e-08, R52 ;  /* 0x32a570601d4c7823 */ /* 0x000fe20000000034 */
[----:B------:R-:W-:Y:S02]  /*7c00*/  IMAD.SHL.U32 R29, R2, 0x800000, RZ ;  /* 0x00800000021d7824 */ /* 0x000fe400078e00ff */
[----:B------:R-:W-:Y:S01]  /*7c10*/  FFMA.RM R52, R163, R78, 12582913 ;  /* 0x4b400001a3347423 */ /* 0x000fe2000000404e */
[----:B------:R-:W-:Y:S01]  /*7c20*/  SHF.L.U32 R163, R4, 0x17, RZ ;  /* 0x0000001704a37819 */ /* 0x000fe200000006ff */
[----:B------:R-:W-:Y:S01]  /*7c30*/  FMUL R2, R29, R158 ;  /* 0x0000009e1d027220 */ /* 0x000fe20000400000 */
[----:B------:R-:W-:Y:S01]  /*7c40*/  FFMA.SAT R29, R127, R160, 0.5 ;  /* 0x3f0000007f1d7423 */ /* 0x000fe200000020a0 */
[----:B------:R-:W-:Y:S02]  /*7c50*/  FADD R162, R52, -12583039 ;  /* 0xcb40007f34a27421 */ /* 0x000fe40000000000 */
[----:B------:R-:W-:Y:S01]  /*7c60*/  FMUL R4, R163, R54 ;  /* 0x00000036a3047220 */ /* 0x000fe20000400000 */
[----:B------:R-:W-:Y:S01]  /*7c70*/  FFMA.SAT R163, R161, R160, 0.5 ;  /* 0x3f000000a1a37423 */ /* 0x000fe200000020a0 */
[----:B------:R-:W-:Y:S01]  /*7c80*/  FFMA.RM R28, R29, R78, 12582913 ;  /* 0x4b4000011d1c7423 */ /* 0x000fe2000000404e */
[----:B------:R-:W-:Y:S01]  /*7c90*/  FFMA.SAT R29, R5, R160, 0.5 ;  /* 0x3f000000051d7423 */ /* 0x000fe200000020a0 */
[----:B------:R-:W-:Y:S01]  /*7ca0*/  FFMA R162, R53, 1.4426950216293334961, -R162 ;  /* 0x3fb8aa3b35a27823 */ /* 0x000fe200000008a2 */
[----:B------:R-:W-:Y:S01]  /*7cb0*/  MUFU.EX2 R76, R76 ;  /* 0x0000004c004c7308 */ /* 0x000fe20000000800 */
[----:B------:R-:W-:Y:S01]  /*7cc0*/  FADD R158, R28, -12583039 ;  /* 0xcb40007f1c9e7421 */ /* 0x000fe20000000000 */
[----:B------:R-:W-:Y:S01]  /*7cd0*/  FFMA.RM R29, R29, R78, 12582913 ;  /* 0x4b4000011d1d7423 */ /* 0x000fe2000000404e */
[----:B------:R-:W-:Y:S01]  /*7ce0*/  FFMA R53, R53, 1.925963033500011079e-08, R162 ;  /* 0x32a5706035357823 */ /* 0x000fe200000000a2 */
[----:B------:R-:W-:Y:S01]  /*7cf0*/  SHF.L.U32 R52, R52, 0x17, RZ ;  /* 0x0000001734347819 */ /* 0x000fe200000006ff */
[----:B------:R-:W-:Y:S01]  /*7d00*/  FFMA R158, R127, 1.4426950216293334961, -R158 ;  /* 0x3fb8aa3b7f9e7823 */ /* 0x000fe2000000089e */
[----:B------:R-:W-:-:S03]  /*7d10*/  SHF.L.U32 R28, R28, 0x17, RZ ;  /* 0x000000171c1c7819 */ /* 0x000fc600000006ff */
[----:B------:R-:W-:Y:S01]  /*7d20*/  FFMA R127, R127, 1.925963033500011079e-08, R158 ;  /* 0x32a570607f7f7823 */ /* 0x000fe2000000009e */
[C---:B------:R-:W-:Y:S01]  /*7d30*/  FADD R158, R29.reuse, -12583039 ;  /* 0xcb40007f1d9e7421 */ /* 0x040fe20000000000 */
[----:B------:R-:W-:Y:S01]  /*7d40*/  MUFU.EX2 R53, R53 ;  /* 0x0000003500357308 */ /* 0x000fe20000000800 */
[----:B------:R-:W-:Y:S02]  /*7d50*/  SHF.L.U32 R29, R29, 0x17, RZ ;  /* 0x000000171d1d7819 */ /* 0x000fe400000006ff */
[----:B------:R-:W-:-:S04]  /*7d60*/  FFMA R54, R5, 1.4426950216293334961, -R158 ;  /* 0x3fb8aa3b05367823 */ /* 0x000fc8000000089e */
[----:B------:R-:W-:Y:S01]  /*7d70*/  FFMA R54, R5, 1.925963033500011079e-08, R54 ;  /* 0x32a5706005367823 */ /* 0x000fe20000000036 */
[----:B------:R-:W-:Y:S01]  /*7d80*/  FMUL R5, R30, R31 ;  /* 0x0000001f1e057220 */ /* 0x000fe20000400000 */
[----:B------:R-:W-:Y:S01]  /*7d90*/  FFMA.RM R30, R163, R78, 12582913 ;  /* 0x4b400001a31e7423 */ /* 0x000fe2000000404e */
[----:B------:R-:W-:Y:S01]  /*7da0*/  FFMA.SAT R31, R7, R160, 0.5 ;  /* 0x3f000000071f7423 */ /* 0x000fe200000020a0 */
[----:B------:R-:W-:Y:S01]  /*7db0*/  SHF.L.U32 R163, R6, 0x17, RZ ;  /* 0x0000001706a37819 */ /* 0x000fe200000006ff */
[----:B------:R-:W0:Y:S01]  /*7dc0*/  MUFU.EX2 R127, R127 ;  /* 0x0000007f007f7308 */ /* 0x000e220000000800 */
[C---:B------:R-:W-:Y:S01]  /*7dd0*/  FADD R158, R30.reuse, -12583039 ;  /* 0xcb40007f1e9e7421 */ /* 0x040fe20000000000 */
[----:B------:R-:W-:Y:S01]  /*7de0*/  FFMA.RM R31, R31, R78, 12582913 ;  /* 0x4b4000011f1f7423 */ /* 0x000fe2000000404e */
[----:B------:R-:W-:Y:S02]  /*7df0*/  IMAD.SHL.U32 R30, R30, 0x800000, RZ ;  /* 0x008000001e1e7824 */ /* 0x000fe400078e00ff */
[----:B------:R-:W-:Y:S01]  /*7e00*/  FMUL R6, R163, R56 ;  /* 0x00000038a3067220 */ /* 0x000fe20000400000 */
[----:B------:R-:W-:Y:S01]  /*7e10*/  FFMA R158, R161, 1.4426950216293334961, -R158 ;  /* 0x3fb8aa3ba19e7823 */ /* 0x000fe2000000089e */
[----:B------:R-:W-:Y:S01]  /*7e20*/  FFMA.SAT R163, R59, R160, 0.5 ;  /* 0x3f0000003ba37423 */ /* 0x000fe200000020a0 */
[----:B------:R-:W1:Y:S02]  /*7e30*/  MUFU.EX2 R54, R54 ;  /* 0x0000003600367308 */ /* 0x000e640000000800 */
[----:B------:R-:W-:Y:S01]  /*7e40*/  FFMA R161, R161, 1.925963033500011079e-08, R158 ;  /* 0x32a57060a1a17823 */ /* 0x000fe2000000009e */
[C---:B------:R-:W-:Y:S01]  /*7e50*/  FADD R158, R31.reuse, -12583039 ;  /* 0xcb40007f1f9e7421 */ /* 0x040fe20000000000 */
[----:B------:R-:W-:-:S03]  /*7e60*/  SHF.L.U32 R31, R31, 0x17, RZ ;  /* 0x000000171f1f7819 */ /* 0x000fc600000006ff */
[C---:B------:R-:W-:Y:S01]  /*7e70*/  FFMA R56, R7.reuse, 1.4426950216293334961, -R158 ;  /* 0x3fb8aa3b07387823 */ /* 0x040fe2000000089e */
[----:B------:R-:W2:Y:S01]  /*7e80*/  MUFU.EX2 R161, R161 ;  /* 0x000000a100a17308 */ /* 0x000ea20000000800 */
[----:B0-----:R-:W-:Y:S02]  /*7e90*/  FMUL R28, R28, R127 ;  /* 0x0000007f1c1c7220 */ /* 0x001fe40000400000 */
[----:B------:R-:W-:Y:S01]  /*7ea0*/  FFMA R56, R7, 1.925963033500011079e-08, R56 ;  /* 0x32a5706007387823 */ /* 0x000fe20000000038 */
[----:B------:R-:W-:Y:S01]  /*7eb0*/  FMUL R7, R32, R33 ;  /* 0x0000002120077220 */ /* 0x000fe20000400000 */
[----:B------:R-:W-:Y:S01]  /*7ec0*/  FFMA.RM R32, R163, R78, 12582913 ;  /* 0x4b400001a3207423 */ /* 0x000fe2000000404e */
[-C--:B------:R-:W-:Y:S01]  /*7ed0*/  FFMA.SAT R33, R9, R160.reuse, 0.5 ;  /* 0x3f00000009217423 */ /* 0x080fe200000020a0 */
[----:B------:R-:W-:Y:S01]  /*7ee0*/  SHF.L.U32 R163, R8, 0x17, RZ ;  /* 0x0000001708a37819 */ /* 0x000fe200000006ff */
[----:B------:R-:W-:Y:S01]  /*7ef0*/  FFMA.SAT R127, R55, R160, 0.5 ;  /* 0x3f000000377f7423 */ /* 0x000fe200000020a0 */
[C---:B------:R-:W-:Y:S01]  /*7f00*/  FADD R158, R32.reuse, -12583039 ;  /* 0xcb40007f209e7421 */ /* 0x040fe20000000000 */
[----:B------:R-:W-:Y:S01]  /*7f10*/  FFMA.RM R33, R33, R78, 12582913 ;  /* 0x4b40000121217423 */ /* 0x000fe2000000404e */
[----:B------:R-:W0:Y:S01]  /*7f20*/  MUFU.EX2 R56, R56 ;  /* 0x0000003800387308 */ /* 0x000e220000000800 */
[----:B------:R-:W-:Y:S01]  /*7f30*/  FMUL R8, R163, R58 ;  /* 0x0000003aa3087220 */ /* 0x000fe20000400000 */
[----:B------:R-:W-:Y:S01]  /*7f40*/  FFMA R158, R59, 1.4426950216293334961, -R158 ;  /* 0x3fb8aa3b3b9e7823 */ /* 0x000fe2000000089e */
[----:B------:R-:W-:Y:S01]  /*7f50*/  FFMA.SAT R163, R61, R160, 0.5 ;  /* 0x3f0000003da37423 */ /* 0x000fe200000020a0 */
[----:B-1----:R-:W-:Y:S01]  /*7f60*/  FMUL R29, R29, R54 ;  /* 0x000000361d1d7220 */ /* 0x002fe20000400000 */
[-C--:B------:R-:W-:Y:S01]  /*7f70*/  FFMA.RM R127, R127, R78.reuse, 12582913 ;  /* 0x4b4000017f7f7423 */ /* 0x080fe2000000404e */
[----:B------:R-:W-:Y:S01]  /*7f80*/  FFMA R59, R59, 1.925963033500011079e-08, R158 ;  /* 0x32a570603b3b7823 */ /* 0x000fe2000000009e */
[C---:B------:R-:W-:Y:S01]  /*7f90*/  FADD R158, R33.reuse, -12583039 ;  /* 0xcb40007f219e7421 */ /* 0x040fe20000000000 */
[----:B------:R-:W-:Y:S01]  /*7fa0*/  SHF.L.U32 R32, R32, 0x17, RZ ;  /* 0x0000001720207819 */ /* 0x000fe200000006ff */
[----:B--2---:R-:W-:Y:S01]  /*7fb0*/  FMUL R30, R30, R161 ;  /* 0x000000a11e1e7220 */ /* 0x004fe20000400000 */
[----:B------:R-:W-:Y:S01]  /*7fc0*/  SHF.L.U32 R33, R33, 0x17, RZ ;  /* 0x0000001721217819 */ /* 0x000fe200000006ff */
[C---:B------:R-:W-:Y:S01]  /*7fd0*/  FFMA R58, R9.reuse, 1.4426950216293334961, -R158 ;  /* 0x3fb8aa3b093a7823 */ /* 0x040fe2000000089e */
[----:B------:R-:W1:Y:S03]  /*7fe0*/  MUFU.EX2 R59, R59 ;  /* 0x0000003b003b7308 */ /* 0x000e660000000800 */
[----:B------:R-:W-:Y:S01]  /*7ff0*/  FFMA R58, R9, 1.925963033500011079e-08, R58 ;  /* 0x32a57060093a7823 */ /* 0x000fe2000000003a */
[----:B------:R-:W-:Y:S01]  /*8000*/  FMUL R9, R34, R35 ;  /* 0x0000002322097220 */ /* 0x000fe20000400000 */
[----:B------:R-:W-:Y:S01]  /*8010*/  FFMA.RM R34, R163, R78, 12582913 ;  /* 0x4b400001a3227423 */ /* 0x000fe2000000404e */
[----:B------:R-:W-:Y:S01]  /*8020*/  FFMA.SAT R35, R11, R160, 0.5 ;  /* 0x3f0000000b237423 */ /* 0x000fe200000020a0 */
[----:B------:R-:W-:Y:S01]  /*8030*/  SHF.L.U32 R163, R10, 0x17, RZ ;  /* 0x000000170aa37819 */ /* 0x000fe200000006ff */
[----:B0-----:R-:W-:Y:S01]  /*8040*/  FMUL R31, R31, R56 ;  /* 0x000000381f1f7220 */ /* 0x001fe20000400000 */
[C---:B------:R-:W-:Y:S01]  /*8050*/  FADD R158, R34.reuse, -12583039 ;  /* 0xcb40007f229e7421 */ /* 0x040fe20000000000 */
[----:B------:R-:W-:Y:S01]  /*8060*/  FFMA.RM R35, R35, R78, 12582913 ;  /* 0x4b40000123237423 */ /* 0x000fe2000000404e */
[----:B------:R-:W0:Y:S01]  /*8070*/  MUFU.EX2 R58, R58 ;  /* 0x0000003a003a7308 */ /* 0x000e220000000800 */
[----:B------:R-:W-:Y:S01]  /*8080*/  FMUL R10, R163, R60 ;  /* 0x0000003ca30a7220 */ /* 0x000fe20000400000 */
[----:B------:R-:W-:Y:S01]  /*8090*/  FFMA R158, R61, 1.4426950216293334961, -R158 ;  /* 0x3fb8aa3b3d9e7823 */ /* 0x000fe2000000089e */
[----:B------:R-:W-:Y:S01]  /*80a0*/  FFMA.SAT R163, R63, R160, 0.5 ;  /* 0x3f0000003fa37423 */ /* 0x000fe200000020a0 */
[----:B------:R-:W-:-:S02]  /*80b0*/  SHF.L.U32 R34, R34, 0x17, RZ ;  /* 0x0000001722227819 */ /* 0x000fc400000006ff */
[----:B------:R-:W-:Y:S01]  /*80c0*/  FFMA R61, R61, 1.925963033500011079e-08, R158 ;  /* 0x32a570603d3d7823 */ /* 0x000fe2000000009e */
[----:B------:R-:W-:Y:S01]  /*80d0*/  FADD R158, R35, -12583039 ;  /* 0xcb40007f239e7421 */ /* 0x000fe20000000000 */
[----:B-1----:R-:W-:Y:S01]  /*80e0*/  FMUL R32, R32, R59 ;  /* 0x0000003b20207220 */ /* 0x002fe20000400000 */
[----:B------:R-:W-:Y:S01]  /*80f0*/  FFMA.SAT R59, R151, R160, 0.5 ;  /* 0x3f000000973b7423 */ /* 0x000fe200000020a0 */
        /* <DEDUP_REMOVED lines=9> */
[----:B------:R-:W-:Y:S01]  /*8190*/  FADD R158, R36, -12583039 ;  /* 0xcb40007f249e7421 */ /* 0x000fe20000000000 */
[-C--:B------:R-:W-:Y:S01]  /*81a0*/  FFMA.RM R37, R37, R78.reuse, 12582913 ;  /* 0x4b40000125257423 */ /* 0x080fe2000000404e */
[----:B------:R-:W-:Y:S01]  /*81b0*/  FFMA.RM R58, R59, R78, 12582913 ;  /* 0x4b4000013b3a7423 */ /* 0x000fe2000000404e */
[----:B------:R-:W-:Y:S01]  /*81c0*/  FMUL R12, R163, R62 ;  /* 0x0000003ea30c7220 */ /* 0x000fe20000400000 */
[----:B------:R-:W-:Y:S01]  /*81d0*/  FFMA R158, R63, 1.4426950216293334961, -R158 ;  /* 0x3fb8aa3b3f9e7823 */ /* 0x000fe2000000089e */
[----:B------:R-:W-:Y:S01]  /*81e0*/  SHF.L.U32 R163, R38, 0x17, RZ ;  /* 0x0000001726a37819 */ /* 0x000fe200000006ff */
[----:B------:R-:W0:Y:S01]  /*81f0*/  MUFU.EX2 R60, R60 ;  /* 0x0000003c003c7308 */ /* 0x000e220000000800 */
[----:B------:R-:W-:Y:S01]  /*8200*/  FFMA.SAT R59, R147, R160, 0.5 ;  /* 0x3f000000933b7423 */ /* 0x000fe200000020a0 */
[----:B------:R-:W-:Y:S01]  /*8210*/  FFMA R63, R63, 1.925963033500011079e-08, R158 ;  /* 0x32a570603f3f7823 */ /* 0x000fe2000000009e */
[----:B------:R-:W-:Y:S01]  /*8220*/  FADD R158, R37, -12583039 ;  /* 0xcb40007f259e7421 */ /* 0x000fe20000000000 */
[----:B-1----:R-:W-:Y:S01]  /*8230*/  FMUL R34, R34, R61 ;  /* 0x0000003d22227220 */ /* 0x002fe20000400000 */
[----:B------:R-:W-:Y:S01]  /*8240*/  FFMA.RM R59, R59, R78, 12582913 ;  /* 0x4b4000013b3b7423 */ /* 0x000fe2000000404e */
[----:B------:R-:W-:Y:S01]  /*8250*/  FFMA.SAT R61, R143, R160, 0.5 ;  /* 0x3f0000008f3d7423 */ /* 0x000fe200000020a0 */
[----:B------:R-:W-:Y:S01]  /*8260*/  FFMA R62, R13, 1.4426950216293334961, -R158 ;  /* 0x3fb8aa3b0d3e7823 */ /* 0x000fe2000000089e */
[----:B------:R-:W1:Y:S01]  /*8270*/  MUFU.EX2 R63, R63 ;  /* 0x0000003f003f7308 */ /* 0x000e620000000800 */
[----:B------:R-:W-:Y:S01]  /*8280*/  SHF.L.U32 R36, R36, 0x17, RZ ;  /* 0x0000001724247819 */ /* 0x000fe200000006ff */
[----:B------:R-:W-:-:S02]  /*8290*/  IMAD.SHL.U32 R37, R37, 0x800000, RZ ;  /* 0x0080000025257824 */ /* 0x000fc400078e00ff */
[----:B------:R-:W-:Y:S01]  /*82a0*/  FFMA R62, R13, 1.925963033500011079e-08, R62 ;  /* 0x32a570600d3e7823 */ /* 0x000fe2000000003e */
[----:B------:R-:W-:Y:S01]  /*82b0*/  FMUL R13, R163, R156 ;  /* 0x0000009ca30d7220 */ /* 0x000fe20000400000 */
[----:B------:R-:W-:-:S04]  /*82c0*/  FFMA.SAT R163, R39, R160, 0.5 ;  /* 0x3f00000027a37423 */ /* 0x000fc800000020a0 */
[----:B------:R-:W-:Y:S01]  /*82d0*/  FFMA.RM R38, R163, R78, 12582913 ;  /* 0x4b400001a3267423 */ /* 0x000fe2000000404e */
[----:B------:R-:W-:Y:S01]  /*82e0*/  SHF.L.U32 R163, R14, 0x17, RZ ;  /* 0x000000170ea37819 */ /* 0x000fe200000006ff */
[----:B0-----:R-:W-:Y:S01]  /*82f0*/  FMUL R35, R35, R60 ;  /* 0x0000003c23237220 */ /* 0x001fe20000400000 */
[----:B------:R-:W-:Y:S01]  /*8300*/  FFMA.RM R60, R61, R78, 12582913 ;  /* 0x4b4000013d3c7423 */ /* 0x000fe2000000404e */
[----:B------:R-:W-:Y:S01]  /*8310*/  FADD R156, R38, -12583039 ;  /* 0xcb40007f269c7421 */ /* 0x000fe20000000000 */
[----:B------:R-:W0:Y:S01]  /*8320*/  MUFU.EX2 R62, R62 ;  /* 0x0000003e003e7308 */ /* 0x000e220000000800 */
[----:B------:R-:W-:Y:S01]  /*8330*/  FMUL R14, R163, R64 ;  /* 0x00000040a30e7220 */ /* 0x000fe20000400000 */
[----:B------:R-:W-:Y:S01]  /*8340*/  SHF.L.U32 R163, R40, 0x17, RZ ;  /* 0x0000001728a37819 */ /* 0x000fe200000006ff */
[----:B------:R-:W-:Y:S01]  /*8350*/  FFMA R156, R39, 1.4426950216293334961, -R156 ;  /* 0x3fb8aa3b279c7823 */ /* 0x000fe2000000089c */
[-C--:B------:R-:W-:Y:S01]  /*8360*/  FFMA.SAT R61, R159, R160.reuse, 0.5 ;  /* 0x3f0000009f3d7423 */ /* 0x080fe200000020a0 */
[----:B------:R-:W-:Y:S01]  /*8370*/  SHF.L.U32 R161, R38, 0x17, RZ ;  /* 0x0000001726a17819 */ /* 0x000fe200000006ff */
[----:B-1----:R-:W-:Y:S01]  /*8380*/  FMUL R36, R36, R63 ;  /* 0x0000003f24247220 */ /* 0x002fe20000400000 */
[----:B------:R-:W-:Y:S01]  /*8390*/  FFMA R158, R39, 1.925963033500011079e-08, R156 ;  /* 0x32a57060279e7823 */ /* 0x000fe2000000009c */
[----:B------:R-:W-:Y:S01]  /*83a0*/  FFMA.SAT R39, R15, R160, 0.5 ;  /* 0x3f0000000f277423 */ /* 0x000fe200000020a0 */
[----:B------:R-:W-:Y:S01]  /*83b0*/  FFMA.RM R61, R61, R78, 12582913 ;  /* 0x4b4000013d3d7423 */ /* 0x000fe2000000404e */
[----:B------:R-:W-:-:S02]  /*83c0*/  FFMA.SAT R63, R135, R160, 0.5 ;  /* 0x3f000000873f7423 */ /* 0x000fc400000020a0 */
[----:B------:R-:W-:Y:S01]  /*83d0*/  FFMA.RM R39, R39, R78, 12582913 ;  /* 0x4b40000127277423 */ /* 0x000fe2000000404e */
[----:B------:R-:W1:Y:S03]  /*83e0*/  MUFU.EX2 R158, R158 ;  /* 0x0000009e009e7308 */ /* 0x000e660000000800 */
[C---:B------:R-:W-:Y:S01]  /*83f0*/  FADD R156, R39.reuse, -12583039 ;  /* 0xcb40007f279c7421 */ /* 0x040fe20000000000 */
[----:B------:R-:W-:Y:S01]  /*8400*/  SHF.L.U32 R39, R39, 0x17, RZ ;  /* 0x0000001727277819 */ /* 0x000fe200000006ff */
[----:B0-----:R-:W-:Y:S01]  /*8410*/  FMUL R37, R37, R62 ;  /* 0x0000003e25257220 */ /* 0x001fe20000400000 */
[----:B------:R-:W-:Y:S01]  /*8420*/  FFMA.RM R62, R63, R78, 12582913 ;  /* 0x4b4000013f3e7423 */ /* 0x000fe2000000404e */
[----:B------:R-:W-:Y:S01]  /*8430*/  FFMA R64, R15, 1.4426950216293334961, -R156 ;  /* 0x3fb8aa3b0f407823 */ /* 0x000fe2000000089c */
[----:B------:R-:W-:-:S03]  /*8440*/  FFMA.SAT R63, R131, R160, 0.5 ;  /* 0x3f000000833f7423 */ /* 0x000fc600000020a0 */
[----:B------:R-:W-:Y:S01]  /*8450*/  FFMA R64, R15, 1.925963033500011079e-08, R64 ;  /* 0x32a570600f407823 */ /* 0x000fe20000000040 */
[----:B------:R-:W-:Y:S01]  /*8460*/  FMUL R15, R163, R66 ;  /* 0x00000042a30f7220 */ /* 0x000fe20000400000 */
[----:B------:R-:W-:Y:S01]  /*8470*/  FFMA.SAT R163, R139, R160, 0.5 ;  /* 0x3f0000008ba37423 */ /* 0x000fe200000020a0 */
[----:B------:R-:W-:-:S03]  /*8480*/  FFMA.RM R63, R63, R78, 12582913 ;  /* 0x4b4000013f3f7423 */ /* 0x000fc6000000404e */
[----:B------:R-:W-:Y:S01]  /*8490*/  FFMA.RM R40, R163, R78, 12582913 ;  /* 0x4b400001a3287423 */ /* 0x000fe2000000404e */
[----:B------:R-:W-:Y:S01]  /*84a0*/  FFMA.SAT R163, R67, R160, 0.5 ;  /* 0x3f00000043a37423 */ /* 0x000fe200000020a0 */
[----:B------:R-:W0:Y:S01]  /*84b0*/  MUFU.EX2 R64, R64 ;  /* 0x0000004000407308 */ /* 0x000e220000000800 */
[----:B-1----:R-:W-:Y:S01]  /*84c0*/  FMUL R38, R161, R158 ;  /* 0x0000009ea1267220 */ /* 0x002fe20000400000 */
[----:B------:R-:W-:Y:S01]  /*84d0*/  FADD R66, R40, -12583039 ;  /* 0xcb40007f28427421 */ /* 0x000fe20000000000 */
[----:B------:R-:W-:-:S03]  /*84e0*/  FFMA.SAT R161, R65, R160, 0.5 ;  /* 0x3f00000041a17423 */ /* 0x000fc600000020a0 */
[----:B------:R-:W-:-:S04]  /*84f0*/  FFMA R66, R139, 1.4426950216293334961, -R66 ;  /* 0x3fb8aa3b8b427823 */ /* 0x000fc80000000842 */
[----:B------:R-:W-:Y:S01]  /*8500*/  FFMA R156, R139, 1.925963033500011079e-08, R66 ;  /* 0x32a570608b9c7823 */ /* 0x000fe20000000042 */
[----:B------:R-:W-:Y:S02]  /*8510*/  IMAD.SHL.U32 R139, R16, 0x800000, RZ ;  /* 0x00800000108b7824 */ /* 0x000fe400078e00ff */
[----:B------:R-:W-:Y:S01]  /*8520*/  FFMA.RM R66, R163, R78, 12582913 ;  /* 0x4b400001a3427423 */ /* 0x000fe2000000404e */
[----:B------:R-:W-:Y:S01]  /*8530*/  FFMA.SAT R163, R125, R160, 0.5 ;  /* 0x3f0000007da37423 */ /* 0x000fe200000020a0 */
[----:B------:R-:W-:Y:S01]  /*8540*/  FMUL R16, R139, R70 ;  /* 0x000000468b107220 */ /* 0x000fe20000400000 */
[----:B------:R-:W-:Y:S01]  /*8550*/  FFMA.SAT R139, R43, R160, 0.5 ;  /* 0x3f0000002b8b7423 */ /* 0x000fe200000020a0 */
[----:B------:R-:W-:Y:S01]  /*8560*/  FADD R162, R66, -12583039 ;  /* 0xcb40007f42a27421 */ /* 0x000fe20000000000 */
[----:B0-----:R-:W-:Y:S01]  /*8570*/  FMUL R39, R39, R64 ;  /* 0x0000004027277220 */ /* 0x001fe20000400000 */
[-C--:B------:R-:W-:Y:S01]  /*8580*/  FFMA.RM R64, R161, R78.reuse, 12582913 ;  /* 0x4b400001a1407423 */ /* 0x080fe2000000404e */
[----:B------:R-:W-:Y:S01]  /*8590*/  FFMA.RM R42, R139, R78, 12582913 ;  /* 0x4b4000018b2a7423 */ /* 0x000fe2000000404e */
[C---:B------:R-:W-:Y:S01]  /*85a0*/  FFMA R162, R67.reuse, 1.4426950216293334961, -R162 ;  /* 0x3fb8aa3b43a27823 */ /* 0x040fe200000008a2 */
[----:B------:R-:W-:Y:S01]  /*85b0*/  SHF.L.U32 R139, R18, 0x17, RZ ;  /* 0x00000017128b7819 */ /* 0x000fe200000006ff */
[----:B------:R-:W-:Y:S01]  /*85c0*/  FADD R158, R64, -12583039 ;  /* 0xcb40007f409e7421 */ /* 0x000fe20000000000 */
[----:B------:R-:W-:Y:S01]  /*85d0*/  FADD R70, R42, -12583039 ;  /* 0xcb40007f2a467421 */ /* 0x000fe20000000000 */
[----:B------:R-:W-:Y:S01]  /*85e0*/  FFMA R67, R67, 1.925963033500011079e-08, R162 ;  /* 0x32a5706043437823 */ /* 0x000fe200000000a2 */
[----:B------:R-:W0:Y:S01]  /*85f0*/  MUFU.EX2 R156, R156 ;  /* 0x0000009c009c7308 */ /* 0x000e220000000800 */
[----:B------:R-:W-:Y:S01]  /*8600*/  FMUL R18, R139, R68 ;  /* 0x000000448b127220 */ /* 0x000fe20000400000 */
[----:B------:R-:W-:Y:S01]  /*8610*/  FFMA R70, R43, 1.4426950216293334961, -R70 ;  /* 0x3fb8aa3b2b467823 */ /* 0x000fe20000000846 */
[-C--:B------:R-:W-:Y:S01]  /*8620*/  FFMA.SAT R139, R71, R160.reuse, 0.5 ;  /* 0x3f000000478b7423 */ /* 0x080fe200000020a0 */
[----:B------:R-:W-:Y:S01]  /*8630*/  FFMA R158, R65, 1.4426950216293334961, -R158 ;  /* 0x3fb8aa3b419e7823 */ /* 0x000fe2000000089e */
[----:B------:R-:W-:Y:S01]  /*8640*/  SHF.L.U32 R161, R40, 0x17, RZ ;  /* 0x0000001728a17819 */ /* 0x000fe200000006ff */
[----:B------:R-:W-:Y:S01]  /*8650*/  FFMA R70, R43, 1.925963033500011079e-08, R70 ;  /* 0x32a570602b467823 */ /* 0x000fe20000000046 */
[-C--:B------:R-:W-:Y:S01]  /*8660*/  FFMA.SAT R43, R19, R160.reuse, 0.5 ;  /* 0x3f000000132b7423 */ /* 0x080fe200000020a0 */
[----:B------:R-:W-:Y:S01]  /*8670*/  FFMA R158, R65, 1.925963033500011079e-08, R158 ;  /* 0x32a57060419e7823 */ /* 0x000fe2000000009e */
[----:B------:R-:W-:Y:S01]  /*8680*/  MUFU.EX2 R67, R67 ;  /* 0x0000004300437308 */ /* 0x000fe20000000800 */
[----:B------:R-:W-:Y:S01]  /*8690*/  FFMA.SAT R65, R41, R160, 0.5 ;  /* 0x3f00000029417423 */ /* 0x000fe200000020a0 */
[----:B------:R-:W-:Y:S01]  /*86a0*/  FFMA.RM R43, R43, R78, 12582913 ;  /* 0x4b4000012b2b7423 */ /* 0x000fe2000000404e */
[----:B------:R-:W-:-:S02]  /*86b0*/  SHF.L.U32 R66, R66, 0x17, RZ ;  /* 0x0000001742427819 */ /* 0x000fc400000006ff */
[----:B------:R-:W-:Y:S01]  /*86c0*/  FFMA.RM R65, R65, R78, 12582913 ;  /* 0x4b40000141417423 */ /* 0x000fe2000000404e */
[C---:B------:R-:W-:Y:S01]  /*86d0*/  FADD R162, R43.reuse, -12583039 ;  /* 0xcb40007f2ba27421 */ /* 0x040fe20000000000 */
[----:B------:R-:W-:Y:S01]  /*86e0*/  SHF.L.U32 R43, R43, 0x17, RZ ;  /* 0x000000172b2b7819 */ /* 0x000fe200000006ff */
[----:B0-----:R-:W-:Y:S01]  /*86f0*/  FMUL R40, R161, R156 ;  /* 0x0000009ca1287220 */ /* 0x001fe20000400000 */
[----:B------:R-:W-:Y:S01]  /*8700*/  FFMA.SAT R161, R153, R160, 0.5 ;  /* 0x3f00000099a17423 */ /* 0x000fe200000020a0 */
[C---:B------:R-:W-:Y:S01]  /*8710*/  FFMA R68, R19.reuse, 1.4426950216293334961, -R162 ;  /* 0x3fb8aa3b13447823 */ /* 0x040fe200000008a2 */
[----:B------:R-:W-:Y:S01]  /*8720*/  MUFU.EX2 R70, R70 ;  /* 0x0000004600467308 */ /* 0x000fe20000000800 */
[----:B------:R-:W-:Y:S02]  /*8730*/  SHF.L.U32 R64, R64, 0x17, RZ ;  /* 0x0000001740407819 */ /* 0x000fe400000006ff */
[----:B------:R-:W-:Y:S01]  /*8740*/  FFMA R68, R19, 1.925963033500011079e-08, R68 ;  /* 0x32a5706013447823 */ /* 0x000fe20000000044 */
[----:B------:R-:W-:Y:S01]  /*8750*/  FMUL R19, R44, R45 ;  /* 0x0000002d2c137220 */ /* 0x000fe20000400000 */
[----:B------:R-:W-:Y:S01]  /*8760*/  FFMA.RM R44, R139, R78, 12582913 ;  /* 0x4b4000018b2c7423 */ /* 0x000fe2000000404e */
[----:B------:R-:W-:Y:S01]  /*8770*/  FFMA.SAT R45, R69, R160, 0.5 ;  /* 0x3f000000452d7423 */ /* 0x000fe200000020a0 */
[----:B------:R-:W-:-:S02]  /*8780*/  SHF.L.U32 R139, R22, 0x17, RZ ;  /* 0x00000017168b7819 */ /* 0x000fc400000006ff */
[----:B------:R-:W-:Y:S01]  /*8790*/  FADD R162, R44, -12583039 ;  /* 0xcb40007f2ca27421 */ /* 0x000fe20000000000 */
[----:B------:R-:W-:Y:S01]  /*87a0*/  FFMA.RM R45, R45, R78, 12582913 ;  /* 0x4b4000012d2d7423 */ /* 0x000fe2000000404e */
[----:B------:R-:W0:Y:S01]  /*87b0*/  MUFU.EX2 R68, R68 ;  /* 0x0000004400447308 */ /* 0x000e220000000800 */
[----:B------:R-:W-:Y:S01]  /*87c0*/  FMUL R22, R139, R72 ;  /* 0x000000488b167220 */ /* 0x000fe20000400000 */
[C---:B------:R-:W-:Y:S01]  /*87d0*/  FFMA R162, R71.reuse, 1.4426950216293334961, -R162 ;  /* 0x3fb8aa3b47a27823 */ /* 0x040fe200000008a2 */
[----:B------:R-:W-:Y:S02]  /*87e0*/  IMAD.SHL.U32 R139, R48, 0x800000, RZ ;  /* 0x00800000308b7824 */ /* 0x000fe400078e00ff */
[----:B------:R-:W-:Y:S02]  /*87f0*/  IMAD.SHL.U32 R44, R44, 0x800000, RZ ;  /* 0x008000002c2c7824 */ /* 0x000fe400078e00ff */
[----:B------:R-:W-:Y:S01]  /*8800*/  FFMA R71, R71, 1.925963033500011079e-08, R162 ;  /* 0x32a5706047477823 */ /* 0x000fe200000000a2 */
[----:B------:R-:W-:-:S04]  /*8810*/  FADD R162, R45, -12583039 ;  /* 0xcb40007f2da27421 */ /* 0x000fc80000000000 */
[C---:B------:R-:W-:Y:S01]  /*8820*/  FFMA R162, R69.reuse, 1.4426950216293334961, -R162 ;  /* 0x3fb8aa3b45a27823 */ /* 0x040fe200000008a2 */
[----:B------:R-:W1:Y:S03]  /*8830*/  MUFU.EX2 R71, R71 ;  /* 0x0000004700477308 */ /* 0x000e660000000800 */
[----:B------:R-:W-:Y:S01]  /*8840*/  FFMA R69, R69, 1.925963033500011079e-08, R162 ;  /* 0x32a5706045457823 */ /* 0x000fe200000000a2 */
[C---:B------:R-:W-:Y:S01]  /*8850*/  FADD R162, R46.reuse, -12583039 ;  /* 0xcb40007f2ea27421 */ /* 0x040fe20000000000 */
[----:B0-----:R-:W-:Y:S01]  /*8860*/  FMUL R43, R43, R68 ;  /* 0x000000442b2b7220 */ /* 0x001fe20000400000 */
[----:B------:R-:W-:Y:S02]  /*8870*/  SHF.L.U32 R46, R46, 0x17, RZ ;  /* 0x000000172e2e7819 */ /* 0x000fe400000006ff */
[C---:B------:R-:W-:Y:S01]  /*8880*/  FFMA R162, R73.reuse, 1.4426950216293334961, -R162 ;  /* 0x3fb8aa3b49a27823 */ /* 0x040fe200000008a2 */
[----:B------:R-:W-:Y:S03]  /*8890*/  MUFU.EX2 R69, R69 ;  /* 0x0000004500457308 */ /* 0x000fe60000000800 */
[----:B------:R-:W-:Y:S01]  /*88a0*/  FFMA R73, R73, 1.925963033500011079e-08, R162 ;  /* 0x32a5706049497823 */ /* 0x000fe200000000a2 */
[C---:B------:R-:W-:Y:S01]  /*88b0*/  FADD R162, R47.reuse, -12583039 ;  /* 0xcb40007f2fa27421 */ /* 0x040fe20000000000 */
[----:B------:R-:W-:-:S03]  /*88c0*/  SHF.L.U32 R47, R47, 0x17, RZ ;  /* 0x000000172f2f7819 */ /* 0x000fc600000006ff */
[----:B------:R-:W-:Y:S01]  /*88d0*/  FFMA R72, R23, 1.4426950216293334961, -R162 ;  /* 0x3fb8aa3b17487823 */ /* 0x000fe200000008a2 */
[----:B------:R-:W0:Y:S01]  /*88e0*/  MUFU.EX2 R73, R73 ;  /* 0x0000004900497308 */ /* 0x000e220000000800 */
[----:B-1----:R-:W-:Y:S01]  /*88f0*/  FMUL R44, R44, R71 ;  /* 0x000000472c2c7220 */ /* 0x002fe20000400000 */
[----:B------:R-:W-:Y:S01]  /*8900*/  FFMA.SAT R71, R137, R160, 0.5 ;  /* 0x3f00000089477423 */ /* 0x000fe200000020a0 */
[----:B------:R-:W-:Y:S01]  /*8910*/  FFMA R72, R23, 1.925963033500011079e-08, R72 ;  /* 0x32a5706017487823 */ /* 0x000fe20000000048 */
[----:B------:R-:W-:Y:S01]  /*8920*/  FMUL R23, R139, R112 ;  /* 0x000000708b177220 */ /* 0x000fe20000400000 */
[----:B------:R-:W-:-:S04]  /*8930*/  FFMA.SAT R139, R49, R160, 0.5 ;  /* 0x3f000000318b7423 */ /* 0x000fc800000020a0 */
[----:B------:R-:W-:Y:S01]  /*8940*/  FFMA.RM R48, R139, R78, 12582913 ;  /* 0x4b4000018b307423 */ /* 0x000fe2000000404e */
[----:B------:R-:W-:Y:S01]  /*8950*/  SHF.L.U32 R139, R24, 0x17, RZ ;  /* 0x00000017188b7819 */ /* 0x000fe200000006ff */
[----:B------:R-:W1:Y:S02]  /*8960*/  MUFU.EX2 R72, R72 ;  /* 0x0000004800487308 */ /* 0x000e640000000800 */
[----:B------:R-:W-:Y:S02]  /*8970*/  FADD R112, R48, -12583039 ;  /* 0xcb40007f30707421 */ /* 0x000fe40000000000 */
[----:B------:R-:W-:Y:S01]  /*8980*/  FMUL R24, R139, R74 ;  /* 0x0000004a8b187220 */ /* 0x000fe20000400000 */
[----:B------:R-:W-:Y:S01]  /*8990*/  SHF.L.U32 R139, R50, 0x17, RZ ;  /* 0x00000017328b7819 */ /* 0x000fe200000006ff */
[----:B------:R-:W-:Y:S01]  /*89a0*/  FFMA R112, R49, 1.4426950216293334961, -R112 ;  /* 0x3fb8aa3b31707823 */ /* 0x000fe20000000870 */
[----:B0-----:R-:W-:Y:S01]  /*89b0*/  FMUL R46, R46, R73 ;  /* 0x000000492e2e7220 */ /* 0x001fe20000400000 */
[----:B------:R-:W-:-:S02]  /*89c0*/  FFMA.SAT R73, R129, R160, 0.5 ;  /* 0x3f00000081497423 */ /* 0x000fc400000020a0 */
[----:B------:R-:W-:Y:S01]  /*89d0*/  FFMA R112, R49, 1.925963033500011079e-08, R112 ;  /* 0x32a5706031707823 */ /* 0x000fe20000000070 */
[----:B------:R-:W-:Y:S01]  /*89e0*/  FFMA.SAT R49, R25, R160, 0.5 ;  /* 0x3f00000019317423 */ /* 0x000fe200000020a0 */
[----:B------:R-:W-:-:S03]  /*89f0*/  FFMA.RM R73, R73, R78, 12582913 ;  /* 0x4b40000149497423 */ /* 0x000fc6000000404e */
[----:B------:R-:W-:Y:S01]  /*8a00*/  FFMA.RM R49, R49, R78, 12582913 ;  /* 0x4b40000131317423 */ /* 0x000fe2000000404e */
[----:B------:R-:W-:Y:S01]  /*8a10*/  MUFU.EX2 R112, R112 ;  /* 0x0000007000707308 */ /* 0x000fe20000000800 */
[----:B-1----:R-:W-:Y:S01]  /*8a20*/  FMUL R47, R47, R72 ;  /* 0x000000482f2f7220 */ /* 0x002fe20000400000 */
[----:B------:R-:W-:Y:S01]  /*8a30*/  FADD R72, R73, -12583039 ;  /* 0xcb40007f49487421 */ /* 0x000fe20000000000 */
[C---:B------:R-:W-:Y:S01]  /*8a40*/  FADD R162, R49.reuse, -12583039 ;  /* 0xcb40007f31a27421 */ /* 0x040fe20000000000 */
[----:B------:R-:W-:Y:S02]  /*8a50*/  SHF.L.U32 R49, R49, 0x17, RZ ;  /* 0x0000001731317819 */ /* 0x000fe400000006ff */
[----:B------:R-:W-:Y:S01]  /*8a60*/  FFMA R72, R129, 1.4426950216293334961, -R72 ;  /* 0x3fb8aa3b81487823 */ /* 0x000fe20000000848 */
[----:B------:R-:W-:-:S03]  /*8a70*/  FFMA R74, R25, 1.4426950216293334961, -R162 ;  /* 0x3fb8aa3b194a7823 */ /* 0x000fc600000008a2 */
[----:B------:R-:W-:Y:S01]  /*8a80*/  FFMA R129, R129, 1.925963033500011079e-08, R72 ;  /* 0x32a5706081817823 */ /* 0x000fe20000000048 */
[----:B------:R-:W-:Y:S01]  /*8a90*/  FFMA R74, R25, 1.925963033500011079e-08, R74 ;  /* 0x32a57060194a7823 */ /* 0x000fe2000000004a */
[----:B------:R-:W-:Y:S01]  /*8aa0*/  FMUL R25, R139, R80 ;  /* 0x000000508b197220 */ /* 0x000fe20000400000 */
[----:B------:R-:W-:Y:S01]  /*8ab0*/  FFMA.SAT R139, R51, R160, 0.5 ;  /* 0x3f000000338b7423 */ /* 0x000fe200000020a0 */
[----:B------:R-:W-:Y:S01]  /*8ac0*/  FFMA.RM R72, R163, R78, 12582913 ;  /* 0x4b400001a3487423 */ /* 0x000fe2000000404e */
[----:B------:R-:W-:Y:S01]  /*8ad0*/  FFMA.SAT R163, R121, R160, 0.5 ;  /* 0x3f00000079a37423 */ /* 0x000fe200000020a0 */
[----:B------:R-:W-:Y:S01]  /*8ae0*/  MUFU.EX2 R129, R129 ;  /* 0x0000008100817308 */ /* 0x000fe20000000800 */
[----:B------:R-:W-:Y:S01]  /*8af0*/  FFMA.RM R50, R139, R78, 12582913 ;  /* 0x4b4000018b327423 */ /* 0x000fe2000000404e */
[----:B------:R-:W-:-:S03]  /*8b00*/  SHF.L.U32 R139, R26, 0x17, RZ ;  /* 0x000000171a8b7819 */ /* 0x000fc600000006ff */
[----:B------:R-:W-:Y:S02]  /*8b10*/  FADD R80, R50, -12583039 ;  /* 0xcb40007f32507421 */ /* 0x000fe40000000000 */
[----:B------:R-:W-:Y:S01]  /*8b20*/  FMUL R26, R139, R76 ;  /* 0x0000004c8b1a7220 */ /* 0x000fe20000400000 */
[-C--:B------:R-:W-:Y:S01]  /*8b30*/  FFMA.SAT R139, R79, R160.reuse, 0.5 ;  /* 0x3f0000004f8b7423 */ /* 0x080fe200000020a0 */
[C---:B------:R-:W-:Y:S01]  /*8b40*/  FFMA R80, R51.reuse, 1.4426950216293334961, -R80 ;  /* 0x3fb8aa3b33507823 */ /* 0x040fe20000000850 */
[----:B------:R-:W0:Y:S03]  /*8b50*/  MUFU.EX2 R74, R74 ;  /* 0x0000004a004a7308 */ /* 0x000e260000000800 */
[----:B------:R-:W-:Y:S01]  /*8b60*/  FFMA R80, R51, 1.925963033500011079e-08, R80 ;  /* 0x32a5706033507823 */ /* 0x000fe20000000050 */
[----:B------:R-:W-:-:S04]  /*8b70*/  FFMA.SAT R51, R27, R160, 0.5 ;  /* 0x3f0000001b337423 */ /* 0x000fc800000020a0 */
[----:B------:R-:W-:Y:S01]  /*8b80*/  FFMA.RM R51, R51, R78, 12582913 ;  /* 0x4b40000133337423 */ /* 0x000fe2000000404e */
[----:B------:R-:W-:Y:S03]  /*8b90*/  MUFU.EX2 R80, R80 ;  /* 0x0000005000507308 */ /* 0x000fe60000000800 */
[C---:B------:R-:W-:Y:S01]  /*8ba0*/  FADD R162, R51.reuse, -12583039 ;  /* 0xcb40007f33a27421 */ /* 0x040fe20000000000 */
[----:B------:R-:W-:-:S03]  /*8bb0*/  IMAD.SHL.U32 R51, R51, 0x800000, RZ ;  /* 0x0080000033337824 */ /* 0x000fc600078e00ff */
[----:B------:R-:W-:Y:S01]  /*8bc0*/  FFMA R76, R27, 1.4426950216293334961, -R162 ;  /* 0x3fb8aa3b1b4c7823 */ /* 0x000fe200000008a2 */
[----:B0-----:R-:W-:-:S03]  /*8bd0*/  FMUL R49, R49, R74 ;  /* 0x0000004a31317220 */ /* 0x001fc60000400000 */
[----:B------:R-:W-:Y:S01]  /*8be0*/  FFMA R76, R27, 1.925963033500011079e-08, R76 ;  /* 0x32a570601b4c7823 */ /* 0x000fe2000000004c */
[----:B------:R-:W-:Y:S01]  /*8bf0*/  FMUL R27, R52, R53 ;  /* 0x00000035341b7220 */ /* 0x000fe20000400000 */
[----:B------:R-:W-:Y:S01]  /*8c00*/  FFMA.RM R52, R139, R78, 12582913 ;  /* 0x4b4000018b347423 */ /* 0x000fe2000000404e */
[-C--:B------:R-:W-:Y:S01]  /*8c10*/  FFMA.SAT R53, R77, R160.reuse, 0.5 ;  /* 0x3f0000004d357423 */ /* 0x080fe200000020a0 */
[----:B------:R-:W-:Y:S02]  /*8c20*/  FFMA.SAT R139, R57, R160, 0.5 ;  /* 0x3f000000398b7423 */ /* 0x000fe400000020a0 */
[C---:B------:R-:W-:Y:S01]  /*8c30*/  FADD R162, R52.reuse, -12583039 ;  /* 0xcb40007f34a27421 */ /* 0x040fe20000000000 */
[-C--:B------:R-:W-:Y:S01]  /*8c40*/  FFMA.RM R53, R53, R78.reuse, 12582913 ;  /* 0x4b40000135357423 */ /* 0x080fe2000000404e */
[----:B------:R-:W-:Y:S01]  /*8c50*/  FFMA.RM R139, R139, R78, 12582913 ;  /* 0x4b4000018b8b7423 */ /* 0x000fe2000000404e */
[----:B------:R-:W0:Y:S01]  /*8c60*/  MUFU.EX2 R76, R76 ;  /* 0x0000004c004c7308 */ /* 0x000e220000000800 */
[----:B------:R-:W-:Y:S01]  /*8c70*/  FFMA R162, R79, 1.4426950216293334961, -R162 ;  /* 0x3fb8aa3b4fa27823 */ /* 0x000fe200000008a2 */
[----:B------:R-:W-:Y:S01]  /*8c80*/  SHF.L.U32 R52, R52, 0x17, RZ ;  /* 0x0000001734347819 */ /* 0x000fe200000006ff */
[----:B------:R-:W-:-:S02]  /*8c90*/  FADD R54, R139, -12583039 ;  /* 0xcb40007f8b367421 */ /* 0x000fc40000000000 */
[----:B------:R-:W-:Y:S01]  /*8ca0*/  FFMA R79, R79, 1.925963033500011079e-08, R162 ;  /* 0x32a570604f4f7823 */ /* 0x000fe200000000a2 */
[----:B------:R-:W-:Y:S01]  /*8cb0*/  FADD R162, R53, -12583039 ;  /* 0xcb40007f35a27421 */ /* 0x000fe20000000000 */
[----:B------:R-:W-:-:S03]  /*8cc0*/  FFMA R54, R57, 1.4426950216293334961, -R54 ;  /* 0x3fb8aa3b39367823 */ /* 0x000fc60000000836 */
[----:B------:R-:W-:Y:S01]  /*8cd0*/  FFMA R162, R77, 1.4426950216293334961, -R162 ;  /* 0x3fb8aa3b4da27823 */ /* 0x000fe200000008a2 */
[----:B------:R-:W-:Y:S01]  /*8ce0*/  FFMA R54, R57, 1.925963033500011079e-08, R54 ;  /* 0x32a5706039367823 */ /* 0x000fe20000000036 */
[----:B------:R-:W-:Y:S01]  /*8cf0*/  FFMA.SAT R57, R157, R160, 0.5 ;  /* 0x3f0000009d397423 */ /* 0x000fe200000020a0 */
[----:B------:R-:W1:Y:S01]  /*8d00*/  MUFU.EX2 R79, R79 ;  /* 0x0000004f004f7308 */ /* 0x000e620000000800 */
[----:B------:R-:W-:Y:S01]  /*8d10*/  FFMA R77, R77, 1.925963033500011079e-08, R162 ;  /* 0x32a570604d4d7823 */ /* 0x000fe200000000a2 */
[----:B------:R-:W-:Y:S01]  /*8d20*/  FADD R162, R127, -12583039 ;  /* 0xcb40007f7fa27421 */ /* 0x000fe20000000000 */
[----:B------:R-:W-:Y:S01]  /*8d30*/  FFMA.RM R56, R57, R78, 12582913 ;  /* 0x4b40000139387423 */ /* 0x000fe2000000404e */
[----:B------:R-:W-:Y:S01]  /*8d40*/  FFMA.SAT R57, R155, R160, 0.5 ;  /* 0x3f0000009b397423 */ /* 0x000fe200000020a0 */
[----:B0-----:R-:W-:Y:S01]  /*8d50*/  FMUL R51, R51, R76 ;  /* 0x0000004c33337220 */ /* 0x001fe20000400000 */
[----:B------:R-:W-:Y:S02]  /*8d60*/  FFMA R162, R55, 1.4426950216293334961, -R162 ;  /* 0x3fb8aa3b37a27823 */ /* 0x000fe400000008a2 */
[----:B------:R-:W-:Y:S01]  /*8d70*/  FFMA.RM R57, R57, R78, 12582913 ;  /* 0x4b40000139397423 */ /* 0x000fe2000000404e */
[----:B------:R-:W-:Y:S01]  /*8d80*/  MUFU.EX2 R77, R77 ;  /* 0x0000004d004d7308 */ /* 0x000fe20000000800 */
[----:B------:R-:W-:Y:S01]  /*8d90*/  FFMA R55, R55, 1.925963033500011079e-08, R162 ;  /* 0x32a5706037377823 */ /* 0x000fe200000000a2 */
[C---:B------:R-:W-:Y:S01]  /*8da0*/  FADD R162, R56.reuse, -12583039 ;  /* 0xcb40007f38a27421 */ /* 0x040fe20000000000 */
[----:B------:R-:W-:-:S03]  /*8db0*/  SHF.L.U32 R56, R56, 0x17, RZ ;  /* 0x0000001738387819 */ /* 0x000fc600000006ff */
[----:B------:R-:W-:Y:S01]  /*8dc0*/  FFMA R162, R157, 1.4426950216293334961, -R162 ;  /* 0x3fb8aa3b9da27823 */ /* 0x000fe200000008a2 */
[----:B-1----:R-:W-:Y:S01]  /*8dd0*/  FMUL R52, R52, R79 ;  /* 0x0000004f34347220 */ /* 0x002fe20000400000 */
[----:B------:R-:W-:Y:S02]  /*8de0*/  FFMA.SAT R79, R75, R160, 0.5 ;  /* 0x3f0000004b4f7423 */ /* 0x000fe400000020a0 */
[----:B------:R-:W-:Y:S01]  /*8df0*/  FFMA R157, R157, 1.925963033500011079e-08, R162 ;  /* 0x32a570609d9d7823 */ /* 0x000fe200000000a2 */
[----:B------:R-:W-:Y:S01]  /*8e00*/  FADD R162, R57, -12583039 ;  /* 0xcb40007f39a27421 */ /* 0x000fe20000000000 */
[----:B------:R-:W-:Y:S01]  /*8e10*/  MUFU.EX2 R55, R55 ;  /* 0x0000003700377308 */ /* 0x000fe20000000800 */
[----:B------:R-:W-:Y:S02]  /*8e20*/  FFMA.RM R79, R79, R78, 12582913 ;  /* 0x4b4000014f4f7423 */ /* 0x000fe4000000404e */
[----:B------:R-:W-:-:S04]  /*8e30*/  FFMA R162, R155, 1.4426950216293334961, -R162 ;  /* 0x3fb8aa3b9ba27823 */ /* 0x000fc800000008a2 */
[----:B------:R-:W-:Y:S01]  /*8e40*/  FFMA R155, R155, 1.925963033500011079e-08, R162 ;  /* 0x32a570609b9b7823 */ /* 0x000fe200000000a2 */
[C---:B------:R-:W-:Y:S01]  /*8e50*/  FADD R162, R58.reuse, -12583039 ;  /* 0xcb40007f3aa27421 */ /* 0x040fe20000000000 */
[----:B------:R-:W0:Y:S01]  /*8e60*/  MUFU.EX2 R157, R157 ;  /* 0x0000009d009d7308 */ /* 0x000e220000000800 */
[----:B------:R-:W-:Y:S02]  /*8e70*/  IMAD.SHL.U32 R58, R58, 0x800000, RZ ;  /* 0x008000003a3a7824 */ /* 0x000fe400078e00ff */
[----:B------:R-:W-:-:S04]  /*8e80*/  FFMA R162, R151, 1.4426950216293334961, -R162 ;  /* 0x3fb8aa3b97a27823 */ /* 0x000fc800000008a2 */
[----:B------:R-:W-:Y:S01]  /*8e90*/  FFMA R151, R151, 1.925963033500011079e-08, R162 ;  /* 0x32a5706097977823 */ /* 0x000fe200000000a2 */
[----:B------:R-:W-:Y:S01]  /*8ea0*/  FADD R162, R59, -12583039 ;  /* 0xcb40007f3ba27421 */ /* 0x000fe20000000000 */
[----:B------:R-:W-:Y:S03]  /*8eb0*/  MUFU.EX2 R155, R155 ;  /* 0x0000009b009b7308 */ /* 0x000fe60000000800 */
[----:B------:R-:W-:-:S04]  /*8ec0*/  FFMA R162, R147, 1.4426950216293334961, -R162 ;  /* 0x3fb8aa3b93a27823 */ /* 0x000fc800000008a2 */
[----:B------:R-:W-:Y:S01]  /*8ed0*/  FFMA R147, R147, 1.925963033500011079e-08, R162 ;  /* 0x32a5706093937823 */ /* 0x000fe200000000a2 */
[----:B------:R-:W-:Y:S01]  /*8ee0*/  FADD R162, R60, -12583039 ;  /* 0xcb40007f3ca27421 */ /* 0x000fe20000000000 */
[----:B------:R-:W1:Y:S01]  /*8ef0*/  MUFU.EX2 R151, R151 ;  /* 0x0000009700977308 */ /* 0x000e620000000800 */
[----:B0-----:R-:W-:Y:S01]  /*8f00*/  FMUL R56, R56, R157 ;  /* 0x0000009d38387220 */ /* 0x001fe20000400000 */
[----:B------:R-:W-:Y:S01]  /*8f10*/  SHF.L.U32 R60, R60, 0x17, RZ ;  /* 0x000000173c3c7819 */ /* 0x000fe200000006ff */
[----:B------:R-:W-:-:S04]  /*8f20*/  FFMA R162, R143, 1.4426950216293334961, -R162 ;  /* 0x3fb8aa3b8fa27823 */ /* 0x000fc800000008a2 */
[----:B------:R-:W-:Y:S01]  /*8f30*/  FFMA R143, R143, 1.925963033500011079e-08, R162 ;  /* 0x32a570608f8f7823 */ /* 0x000fe200000000a2 */
[----:B------:R-:W-:Y:S01]  /*8f40*/  FADD R162, R61, -12583039 ;  /* 0xcb40007f3da27421 */ /* 0x000fe20000000000 */
[----:B------:R-:W-:Y:S03]  /*8f50*/  MUFU.EX2 R147, R147 ;  /* 0x0000009300937308 */ /* 0x000fe60000000800 */
[----:B------:R-:W-:-:S04]  /*8f60*/  FFMA R162, R159, 1.4426950216293334961, -R162 ;  /* 0x3fb8aa3b9fa27823 */ /* 0x000fc800000008a2 */
[----:B------:R-:W-:Y:S01]  /*8f70*/  FFMA R159, R159, 1.925963033500011079e-08, R162 ;  /* 0x32a570609f9f7823 */ /* 0x000fe200000000a2 */
[----:B------:R-:W-:Y:S01]  /*8f80*/  FADD R162, R62, -12583039 ;  /* 0xcb40007f3ea27421 */ /* 0x000fe20000000000 */
[----:B------:R-:W-:Y:S01]  /*8f90*/  MUFU.EX2 R54, R54 ;  /* 0x0000003600367308 */ /* 0x000fe20000000800 */
[----:B-1----:R-:W-:Y:S01]  /*8fa0*/  FMUL R58, R58, R151 ;  /* 0x000000973a3a7220 */ /* 0x002fe20000400000 */
[----:B------:R-:W-:Y:S01]  /*8fb0*/  SHF.L.U32 R62, R62, 0x17, RZ ;  /* 0x000000173e3e7819 */ /* 0x000fe200000006ff */
[----:B------:R-:W-:-:S04]  /*8fc0*/  FFMA R162, R135, 1.4426950216293334961, -R162 ;  /* 0x3fb8aa3b87a27823 */ /* 0x000fc800000008a2 */
[----:B------:R-:W-:Y:S01]  /*8fd0*/  FFMA R135, R135, 1.925963033500011079e-08, R162 ;  /* 0x32a5706087877823 */ /* 0x000fe200000000a2 */
[----:B------:R-:W-:Y:S01]  /*8fe0*/  FADD R162, R63, -12583039 ;  /* 0xcb40007f3fa27421 */ /* 0x000fe20000000000 */
[----:B------:R-:W0:Y:S03]  /*8ff0*/  MUFU.EX2 R143, R143 ;  /* 0x0000008f008f7308 */ /* 0x000e260000000800 */
[----:B------:R-:W-:-:S04]  /*9000*/  FFMA R162, R131, 1.4426950216293334961, -R162 ;  /* 0x3fb8aa3b83a27823 */ /* 0x000fc800000008a2 */
[----:B------:R-:W-:Y:S01]  /*9010*/  FFMA R131, R131, 1.925963033500011079e-08, R162 ;  /* 0x32a5706083837823 */ /* 0x000fe200000000a2 */
[C---:B------:R-:W-:Y:S01]  /*9020*/  FADD R162, R65.reuse, -12583039 ;  /* 0xcb40007f41a27421 */ /* 0x040fe20000000000 */
[----:B------:R-:W1:Y:S01]  /*9030*/  MUFU.EX2 R135, R135 ;  /* 0x0000008700877308 */ /* 0x000e620000000800 */
[----:B------:R-:W-:Y:S02]  /*9040*/  IMAD.SHL.U32 R65, R65, 0x800000, RZ ;  /* 0x0080000041417824 */ /* 0x000fe400078e00ff */
[----:B------:R-:W-:-:S04]  /*9050*/  FFMA R156, R41, 1.4426950216293334961, -R162 ;  /* 0x3fb8aa3b299c7823 */ /* 0x000fc800000008a2 */
[----:B------:R-:W-:Y:S01]  /*9060*/  FFMA R156, R41, 1.925963033500011079e-08, R156 ;  /* 0x32a57060299c7823 */ /* 0x000fe2000000009c */
[----:B------:R-:W-:Y:S01]  /*9070*/  FMUL R41, R66, R67 ;  /* 0x0000004342297220 */ /* 0x000fe20000400000 */
[----:B------:R-:W-:Y:S01]  /*9080*/  FFMA.RM R66, R161, R78, 12582913 ;  /* 0x4b400001a1427423 */ /* 0x000fe2000000404e */
[----:B------:R-:W-:Y:S01]  /*9090*/  FFMA.SAT R67, R149, R160, 0.5 ;  /* 0x3f00000095437423 */ /* 0x000fe200000020a0 */
[----:B------:R-:W-:Y:S01]  /*90a0*/  SHF.L.U32 R161, R42, 0x17, RZ ;  /* 0x000000172aa17819 */ /* 0x000fe200000006ff */
[----:B0-----:R-:W-:Y:S01]  /*90b0*/  FMUL R60, R60, R143 ;  /* 0x0000008f3c3c7220 */ /* 0x001fe20000400000 */
[----:B------:R-:W-:Y:S01]  /*90c0*/  FADD R162, R66, -12583039 ;  /* 0xcb40007f42a27421 */ /* 0x000fe20000000000 */
[----:B------:R-:W-:Y:S01]  /*90d0*/  FFMA.RM R67, R67, R78, 12582913 ;  /* 0x4b40000143437423 */ /* 0x000fe2000000404e */
[----:B------:R-:W-:Y:S01]  /*90e0*/  MUFU.EX2 R131, R131 ;  /* 0x0000008300837308 */ /* 0x000fe20000000800 */
[----:B------:R-:W-:Y:S01]  /*90f0*/  FMUL R42, R161, R70 ;  /* 0x00000046a12a7220 */ /* 0x000fe20000400000 */
[----:B------:R-:W-:Y:S01]  /*9100*/  FFMA R162, R153, 1.4426950216293334961, -R162 ;  /* 0x3fb8aa3b99a27823 */ /* 0x000fe200000008a2 */
[----:B------:R-:W-:Y:S01]  /*9110*/  FFMA.SAT R161, R145, R160, 0.5 ;  /* 0x3f00000091a17423 */ /* 0x000fe200000020a0 */
[----:B-1----:R-:W-:Y:S01]  /*9120*/  FMUL R62, R62, R135 ;  /* 0x000000873e3e7220 */ /* 0x002fe20000400000 */
[----:B------:R-:W-:Y:S01]  /*9130*/  SHF.L.U32 R66, R66, 0x17, RZ ;  /* 0x0000001742427819 */ /* 0x000fe200000006ff */
[----:B------:R-:W-:Y:S01]  /*9140*/  FFMA R153, R153, 1.925963033500011079e-08, R162 ;  /* 0x32a5706099997823 */ /* 0x000fe200000000a2 */
[----:B------:R-:W-:Y:S01]  /*9150*/  FADD R162, R67, -12583039 ;  /* 0xcb40007f43a27421 */ /* 0x000fe20000000000 */
[----:B------:R-:W-:Y:S01]  /*9160*/  FFMA.RM R70, R161, R78, 12582913 ;  /* 0x4b400001a1467423 */ /* 0x000fe2000000404e */
[----:B------:R-:W-:Y:S01]  /*9170*/  FFMA.SAT R161, R141, R160, 0.5 ;  /* 0x3f0000008da17423 */ /* 0x000fe200000020a0 */
[----:B------:R-:W0:Y:S01]  /*9180*/  MUFU.EX2 R156, R156 ;  /* 0x0000009c009c7308 */ /* 0x000e220000000800 */
[----:B------:R-:W-:Y:S01]  /*9190*/  FFMA R162, R149, 1.4426950216293334961, -R162 ;  /* 0x3fb8aa3b95a27823 */ /* 0x000fe200000008a2 */
[C---:B------:R-:W-:Y:S01]  /*91a0*/  FADD R68, R70.reuse, -12583039 ;  /* 0xcb40007f46447421 */ /* 0x040fe20000000000 */
[----:B------:R-:W-:-:S02]  /*91b0*/  SHF.L.U32 R70, R70, 0x17, RZ ;  /* 0x0000001746467819 */ /* 0x000fc400000006ff */
[----:B------:R-:W-:Y:S01]  /*91c0*/  FFMA R149, R149, 1.925963033500011079e-08, R162 ;  /* 0x32a5706095957823 */ /* 0x000fe200000000a2 */
[----:B------:R-:W-:Y:S01]  /*91d0*/  SHF.L.U32 R162, R45, 0x17, RZ ;  /* 0x000000172da27819 */ /* 0x000fe200000006ff */
[----:B------:R-:W-:Y:S01]  /*91e0*/  FFMA R68, R145, 1.4426950216293334961, -R68 ;  /* 0x3fb8aa3b91447823 */ /* 0x000fe20000000844 */
[----:B------:R-:W1:Y:S03]  /*91f0*/  MUFU.EX2 R153, R153 ;  /* 0x0000009900997308 */ /* 0x000e660000000800 */
[----:B------:R-:W-:Y:S01]  /*9200*/  FMUL R45, R162, R69 ;  /* 0x00000045a22d7220 */ /* 0x000fe20000400000 */
[-C--:B------:R-:W-:Y:S01]  /*9210*/  FFMA.RM R69, R71, R78.reuse, 12582913 ;  /* 0x4b40000147457423 */ /* 0x080fe2000000404e */
[----:B------:R-:W-:Y:S01]  /*9220*/  FFMA R145, R145, 1.925963033500011079e-08, R68 ;  /* 0x32a5706091917823 */ /* 0x000fe20000000044 */
[----:B------:R-:W-:Y:S01]  /*9230*/  FFMA.RM R68, R161, R78, 12582913 ;  /* 0x4b400001a1447423 */ /* 0x000fe2000000404e */
[----:B------:R-:W-:Y:S01]  /*9240*/  SHF.L.U32 R161, R48, 0x17, RZ ;  /* 0x0000001730a17819 */ /* 0x000fe200000006ff */
[----:B------:R-:W-:Y:S01]  /*9250*/  FADD R162, R69, -12583039 ;  /* 0xcb40007f45a27421 */ /* 0x000fe20000000000 */
[----:B------:R-:W-:Y:S01]  /*9260*/  FFMA.SAT R71, R133, R160, 0.5 ;  /* 0x3f00000085477423 */ /* 0x000fe200000020a0 */
[----:B------:R-:W-:Y:S01]  /*9270*/  FADD R164, R68, -12583039 ;  /* 0xcb40007f44a47421 */ /* 0x000fe20000000000 */
[----:B------:R-:W-:Y:S01]  /*9280*/  MUFU.EX2 R145, R145 ;  /* 0x0000009100917308 */ /* 0x000fe20000000800 */
[----:B------:R-:W-:Y:S01]  /*9290*/  FFMA R162, R137, 1.4426950216293334961, -R162 ;  /* 0x3fb8aa3b89a27823 */ /* 0x000fe200000008a2 */
[----:B------:R-:W-:Y:S01]  /*92a0*/  FFMA.RM R71, R71, R78, 12582913 ;  /* 0x4b40000147477423 */ /* 0x000fe2000000404e */
[----:B------:R-:W-:Y:S01]  /*92b0*/  FMUL R48, R161, R112 ;  /* 0x00000070a1307220 */ /* 0x000fe20000400000 */
[----:B------:R-:W-:Y:S01]  /*92c0*/  FFMA.SAT R161, R123, R160, 0.5 ;  /* 0x3f0000007ba17423 */ /* 0x000fe200000020a0 */
[----:B------:R-:W-:Y:S01]  /*92d0*/  FFMA R137, R137, 1.925963033500011079e-08, R162 ;  /* 0x32a5706089897823 */ /* 0x000fe200000000a2 */
[----:B------:R-:W-:Y:S01]  /*92e0*/  FADD R162, R71, -12583039 ;  /* 0xcb40007f47a27421 */ /* 0x000fe20000000000 */
[----:B------:R-:W-:Y:S01]  /*92f0*/  FFMA R164, R141, 1.4426950216293334961, -R164 ;  /* 0x3fb8aa3b8da47823 */ /* 0x000fe200000008a4 */
[----:B------:R-:W-:Y:S01]  /*9300*/  FFMA.RM R74, R161, R78, 12582913 ;  /* 0x4b400001a14a7423 */ /* 0x000fe2000000404e */
[----:B------:R-:W-:Y:S01]  /*9310*/  SHF.L.U32 R161, R50, 0x17, RZ ;  /* 0x0000001732a17819 */ /* 0x000fe200000006ff */
[----:B------:R-:W-:Y:S01]  /*9320*/  FFMA R162, R133, 1.4426950216293334961, -R162 ;  /* 0x3fb8aa3b85a27823 */ /* 0x000fe200000008a2 */
[----:B------:R-:W-:Y:S01]  /*9330*/  MUFU.EX2 R149, R149 ;  /* 0x0000009500957308 */ /* 0x000fe20000000800 */
[----:B------:R-:W-:Y:S01]  /*9340*/  FADD R112, R74, -12583039 ;  /* 0xcb40007f4a707421 */ /* 0x000fe20000000000 */
[----:B------:R-:W-:Y:S01]  /*9350*/  FFMA R141, R141, 1.925963033500011079e-08, R164 ;  /* 0x32a570608d8d7823 */ /* 0x000fe200000000a4 */
[----:B------:R-:W-:Y:S01]  /*9360*/  FFMA R133, R133, 1.925963033500011079e-08, R162 ;  /* 0x32a5706085857823 */ /* 0x000fe200000000a2 */
[----:B------:R-:W-:Y:S01]  /*9370*/  FADD R162, R72, -12583039 ;  /* 0xcb40007f48a27421 */ /* 0x000fe20000000000 */
[----:B------:R-:W-:Y:S01]  /*9380*/  FFMA R112, R123, 1.4426950216293334961, -R112 ;  /* 0x3fb8aa3b7b707823 */ /* 0x000fe20000000870 */
[----:B------:R-:W-:Y:S01]  /*9390*/  FMUL R50, R161, R80 ;  /* 0x00000050a1327220 */ /* 0x000fe20000400000 */
[----:B------:R-:W-:Y:S01]  /*93a0*/  FFMA.SAT R161, R119, R160, 0.5 ;  /* 0x3f00000077a17423 */ /* 0x000fe200000020a0 */
[----:B------:R-:W-:Y:S01]  /*93b0*/  FFMA R162, R125, 1.4426950216293334961, -R162 ;  /* 0x3fb8aa3b7da27823 */ /* 0x000fe200000008a2 */
[----:B------:R-:W-:Y:S01]  /*93c0*/  FFMA R123, R123, 1.925963033500011079e-08, R112 ;  /* 0x32a570607b7b7823 */ /* 0x000fe20000000070 */
[-C--:B------:R-:W-:Y:S01]  /*93d0*/  FFMA.RM R112, R163, R78.reuse, 12582913 ;  /* 0x4b400001a3707423 */ /* 0x080fe2000000404e */
[----:B------:R-:W-:Y:S01]  /*93e0*/  FFMA.RM R80, R161, R78, 12582913 ;  /* 0x4b400001a1507423 */ /* 0x000fe2000000404e */
[----:B------:R-:W-:Y:S01]  /*93f0*/  FFMA R125, R125, 1.925963033500011079e-08, R162 ;  /* 0x32a570607d7d7823 */ /* 0x000fe200000000a2 */
[----:B------:R-:W-:Y:S01]  /*9400*/  FFMA.SAT R161, R115, R160, 0.5 ;  /* 0x3f00000073a17423 */ /* 0x000fe200000020a0 */
[----:B------:R-:W-:Y:S01]  /*9410*/  FADD R162, R112, -12583039 ;  /* 0xcb40007f70a27421 */ /* 0x000fe20000000000 */
[----:B------:R-:W-:Y:S01]  /*9420*/  FADD R76, R80, -12583039 ;  /* 0xcb40007f504c7421 */ /* 0x000fe20000000000 */
[----:B------:R-:W-:Y:S01]  /*9430*/  SHF.L.U32 R163, R139, 0x17, RZ ;  /* 0x000000178ba37819 */ /* 0x000fe200000006ff */
[----:B------:R-:W-:Y:S01]  /*9440*/  MUFU.EX2 R141, R141 ;  /* 0x0000008d008d7308 */ /* 0x000fe20000000800 */
[----:B------:R-:W-:Y:S01]  /*9450*/  FFMA R162, R121, 1.4426950216293334961, -R162 ;  /* 0x3fb8aa3b79a27823 */ /* 0x000fe200000008a2 */
[----:B------:R-:W-:Y:S01]  /*9460*/  FFMA R76, R119, 1.4426950216293334961, -R76 ;  /* 0x3fb8aa3b774c7823 */ /* 0x000fe2000000084c */
[----:B0-----:R-:W-:Y:S01]  /*9470*/  FMUL R65, R65, R156 ;  /* 0x0000009c41417220 */ /* 0x001fe20000400000 */
[----:B------:R-:W-:Y:S01]  /*9480*/  FMUL R54, R163, R54 ;  /* 0x00000036a3367220 */ /* 0x000fe20000400000 */
[----:B------:R-:W-:Y:S01]  /*9490*/  FFMA R121, R121, 1.925963033500011079e-08, R162 ;  /* 0x32a5706079797823 */ /* 0x000fe200000000a2 */
[----:B------:R-:W-:Y:S01]  /*94a0*/  SHF.L.U32 R162, R53, 0x17, RZ ;  /* 0x0000001735a27819 */ /* 0x000fe200000006ff */
[----:B------:R-:W-:Y:S01]  /*94b0*/  FFMA R119, R119, 1.925963033500011079e-08, R76 ;  /* 0x32a5706077777823 */ /* 0x000fe2000000004c */
[----:B------:R-:W-:Y:S01]  /*94c0*/  FFMA.RM R76, R161, R78, 12582913 ;  /* 0x4b400001a14c7423 */ /* 0x000fe2000000404e */
[-C--:B------:R-:W-:Y:S01]  /*94d0*/  FFMA.SAT R161, R117, R160.reuse, 0.5 ;  /* 0x3f00000075a17423 */ /* 0x080fe200000020a0 */
[----:B------:R-:W-:Y:S01]  /*94e0*/  MUFU.EX2 R139, R159 ;  /* 0x0000009f008b7308 */ /* 0x000fe20000000800 */
[----:B------:R-:W-:Y:S01]  /*94f0*/  FMUL R53, R162, R77 ;  /* 0x0000004da2357220 */ /* 0x000fe20000400000 */
[----:B------:R-:W-:Y:S01]  /*9500*/  FFMA.SAT R77, R113, R160, 0.5 ;  /* 0x3f000000714d7423 */ /* 0x000fe200000020a0 */
[----:B-1----:R-:W-:Y:S01]  /*9510*/  FMUL R66, R66, R153 ;  /* 0x0000009942427220 */ /* 0x002fe20000400000 */
[----:B------:R-:W-:Y:S01]  /*9520*/  FADD R164, R76, -12583039 ;  /* 0xcb40007f4ca47421 */ /* 0x000fe20000000000 */
[----:B------:R-:W-:Y:S01]  /*9530*/  SHF.L.U32 R74, R74, 0x17, RZ ;  /* 0x000000174a4a7819 */ /* 0x000fe200000006ff */
[-C--:B------:R-:W-:Y:S01]  /*9540*/  FFMA.RM R77, R77, R78.reuse, 12582913 ;  /* 0x4b4000014d4d7423 */ /* 0x080fe2000000404e */
[----:B------:R-:W-:Y:S01]  /*9550*/  FFMA.RM R78, R161, R78, 12582913 ;  /* 0x4b400001a14e7423 */ /* 0x000fe2000000404e */
[----:B------:R-:W-:Y:S01]  /*9560*/  FADD R161, RZ, R84 ;  /* 0x00000054ffa17221 */ /* 0x000fe20000000000 */
[----:B------:R-:W-:Y:S01]  /*9570*/  MUFU.EX2 R137, R137 ;  /* 0x0000008900897308 */ /* 0x000fe20000000800 */
[----:B------:R-:W-:Y:S01]  /*9580*/  FADD R162, R77, -12583039 ;  /* 0xcb40007f4da27421 */ /* 0x000fe20000000000 */
[----:B------:R-:W-:Y:S01]  /*9590*/  FFMA R164, R115, 1.4426950216293334961, -R164 ;  /* 0x3fb8aa3b73a47823 */ /* 0x000fe200000008a4 */
[----:B------:R-:W-:-:S02]  /*95a0*/  FADD R161, R161, R82 ;  /* 0x00000052a1a17221 */ /* 0x000fc40000000000 */
[----:B------:R-:W-:Y:S01]  /*95b0*/  FFMA R162, R113, 1.4426950216293334961, -R162 ;  /* 0x3fb8aa3b71a27823 */ /* 0x000fe200000008a2 */
[----:B------:R-:W-:Y:S01]  /*95c0*/  FFMA R115, R115, 1.925963033500011079e-08, R164 ;  /* 0x32a5706073737823 */ /* 0x000fe200000000a4 */
[----:B------:R-:W-:Y:S01]  /*95d0*/  FADD R161, R161, R152 ;  /* 0x00000098a1a17221 */ /* 0x000fe20000000000 */
[----:B------:R-:W-:Y:S01]  /*95e0*/  MUFU.EX2 R133, R133 ;  /* 0x0000008500857308 */ /* 0x000fe20000000800 */
[----:B------:R-:W-:Y:S01]  /*95f0*/  FFMA R113, R113, 1.925963033500011079e-08, R162 ;  /* 0x32a5706071717823 */ /* 0x000fe200000000a2 */
[----:B------:R-:W-:Y:S01]  /*9600*/  SHF.L.U32 R162, R127, 0x17, RZ ;  /* 0x000000177fa27819 */ /* 0x000fe200000006ff */
[----:B------:R-:W-:-:S04]  /*9610*/  FADD R161, R161, R154 ;  /* 0x0000009aa1a17221 */ /* 0x000fc80000000000 */
[----:B------:R-:W-:Y:S01]  /*9620*/  FADD R161, R161, R144 ;  /* 0x00000090a1a17221 */ /* 0x000fe20000000000 */
[----:B------:R-:W-:Y:S01]  /*9630*/  FMUL R55, R162, R55 ;  /* 0x00000037a2377220 */ /* 0x000fe20000400000 */
[----:B------:R-:W-:Y:S01]  /*9640*/  SHF.L.U32 R162, R57, 0x17, RZ ;  /* 0x0000001739a27819 */ /* 0x000fe200000006ff */
[----:B------:R-:W0:Y:S01]  /*9650*/  MUFU.EX2 R127, R158 ;  /* 0x0000009e007f7308 */ /* 0x000e220000000800 */
[----:B------:R-:W-:-:S03]  /*9660*/  FADD R161, R161, R146 ;  /* 0x00000092a1a17221 */ /* 0x000fc60000000000 */
[----:B------:R-:W-:Y:S01]  /*9670*/  FMUL R57, R162, R155 ;  /* 0x0000009ba2397220 */ /* 0x000fe20000400000 */
[----:B------:R-:W-:-:S03]  /*9680*/  FADD R161, R161, R148 ;  /* 0x00000094a1a17221 */ /* 0x000fc60000000000 */
[----:B------:R-:W-:Y:S01]  /*9690*/  MUFU.EX2 R125, R125 ;  /* 0x0000007d007d7308 */ /* 0x000fe20000000800 */
[----:B------:R-:W-:-:S04]  /*96a0*/  FADD R161, R161, R150 ;  /* 0x00000096a1a17221 */ /* 0x000fc80000000000 */
[----:B------:R-:W-:-:S03]  /*96b0*/  FADD R161, R161, R136 ;  /* 0x00000088a1a17221 */ /* 0x000fc60000000000 */
[----:B------:R-:W1:Y:S01]  /*96c0*/  MUFU.EX2 R123, R123 ;  /* 0x0000007b007b7308 */ /* 0x000e620000000800 */
[----:B------:R-:W-:Y:S01]  /*96d0*/  FADD R161, R161, R138 ;  /* 0x0000008aa1a17221 */ /* 0x000fe20000000000 */
[----:B0-----:R-:W-:-:S03]  /*96e0*/  FMUL R64, R64, R127 ;  /* 0x0000007f40407220 */ /* 0x001fc60000400000 */
[----:B------:R-:W-:-:S03]  /*96f0*/  FADD R161, R161, R140 ;  /* 0x0000008ca1a17221 */ /* 0x000fc60000000000 */
[----:B------:R-:W0:Y:S01]  /*9700*/  MUFU.EX2 R121, R121 ;  /* 0x0000007900797308 */ /* 0x000e220000000800 */
[----:B------:R-:W-:-:S04]  /*9710*/  FADD R161, R161, R142 ;  /* 0x0000008ea1a17221 */ /* 0x000fc80000000000 */
[----:B------:R-:W-:-:S03]  /*9720*/  FADD R161, R161, R128 ;  /* 0x00000080a1a17221 */ /* 0x000fc60000000000 */
[----:B------:R-:W2:Y:S01]  /*9730*/  MUFU.EX2 R119, R119 ;  /* 0x0000007700777308 */ /* 0x000ea20000000800 */
[----:B------:R-:W-:Y:S01]  /*9740*/  FADD R161, R161, R130 ;  /* 0x00000082a1a17221 */ /* 0x000fe20000000000 */
[----:B-1----:R-:W-:-:S03]  /*9750*/  FMUL R74, R74, R123 ;  /* 0x0000007b4a4a7220 */ /* 0x002fc60000400000 */
[----:B------:R-:W-:-:S03]  /*9760*/  FADD R161, R161, R132 ;  /* 0x00000084a1a17221 */ /* 0x000fc60000000000 */
[----:B------:R-:W1:Y:S01]  /*9770*/  MUFU.EX2 R115, R115 ;  /* 0x0000007300737308 */ /* 0x000e620000000800 */
        /* <DEDUP_REMOVED lines=80> */
[----:B------:R-:W-:-:S03]  /*9c80*/  SHF.L.U32 R160, R59, 0x17, RZ ;  /* 0x000000173ba07819 */ /* 0x000fc600000006ff */
[----:B------:R-:W-:Y:S02]  /*9c90*/  FADD R158, R157, R48 ;  /* 0x000000309d9e7221 */ /* 0x000fe40000000000 */
[----:B------:R-:W-:Y:S01]  /*9ca0*/  FMUL R59, R160, R147 ;  /* 0x00000093a03b7220 */ /* 0x000fe20000400000 */
[----:B------:R-:W-:Y:S01]  /*9cb0*/  SHF.L.U32 R160, R61, 0x17, RZ ;  /* 0x000000173da07819 */ /* 0x000fe200000006ff */
[----:B------:R-:W-:-:S04]  /*9cc0*/  FADD R155, R158, R49 ;  /* 0x000000319e9b7221 */ /* 0x000fc80000000000 */
[----:B------:R-:W-:Y:S01]  /*9cd0*/  FADD R158, R155, R50 ;  /* 0x000000329b9e7221 */ /* 0x000fe20000000000 */
[----:B------:R-:W-:Y:S01]  /*9ce0*/  FMUL R61, R160, R139 ;  /* 0x0000008ba03d7220 */ /* 0x000fe20000400000 */
[----:B------:R-:W-:Y:S02]  /*9cf0*/  SHF.L.U32 R160, R63, 0x17, RZ ;  /* 0x000000173fa07819 */ /* 0x000fe400000006ff */
[----:B------:R-:W-:-:S03]  /*9d00*/  FADD R151, R158, R51 ;  /* 0x000000339e977221 */ /* 0x000fc60000000000 */
[----:B------:R-:W-:Y:S01]  /*9d10*/  FMUL R63, R160, R131 ;  /* 0x00000083a03f7220 */ /* 0x000fe20000400000 */
[----:B------:R-:W-:Y:S01]  /*9d20*/  FADD R158, R151, R52 ;  /* 0x00000034979e7221 */ /* 0x000fe20000000000 */
[----:B------:R-:W-:-:S03]  /*9d30*/  FADD R160, R78, -12583039 ;  /* 0xcb40007f4ea07421 */ /* 0x000fc60000000000 */
[----:B------:R-:W-:Y:S01]  /*9d40*/  FADD R147, R158, R53 ;  /* 0x000000359e937221 */ /* 0x000fe20000000000 */
[----:B------:R-:W-:Y:S01]  /*9d50*/  FFMA R162, R117, 1.4426950216293334961, -R160 ;  /* 0x3fb8aa3b75a27823 */ /* 0x000fe200000008a0 */
[----:B------:R-:W-:Y:S02]  /*9d60*/  IMAD.SHL.U32 R160, R73, 0x800000, RZ ;  /* 0x0080000049a07824 */ /* 0x000fe400078e00ff */
        /* <DEDUP_REMOVED lines=9> */
[----:B------:R-:W-:Y:S01]  /*9e00*/  FFMA R131, R117, 1.925963033500011079e-08, R162 ;  /* 0x32a5706075837823 */ /* 0x000fe200000000a2 */
[----:B------:R-:W-:Y:S01]  /*9e10*/  SHF.L.U32 R162, R72, 0x17, RZ ;  /* 0x0000001748a27819 */ /* 0x000fe200000006ff */
[----:B------:R-:W-:Y:S01]  /*9e20*/  FMUL R72, R160, R129 ;  /* 0x00000081a0487220 */ /* 0x000fe20000400000 */
[----:B------:R-:W-:Y:S01]  /*9e30*/  FADD R127, R158, R63 ;  /* 0x0000003f9e7f7221 */ /* 0x000fe20000000000 */
[----:B------:R-:W-:-:S03]  /*9e40*/  SHF.L.U32 R158, R67, 0x17, RZ ;  /* 0x00000017439e7819 */ /* 0x000fc600000006ff */
[----:B------:R-:W-:Y:S02]  /*9e50*/  FADD R156, R127, R64 ;  /* 0x000000407f9c7221 */ /* 0x000fe40000000000 */
[----:B------:R-:W-:Y:S01]  /*9e60*/  FMUL R67, R158, R149 ;  /* 0x000000959e437220 */ /* 0x000fe20000400000 */
[----:B------:R-:W-:Y:S01]  /*9e70*/  SHF.L.U32 R158, R69, 0x17, RZ ;  /* 0x00000017459e7819 */ /* 0x000fe200000006ff */
[----:B------:R-:W-:Y:S01]  /*9e80*/  FADD R127, R156, R65 ;  /* 0x000000419c7f7221 */ /* 0x000fe20000000000 */
[----:B------:R-:W-:Y:S01]  /*9e90*/  SHF.L.U32 R156, R68, 0x17, RZ ;  /* 0x00000017449c7819 */ /* 0x000fe200000006ff */
[----:B------:R-:W-:Y:S02]  /*9ea0*/  FMUL R68, R70, R145 ;  /* 0x0000009146447220 */ /* 0x000fe40000400000 */
[----:B------:R-:W-:Y:S02]  /*9eb0*/  FADD R70, R127, R66 ;  /* 0x000000427f467221 */ /* 0x000fe40000000000 */
[----:B------:R-:W-:-:S02]  /*9ec0*/  FMUL R69, R156, R141 ;  /* 0x0000008d9c457220 */ /* 0x000fc40000400000 */
[----:B------:R-:W-:Y:S01]  /*9ed0*/  FADD R127, R70, R67 ;  /* 0x00000043467f7221 */ /* 0x000fe20000000000 */
[----:B------:R-:W-:Y:S01]  /*9ee0*/  FMUL R70, R158, R137 ;  /* 0x000000899e467220 */ /* 0x000fe20000400000 */
[----:B------:R-:W-:Y:S02]  /*9ef0*/  SHF.L.U32 R158, R71, 0x17, RZ ;  /* 0x00000017479e7819 */ /* 0x000fe400000006ff */
[----:B------:R-:W-:Y:S02]  /*9f00*/  FADD R156, R127, R68 ;  /* 0x000000447f9c7221 */ /* 0x000fe40000000000 */
[----:B------:R3:W4:Y:S01]  /*9f10*/  MUFU.EX2 R127, R113 ;  /* 0x00000071007f7308 */ /* 0x0007220000000800 */
[----:B------:R-:W-:Y:S01]  /*9f20*/  FMUL R71, R158, R133 ;  /* 0x000000859e477220 */ /* 0x000fe20000400000 */
[----:B------:R-:W-:Y:S01]  /*9f30*/  FADD R73, R156, R69 ;  /* 0x000000459c497221 */ /* 0x000fe20000000000 */
[----:B------:R-:W-:-:S03]  /*9f40*/  FADD R158, R79, -12583039 ;  /* 0xcb40007f4f9e7421 */ /* 0x000fc60000000000 */
[----:B------:R-:W-:Y:S01]  /*9f50*/  FADD R156, R73, R70 ;  /* 0x00000046499c7221 */ /* 0x000fe20000000000 */
[----:B------:R-:W-:Y:S01]  /*9f60*/  FMUL R73, R162, R125 ;  /* 0x0000007da2497220 */ /* 0x000fe20000400000 */
[C---:B------:R-:W-:Y:S02]  /*9f70*/  FFMA R160, R75.reuse, 1.4426950216293334961, -R158 ;  /* 0x3fb8aa3b4ba07823 */ /* 0x040fe4000000089e */
[----:B------:R-:W-:Y:S01]  /*9f80*/  FADD R117, R156, R71 ;  /* 0x000000479c757221 */ /* 0x000fe20000000000 */
[----:B------:R-:W-:Y:S01]  /*9f90*/  SHF.L.U32 R156, R112, 0x17, RZ ;  /* 0x00000017709c7819 */ /* 0x000fe200000006ff */
[----:B------:R-:W5:Y:S01]  /*9fa0*/  MUFU.EX2 R158, R131 ;  /* 0x00000083009e7308 */ /* 0x000f620000000800 */
[----:B------:R-:W-:Y:S01]  /*9fb0*/  FFMA R160, R75, 1.925963033500011079e-08, R160 ;  /* 0x32a570604ba07823 */ /* 0x000fe200000000a0 */
[----:B------:R-:W-:Y:S02]  /*9fc0*/  FADD R112, R117, R72 ;  /* 0x0000004875707221 */ /* 0x000fe40000000000 */
[----:B0-----:R-:W-:Y:S01]  /*9fd0*/  FMUL R75, R156, R121 ;  /* 0x000000799c4b7220 */ /* 0x001fe20000400000 */
[----:B------:R-:W-:Y:S01]  /*9fe0*/  SHF.L.U32 R156, R76, 0x17, RZ ;  /* 0x000000174c9c7819 */ /* 0x000fe200000006ff */
[----:B------:R-:W-:Y:S01]  /*9ff0*/  FADD R117, R112, R73 ;  /* 0x0000004970757221 */ /* 0x000fe20000000000 */
[----:B------:R-:W-:-:S03]  /*a000*/  SHF.L.U32 R112, R80, 0x17, RZ ;  /* 0x0000001750707819 */ /* 0x000fc600000006ff */
[----:B------:R-:W-:Y:S02]  /*a010*/  FADD R80, R117, R74 ;  /* 0x0000004a75507221 */ /* 0x000fe40000000000 */
[----:B------:R-:W0:Y:S01]  /*a020*/  MUFU.EX2 R117, R160 ;  /* 0x000000a000757308 */ /* 0x000e220000000800 */
[----:B--2---:R-:W-:Y:S01]  /*a030*/  FMUL R76, R112, R119 ;  /* 0x00000077704c7220 */ /* 0x004fe20000400000 */
[----:B---3--:R-:W-:Y:S01]  /*a040*/  FADD R113, R80, R75 ;  /* 0x0000004b50717221 */ /* 0x008fe20000000000 */
[----:B------:R-:W-:Y:S01]  /*a050*/  SHF.L.U32 R112, R77, 0x17, RZ ;  /* 0x000000174d707819 */ /* 0x000fe200000006ff */
[----:B-1----:R-:W-:Y:S01]  /*a060*/  FMUL R77, R156, R115 ;  /* 0x000000739c4d7220 */ /* 0x002fe20000400000 */
[----:B------:R-:W-:Y:S02]  /*a070*/  IMAD.SHL.U32 R115, R78, 0x800000, RZ ;  /* 0x008000004e737824 */ /* 0x000fe400078e00ff */
[----:B------:R-:W-:Y:S01]  /*a080*/  FADD R80, R113, R76 ;  /* 0x0000004c71507221 */ /* 0x000fe20000000000 */
[----:B----4-:R-:W-:-:S03]  /*a090*/  FMUL R78, R112, R127 ;  /* 0x0000007f704e7220 */ /* 0x010fc60000400000 */
[----:B------:R-:W-:Y:S01]  /*a0a0*/  FADD R113, R80, R77 ;  /* 0x0000004d50717221 */ /* 0x000fe20000000000 */
[----:B------:R-:W-:Y:S01]  /*a0b0*/  SHF.L.U32 R80, R79, 0x17, RZ ;  /* 0x000000174f507819 */ /* 0x000fe200000006ff */
[----:B-----5:R-:W-:Y:S02]  /*a0c0*/  FMUL R79, R115, R158 ;  /* 0x0000009e734f7220 */ /* 0x020fe40000400000 */
[----:B------:R-:W-:Y:S01]  /*a0d0*/  FADD R112, R113, R78 ;  /* 0x0000004e71707221 */ /* 0x000fe20000000000 */
[----:B------:R-:W1:Y:S01]  /*a0e0*/  LDC R158, c[0x0][0x364] ;  /* 0x0000d900ff9e7b82 */ /* 0x000e620000000800 */
[----:B0-----:R-:W-:Y:S02]  /*a0f0*/  FMUL R80, R80, R117 ;  /* 0x0000007550507220 */ /* 0x001fe40000400000 */
[----:B------:R-:W-:-:S04]  /*a100*/  FADD R113, R112, R79 ;  /* 0x0000004f70717221 */ /* 0x000fc80000000000 */
[----:B------:R-:W-:-:S05]  /*a110*/  FADD R113, R113, R80 ;  /* 0x0000005071717221 */ /* 0x000fca0000000000 */
[----:B------:R-:W0:Y:S01]  /*a120*/  SHFL.BFLY PT, R112, R113, 0x10, 0x1f ;  /* 0x0e001f0071707f89 */ /* 0x000e2200000e0000 */
[----:B-1----:R-:W-:-:S05]  /*a130*/  IMAD R111, R158, UR6, R111 ;  /* 0x000000069e6f7c24 */ /* 0x002fca000f8e026f */
[----:B------:R-:W-:Y:S01]  /*a140*/  ISETP.GE.AND P0, PT, R111, UR7, PT ;  /* 0x000000076f007c0c */ /* 0x000fe2000bf06270 */
        /* <DEDUP_REMOVED lines=9> */
[----:B------:R-:W-:Y:S01]  /*a1e0*/  ISETP.GT.AND P0, PT, R85, R110, PT ;  /* 0x0000006e5500720c */ /* 0x000fe20003f04270 */
[----:B------:R-:W-:Y:S01]  /*a1f0*/  BSSY.RECONVERGENT B2, `(.L_x_5790) ;  /* 0x000005b000027945 */ /* 0x000fe20003800200 */
[----:B-1----:R-:W-:Y:S01]  /*a200*/  FADD R111, R117, R158 ;  /* 0x0000009e756f7221 */ /* 0x002fe20000000000 */
[----:B------:R-:W-:-:S10]  /*a210*/  PRMT R112, RZ, 0x7610, R112 ;  /* 0x00007610ff707816 */ /* 0x000fd40000000070 */
        /* <DEDUP_REMOVED lines=8> */
[----:B0-----:R-:W-:Y:S01]  /*a2a0*/  FFMA R117, R83, R85, R156 ;  /* 0x0000005553757223 */ /* 0x001fe2000000009c */
[----:B--2---:R-:W-:Y:S06]  /*a2b0*/  @!P0 BRA `(.L_x_5793) ;  /* 0x0000000000088947 */ /* 0x004fec0003800000 */
[----:B------:R-:W-:-:S07]  /*a2c0*/  MOV R115, 0xa2e0 ;  /* 0x0000a2e000737802 */ /* 0x000fce0000000f00 */
[----:B------:R-:W-:Y:S05]  /*a2d0*/  CALL.REL.NOINC `($__internal_2_$__cuda_sm3x_div_rn_noftz_f32_slowpath) ;  /* 0x000000b800687944 */ /* 0x000fea0003c00000 */
.L_x_5793:
[----:B------:R-:W-:Y:S05]  /*a2e0*/  BSYNC.RECONVERGENT B3 ;  /* 0x0000000000037941 */ /* 0x000fea0003800200 */
.L_x_5792:
[----:B------:R-:W0:Y:S01]  /*a2f0*/  S2R R125, SR_TID.X ;  /* 0x00000000007d7919 */ /* 0x000e220000002100 */
[----:B------:R1:W2:Y:S01]  /*a300*/  F2F.BF16.F32 R113, R117 ;  /* 0x0000007500717304 */ /* 0x0002a20000202000 */
[----:B------:R-:W-:Y:S01]  /*a310*/  BSSY.RECONVERGENT B3, `(.L_x_5794) ;  /* 0x0000014000037945 */ /* 0x000fe20003800200 */
[----:B------:R-:W-:Y:S02]  /*a320*/  PRMT R83, RZ, 0x7610, R83 ;  /* 0x00007610ff537816 */ /* 0x000fe40000000053 */
[----:B0-----:R-:W-:-:S04]  /*a330*/  SHF.L.U32 R125, R125, 0x2, RZ ;  /* 0x000000027d7d7819 */ /* 0x001fc800000006ff */
[----:B------:R-:W-:-:S13]  /*a340*/  ISETP.GE.U32.AND P0, PT, R125, R110, PT ;  /* 0x0000006e7d00720c */ /* 0x000fda0003f06070 */
[----:B-12---:R-:W-:Y:S05]  /*a350*/  @P0 BRA `(.L_x_5795) ;  /* 0x00000000003c0947 */ /* 0x006fea0003800000 */
        /* <DEDUP_REMOVED lines=11> */
[----:B------:R-:W-:Y:S05]  /*a410*/  CALL.REL.NOINC `($__internal_2_$__cuda_sm3x_div_rn_noftz_f32_slowpath) ;  /* 0x000000b800187944 */ /* 0x000fea0003c00000 */
.L_x_5797:
[----:B------:R-:W-:Y:S05]  /*a420*/  BSYNC.RECONVERGENT B4 ;  /* 0x0000000000047941 */ /* 0x000fea0003800200 */
.L_x_5796:
[----:B------:R-:W-:-:S04]  /*a430*/  F2FP.BF16.F32.PACK_AB R117, RZ, R117 ;  /* 0x00000075ff75723e */ /* 0x000fc800000010ff */
[----:B------:R-:W-:-:S07]  /*a440*/  PRMT R83, R117, 0x7610, R83 ;  /* 0x0000761075537816 */ /* 0x000fce0000000053 */
.L_x_5795:
[----:B------:R-:W-:Y:S05]  /*a450*/  BSYNC.RECONVERGENT B3 ;  /* 0x0000000000037941 */ /* 0x000fea0003800200 */
.L_x_5794:
        /* <DEDUP_REMOVED lines=17> */
.L_x_5801:
[----:B------:R-:W-:Y:S05]  /*a570*/  BSYNC.RECONVERGENT B4 ;  /* 0x0000000000047941 */ /* 0x000fea0003800200 */
.L_x_5800:
[----:B------:R-:W-:-:S04]  /*a580*/  F2FP.BF16.F32.PACK_AB R117, RZ, R117 ;  /* 0x00000075ff75723e */ /* 0x000fc800000010ff */
[----:B------:R-:W-:-:S07]  /*a590*/  PRMT R123, R117, 0x7610, R123 ;  /* 0x00007610757b7816 */ /* 0x000fce000000007b */
.L_x_5799:
[----:B------:R-:W-:Y:S05]  /*a5a0*/  BSYNC.RECONVERGENT B3 ;  /* 0x0000000000037941 */ /* 0x000fea0003800200 */
.L_x_5798:
        /* <DEDUP_REMOVED lines=16> */
[----:B------:R-:W-:Y:S05]  /*a6b0*/  CALL.REL.NOINC `($__internal_2_$__cuda_sm3x_div_rn_noftz_f32_slowpath) ;  /* 0x000000b400707944 */ /* 0x000fea0003c00000 */
.L_x_5805:
[----:B------:R-:W-:Y:S05]  /*a6c0*/  BSYNC.RECONVERGENT B4 ;  /* 0x0000000000047941 */ /* 0x000fea0003800200 */
.L_x_5804:
[----:B------:R-:W-:-:S04]  /*a6d0*/  F2FP.BF16.F32.PACK_AB R117, RZ, R117 ;  /* 0x00000075ff75723e */ /* 0x000fc800000010ff */
[----:B------:R-:W-:-:S07]  /*a6e0*/  PRMT R84, R117, 0x7610, R84 ;  /* 0x0000761075547816 */ /* 0x000fce0000000054 */
.L_x_5803:
[----:B------:R-:W-:Y:S05]  /*a6f0*/  BSYNC.RECONVERGENT B3 ;  /* 0x0000000000037941 */ /* 0x000fea0003800200 */
.L_x_5802:
[----:B------:R-:W-:Y:S02]  /*a700*/  LOP3.LUT R83, R83, 0xffff, RZ, 0xc0, !PT ;  /* 0x0000ffff53537812 */ /* 0x000fe400078ec0ff */
[----:B------:R-:W-:-:S03]  /*a710*/  PRMT R123, R123, 0x5410, R84 ;  /* 0x000054107b7b7816 */ /* 0x000fc60000000054 */
[----:B------:R-:W-:-:S05]  /*a720*/  IMAD.WIDE.U32 R82, R83, 0x10000, RZ ;  /* 0x0001000053527825 */ /* 0x000fca00078e00ff */
[----:B------:R-:W-:Y:S02]  /*a730*/  LOP3.LUT R152, R123, R83, RZ, 0xfc, !PT ;  /* 0x000000537b987212 */ /* 0x000fe400078efcff */
[----:B------:R-:W-:Y:S01]  /*a740*/  LOP3.LUT R115, R82, R113, RZ, 0xfc, !PT ;  /* 0x0000007152737212 */ /* 0x000fe200078efcff */
[----:B------:R-:W-:Y:S06]  /*a750*/  BRA `(.L_x_5806) ;  /* 0x0000000000107947 */ /* 0x000fec0003800000 */
.L_x_5791:
[----:B------:R-:W-:-:S13]  /*a760*/  ISETP.GE.AND P0, PT, R85, R83, PT ;  /* 0x000000535500720c */ /* 0x000fda0003f06270 */
[----:B------:R-:W-:Y:S05]  /*a770*/  @P0 EXIT ;  /* 0x000000000000094d */ /* 0x000fea0003800000 */
[----:B------:R-:W-:Y:S01]  /*a780*/  HFMA2 R115, -RZ, RZ, 0, 0 ;  /* 0x00000000ff737431 */ /* 0x000fe200000001ff */
[----:B------:R-:W-:-:S07]  /*a790*/  MOV R152, RZ ;  /* 0x000000ff00987202 */ /* 0x000fce0000000f00 */
.L_x_5806:
[----:B------:R-:W-:Y:S05]  /*a7a0*/  BSYNC.RECONVERGENT B2 ;  /* 0x0000000000027941 */ /* 0x000fea0003800200 */
.L_x_5790:
[----:B------:R-:W1:Y:S01]  /*a7b0*/  S2R R113, SR_TID.X ;  /* 0x0000000000717919 */ /* 0x000e620000002100 */
[----:B------:R-:W2:Y:S01]  /*a7c0*/  S2UR UR6, SR_CTAID.X ;  /* 0x00000000000679c3 */ /* 0x000ea20000002500 */
[----:B------:R-:W3:Y:S01]  /*a7d0*/  LDCU UR7, c[0x0][0x39c] ;  /* 0x00007380ff0777ac */ /* 0x000ee20008000800 */
[----:B------:R-:W-:Y:S01]  /*a7e0*/  BSSY.RECONVERGENT B2, `(.L_x_5807) ;  /* 0x0000065000027945 */ /* 0x000fe20003800200 */
[----:B------:R-:W2:Y:S05]  /*a7f0*/  S2R R85, SR_TID.Y ;  /* 0x0000000000557919 */ /* 0x000eaa0000002200 */
[----:B------:R-:W2:Y:S08]  /*a800*/  LDC R84, c[0x0][0x364] ;  /* 0x0000d900ff547b82 */ /* 0x000eb00000000800 */
[----:B------:R-:W4:Y:S01]  /*a810*/  LDC.64 R82, c[0x0][0x380] ;  /* 0x0000e000ff527b82 */ /* 0x000f220000000a00 */
[----:B-1----:R-:W-:Y:S01]  /*a820*/  SHF.L.U32 R113, R113, 0x2, RZ ;  /* 0x0000000271717819 */ /* 0x002fe200000006ff */
[----:B--2---:R-:W-:-:S04]  /*a830*/  IMAD R84, R84, UR6, R85 ;  /* 0x0000000654547c24 */ /* 0x004fc8000f8e0255 */
[----:B---3--:R-:W-:Y:S01]  /*a840*/  IMAD R85, R84, UR7, R113 ;  /* 0x0000000754557c24 */ /* 0x008fe2000f8e0271 */
[----:B------:R-:W-:Y:S02]  /*a850*/  MOV R84, R115 ;  /* 0x0000007300547202 */ /* 0x000fe40000000f00 */
[----:B------:R-:W-:Y:S01]  /*a860*/  IADD3 R115, PT, PT, R113, 0x80, RZ ;  /* 0x0000008071737810 */ /* 0x000fe20007ffe0ff */
[----:B----4-:R-:W-:Y:S01]  /*a870*/  IMAD.WIDE R82, R85, 0x2, R82 ;  /* 0x0000000255527825 */ /* 0x010fe200078e0252 */
[----:B------:R-:W-:Y:S02]  /*a880*/  MOV R85, R152 ;  /* 0x0000009800557202 */ /* 0x000fe40000000f00 */
[----:B------:R-:W-:-:S03]  /*a890*/  ISETP.GT.AND P0, PT, R115, R110, PT ;  /* 0x0000006e7300720c */ /* 0x000fc60003f04270 */
[----:B------:R1:W-:Y:S10]  /*a8a0*/  STG.E.64 desc[UR4][R82.64], R84 ;  /* 0x0000005452007986 */ /* 0x0003f4000c101b04 */
[----:B------:R-:W-:Y:S05]  /*a8b0*/  @P0 BRA `(.L_x_5808) ;  /* 0x0000000400500947 */ /* 0x000fea0003800000 */
[----:B-1----:R-:W1:Y:S01]  /*a8c0*/  MUFU.RCP R84, R111 ;  /* 0x0000006f00547308 */ /* 0x002e620000001000 */
[----:B------:R-:W-:Y:S07]  /*a8d0*/  BSSY.RECONVERGENT B3, `(.L_x_5809) ;  /* 0x000000b000037945 */ /* 0x000fee0003800200 */
[----:B------:R-:W2:Y:S01]  /*a8e0*/  FCHK P0, R144, R111 ;  /* 0x0000006f90007302 */ /* 0x000ea20000000000 */
[----:B-1----:R-:W-:-:S04]  /*a8f0*/  FFMA R85, -R111, R84, 1 ;  /* 0x3f8000006f557423 */ /* 0x002fc80000000154 */
[----:B0-----:R-:W-:-:S04]  /*a900*/  FFMA R117, R84, R85, R84 ;  /* 0x0000005554757223 */ /* 0x001fc80000000054 */
[----:B------:R-:W-:-:S04]  /*a910*/  FFMA R84, R144, R117, RZ ;  /* 0x0000007590547223 */ /* 0x000fc800000000ff */
[----:B------:R-:W-:-:S04]  /*a920*/  FFMA R85, -R111, R84, R144 ;  /* 0x000000546f557223 */ /* 0x000fc80000000190 */
[----:B------:R-:W-:Y:S01]  /*a930*/  FFMA R117, R117, R85, R84 ;  /* 0x0000005575757223 */ /* 0x000fe20000000054 */
[----:B--2---:R-:W-:Y:S06]  /*a940*/  @!P0 BRA `(.L_x_5810) ;  /* 0x00000000000c8947 */ /* 0x004fec0003800000 */
[----:B------:R-:W-:Y:S01]  /*a950*/  IMAD.MOV.U32 R84, RZ, RZ, R144 ;  /* 0x000000ffff547224 */ /* 0x000fe200078e0090 */
[----:B------:R-:W-:-:S07]  /*a960*/  MOV R115, 0xa980 ;  /* 0x0000a98000737802 */ /* 0x000fce0000000f00 */
[----:B------:R-:W-:Y:S05]  /*a970*/  CALL.REL.NOINC `($__internal_2_$__cuda_sm3x_div_rn_noftz_f32_slowpath) ;  /* 0x000000b000c07944 */ /* 0x000fea0003c00000 */
.L_x_5810:
[----:B------:R-:W-:Y:S05]  /*a980*/  BSYNC.RECONVERGENT B3 ;  /* 0x0000000000037941 */ /* 0x000fea0003800200 */
.L_x_5809:
        /* <DEDUP_REMOVED lines=18> */
.L_x_5814:
[----:B------:R-:W-:Y:S05]  /*aab0*/  BSYNC.RECONVERGENT B4 ;  /* 0x0000000000047941 */ /* 0x000fea0003800200 */
.L_x_5813:
[----:B------:R-:W-:-:S04]  /*aac0*/  F2FP.BF16.F32.PACK_AB R117, RZ, R117 ;  /* 0x00000075ff75723e */ /* 0x000fc800000010ff */
[----:B------:R-:W-:-:S07]  /*aad0*/  PRMT R129, R117, 0x7610, R129 ;  /* 0x0000761075817816 */ /* 0x000fce0000000081 */
.L_x_5812:
[----:B------:R-:W-:Y:S05]  /*aae0*/  BSYNC.RECONVERGENT B3 ;  /* 0x0000000000037941 */ /* 0x000fea0003800200 */
.L_x_5811:
        /* <DEDUP_REMOVED lines=17> */
.L_x_5818:
[----:B------:R-:W-:Y:S05]  /*ac00*/  BSYNC.RECONVERGENT B4 ;  /* 0x0000000000047941 */ /* 0x000fea0003800200 */
.L_x_5817:
[----:B------:R-:W-:-:S04]  /*ac10*/  F2FP.BF16.F32.PACK_AB R117, RZ, R117 ;  /* 0x00000075ff75723e */ /* 0x000fc800000010ff */
[----:B------:R-:W-:-:S07]  /*ac20*/  PRMT R125, R117, 0x7610, R125 ;  /* 0x00007610757d7816 */ /* 0x000fce000000007d */
.L_x_5816:
[----:B------:R-:W-:Y:S05]  /*ac30*/  BSYNC.RECONVERGENT B3 ;  /* 0x0000000000037941 */ /* 0x000fea0003800200 */
.L_x_5815:
        /* <DEDUP_REMOVED lines=17> */
.L_x_5822:
[----:B------:R-:W-:Y:S05]  /*ad50*/  BSYNC.RECONVERGENT B4 ;  /* 0x0000000000047941 */ /* 0x000fea0003800200 */
.L_x_5821:
[----:B------:R-:W-:-:S04]  /*ad60*/  F2FP.BF16.F32.PACK_AB R117, RZ, R117 ;  /* 0x00000075ff75723e */ /* 0x000fc800000010ff */
[----:B------:R-:W-:-:S07]  /*ad70*/  PRMT R144, R117, 0x7610, R144 ;  /* 0x0000761075907816 */ /* 0x000fce0000000090 */
.L_x_5820:
[----:B------:R-:W-:Y:S05]  /*ad80*/  BSYNC.RECONVERGENT B3 ;  /* 0x0000000000037941 */ /* 0x000fea0003800200 */
.L_x_5819:
[----:B------:R-:W-:Y:S02]  /*ad90*/  LOP3.LUT R84, R129, 0xffff, RZ, 0xc0, !PT ;  /* 0x0000ffff81547812 */ /* 0x000fe400078ec0ff */
[----:B------:R-:W-:-:S03]  /*ada0*/  PRMT R125, R125, 0x5410, R144 ;  /* 0x000054107d7d7816 */ /* 0x000fc60000000090 */
[----:B------:R-:W-:-:S05]  /*adb0*/  IMAD.WIDE.U32 R84, R84, 0x10000, RZ ;  /* 0x0001000054547825 */ /* 0x000fca00078e00ff */
[----:B------:R-:W-:Y:S02]  /*adc0*/  LOP3.LUT R85, R125, R85, RZ, 0xfc, !PT ;  /* 0x000000557d557212 */ /* 0x000fe400078efcff */
[----:B------:R-:W-:-:S05]  /*add0*/  LOP3.LUT R84, R84, R123, RZ, 0xfc, !PT ;  /* 0x0000007b54547212 */ /* 0x000fca00078efcff */
[----:B------:R3:W-:Y:S01]  /*ade0*/  STG.E.64 desc[UR4][R82.64+0x100], R84 ;  /* 0x0001005452007986 */ /* 0x0007e2000c101b04 */
[----:B------:R-:W-:Y:S05]  /*adf0*/  BRA `(.L_x_5823) ;  /* 0x00000000000c7947 */ /* 0x000fea0003800000 */
.L_x_5808:
[----:B------:R-:W-:-:S13]  /*ae00*/  ISETP.GE.AND P0, PT, R115, UR7, PT ;  /* 0x0000000773007c0c */ /* 0x000fda000bf06270 */
[----:B------:R-:W-:Y:S05]  /*ae10*/  @P0 EXIT ;  /* 0x000000000000094d */ /* 0x000fea0003800000 */
[----:B------:R2:W-:Y:S02]  /*ae20*/  STG.E.64 desc[UR4][R82.64+0x100], RZ ;  /* 0x000100ff52007986 */ /* 0x0005e4000c101b04 */
.L_x_5823:
[----:B------:R-:W-:Y:S05]  /*ae30*/  BSYNC.RECONVERGENT B2 ;  /* 0x0000000000027941 */ /* 0x000fea0003800200 */
.L_x_5807:
[----:B-1-3--:R-:W-:Y:S01]  /*ae40*/  VIADD R85, R113, 0x100 ;  /* 0x0000010071557836 */ /* 0x00afe20000000000 */
[----:B------:R-:W-:Y:S04]  /*ae50*/  BSSY.RECONVERGENT B2, `(.L_x_5824) ;  /* 0x000005b000027945 */ /* 0x000fe80003800200 */
[----:B------:R-:W-:-:S13]  /*ae60*/  ISETP.GT.AND P0, PT, R85, R110, PT ;  /* 0x0000006e5500720c */ /* 0x000fda0003f04270 */
[----:B------:R-:W-:Y:S05]  /*ae70*/  @P0 BRA `(.L_x_5825) ;  /* 0x0000000400500947 */ /* 0x000fea0003800000 */
[----:B------:R-:W1:Y:S01]  /*ae80*/  MUFU.RCP R84, R111 ;  /* 0x0000006f00547308 */ /* 0x000e620000001000 */
[----:B------:R-:W-:Y:S07]  /*ae90*/  BSSY.RECONVERGENT B3, `(.L_x_5826) ;  /* 0x000000b000037945 */ /* 0x000fee0003800200 */
[----:B------:R-:W3:Y:S01]  /*aea0*/  FCHK P0, R136, R111 ;  /* 0x0000006f88007302 */ /* 0x000ee20000000000 */
[----:B-1----:R-:W-:-:S04]  /*aeb0*/  FFMA R85, -R111, R84, 1 ;  /* 0x3f8000006f557423 */ /* 0x002fc80000000154 */
[----:B0-----:R-:W-:-:S04]  /*aec0*/  FFMA R117, R84, R85, R84 ;  /* 0x0000005554757223 */ /* 0x001fc80000000054 */
[----:B------:R-:W-:-:S04]  /*aed0*/  FFMA R84, R136, R117, RZ ;  /* 0x0000007588547223 */ /* 0x000fc800000000ff */
[----:B------:R-:W-:-:S04]  /*aee0*/  FFMA R85, -R111, R84, R136 ;  /* 0x000000546f557223 */ /* 0x000fc80000000188 */
[----:B------:R-:W-:Y:S01]  /*aef0*/  FFMA R117, R117, R85, R84 ;  /* 0x0000005575757223 */ /* 0x000fe20000000054 */
[----:B---3--:R-:W-:Y:S06]  /*af00*/  @!P0 BRA `(.L_x_5827) ;  /* 0x00000000000c8947 */ /* 0x008fec0003800000 */
[----:B------:R-:W-:Y:S02]  /*af10*/  MOV R84, R136 ;  /* 0x0000008800547202 */ /* 0x000fe40000000f00 */
[----:B------:R-:W-:-:S07]  /*af20*/  MOV R115, 0xaf40 ;  /* 0x0000af4000737802 */ /* 0x000fce0000000f00 */
[----:B--2---:R-:W-:Y:S05]  /*af30*/  CALL.REL.NOINC `($__internal_2_$__cuda_sm3x_div_rn_noftz_f32_slowpath) ;  /* 0x000000ac00507944 */ /* 0x004fea0003c00000 */
.L_x_5827:
[----:B------:R-:W-:Y:S05]  /*af40*/  BSYNC.RECONVERGENT B3 ;  /* 0x0000000000037941 */ /* 0x000fea0003800200 */
.L_x_5826:
        /* <DEDUP_REMOVED lines=17> */
[----:B--2---:R-:W-:Y:S05]  /*b060*/  CALL.REL.NOINC `($__internal_2_$__cuda_sm3x_div_rn_noftz_f32_slowpath) ;  /* 0x000000ac00047944 */ /* 0x004fea0003c00000 */
.L_x_5831:
[----:B------:R-:W-:Y:S05]  /*b070*/  BSYNC.RECONVERGENT B4 ;  /* 0x0000000000047941 */ /* 0x000fea0003800200 */
.L_x_5830:
[----:B------:R-:W-:-:S04]  /*b080*/  F2FP.BF16.F32.PACK_AB R117, RZ, R117 ;  /* 0x00000075ff75723e */ /* 0x000fc800000010ff */
[----:B------:R-:W-:-:S07]  /*b090*/  PRMT R129, R117, 0x7610, R129 ;  /* 0x0000761075817816 */ /* 0x000fce0000000081 */
.L_x_5829:
[----:B------:R-:W-:Y:S05]  /*b0a0*/  BSYNC.RECONVERGENT B3 ;  /* 0x0000000000037941 */ /* 0x000fea0003800200 */
.L_x_5828:
        /* <DEDUP_REMOVED lines=17> */
.L_x_5835:
[----:B------:R-:W-:Y:S05]  /*b1c0*/  BSYNC.RECONVERGENT B4 ;  /* 0x0000000000047941 */ /* 0x000fea0003800200 */
.L_x_5834:
[----:B------:R-:W-:-:S04]  /*b1d0*/  F2FP.BF16.F32.PACK_AB R117, RZ, R117 ;  /* 0x00000075ff75723e */ /* 0x000fc800000010ff */
[----:B------:R-:W-:-:S07]  /*b1e0*/  PRMT R125, R117, 0x7610, R125 ;  /* 0x00007610757d7816 */ /* 0x000fce000000007d */
.L_x_5833:
[----:B------:R-:W-:Y:S05]  /*b1f0*/  BSYNC.RECONVERGENT B3 ;  /* 0x0000000000037941 */ /* 0x000fea0003800200 */
.L_x_5832:
        /* <DEDUP_REMOVED lines=16> */
[----:B--2---:R-:W-:Y:S05]  /*b300*/  CALL.REL.NOINC `($__internal_2_$__cuda_sm3x_div_rn_noftz_f32_slowpath) ;  /* 0x000000a8005c7944 */ /* 0x004fea0003c00000 */
.L_x_5839:
[----:B------:R-:W-:Y:S05]  /*b310*/  BSYNC.RECONVERGENT B4 ;  /* 0x0000000000047941 */ /* 0x000fea0003800200 */
.L_x_5838:
[----:B------:R-:W-:-:S04]  /*b320*/  F2FP.BF16.F32.PACK_AB R117, RZ, R117 ;  /* 0x00000075ff75723e */ /* 0x000fc800000010ff */
[----:B------:R-:W-:-:S07]  /*b330*/  PRMT R136, R117, 0x7610, R136 ;  /* 0x0000761075887816 */ /* 0x000fce0000000088 */
.L_x_5837:
[----:B------:R-:W-:Y:S05]  /*b340*/  BSYNC.RECONVERGENT B3 ;  /* 0x0000000000037941 */ /* 0x000fea0003800200 */
.L_x_5836:
[----:B------:R-:W-:Y:S02]  /*b350*/  LOP3.LUT R84, R129, 0xffff, RZ, 0xc0, !PT ;  /* 0x0000ffff81547812 */ /* 0x000fe400078ec0ff */
[----:B------:R-:W-:-:S03]  /*b360*/  PRMT R125, R125, 0x5410, R136 ;  /* 0x000054107d7d7816 */ /* 0x000fc60000000088 */
[----:B------:R-:W-:-:S05]  /*b370*/  IMAD.WIDE.U32 R84, R84, 0x10000, RZ ;  /* 0x0001000054547825 */ /* 0x000fca00078e00ff */
[----:B------:R-:W-:Y:S02]  /*b380*/  LOP3.LUT R85, R125, R85, RZ, 0xfc, !PT ;  /* 0x000000557d557212 */ /* 0x000fe400078efcff */
[----:B------:R-:W-:-:S05]  /*b390*/  LOP3.LUT R84, R84, R123, RZ, 0xfc, !PT ;  /* 0x0000007b54547212 */ /* 0x000fca00078efcff */
[----:B------:R3:W-:Y:S01]  /*b3a0*/  STG.E.64 desc[UR4][R82.64+0x200], R84 ;  /* 0x0002005452007986 */ /* 0x0007e2000c101b04 */
[----:B------:R-:W-:Y:S05]  /*b3b0*/  BRA `(.L_x_5840) ;  /* 0x0000000000107947 */ /* 0x000fea0003800000 */
.L_x_5825:
[----:B------:R-:W1:Y:S02]  /*b3c0*/  LDCU UR6, c[0x0][0x39c] ;  /* 0x00007380ff0677ac */ /* 0x000e640008000800 */
[----:B-1----:R-:W-:-:S13]  /*b3d0*/  ISETP.GE.AND P0, PT, R85, UR6, PT ;  /* 0x0000000655007c0c */ /* 0x002fda000bf06270 */
[----:B------:R-:W-:Y:S05]  /*b3e0*/  @P0 EXIT ;  /* 0x000000000000094d */ /* 0x000fea0003800000 */
[----:B------:R1:W-:Y:S02]  /*b3f0*/  STG.E.64 desc[UR4][R82.64+0x200], RZ ;  /* 0x000200ff52007986 */ /* 0x0003e4000c101b04 */
.L_x_5840:
[----:B------:R-:W-:Y:S05]  /*b400*/  BSYNC.RECONVERGENT B2 ;  /* 0x0000000000027941 */ /* 0x000fea0003800200 */
.L_x_5824:
[----:B---3--:R-:W-:Y:S01]  /*b410*/  IADD3 R85, PT, PT, R113, 0x180, RZ ;  /* 0x0000018071557810 */ /* 0x008fe20007ffe0ff */
[----:B------:R-:W-:Y:S03]  /*b420*/  BSSY.RECONVERGENT B2, `(.L_x_5841) ;  /* 0x000005b000027945 */ /* 0x000fe60003800200 */
[----:B------:R-:W-:-:S13]  /*b430*/  ISETP.GT.AND P0, PT, R85, R110, PT ;  /* 0x0000006e5500720c */ /* 0x000fda0003f04270 */
[----:B------:R-:W-:Y:S05]  /*b440*/  @P0 BRA `(.L_x_5842) ;  /* 0x0000000400500947 */ /* 0x000fea0003800000 */
[----:B------:R-:W3:Y:S01]  /*b450*/  MUFU.RCP R84, R111 ;  /* 0x0000006f00547308 */ /* 0x000ee20000001000 */
[----:B------:R-:W-:Y:S07]  /*b460*/  BSSY.RECONVERGENT B3, `(.L_x_5843) ;  /* 0x000000b000037945 */ /* 0x000fee0003800200 */
[----:B------:R-:W4:Y:S01]  /*b470*/  FCHK P0, R128, R111 ;  /* 0x0000006f80007302 */ /* 0x000f220000000000 */
[----:B---3--:R-:W-:-:S04]  /*b480*/  FFMA R85, -R111, R84, 1 ;  /* 0x3f8000006f557423 */ /* 0x008fc80000000154 */
[----:B0-----:R-:W-:-:S04]  /*b490*/  FFMA R117, R84, R85, R84 ;  /* 0x0000005554757223 */ /* 0x001fc80000000054 */
[----:B------:R-:W-:-:S04]  /*b4a0*/  FFMA R84, R128, R117, RZ ;  /* 0x0000007580547223 */ /* 0x000fc800000000ff */
[----:B------:R-:W-:-:S04]  /*b4b0*/  FFMA R85, -R111, R84, R128 ;  /* 0x000000546f557223 */ /* 0x000fc80000000180 */
[----:B------:R-:W-:Y:S01]  /*b4c0*/  FFMA R117, R117, R85, R84 ;  /* 0x0000005575757223 */ /* 0x000fe20000000054 */
[----:B----4-:R-:W-:Y:S06]  /*b4d0*/  @!P0 BRA `(.L_x_5844) ;  /* 0x00000000000c8947 */ /* 0x010fec0003800000 */
[----:B------:R-:W-:Y:S02]  /*b4e0*/  MOV R84, R128 ;  /* 0x0000008000547202 */ /* 0x000fe40000000f00 */
[----:B------:R-:W-:-:S07]  /*b4f0*/  MOV R115, 0xb510 ;  /* 0x0000b51000737802 */ /* 0x000fce0000000f00 */
[----:B-12---:R-:W-:Y:S05]  /*b500*/  CALL.REL.NOINC `($__internal_2_$__cuda_sm3x_div_rn_noftz_f32_slowpath) ;  /* 0x000000a400dc7944 */ /* 0x006fea0003c00000 */
.L_x_5844:
[----:B------:R-:W-:Y:S05]  /*b510*/  BSYNC.RECONVERGENT B3 ;  /* 0x0000000000037941 */ /* 0x000fea0003800200 */
.L_x_5843:
[----:B------:R-:W-:Y:S01]  /*b520*/  IADD3 R85, PT, PT, R113, 0x181, RZ ;  /* 0x0000018171557810 */ /* 0x000fe20007ffe0ff */
[----:B------:R0:W3:Y:S01]  /*b530*/  F2F.BF16.F32 R123, R117 ;  /* 0x00000075007b7304 */ /* 0x0000e20000202000 */
[----:B------:R-:W-:Y:S01]  /*b540*/  BSSY.RECONVERGENT B3, `(.L_x_5845) ;  /* 0x0000013000037945 */ /* 0x000fe20003800200 */
[----:B------:R-:W-:Y:S02]  /*b550*/  PRMT R128, RZ, 0x7610, R128 ;  /* 0x00007610ff807816 */ /* 0x000fe40000000080 */
[----:B------:R-:W-:-:S13]  /*b560*/  ISETP.GT.U32.AND P0, PT, R85, R110, PT ;  /* 0x0000006e5500720c */ /* 0x000fda0003f04070 */
[----:B0--3--:R-:W-:Y:S05]  /*b570*/  @P0 BRA `(.L_x_5846) ;  /* 0x00000000003c0947 */ /* 0x009fea0003800000 */
[----:B------:R-:W0:Y:S01]  /*b580*/  MUFU.RCP R84, R111 ;  /* 0x0000006f00547308 */ /* 0x000e220000001000 */
[----:B------:R-:W-:Y:S07]  /*b590*/  BSSY.RECONVERGENT B4, `(.L_x_5847) ;  /* 0x000000b000047945 */ /* 0x000fee0003800200 */
[----:B------:R-:W3:Y:S01]  /*b5a0*/  FCHK P0, R130, R111 ;  /* 0x0000006f82007302 */ /* 0x000ee20000000000 */
[----:B0-----:R-:W-:-:S04]  /*b5b0*/  FFMA R85, -R111, R84, 1 ;  /* 0x3f8000006f557423 */ /* 0x001fc80000000154 */
[----:B------:R-:W-:-:S04]  /*b5c0*/  FFMA R117, R84, R85, R84 ;  /* 0x0000005554757223 */ /* 0x000fc80000000054 */
[----:B------:R-:W-:-:S04]  /*b5d0*/  FFMA R84, R130, R117, RZ ;  /* 0x0000007582547223 */ /* 0x000fc800000000ff */
[----:B------:R-:W-:-:S04]  /*b5e0*/  FFMA R85, -R111, R84, R130 ;  /* 0x000000546f557223 */ /* 0x000fc80000000182 */
[----:B------:R-:W-:Y:S01]  /*b5f0*/  FFMA R117, R117, R85, R84 ;  /* 0x0000005575757223 */ /* 0x000fe20000000054 */
[----:B---3--:R-:W-:Y:S06]  /*b600*/  @!P0 BRA `(.L_x_5848) ;  /* 0x00000000000c8947 */ /* 0x008fec0003800000 */
[----:B------:R-:W-:Y:S02]  /*b610*/  MOV R84, R130 ;  /* 0x0000008200547202 */ /* 0x000fe40000000f00 */
[----:B------:R-:W-:-:S07]  /*b620*/  MOV R115, 0xb640 ;  /* 0x0000b64000737802 */ /* 0x000fce0000000f00 */
[----:B-12---:R-:W-:Y:S05]  /*b630*/  CALL.REL.NOINC `($__internal_2_$__cuda_sm3x_div_rn_noftz_f32_slowpath) ;  /* 0x000000a400907944 */ /* 0x006fea0003c00000 */
.L_x_5848:
[----:B------:R-:W-:Y:S05]  /*b640*/  BSYNC.RECONVERGENT B4 ;  /* 0x0000000000047941 */ /* 0x000fea0003800200 */
.L_x_5847:
[----:B------:R-:W-:-:S04]  /*b650*/  F2FP.BF16.F32.PACK_AB R117, RZ, R117 ;  /* 0x00000075ff75723e */ /* 0x000fc800000010ff */
[----:B------:R-:W-:-:S07]  /*b660*/  PRMT R128, R117, 0x7610, R128 ;  /* 0x0000761075807816 */ /* 0x000fce0000000080 */
.L_x_5846:
[----:B------:R-:W-:Y:S05]  /*b670*/  BSYNC.RECONVERGENT B3 ;  /* 0x0000000000037941 */ /* 0x000fea0003800200 */
.L_x_5845:
[----:B------:R-:W-:Y:S01]  /*b680*/  IADD3 R85, PT, PT, R113, 0x182, RZ ;  /* 0x0000018271557810 */ /* 0x000fe20007ffe0ff */
[----:B------:R-:W-:Y:S01]  /*b690*/  BSSY.RECONVERGENT B3, `(.L_x_5849) ;  /* 0x0000013000037945 */ /* 0x000fe20003800200 */
[----:B------:R-:W-:Y:S02]  /*b6a0*/  PRMT R125, RZ, 0x7610, R125 ;  /* 0x00007610ff7d7816 */ /* 0x000fe4000000007d */
[----:B------:R-:W-:-:S13]  /*b6b0*/  ISETP.GT.U32.AND P0, PT, R85, R110, PT ;  /* 0x0000006e5500720c */ /* 0x000fda0003f04070 */
[----:B------:R-:W-:Y:S05]  /*b6c0*/  @P0 BRA `(.L_x_5850) ;  /* 0x00000000003c0947 */ /* 0x000fea0003800000 */
        /* <DEDUP_REMOVED lines=12> */
.L_x_5852:
[----:B------:R-:W-:Y:S05]  /*b790*/  BSYNC.RECONVERGENT B4 ;  /* 0x0000000000047941 */ /* 0x000fea0003800200 */
.L_x_5851:
[----:B------:R-:W-:-:S04]  /*b7a0*/  F2FP.BF16.F32.PACK_AB R117, RZ, R117 ;  /* 0x00000075ff75723e */ /* 0x000fc800000010ff */
[----:B------:R-:W-:-:S07]  /*b7b0*/  PRMT R125, R117, 0x7610, R125 ;  /* 0x00007610757d7816 */ /* 0x000fce000000007d */
.L_x_5850:
[----:B------:R-:W-:Y:S05]  /*b7c0*/  BSYNC.RECONVERGENT B3 ;  /* 0x0000000000037941 */ /* 0x000fea0003800200 */
.L_x_5849:
[----:B------:R-:W-:Y:S01]  /*b7d0*/  VIADD R85, R113, 0x183 ;  /* 0x0000018371557836 */ /* 0x000fe20000000000 */
[----:B------:R-:W-:Y:S01]  /*b7e0*/  BSSY.RECONVERGENT B3, `(.L_x_5853) ;  /* 0x0000013000037945 */ /* 0x000fe20003800200 */
[----:B------:R-:W-:-:S03]  /*b7f0*/  PRMT R130, RZ, 0x7610, R130 ;  /* 0x00007610ff827816 */ /* 0x000fc60000000082 */
        /* <DEDUP_REMOVED lines=14> */
.L_x_5856:
[----:B------:R-:W-:Y:S05]  /*b8e0*/  BSYNC.RECONVERGENT B4 ;  /* 0x0000000000047941 */ /* 0x000fea0003800200 */
.L_x_5855:
[----:B------:R-:W-:-:S04]  /*b8f0*/  F2FP.BF16.F32.PACK_AB R117, RZ, R117 ;  /* 0x00000075ff75723e */ /* 0x000fc800000010ff */
[----:B------:R-:W-:-:S07]  /*b900*/  PRMT R130, R117, 0x7610, R130 ;  /* 0x0000761075827816 */ /* 0x000fce0000000082 */
.L_x_5854:
[----:B------:R-:W-:Y:S05]  /*b910*/  BSYNC.RECONVERGENT B3 ;  /* 0x0000000000037941 */ /* 0x000fea0003800200 */
.L_x_5853:
[----:B------:R-:W-:Y:S02]  /*b920*/  LOP3.LUT R84, R128, 0xffff, RZ, 0xc0, !PT ;  /* 0x0000ffff80547812 */ /* 0x000fe400078ec0ff */
[----:B------:R-:W-:-:S03]  /*b930*/  PRMT R125, R125, 0x5410, R130 ;  /* 0x000054107d7d7816 */ /* 0x000fc60000000082 */
[----:B------:R-:W-:-:S05]  /*b940*/  IMAD.WIDE.U32 R84, R84, 0x10000, RZ ;  /* 0x0001000054547825 */ /* 0x000fca00078e00ff */
[----:B------:R-:W-:Y:S02]  /*b950*/  LOP3.LUT R85, R125, R85, RZ, 0xfc, !PT ;  /* 0x000000557d557212 */ /* 0x000fe400078efcff */
[----:B------:R-:W-:-:S05]  /*b960*/  LOP3.LUT R84, R84, R123, RZ, 0xfc, !PT ;  /* 0x0000007b54547212 */ /* 0x000fca00078efcff */
[----:B------:R4:W-:Y:S01]  /*b970*/  STG.E.64 desc[UR4][R82.64+0x300], R84 ;  /* 0x0003005452007986 */ /* 0x0009e2000c101b04 */
[----:B------:R-:W-:Y:S05]  /*b980*/  BRA `(.L_x_5857) ;  /* 0x0000000000107947 */ /* 0x000fea0003800000 */
.L_x_5842:
[----:B------:R-:W3:Y:S02]  /*b990*/  LDCU UR6, c[0x0][0x39c] ;  /* 0x00007380ff0677ac */ /* 0x000ee40008000800 */
[----:B---3--:R-:W-:-:S13]  /*b9a0*/  ISETP.GE.AND P0, PT, R85, UR6, PT ;  /* 0x0000000655007c0c */ /* 0x008fda000bf06270 */
[----:B------:R-:W-:Y:S05]  /*b9b0*/  @P0 EXIT ;  /* 0x000000000000094d */ /* 0x000fea0003800000 */
[----:B------:R3:W-:Y:S02]  /*b9c0*/  STG.E.64 desc[UR4][R82.64+0x300], RZ ;  /* 0x000300ff52007986 */ /* 0x0007e4000c101b04 */
.L_x_5857:
[----:B------:R-:W-:Y:S05]  /*b9d0*/  BSYNC.RECONVERGENT B2 ;  /* 0x0000000000027941 */ /* 0x000fea0003800200 */
.L_x_5841:
[----:B----4-:R-:W-:Y:S01]  /*b9e0*/  IADD3 R85, PT, PT, R113, 0x200, RZ ;  /* 0x0000020071557810 */ /* 0x010fe20007ffe0ff */
[----:B------:R-:W-:Y:S03]  /*b9f0*/  BSSY.RECONVERGENT B2, `(.L_x_5858) ;  /* 0x000005b000027945 */ /* 0x000fe60003800200 */
[----:B------:R-:W-:-:S13]  /*ba00*/  ISETP.GT.AND P0, PT, R85, R110, PT ;  /* 0x0000006e5500720c */ /* 0x000fda0003f04270 */
[----:B------:R-:W-:Y:S05]  /*ba10*/  @P0 BRA `(.L_x_5859) ;  /* 0x0000000400500947 */ /* 0x000fea0003800000 */
[----:B------:R-:W4:Y:S01]  /*ba20*/  MUFU.RCP R84, R111 ;  /* 0x0000006f00547308 */ /* 0x000f220000001000 */
[----:B------:R-:W-:Y:S07]  /*ba30*/  BSSY.RECONVERGENT B3, `(.L_x_5860) ;  /* 0x000000b000037945 */ /* 0x000fee0003800200 */
[----:B------:R-:W5:Y:S01]  /*ba40*/  FCHK P0, R120, R111 ;  /* 0x0000006f78007302 */ /* 0x000f620000000000 */
[----:B----4-:R-:W-:-:S04]  /*ba50*/  FFMA R85, -R111, R84, 1 ;  /* 0x3f8000006f557423 */ /* 0x010fc80000000154 */
[----:B0-----:R-:W-:-:S04]  /*ba60*/  FFMA R117, R84, R85, R84 ;  /* 0x0000005554757223 */ /* 0x001fc80000000054 */
[----:B------:R-:W-:-:S04]  /*ba70*/  FFMA R84, R120, R117, RZ ;  /* 0x0000007578547223 */ /* 0x000fc800000000ff */
[----:B------:R-:W-:-:S04]  /*ba80*/  FFMA R85, -R111, R84, R120 ;  /* 0x000000546f557223 */ /* 0x000fc80000000178 */
[----:B------:R-:W-:Y:S01]  /*ba90*/  FFMA R117, R117, R85, R84 ;  /* 0x0000005575757223 */ /* 0x000fe20000000054 */
[----:B-----5:R-:W-:Y:S06]  /*baa0*/  @!P0 BRA `(.L_x_5861) ;  /* 0x00000000000c8947 */ /* 0x020fec0003800000 */
[----:B------:R-:W-:Y:S02]  /*bab0*/  MOV R84, R120 ;  /* 0x0000007800547202 */ /* 0x000fe40000000f00 */
[----:B------:R-:W-:-:S07]  /*bac0*/  MOV R115, 0xbae0 ;  /* 0x0000bae000737802 */ /* 0x000fce0000000f00 */
[----:B-123--:R-:W-:Y:S05]  /*bad0*/  CALL.REL.NOINC `($__internal_2_$__cuda_sm3x_div_rn_noftz_f32_slowpath) ;  /* 0x000000a000687944 */ /* 0x00efea0003c00000 */
.L_x_5861:
[----:B------:R-:W-:Y:S05]  /*bae0*/  BSYNC.RECONVERGENT B3 ;  /* 0x0000000000037941 */ /* 0x000fea0003800200 */
.L_x_5860:
        /* <DEDUP_REMOVED lines=17> */
[----:B-123--:R-:W-:Y:S05]  /*bc00*/  CALL.REL.NOINC `($__internal_2_$__cuda_sm3x_div_rn_noftz_f32_slowpath) ;  /* 0x000000a0001c7944 */ /* 0x00efea0003c00000 */
.L_x_5865:
[----:B------:R-:W-:Y:S05]  /*bc10*/  BSYNC.RECONVERGENT B4 ;  /* 0x0000000000047941 */ /* 0x000fea0003800200 */
.L_x_5864:
[----:B------:R-:W-:-:S04]  /*bc20*/  F2FP.BF16.F32.PACK_AB R117, RZ, R117 ;  /* 0x00000075ff75723e */ /* 0x000fc800000010ff */
[----:B------:R-:W-:-:S07]  /*bc30*/  PRMT R125, R117, 0x7610, R125 ;  /* 0x00007610757d7816 */ /* 0x000fce000000007d */
.L_x_5863:
[----:B------:R-:W-:Y:S05]  /*bc40*/  BSYNC.RECONVERGENT B3 ;  /* 0x0000000000037941 */ /* 0x000fea0003800200 */
.L_x_5862:
        /* <DEDUP_REMOVED lines=14> */
[----:B------:R-:W-:Y:S01]  /*bd30*/  IMAD.MOV.U32 R84, RZ, RZ, R124 ;  /* 0x000000ffff547224 */ /* 0x000fe200078e007c */
[----:B------:R-:W-:-:S07]  /*bd40*/  MOV R115, 0xbd60 ;  /* 0x0000bd6000737802 */ /* 0x000fce0000000f00 */
[----:B-123--:R-:W-:Y:S05]  /*bd50*/  CALL.REL.NOINC `($__internal_2_$__cuda_sm3x_div_rn_noftz_f32_slowpath) ;  /* 0x0000009c00c87944 */ /* 0x00efea0003c00000 */
.L_x_5869:
[----:B------:R-:W-:Y:S05]  /*bd60*/  BSYNC.RECONVERGENT B4 ;  /* 0x0000000000047941 */ /* 0x000fea0003800200 */
.L_x_5868:
[----:B------:R-:W-:-:S04]  /*bd70*/  F2FP.BF16.F32.PACK_AB R117, RZ, R117 ;  /* 0x00000075ff75723e */ /* 0x000fc800000010ff */
[----:B------:R-:W-:-:S07]  /*bd80*/  PRMT R120, R117, 0x7610, R120 ;  /* 0x0000761075787816 */ /* 0x000fce0000000078 */
.L_x_5867:
[----:B------:R-:W-:Y:S05]  /*bd90*/  BSYNC.RECONVERGENT B3 ;  /* 0x0000000000037941 */ /* 0x000fea0003800200 */
.L_x_5866:
        /* <DEDUP_REMOVED lines=17> */
.L_x_5873:
[----:B------:R-:W-:Y:S05]  /*beb0*/  BSYNC.RECONVERGENT B4 ;  /* 0x0000000000047941 */ /* 0x000fea0003800200 */
.L_x_5872:
[----:B------:R-:W-:-:S04]  /*bec0*/  F2FP.BF16.F32.PACK_AB R117, RZ, R117 ;  /* 0x00000075ff75723e */ /* 0x000fc800000010ff */
[----:B------:R-:W-:-:S07]  /*bed0*/  PRMT R115, R117, 0x7610, R115 ;  /* 0x0000761075737816 */ /* 0x000fce0000000073 */
.L_x_5871:
[----:B------:R-:W-:Y:S05]  /*bee0*/  BSYNC.RECONVERGENT B3 ;  /* 0x0000000000037941 */ /* 0x000fea0003800200 */
.L_x_5870:
[----:B------:R-:W-:Y:S02]  /*bef0*/  LOP3.LUT R84, R125, 0xffff, RZ, 0xc0, !PT ;  /* 0x0000ffff7d547812 */ /* 0x000fe400078ec0ff */
[----:B------:R-:W-:-:S03]  /*bf00*/  PRMT R115, R120, 0x5410, R115 ;  /* 0x0000541078737816 */ /* 0x000fc60000000073 */
[----:B------:R-:W-:-:S05]  /*bf10*/  IMAD.WIDE.U32 R84, R84, 0x10000, RZ ;  /* 0x0001000054547825 */ /* 0x000fca00078e00ff */
[----:B------:R-:W-:Y:S02]  /*bf20*/  LOP3.LUT R85, R115, R85, RZ, 0xfc, !PT ;  /* 0x0000005573557212 */ /* 0x000fe400078efcff */
[----:B------:R-:W-:-:S05]  /*bf30*/  LOP3.LUT R84, R84, R123, RZ, 0xfc, !PT ;  /* 0x0000007b54547212 */ /* 0x000fca00078efcff */
[----:B------:R0:W-:Y:S01]  /*bf40*/  STG.E.64 desc[UR4][R82.64+0x400], R84 ;  /* 0x0004005452007986 */ /* 0x0001e2000c101b04 */
[----:B------:R-:W-:Y:S05]  /*bf50*/  BRA `(.L_x_5874) ;  /* 0x0000000000107947 */ /* 0x000fea0003800000 */
.L_x_5859:
[----:B------:R-:W4:Y:S02]  /*bf60*/  LDCU UR6, c[0x0][0x39c] ;  /* 0x00007380ff0677ac */ /* 0x000f240008000800 */
[----:B----4-:R-:W-:-:S13]  /*bf70*/  ISETP.GE.AND P0, PT, R85, UR6, PT ;  /* 0x0000000655007c0c */ /* 0x010fda000bf06270 */
[----:B------:R-:W-:Y:S05]  /*bf80*/  @P0 EXIT ;  /* 0x000000000000094d */ /* 0x000fea0003800000 */
[----:B------:R4:W-:Y:S02]  /*bf90*/  STG.E.64 desc[UR4][R82.64+0x400], RZ ;  /* 0x000400ff52007986 */ /* 0x0009e4000c101b04 */
.L_x_5874:
[----:B------:R-:W-:Y:S05]  /*bfa0*/  BSYNC.RECONVERGENT B2 ;  /* 0x0000000000027941 */ /* 0x000fea0003800200 */
.L_x_5858:
        /* <DEDUP_REMOVED lines=15> */
[----:B-1234-:R-:W-:Y:S05]  /*c0a0*/  CALL.REL.NOINC `($__internal_2_$__cuda_sm3x_div_rn_noftz_f32_slowpath) ;  /* 0x0000009800f47944 */ /* 0x01efea0003c00000 */
.L_x_5878:
[----:B------:R-:W-:Y:S05]  /*c0b0*/  BSYNC.RECONVERGENT B3 ;  /* 0x0000000000037941 */ /* 0x000fea0003800200 */
.L_x_5877:
        /* <DEDUP_REMOVED lines=18> */
.L_x_5882:
[----:B------:R-:W-:Y:S05]  /*c1e0*/  BSYNC.RECONVERGENT B4 ;  /* 0x0000000000047941 */ /* 0x000fea0003800200 */
.L_x_5881:
[----:B------:R-:W-:-:S04]  /*c1f0*/  F2FP.BF16.F32.PACK_AB R117, RZ, R117 ;  /* 0x00000075ff75723e */ /* 0x000fc800000010ff */
[----:B------:R-:W-:-:S07]  /*c200*/  PRMT R120, R117, 0x7610, R120 ;  /* 0x0000761075787816 */ /* 0x000fce0000000078 */
.L_x_5880:
[----:B------:R-:W-:Y:S05]  /*c210*/  BSYNC.RECONVERGENT B3 ;  /* 0x0000000000037941 */ /* 0x000fea0003800200 */
.L_x_5879:
        /* <DEDUP_REMOVED lines=17> */
.L_x_5886:
[----:B------:R-:W-:Y:S05]  /*c330*/  BSYNC.RECONVERGENT B4 ;  /* 0x0000000000047941 */ /* 0x000fea0003800200 */
.L_x_5885:
[----:B------:R-:W-:-:S04]  /*c340*/  F2FP.BF16.F32.PACK_AB R117, RZ, R117 ;  /* 0x00000075ff75723e */ /* 0x000fc800000010ff */
[----:B------:R-:W-:-:S07]  /*c350*/  PRMT R114, R117, 0x7610, R114 ;  /* 0x0000761075727816 */ /* 0x000fce0000000072 */
.L_x_5884:
[----:B------:R-:W-:Y:S05]  /*c360*/  BSYNC.RECONVERGENT B3 ;  /* 0x0000000000037941 */ /* 0x000fea0003800200 */
.L_x_5883:
        /* <DEDUP_REMOVED lines=17> */
.L_x_5890:
[----:B------:R-:W-:Y:S05]  /*c480*/  BSYNC.RECONVERGENT B4 ;  /* 0x0000000000047941 */ /* 0x000fea0003800200 */
.L_x_5889:
[----:B------:R-:W-:-:S04]  /*c490*/  F2FP.BF16.F32.PACK_AB R117, RZ, R117 ;  /* 0x00000075ff75723e */ /* 0x000fc800000010ff */
[----:B------:R-:W-:-:S07]  /*c4a0*/  PRMT R115, R117, 0x7610, R115 ;  /* 0x0000761075737816 */ /* 0x000fce0000000073 */
.L_x_5888:
[----:B------:R-:W-:Y:S05]  /*c4b0*/  BSYNC.RECONVERGENT B3 ;  /* 0x0000000000037941 */ /* 0x000fea0003800200 */
.L_x_5887:
[----:B------:R-:W-:Y:S02]  /*c4c0*/  LOP3.LUT R84, R120, 0xffff, RZ, 0xc0, !PT ;  /* 0x0000ffff78547812 */ /* 0x000fe400078ec0ff */
[----:B------:R-:W-:-:S03]  /*c4d0*/  PRMT R115, R114, 0x5410, R115 ;  /* 0x0000541072737816 */ /* 0x000fc60000000073 */
[----:B------:R-:W-:-:S05]  /*c4e0*/  IMAD.WIDE.U32 R84, R84, 0x10000, RZ ;  /* 0x0001000054547825 */ /* 0x000fca00078e00ff */
[----:B------:R-:W-:Y:S02]  /*c4f0*/  LOP3.LUT R85, R115, R85, RZ, 0xfc, !PT ;  /* 0x0000005573557212 */ /* 0x000fe400078efcff */
[----:B------:R-:W-:-:S05]  /*c500*/  LOP3.LUT R84, R84, R109, RZ, 0xfc, !PT ;  /* 0x0000006d54547212 */ /* 0x000fca00078efcff */
[----:B------:R0:W-:Y:S01]  /*c510*/  STG.E.64 desc[UR4][R82.64+0x500], R84 ;  /* 0x0005005452007986 */ /* 0x0001e2000c101b04 */
[----:B------:R-:W-:Y:S05]  /*c520*/  BRA `(.L_x_5891) ;  /* 0x0000000000107947 */ /* 0x000fea0003800000 */
.L_x_5876:
[----:B------:R-:W0:Y:S02]  /*c530*/  LDCU UR6, c[0x0][0x39c] ;  /* 0x00007380ff0677ac */ /* 0x000e240008000800 */
[----:B0-----:R-:W-:-:S13]  /*c540*/  ISETP.GE.AND P0, PT, R85, UR6, PT ;  /* 0x0000000655007c0c */ /* 0x001fda000bf06270 */
[----:B------:R-:W-:Y:S05]  /*c550*/  @P0 EXIT ;  /* 0x000000000000094d */ /* 0x000fea0003800000 */
[----:B------:R0:W-:Y:S02]  /*c560*/  STG.E.64 desc[UR4][R82.64+0x500], RZ ;  /* 0x000500ff52007986 */ /* 0x0001e4000c101b04 */
.L_x_5891:
[----:B------:R-:W-:Y:S05]  /*c570*/  BSYNC.RECONVERGENT B2 ;  /* 0x0000000000027941 */ /* 0x000fea0003800200 */
.L_x_5875:
        /* <DEDUP_REMOVED lines=16> */
.L_x_5895:
[----:B------:R-:W-:Y:S05]  /*c680*/  BSYNC.RECONVERGENT B3 ;  /* 0x0000000000037941 */ /* 0x000fea0003800200 */
.L_x_5894:
        /* <DEDUP_REMOVED lines=17> */
[----:B-1234-:R-:W-:Y:S05]  /*c7a0*/  CALL.REL.NOINC `($__internal_2_$__cuda_sm3x_div_rn_noftz_f32_slowpath) ;  /* 0x0000009400347944 */ /* 0x01efea0003c00000 */
.L_x_5899:
[----:B------:R-:W-:Y:S05]  /*c7b0*/  BSYNC.RECONVERGENT B4 ;  /* 0x0000000000047941 */ /* 0x000fea0003800200 */
.L_x_5898:
[----:B------:R-:W-:-:S04]  /*c7c0*/  F2FP.BF16.F32.PACK_AB R117, RZ, R117 ;  /* 0x00000075ff75723e */ /* 0x000fc800000010ff */
[----:B------:R-:W-:-:S07]  /*c7d0*/  PRMT R109, R117, 0x7610, R109 ;  /* 0x00007610756d7816 */ /* 0x000fce000000006d */
.L_x_5897:
[----:B------:R-:W-:Y:S05]  /*c7e0*/  BSYNC.RECONVERGENT B3 ;  /* 0x0000000000037941 */ /* 0x000fea0003800200 */
.L_x_5896:
        /* <DEDUP_REMOVED lines=17> */
.L_x_5903:
[----:B------:R-:W-:Y:S05]  /*c900*/  BSYNC.RECONVERGENT B4 ;  /* 0x0000000000047941 */ /* 0x000fea0003800200 */
.L_x_5902:
[----:B------:R-:W-:-:S04]  /*c910*/  F2FP.BF16.F32.PACK_AB R117, RZ, R117 ;  /* 0x00000075ff75723e */ /* 0x000fc800000010ff */
[----:B------:R-:W-:-:S07]  /*c920*/  PRMT R106, R117, 0x7610, R106 ;  /* 0x00007610756a7816 */ /* 0x000fce000000006a */
.L_x_5901:
[----:B------:R-:W-:Y:S05]  /*c930*/  BSYNC.RECONVERGENT B3 ;  /* 0x0000000000037941 */ /* 0x000fea0003800200 */
.L_x_5900:
        /* <DEDUP_REMOVED lines=17> */
.L_x_5907:
[----:B------:R-:W-:Y:S05]  /*ca50*/  BSYNC.RECONVERGENT B4 ;  /* 0x0000000000047941 */ /* 0x000fea0003800200 */
.L_x_5906:
[----:B------:R-:W-:-:S04]  /*ca60*/  F2FP.BF16.F32.PACK_AB R117, RZ, R117 ;  /* 0x00000075ff75723e */ /* 0x000fc800000010ff */
[----:B------:R-:W-:-:S07]  /*ca70*/  PRMT R107, R117, 0x7610, R107 ;  /* 0x00007610756b7816 */ /* 0x000fce000000006b */
.L_x_5905:
[----:B------:R-:W-:Y:S05]  /*ca80*/  BSYNC.RECONVERGENT B3 ;  /* 0x0000000000037941 */ /* 0x000fea0003800200 */
.L_x_5904:
[----:B------:R-:W-:Y:S02]  /*ca90*/  LOP3.LUT R84, R109, 0xffff, RZ, 0xc0, !PT ;  /* 0x0000ffff6d547812 */ /* 0x000fe400078ec0ff */
[----:B------:R-:W-:-:S03]  /*caa0*/  PRMT R107, R106, 0x5410, R107 ;  /* 0x000054106a6b7816 */ /* 0x000fc6000000006b */
[----:B------:R-:W-:-:S05]  /*cab0*/  IMAD.WIDE.U32 R84, R84, 0x10000, RZ ;  /* 0x0001000054547825 */ /* 0x000fca00078e00ff */
[----:B------:R-:W-:Y:S02]  /*cac0*/  LOP3.LUT R85, R107, R85, RZ, 0xfc, !PT ;  /* 0x000000556b557212 */ /* 0x000fe400078efcff */
[----:B------:R-:W-:-:S05]  /*cad0*/  LOP3.LUT R84, R84, R105, RZ, 0xfc, !PT ;  /* 0x0000006954547212 */ /* 0x000fca00078efcff */
[----:B------:R0:W-:Y:S01]  /*cae0*/  STG.E.64 desc[UR4][R82.64+0x600], R84 ;  /* 0x0006005452007986 */ /* 0x0001e2000c101b04 */
[----:B------:R-:W-:Y:S05]  /*caf0*/  BRA `(.L_x_5908) ;  /* 0x0000000000107947 */ /* 0x000fea0003800000 */
.L_x_5893:
[----:B------:R-:W0:Y:S02]  /*cb00*/  LDCU UR6, c[0x0][0x39c] ;  /* 0x00007380ff0677ac */ /* 0x000e240008000800 */
[----:B0-----:R-:W-:-:S13]  /*cb10*/  ISETP.GE.AND P0, PT, R85, UR6, PT ;  /* 0x0000000655007c0c */ /* 0x001fda000bf06270 */
[----:B------:R-:W-:Y:S05]  /*cb20*/  @P0 EXIT ;  /* 0x000000000000094d */ /* 0x000fea0003800000 */
[----:B------:R0:W-:Y:S02]  /*cb30*/  STG.E.64 desc[UR4][R82.64+0x600], RZ ;  /* 0x000600ff52007986 */ /* 0x0001e4000c101b04 */
.L_x_5908:
[----:B------:R-:W-:Y:S05]  /*cb40*/  BSYNC.RECONVERGENT B2 ;  /* 0x0000000000027941 */ /* 0x000fea0003800200 */
.L_x_5892:
        /* <DEDUP_REMOVED lines=16> */
.L_x_5912:
[----:B------:R-:W-:Y:S05]  /*cc50*/  BSYNC.RECONVERGENT B3 ;  /* 0x0000000000037941 */ /* 0x000fea0003800200 */
.L_x_5911:
        /* <DEDUP_REMOVED lines=18> */
.L_x_5916:
[----:B------:R-:W-:Y:S05]  /*cd80*/  BSYNC.RECONVERGENT B4 ;  /* 0x0000000000047941 */ /* 0x000fea0003800200 */
.L_x_5915:
[----:B------:R-:W-:-:S04]  /*cd90*/  F2FP.BF16.F32.PACK_AB R117, RZ, R117 ;  /* 0x00000075ff75723e */ /* 0x000fc800000010ff */
[----:B------:R-:W-:-:S07]  /*cda0*/  PRMT R105, R117, 0x7610, R105 ;  /* 0x0000761075697816 */ /* 0x000fce0000000069 */
.L_x_5914:
[----:B------:R-:W-:Y:S05]  /*cdb0*/  BSYNC.RECONVERGENT B3 ;  /* 0x0000000000037941 */ /* 0x000fea0003800200 */
.L_x_5913:
        /* <DEDUP_REMOVED lines=17> */
.L_x_5920:
[----:B------:R-:W-:Y:S05]  /*ced0*/  BSYNC.RECONVERGENT B4 ;  /* 0x0000000000047941 */ /* 0x000fea0003800200 */
.L_x_5919:
[----:B------:R-:W-:-:S04]  /*cee0*/  F2FP.BF16.F32.PACK_AB R117, RZ, R117 ;  /* 0x00000075ff75723e */ /* 0x000fc800000010ff */
[----:B------:R-:W-:-:S07]  /*cef0*/  PRMT R102, R117, 0x7610, R102 ;  /* 0x0000761075667816 */ /* 0x000fce0000000066 */
.L_x_5918:
[----:B------:R-:W-:Y:S05]  /*cf00*/  BSYNC.RECONVERGENT B3 ;  /* 0x0000000000037941 */ /* 0x000fea0003800200 */
.L_x_5917:
        /* <DEDUP_REMOVED lines=17> */
.L_x_5924:
[----:B------:R-:W-:Y:S05]  /*d020*/  BSYNC.RECONVERGENT B4 ;  /* 0x0000000000047941 */ /* 0x000fea0003800200 */
.L_x_5923:
[----:B------:R-:W-:-:S04]  /*d030*/  F2FP.BF16.F32.PACK_AB R117, RZ, R117 ;  /* 0x00000075ff75723e */ /* 0x000fc800000010ff */
[----:B------:R-:W-:-:S07]  /*d040*/  PRMT R103, R117, 0x7610, R103 ;  /* 0x0000761075677816 */ /* 0x000fce0000000067 */
.L_x_5922:
[----:B------:R-:W-:Y:S05]  /*d050*/  BSYNC.RECONVERGENT B3 ;  /* 0x0000000000037941 */ /* 0x000fea0003800200 */
.L_x_5921:
[----:B------:R-:W-:Y:S02]  /*d060*/  LOP3.LUT R84, R105, 0xffff, RZ, 0xc0, !PT ;  /* 0x0000ffff69547812 */ /* 0x000fe400078ec0ff */
[----:B------:R-:W-:-:S03]  /*d070*/  PRMT R103, R102, 0x5410, R103 ;  /* 0x0000541066677816 */ /* 0x000fc60000000067 */
[----:B------:R-:W-:-:S05]  /*d080*/  IMAD.WIDE.U32 R84, R84, 0x10000, RZ ;  /* 0x0001000054547825 */ /* 0x000fca00078e00ff */
[----:B------:R-:W-:Y:S02]  /*d090*/  LOP3.LUT R85, R103, R85, RZ, 0xfc, !PT ;  /* 0x0000005567557212 */ /* 0x000fe400078efcff */
[----:B------:R-:W-:-:S05]  /*d0a0*/  LOP3.LUT R84, R84, R101, RZ, 0xfc, !PT ;  /* 0x0000006554547212 */ /* 0x000fca00078efcff */
[----:B------:R0:W-:Y:S01]  /*d0b0*/  STG.E.64 desc[UR4][R82.64+0x700], R84 ;  /* 0x0007005452007986 */ /* 0x0001e2000c101b04 */
[----:B------:R-:W-:Y:S05]  /*d0c0*/  BRA `(.L_x_5925) ;  /* 0x0000000000107947 */ /* 0x000fea0003800000 */
.L_x_5910:
[----:B------:R-:W0:Y:S02]  /*d0d0*/  LDCU UR6, c[0x0][0x39c] ;  /* 0x00007380ff0677ac */ /* 0x000e240008000800 */
[----:B0-----:R-:W-:-:S13]  /*d0e0*/  ISETP.GE.AND P0, PT, R85, UR6, PT ;  /* 0x0000000655007c0c */ /* 0x001fda000bf06270 */
[----:B------:R-:W-:Y:S05]  /*d0f0*/  @P0 EXIT ;  /* 0x000000000000094d */ /* 0x000fea0003800000 */
[----:B------:R0:W-:Y:S02]  /*d100*/  STG.E.64 desc[UR4][R82.64+0x700], RZ ;  /* 0x000700ff52007986 */ /* 0x0001e4000c101b04 */
.L_x_5925:
[----:B------:R-:W-:Y:S05]  /*d110*/  BSYNC.RECONVERGENT B2 ;  /* 0x0000000000027941 */ /* 0x000fea0003800200 */
.L_x_5909:
        /* <DEDUP_REMOVED lines=16> */
.L_x_5929:
[----:B------:R-:W-:Y:S05]  /*d220*/  BSYNC.RECONVERGENT B3 ;  /* 0x0000000000037941 */ /* 0x000fea0003800200 */
.L_x_5928:
        /* <DEDUP_REMOVED lines=18> */
.L_x_5933:
[----:B------:R-:W-:Y:S05]  /*d350*/  BSYNC.RECONVERGENT B4 ;  /* 0x0000000000047941 */ /* 0x000fea0003800200 */
.L_x_5932:
[----:B------:R-:W-:-:S04]  /*d360*/  F2FP.BF16.F32.PACK_AB R117, RZ, R117 ;  /* 0x00000075ff75723e */ /* 0x000fc800000010ff */
[----:B------:R-:W-:-:S07]  /*d370*/  PRMT R101, R117, 0x7610, R101 ;  /* 0x0000761075657816 */ /* 0x000fce0000000065 */
.L_x_5931:
[----:B------:R-:W-:Y:S05]  /*d380*/  BSYNC.RECONVERGENT B3 ;  /* 0x0000000000037941 */ /* 0x000fea0003800200 */
.L_x_5930:
        /* <DEDUP_REMOVED lines=17> */
.L_x_5937:
[----:B------:R-:W-:Y:S05]  /*d4a0*/  BSYNC.RECONVERGENT B4 ;  /* 0x0000000000047941 */ /* 0x000fea0003800200 */
.L_x_5936:
[----:B------:R-:W-:-:S04]  /*d4b0*/  F2FP.BF16.F32.PACK_AB R117, RZ, R117 ;  /* 0x00000075ff75723e */ /* 0x000fc800000010ff */
[----:B------:R-:W-:-:S07]  /*d4c0*/  PRMT R98, R117, 0x7610, R98 ;  /* 0x0000761075627816 */ /* 0x000fce0000000062 */
.L_x_5935:
[----:B------:R-:W-:Y:S05]  /*d4d0*/  BSYNC.RECONVERGENT B3 ;  /* 0x0000000000037941 */ /* 0x000fea0003800200 */
.L_x_5934:
        /* <DEDUP_REMOVED lines=17> */
.L_x_5941:
[----:B------:R-:W-:Y:S05]  /*d5f0*/  BSYNC.RECONVERGENT B4 ;  /* 0x0000000000047941 */ /* 0x000fea0003800200 */
.L_x_5940:
[----:B------:R-:W-:-:S04]  /*d600*/  F2FP.BF16.F32.PACK_AB R117, RZ, R117 ;  /* 0x00000075ff75723e */ /* 0x000fc800000010ff */
[----:B------:R-:W-:-:S07]  /*d610*/  PRMT R99, R117, 0x7610, R99 ;  /* 0x0000761075637816 */ /* 0x000fce0000000063 */
.L_x_5939:
[----:B------:R-:W-:Y:S05]  /*d620*/  BSYNC.RECONVERGENT B3 ;  /* 0x0000000000037941 */ /* 0x000fea0003800200 */
.L_x_5938:
[----:B------:R-:W-:Y:S02]  /*d630*/  LOP3.LUT R84, R101, 0xffff, RZ, 0xc0, !PT ;  /* 0x0000ffff65547812 */ /* 0x000fe400078ec0ff */
[----:B------:R-:W-:-:S03]  /*d640*/  PRMT R99, R98, 0x5410, R99 ;  /* 0x0000541062637816 */ /* 0x000fc60000000063 */
[----:B------:R-:W-:-:S05]  /*d650*/  IMAD.WIDE.U32 R84, R84, 0x10000, RZ ;  /* 0x0001000054547825 */ /* 0x000fca00078e00ff */
[----:B------:R-:W-:Y:S02]  /*d660*/  LOP3.LUT R85, R99, R85, RZ, 0xfc, !PT ;  /* 0x0000005563557212 */ /* 0x000fe400078efcff */
[----:B------:R-:W-:-:S05]  /*d670*/  LOP3.LUT R84, R84, R97, RZ, 0xfc, !PT ;  /* 0x0000006154547212 */ /* 0x000fca00078efcff */
[----:B------:R0:W-:Y:S01]  /*d680*/  STG.E.64 desc[UR4][R82.64+0x800], R84 ;  /* 0x0008005452007986 */ /* 0x0001e2000c101b04 */
[----:B------:R-:W-:Y:S05]  /*d690*/  BRA `(.L_x_5942) ;  /* 0x0000000000107947 */ /* 0x000fea0003800000 */
.L_x_5927:
[----:B------:R-:W0:Y:S02]  /*d6a0*/  LDCU UR6, c[0x0][0x39c] ;  /* 0x00007380ff0677ac */ /* 0x000e240008000800 */
[----:B0-----:R-:W-:-:S13]  /*d6b0*/  ISETP.GE.AND P0, PT, R85, UR6, PT ;  /* 0x0000000655007c0c */ /* 0x001fda000bf06270 */
[----:B------:R-:W-:Y:S05]  /*d6c0*/  @P0 EXIT ;  /* 0x000000000000094d */ /* 0x000fea0003800000 */
[----:B------:R0:W-:Y:S02]  /*d6d0*/  STG.E.64 desc[UR4][R82.64+0x800], RZ ;  /* 0x000800ff52007986 */ /* 0x0001e4000c101b04 */
.L_x_5942:
[----:B------:R-:W-:Y:S05]  /*d6e0*/  BSYNC.RECONVERGENT B2 ;  /* 0x0000000000027941 */ /* 0x000fea0003800200 */
.L_x_5926:
        /* <DEDUP_REMOVED lines=16> */
.L_x_5946:
[----:B------:R-:W-:Y:S05]  /*d7f0*/  BSYNC.RECONVERGENT B3 ;  /* 0x0000000000037941 */ /* 0x000fea0003800200 */
.L_x_5945:
        /* <DEDUP_REMOVED lines=18> */
.L_x_5950:
[----:B------:R-:W-:Y:S05]  /*d920*/  BSYNC.RECONVERGENT B4 ;  /* 0x0000000000047941 */ /* 0x000fea0003800200 */
.L_x_5949:
[----:B------:R-:W-:-:S04]  /*d930*/  F2FP.BF16.F32.PACK_AB R117, RZ, R117 ;  /* 0x00000075ff75723e */ /* 0x000fc800000010ff */
[----:B------:R-:W-:-:S07]  /*d940*/  PRMT R97, R117, 0x7610, R97 ;  /* 0x0000761075617816 */ /* 0x000fce0000000061 */
.L_x_5948:
[----:B------:R-:W-:Y:S05]  /*d950*/  BSYNC.RECONVERGENT B3 ;  /* 0x0000000000037941 */ /* 0x000fea0003800200 */
.L_x_5947:
        /* <DEDUP_REMOVED lines=17> */
.L_x_5954:
[----:B------:R-:W-:Y:S05]  /*da70*/  BSYNC.RECONVERGENT B4 ;  /* 0x0000000000047941 */ /* 0x000fea0003800200 */
.L_x_5953:
[----:B------:R-:W-:-:S04]  /*da80*/  F2FP.BF16.F32.PACK_AB R117, RZ, R117 ;  /* 0x00000075ff75723e */ /* 0x000fc800000010ff */
[----:B------:R-:W-:-:S07]  /*da90*/  PRMT R94, R117, 0x7610, R94 ;  /* 0x00007610755e7816 */ /* 0x000fce000000005e */
.L_x_5952:
[----:B------:R-:W-:Y:S05]  /*daa0*/  BSYNC.RECONVERGENT B3 ;  /* 0x0000000000037941 */ /* 0x000fea0003800200 */
.L_x_5951:
        /* <DEDUP_REMOVED lines=17> */
.L_x_5958:
[----:B------:R-:W-:Y:S05]  /*dbc0*/  BSYNC.RECONVERGENT B4 ;  /* 0x0000000000047941 */ /* 0x000fea0003800200 */
.L_x_5957:
[----:B------:R-:W-:-:S04]  /*dbd0*/  F2FP.BF16.F32.PACK_AB R117, RZ, R117 ;  /* 0x00000075ff75723e */ /* 0x000fc800000010ff */
[----:B------:R-:W-:-:S07]  /*dbe0*/  PRMT R95, R117, 0x7610, R95 ;  /* 0x00007610755f7816 */ /* 0x000fce000000005f */
.L_x_5956:
[----:B------:R-:W-:Y:S05]  /*dbf0*/  BSYNC.RECONVERGENT B3 ;  /* 0x0000000000037941 */ /* 0x000fea0003800200 */
.L_x_5955:
[----:B------:R-:W-:Y:S02]  /*dc00*/  LOP3.LUT R84, R97, 0xffff, RZ, 0xc0, !PT ;  /* 0x0000ffff61547812 */ /* 0x000fe400078ec0ff */
[----:B------:R-:W-:-:S03]  /*dc10*/  PRMT R95, R94, 0x5410, R95 ;  /* 0x000054105e5f7816 */ /* 0x000fc6000000005f */
[----:B------:R-:W-:-:S05]  /*dc20*/  IMAD.WIDE.U32 R84, R84, 0x10000, RZ ;  /* 0x0001000054547825 */ /* 0x000fca00078e00ff */
[----:B------:R-:W-:Y:S02]  /*dc30*/  LOP3.LUT R85, R95, R85, RZ, 0xfc, !PT ;  /* 0x000000555f557212 */ /* 0x000fe400078efcff */
[----:B------:R-:W-:-:S05]  /*dc40*/  LOP3.LUT R84, R84, R93, RZ, 0xfc, !PT ;  /* 0x0000005d54547212 */ /* 0x000fca00078efcff */
[----:B------:R0:W-:Y:S01]  /*dc50*/  STG.E.64 desc[UR4][R82.64+0x900], R84 ;  /* 0x0009005452007986 */ /* 0x0001e2000c101b04 */
[----:B------:R-:W-:Y:S05]  /*dc60*/  BRA `(.L_x_5959) ;  /* 0x0000000000107947 */ /* 0x000fea0003800000 */
.L_x_5944:
[----:B------:R-:W0:Y:S02]  /*dc70*/  LDCU UR6, c[0x0][0x39c] ;  /* 0x00007380ff0677ac */ /* 0x000e240008000800 */
[----:B0-----:R-:W-:-:S13]  /*dc80*/  ISETP.GE.AND P0, PT, R85, UR6, PT ;  /* 0x0000000655007c0c */ /* 0x001fda000bf06270 */
[----:B------:R-:W-:Y:S05]  /*dc90*/  @P0 EXIT ;  /* 0x000000000000094d */ /* 0x000fea0003800000 */
[----:B------:R0:W-:Y:S02]  /*dca0*/  STG.E.64 desc[UR4][R82.64+0x900], RZ ;  /* 0x000900ff52007986 */ /* 0x0001e4000c101b04 */
.L_x_5959:
[----:B------:R-:W-:Y:S05]  /*dcb0*/  BSYNC.RECONVERGENT B2 ;  /* 0x0000000000027941 */ /* 0x000fea0003800200 */
.L_x_5943:
        /* <DEDUP_REMOVED lines=16> */
.L_x_5963:
[----:B------:R-:W-:Y:S05]  /*ddc0*/  BSYNC.RECONVERGENT B3 ;  /* 0x0000000000037941 */ /* 0x000fea0003800200 */
.L_x_5962:
        /* <DEDUP_REMOVED lines=18> */
.L_x_5967:
[----:B------:R-:W-:Y:S05]  /*def0*/  BSYNC.RECONVERGENT B4 ;  /* 0x0000000000047941 */ /* 0x000fea0003800200 */
.L_x_5966:
[----:B------:R-:W-:-:S04]  /*df00*/  F2FP.BF16.F32.PACK_AB R117, RZ, R117 ;  /* 0x00000075ff75723e */ /* 0x000fc800000010ff */
[----:B------:R-:W-:-:S07]  /*df10*/  PRMT R93, R117, 0x7610, R93 ;  /* 0x00007610755d7816 */ /* 0x000fce000000005d */
.L_x_5965:
[----:B------:R-:W-:Y:S05]  /*df20*/  BSYNC.RECONVERGENT B3 ;  /* 0x0000000000037941 */ /* 0x000fea0003800200 */
.L_x_5964:
        /* <DEDUP_REMOVED lines=17> */
.L_x_5971:
[----:B------:R-:W-:Y:S05]  /*e040*/  BSYNC.RECONVERGENT B4 ;  /* 0x0000000000047941 */ /* 0x000fea0003800200 */
.L_x_5970:
[----:B------:R-:W-:-:S04]  /*e050*/  F2FP.BF16.F32.PACK_AB R117, RZ, R117 ;  /* 0x00000075ff75723e */ /* 0x000fc800000010ff */
[----:B------:R-:W-:-:S07]  /*e060*/  PRMT R90, R117, 0x7610, R90 ;  /* 0x00007610755a7816 */ /* 0x000fce000000005a */
.L_x_5969:
[----:B------:R-:W-:Y:S05]  /*e070*/  BSYNC.RECONVERGENT B3 ;  /* 0x0000000000037941 */ /* 0x000fea0003800200 */
.L_x_5968:
        /* <DEDUP_REMOVED lines=17> */
.L_x_5975:
[----:B------:R-:W-:Y:S05]  /*e190*/  BSYNC.RECONVERGENT B4 ;  /* 0x0000000000047941 */ /* 0x000fea0003800200 */
.L_x_5974:
[----:B------:R-:W-:-:S04]  /*e1a0*/  F2FP.BF16.F32.PACK_AB R117, RZ, R117 ;  /* 0x00000075ff75723e */ /* 0x000fc800000010ff */
[----:B------:R-:W-:-:S07]  /*e1b0*/  PRMT R91, R117, 0x7610, R91 ;  /* 0x00007610755b7816 */ /* 0x000fce000000005b */
.L_x_5973:
[----:B------:R-:W-:Y:S05]  /*e1c0*/  BSYNC.RECONVERGENT B3 ;  /* 0x0000000000037941 */ /* 0x000fea0003800200 */
.L_x_5972:
[----:B------:R-:W-:Y:S02]  /*e1d0*/  LOP3.LUT R84, R93, 0xffff, RZ, 0xc0, !PT ;  /* 0x0000ffff5d547812 */ /* 0x000fe400078ec0ff */
[----:B------:R-:W-:-:S03]  /*e1e0*/  PRMT R91, R90, 0x5410, R91 ;  /* 0x000054105a5b7816 */ /* 0x000fc6000000005b */
[----:B------:R-:W-:-:S05]  /*e1f0*/  IMAD.WIDE.U32 R84, R84, 0x10000, RZ ;  /* 0x0001000054547825 */ /* 0x000fca00078e00ff */
[----:B------:R-:W-:Y:S02]  /*e200*/  LOP3.LUT R85, R91, R85, RZ, 0xfc, !PT ;  /* 0x000000555b557212 */ /* 0x000fe400078efcff */
[----:B------:R-:W-:-:S05]  /*e210*/  LOP3.LUT R84, R84, R89, RZ, 0xfc, !PT ;  /* 0x0000005954547212 */ /* 0x000fca00078efcff */
[----:B------:R0:W-:Y:S01]  /*e220*/  STG.E.64 desc[UR4][R82.64+0xa00], R84 ;  /* 0x000a005452007986 */ /* 0x0001e2000c101b04 */
[----:B------:R-:W-:Y:S05]  /*e230*/  BRA `(.L_x_5976) ;  /* 0x0000000000107947 */ /* 0x000fea0003800000 */
.L_x_5961:
[----:B------:R-:W0:Y:S02]  /*e240*/  LDCU UR6, c[0x0][0x39c] ;  /* 0x00007380ff0677ac */ /* 0x000e240008000800 */
[----:B0-----:R-:W-:-:S13]  /*e250*/  ISETP.GE.AND P0, PT, R85, UR6, PT ;  /* 0x0000000655007c0c */ /* 0x001fda000bf06270 */
[----:B------:R-:W-:Y:S05]  /*e260*/  @P0 EXIT ;  /* 0x000000000000094d */ /* 0x000fea0003800000 */
[----:B------:R0:W-:Y:S02]  /*e270*/  STG.E.64 desc[UR4][R82.64+0xa00], RZ ;  /* 0x000a00ff52007986 */ /* 0x0001e4000c101b04 */
.L_x_5976:
[----:B------:R-:W-:Y:S05]  /*e280*/  BSYNC.RECONVERGENT B2 ;  /* 0x0000000000027941 */ /* 0x000fea0003800200 */
.L_x_5960:
        /* <DEDUP_REMOVED lines=16> */
.L_x_5980:
[----:B------:R-:W-:Y:S05]  /*e390*/  BSYNC.RECONVERGENT B3 ;  /* 0x0000000000037941 */ /* 0x000fea0003800200 */
.L_x_5979:
        /* <DEDUP_REMOVED lines=18> */
.L_x_5984:
[----:B------:R-:W-:Y:S05]  /*e4c0*/  BSYNC.RECONVERGENT B4 ;  /* 0x0000000000047941 */ /* 0x000fea0003800200 */
.L_x_5983:
[----:B------:R-:W-:-:S04]  /*e4d0*/  F2FP.BF16.F32.PACK_AB R117, RZ, R117 ;  /* 0x00000075ff75723e */ /* 0x000fc800000010ff */
[----:B------:R-:W-:-:S07]  /*e4e0*/  PRMT R89, R117, 0x7610, R89 ;  /* 0x0000761075597816 */ /* 0x000fce0000000059 */
.L_x_5982:
[----:B------:R-:W-:Y:S05]  /*e4f0*/  BSYNC.RECONVERGENT B3 ;  /* 0x0000000000037941 */ /* 0x000fea0003800200 */
.L_x_5981:
        /* <DEDUP_REMOVED lines=17> */
.L_x_5988:
[----:B------:R-:W-:Y:S05]  /*e610*/  BSYNC.RECONVERGENT B4 ;  /* 0x0000000000047941 */ /* 0x000fea0003800200 */
.L_x_5987:
[----:B------:R-:W-:-:S04]  /*e620*/  F2FP.BF16.F32.PACK_AB R117, RZ, R117 ;  /* 0x00000075ff75723e */ /* 0x000fc800000010ff */
[----:B------:R-:W-:-:S07]  /*e630*/  PRMT R86, R117, 0x7610, R86 ;  /* 0x0000761075567816 */ /* 0x000fce0000000056 */
.L_x_5986:
[----:B------:R-:W-:Y:S05]  /*e640*/  BSYNC.RECONVERGENT B3 ;  /* 0x0000000000037941 */ /* 0x000fea0003800200 */
.L_x_5985:
        /* <DEDUP_REMOVED lines=17> */
.L_x_5992:
[----:B------:R-:W-:Y:S05]  /*e760*/  BSYNC.RECONVERGENT B4 ;  /* 0x0000000000047941 */ /* 0x000fea0003800200 */
.L_x_5991:
[----:B------:R-:W-:-:S04]  /*e770*/  F2FP.BF16.F32.PACK_AB R117, RZ, R117 ;  /* 0x00000075ff75723e */ /* 0x000fc800000010ff */
[----:B------:R-:W-:-:S07]  /*e780*/  PRMT R87, R117, 0x7610, R87 ;  /* 0x0000761075577816 */ /* 0x000fce0000000057 */
.L_x_5990:
[----:B------:R-:W-:Y:S05]  /*e790*/  BSYNC.RECONVERGENT B3 ;  /* 0x0000000000037941 */ /* 0x000fea0003800200 */
.L_x_5989:
[----:B------:R-:W-:Y:S02]  /*e7a0*/  LOP3.LUT R84, R89, 0xffff, RZ, 0xc0, !PT ;  /* 0x0000ffff59547812 */ /* 0x000fe400078ec0ff */
[----:B------:R-:W-:-:S03]  /*e7b0*/  PRMT R87, R86, 0x5410, R87 ;  /* 0x0000541056577816 */ /* 0x000fc60000000057 */
[----:B------:R-:W-:-:S05]  /*e7c0*/  IMAD.WIDE.U32 R84, R84, 0x10000, RZ ;  /* 0x0001000054547825 */ /* 0x000fca00078e00ff */
[----:B------:R-:W-:Y:S02]  /*e7d0*/  LOP3.LUT R85, R87, R85, RZ, 0xfc, !PT ;  /* 0x0000005557557212 */ /* 0x000fe400078efcff */
[----:B------:R-:W-:-:S05]  /*e7e0*/  LOP3.LUT R84, R84, R81, RZ, 0xfc, !PT ;  /* 0x0000005154547212 */ /* 0x000fca00078efcff */
[----:B------:R0:W-:Y:S01]  /*e7f0*/  STG.E.64 desc[UR4][R82.64+0xb00], R84 ;  /* 0x000b005452007986 */ /* 0x0001e2000c101b04 */
[----:B------:R-:W-:Y:S05]  /*e800*/  BRA `(.L_x_5993) ;  /* 0x0000000000107947 */ /* 0x000fea0003800000 */
.L_x_5978:
[----:B------:R-:W0:Y:S02]  /*e810*/  LDCU UR6, c[0x0][0x39c] ;  /* 0x00007380ff0677ac */ /* 0x000e240008000800 */
[----:B0-----:R-:W-:-:S13]  /*e820*/  ISETP.GE.AND P0, PT, R85, UR6, PT ;  /* 0x0000000655007c0c */ /* 0x001fda000bf06270 */
[----:B------:R-:W-:Y:S05]  /*e830*/  @P0 EXIT ;  /* 0x000000000000094d */ /* 0x000fea0003800000 */
[----:B------:R0:W-:Y:S02]  /*e840*/  STG.E.64 desc[UR4][R82.64+0xb00], RZ ;  /* 0x000b00ff52007986 */ /* 0x0001e4000c101b04 */
.L_x_5993:
[----:B------:R-:W-:Y:S05]  /*e850*/  BSYNC.RECONVERGENT B2 ;  /* 0x0000000000027941 */ /* 0x000fea0003800200 */
.L_x_5977:
        /* <DEDUP_REMOVED lines=16> */
.L_x_5997:
[----:B------:R-:W-:Y:S05]  /*e960*/  BSYNC.RECONVERGENT B3 ;  /* 0x0000000000037941 */ /* 0x000fea0003800200 */
.L_x_5996:
        /* <DEDUP_REMOVED lines=18> */
.L_x_6001:
[----:B------:R-:W-:Y:S05]  /*ea90*/  BSYNC.RECONVERGENT B4 ;  /* 0x0000000000047941 */ /* 0x000fea0003800200 */
.L_x_6000:
[----:B------:R-:W-:-:S04]  /*eaa0*/  F2FP.BF16.F32.PACK_AB R117, RZ, R117 ;  /* 0x00000075ff75723e */ /* 0x000fc800000010ff */
[----:B------:R-:W-:-:S07]  /*eab0*/  PRMT R0, R117, 0x7610, R0 ;  /* 0x0000761075007816 */ /* 0x000fce0000000000 */
.L_x_5999:
[----:B------:R-:W-:Y:S05]  /*eac0*/  BSYNC.RECONVERGENT B3 ;  /* 0x0000000000037941 */ /* 0x000fea0003800200 */
.L_x_5998:
        /* <DEDUP_REMOVED lines=17> */
.L_x_6005:
[----:B------:R-:W-:Y:S05]  /*ebe0*/  BSYNC.RECONVERGENT B4 ;  /* 0x0000000000047941 */ /* 0x000fea0003800200 */
.L_x_6004:
[----:B------:R-:W-:-:S04]  /*ebf0*/  F2FP.BF16.F32.PACK_AB R117, RZ, R117 ;  /* 0x00000075ff75723e */ /* 0x000fc800000010ff */
[----:B------:R-:W-:-:S07]  /*ec00*/  PRMT R86, R117, 0x7610, R86 ;  /* 0x0000761075567816 */ /* 0x000fce0000000056 */
.L_x_6003:
[----:B------:R-:W-:Y:S05]  /*ec10*/  BSYNC.RECONVERGENT B3 ;  /* 0x0000000000037941 */ /* 0x000fea0003800200 */
.L_x_6002:
        /* <DEDUP_REMOVED lines=17> */
.L_x_6009:
[----:B------:R-:W-:Y:S05]  /*ed30*/  BSYNC.RECONVERGENT B4 ;  /* 0x0000000000047941 */ /* 0x000fea0003800200 */
.L_x_6008:
[----:B------:R-:W-:-:S04]  /*ed40*/  F2FP.BF16.F32.PACK_AB R117, RZ, R117 ;  /* 0x00000075ff75723e */ /* 0x000fc800000010ff */
[----:B------:R-:W-:-:S07]  /*ed50*/  PRMT R85, R117, 0x7610, R85 ;  /* 0x0000761075557816 */ /* 0x000fce0000000055 */
.L_x_6007:
[----:B------:R-:W-:Y:S05]  /*ed60*/  BSYNC.RECONVERGENT B3 ;  /* 0x0000000000037941 */ /* 0x000fea0003800200 */
.L_x_6006:
[----:B------:R-:W-:Y:S02]  /*ed70*/  LOP3.LUT R0, R0, 0xffff, RZ, 0xc0, !PT ;  /* 0x0000ffff00007812 */ /* 0x000fe400078ec0ff */
[----:B------:R-:W-:-:S03]  /*ed80*/  PRMT R85, R86, 0x5410, R85 ;  /* 0x0000541056557816 */ /* 0x000fc60000000055 */
[----:B------:R-:W-:-:S05]  /*ed90*/  IMAD.WIDE.U32 R2, R0, 0x10000, RZ ;  /* 0x0001000000027825 */ /* 0x000fca00078e00ff */
[----:B------:R-:W-:Y:S02]  /*eda0*/  LOP3.LUT R3, R85, R3, RZ, 0xfc, !PT ;  /* 0x0000000355037212 */ /* 0x000fe400078efcff */
[----:B------:R-:W-:-:S05]  /*edb0*/  LOP3.LUT R2, R2, R81, RZ, 0xfc, !PT ;  /* 0x0000005102027212 */ /* 0x000fca00078efcff */
[----:B------:R0:W-:Y:S01]  /*edc0*/  STG.E.64 desc[UR4][R82.64+0xc00], R2 ;  /* 0x000c000252007986 */ /* 0x0001e2000c101b04 */
[----:B------:R-:W-:Y:S05]  /*edd0*/  BRA `(.L_x_6010) ;  /* 0x0000000000107947 */ /* 0x000fea0003800000 */
.L_x_5995:
[----:B------:R-:W5:Y:S02]  /*ede0*/  LDCU UR6, c[0x0][0x39c] ;  /* 0x00007380ff0677ac */ /* 0x000f640008000800 */
[----:B-----5:R-:W-:-:S13]  /*edf0*/  ISETP.GE.AND P0, PT, R81, UR6, PT ;  /* 0x0000000651007c0c */ /* 0x020fda000bf06270 */
[----:B------:R-:W-:Y:S05]  /*ee00*/  @P0 EXIT ;  /* 0x000000000000094d */ /* 0x000fea0003800000 */
[----:B------:R0:W-:Y:S02]  /*ee10*/  STG.E.64 desc[UR4][R82.64+0xc00], RZ ;  /* 0x000c00ff52007986 */ /* 0x0001e4000c101b04 */
.L_x_6010:
[----:B------:R-:W-:Y:S05]  /*ee20*/  BSYNC.RECONVERGENT B2 ;  /* 0x0000000000027941 */ /* 0x000fea0003800200 */
.L_x_5994:
        /* <DEDUP_REMOVED lines=16> */
.L_x_6014:
[----:B------:R-:W-:Y:S05]  /*ef30*/  BSYNC.RECONVERGENT B3 ;  /* 0x0000000000037941 */ /* 0x000fea0003800200 */
.L_x_6013:
        /* <DEDUP_REMOVED lines=18> */
.L_x_6018:
[----:B------:R-:W-:Y:S05]  /*f060*/  BSYNC.RECONVERGENT B4 ;  /* 0x0000000000047941 */ /* 0x000fea0003800200 */
.L_x_6017:
[----:B------:R-:W-:-:S04]  /*f070*/  F2FP.BF16.F32.PACK_AB R117, RZ, R117 ;  /* 0x00000075ff75723e */ /* 0x000fc800000010ff */
[----:B------:R-:W-:-:S07]  /*f080*/  PRMT R2, R117, 0x7610, R2 ;  /* 0x0000761075027816 */ /* 0x000fce0000000002 */
.L_x_6016:
[----:B------:R-:W-:Y:S05]  /*f090*/  BSYNC.RECONVERGENT B3 ;  /* 0x0000000000037941 */ /* 0x000fea0003800200 */
.L_x_6015:
        /* <DEDUP_REMOVED lines=17> */
.L_x_6022:
[----:B------:R-:W-:Y:S05]  /*f1b0*/  BSYNC.RECONVERGENT B4 ;  /* 0x0000000000047941 */ /* 0x000fea0003800200 */
.L_x_6021:
[----:B------:R-:W-:-:S04]  /*f1c0*/  F2FP.BF16.F32.PACK_AB R117, RZ, R117 ;  /* 0x00000075ff75723e */ /* 0x000fc800000010ff */
[----:B------:R-:W-:-:S07]  /*f1d0*/  PRMT R4, R117, 0x7610, R4 ;  /* 0x0000761075047816 */ /* 0x000fce0000000004 */
.L_x_6020:
[----:B------:R-:W-:Y:S05]  /*f1e0*/  BSYNC.RECONVERGENT B3 ;  /* 0x0000000000037941 */ /* 0x000fea0003800200 */
.L_x_6019:
        /* <DEDUP_REMOVED lines=17> */
.L_x_6026:
[----:B------:R-:W-:Y:S05]  /*f300*/  BSYNC.RECONVERGENT B4 ;  /* 0x0000000000047941 */ /* 0x000fea0003800200 */
.L_x_6025:
[----:B------:R-:W-:-:S04]  /*f310*/  F2FP.BF16.F32.PACK_AB R117, RZ, R117 ;  /* 0x00000075ff75723e */ /* 0x000fc800000010ff */
[----:B------:R-:W-:-:S07]  /*f320*/  PRMT R5, R117, 0x7610, R5 ;  /* 0x0000761075057816 */ /* 0x000fce0000000005 */
.L_x_6024:
[----:B------:R-:W-:Y:S05]  /*f330*/  BSYNC.RECONVERGENT B3 ;  /* 0x0000000000037941 */ /* 0x000fea0003800200 */
.L_x_6023:
[----:B------:R-:W-:Y:S02]  /*f340*/  LOP3.LUT R2, R2, 0xffff, RZ, 0xc0, !PT ;  /* 0x0000ffff02027812 */ /* 0x000fe400078ec0ff */
[----:B------:R-:W-:-:S03]  /*f350*/  PRMT R5, R4, 0x5410, R5 ;  /* 0x0000541004057816 */ /* 0x000fc60000000005 */
[----:B------:R-:W-:-:S05]  /*f360*/  IMAD.WIDE.U32 R2, R2, 0x10000, RZ ;  /* 0x0001000002027825 */ /* 0x000fca00078e00ff */
[----:B------:R-:W-:Y:S02]  /*f370*/  LOP3.LUT R3, R5, R3, RZ, 0xfc, !PT ;  /* 0x0000000305037212 */ /* 0x000fe400078efcff */
[----:B------:R-:W-:-:S05]  /*f380*/  LOP3.LUT R2, R2, R0, RZ, 0xfc, !PT ;  /* 0x0000000002027212 */ /* 0x000fca00078efcff */
[----:B------:R0:W-:Y:S01]  /*f390*/  STG.E.64 desc[UR4][R82.64+0xd00], R2 ;  /* 0x000d000252007986 */ /* 0x0001e2000c101b04 */
[----:B------:R-:W-:Y:S05]  /*f3a0*/  BRA `(.L_x_6027) ;  /* 0x0000000000107947 */ /* 0x000fea0003800000 */
.L_x_6012:
[----:B------:R-:W0:Y:S02]  /*f3b0*/  LDCU UR6, c[0x0][0x39c] ;  /* 0x00007380ff0677ac */ /* 0x000e240008000800 */
[----:B0-----:R-:W-:-:S13]  /*f3c0*/  ISETP.GE.AND P0, PT, R3, UR6, PT ;  /* 0x0000000603007c0c */ /* 0x001fda000bf06270 */
[----:B------:R-:W-:Y:S05]  /*f3d0*/  @P0 EXIT ;  /* 0x000000000000094d */ /* 0x000fea0003800000 */
[----:B------:R0:W-:Y:S02]  /*f3e0*/  STG.E.64 desc[UR4][R82.64+0xd00], RZ ;  /* 0x000d00ff52007986 */ /* 0x0001e4000c101b04 */
.L_x_6027:
[----:B------:R-:W-:Y:S05]  /*f3f0*/  BSYNC.RECONVERGENT B2 ;  /* 0x0000000000027941 */ /* 0x000fea0003800200 */
.L_x_6011:
        /* <DEDUP_REMOVED lines=16> */
.L_x_6031:
[----:B------:R-:W-:Y:S05]  /*f500*/  BSYNC.RECONVERGENT B3 ;  /* 0x0000000000037941 */ /* 0x000fea0003800200 */
.L_x_6030:
        /* <DEDUP_REMOVED lines=18> */
.L_x_6035:
[----:B------:R-:W-:Y:S05]  /*f630*/  BSYNC.RECONVERGENT B4 ;  /* 0x0000000000047941 */ /* 0x000fea0003800200 */
.L_x_6034:
[----:B------:R-:W-:-:S04]  /*f640*/  F2FP.BF16.F32.PACK_AB R117, RZ, R117 ;  /* 0x00000075ff75723e */ /* 0x000fc800000010ff */
[----:B------:R-:W-:-:S07]  /*f650*/  PRMT R0, R117, 0x7610, R0 ;  /* 0x0000761075007816 */ /* 0x000fce0000000000 */
.L_x_6033:
[----:B------:R-:W-:Y:S05]  /*f660*/  BSYNC.RECONVERGENT B3 ;  /* 0x0000000000037941 */ /* 0x000fea0003800200 */
.L_x_6032:
        /* <DEDUP_REMOVED lines=17> */
.L_x_6039:
[----:B------:R-:W-:Y:S05]  /*f780*/  BSYNC.RECONVERGENT B4 ;  /* 0x0000000000047941 */ /* 0x000fea0003800200 */
.L_x_6038:
[----:B------:R-:W-:-:S04]  /*f790*/  F2FP.BF16.F32.PACK_AB R117, RZ, R117 ;  /* 0x00000075ff75723e */ /* 0x000fc800000010ff */
[----:B------:R-:W-:-:S07]  /*f7a0*/  PRMT R4, R117, 0x7610, R4 ;  /* 0x0000761075047816 */ /* 0x000fce0000000004 */
.L_x_6037:
[----:B------:R-:W-:Y:S05]  /*f7b0*/  BSYNC.RECONVERGENT B3 ;  /* 0x0000000000037941 */ /* 0x000fea0003800200 */
.L_x_6036:
        /* <DEDUP_REMOVED lines=17> */
.L_x_6043:
[----:B------:R-:W-:Y:S05]  /*f8d0*/  BSYNC.RECONVERGENT B4 ;  /* 0x0000000000047941 */ /* 0x000fea0003800200 */
.L_x_6042:
[----:B------:R-:W-:-:S04]  /*f8e0*/  F2FP.BF16.F32.PACK_AB R117, RZ, R117 ;  /* 0x00000075ff75723e */ /* 0x000fc800000010ff */
[----:B------:R-:W-:-:S07]  /*f8f0*/  PRMT R5, R117, 0x7610, R5 ;  /* 0x0000761075057816 */ /* 0x000fce0000000005 */
.L_x_6041:
[----:B------:R-:W-:Y:S05]  /*f900*/  BSYNC.RECONVERGENT B3 ;  /* 0x0000000000037941 */ /* 0x000fea0003800200 */
.L_x_6040:
[----:B------:R-:W-:Y:S02]  /*f910*/  LOP3.LUT R0, R0, 0xffff, RZ, 0xc0, !PT ;  /* 0x0000ffff00007812 */ /* 0x000fe400078ec0ff */
[----:B------:R-:W-:-:S03]  /*f920*/  PRMT R5, R4, 0x5410, R5 ;  /* 0x0000541004057816 */ /* 0x000fc60000000005 */
[----:B------:R-:W-:-:S05]  /*f930*/  IMAD.WIDE.U32 R2, R0, 0x10000, RZ ;  /* 0x0001000000027825 */ /* 0x000fca00078e00ff */
[----:B------:R-:W-:Y:S02]  /*f940*/  LOP3.LUT R3, R5, R3, RZ, 0xfc, !PT ;  /* 0x0000000305037212 */ /* 0x000fe400078efcff */
[----:B------:R-:W-:-:S05]  /*f950*/  LOP3.LUT R2, R2, R7, RZ, 0xfc, !PT ;  /* 0x0000000702027212 */ /* 0x000fca00078efcff */
[----:B------:R0:W-:Y:S01]  /*f960*/  STG.E.64 desc[UR4][R82.64+0xe00], R2 ;  /* 0x000e000252007986 */ /* 0x0001e2000c101b04 */
[----:B------:R-:W-:Y:S05]  /*f970*/  BRA `(.L_x_6044) ;  /* 0x0000000000107947 */ /* 0x000fea0003800000 */
.L_x_6029:
[----:B------:R-:W0:Y:S02]  /*f980*/  LDCU UR6, c[0x0][0x39c] ;  /* 0x00007380ff0677ac */ /* 0x000e240008000800 */
[----:B0-----:R-:W-:-:S13]  /*f990*/  ISETP.GE.AND P0, PT, R3, UR6, PT ;  /* 0x0000000603007c0c */ /* 0x001fda000bf06270 */
[----:B------:R-:W-:Y:S05]  /*f9a0*/  @P0 EXIT ;  /* 0x000000000000094d */ /* 0x000fea0003800000 */
[----:B------:R0:W-:Y:S02]  /*f9b0*/  STG.E.64 desc[UR4][R82.64+0xe00], RZ ;  /* 0x000e00ff52007986 */ /* 0x0001e4000c101b04 */
.L_x_6044:
[----:B------:R-:W-:Y:S05]  /*f9c0*/  BSYNC.RECONVERGENT B2 ;  /* 0x0000000000027941 */ /* 0x000fea0003800200 */
.L_x_6028:
        /* <DEDUP_REMOVED lines=16> */
.L_x_6048:
[----:B------:R-:W-:Y:S05]  /*fad0*/  BSYNC.RECONVERGENT B3 ;  /* 0x0000000000037941 */ /* 0x000fea0003800200 */
.L_x_6047:
        /* <DEDUP_REMOVED lines=18> */
.L_x_6052:
[----:B------:R-:W-:Y:S05]  /*fc00*/  BSYNC.RECONVERGENT B4 ;  /* 0x0000000000047941 */ /* 0x000fea0003800200 */
.L_x_6051:
[----:B------:R-:W-:-:S04]  /*fc10*/  F2FP.BF16.F32.PACK_AB R117, RZ, R117 ;  /* 0x00000075ff75723e */ /* 0x000fc800000010ff */
[----:B------:R-:W-:-:S07]  /*fc20*/  PRMT R0, R117, 0x7610, R0 ;  /* 0x0000761075007816 */ /* 0x000fce0000000000 */
.L_x_6050:
[----:B------:R-:W-:Y:S05]  /*fc30*/  BSYNC.RECONVERGENT B3 ;  /* 0x0000000000037941 */ /* 0x000fea0003800200 */
.L_x_6049:
        /* <DEDUP_REMOVED lines=17> */
.L_x_6056:
[----:B------:R-:W-:Y:S05]  /*fd50*/  BSYNC.RECONVERGENT B4 ;  /* 0x0000000000047941 */ /* 0x000fea0003800200 */
.L_x_6055:
[----:B------:R-:W-:-:S04]  /*fd60*/  F2FP.BF16.F32.PACK_AB R117, RZ, R117 ;  /* 0x00000075ff75723e */ /* 0x000fc800000010ff */
[----:B------:R-:W-:-:S07]  /*fd70*/  PRMT R4, R117, 0x7610, R4 ;  /* 0x0000761075047816 */ /* 0x000fce0000000004 */
.L_x_6054:
[----:B------:R-:W-:Y:S05]  /*fd80*/  BSYNC.RECONVERGENT B3 ;  /* 0x0000000000037941 */ /* 0x000fea0003800200 */
.L_x_6053:
        /* <DEDUP_REMOVED lines=17> */
.L_x_6060:
[----:B------:R-:W-:Y:S05]  /*fea0*/  BSYNC.RECONVERGENT B4 ;  /* 0x0000000000047941 */ /* 0x000fea0003800200 */
.L_x_6059:
[----:B------:R-:W-:-:S04]  /*feb0*/  F2FP.BF16.F32.PACK_AB R117, RZ, R117 ;  /* 0x00000075ff75723e */ /* 0x000fc800000010ff */
[----:B------:R-:W-:-:S07]  /*fec0*/  PRMT R5, R117, 0x7610, R5 ;  /* 0x0000761075057816 */ /* 0x000fce0000000005 */
.L_x_6058:
[----:B------:R-:W-:Y:S05]  /*fed0*/  BSYNC.RECONVERGENT B3 ;  /* 0x0000000000037941 */ /* 0x000fea0003800200 */
.L_x_6057:
[----:B------:R-:W-:Y:S02]  /*fee0*/  LOP3.LUT R0, R0, 0xffff, RZ, 0xc0, !PT ;  /* 0x0000ffff00007812 */ /* 0x000fe400078ec0ff */
[----:B------:R-:W-:-:S03]  /*fef0*/  PRMT R5, R4, 0x5410, R5 ;  /* 0x0000541004057816 */ /* 0x000fc60000000005 */
[----:B------:R-:W-:-:S05]  /*ff00*/  IMAD.WIDE.U32 R2, R0, 0x10000, RZ ;  /* 0x0001000000027825 */ /* 0x000fca00078e00ff */
[----:B------:R-:W-:Y:S02]  /*ff10*/  LOP3.LUT R3, R5, R3, RZ, 0xfc, !PT ;  /* 0x0000000305037212 */ /* 0x000fe400078efcff */
[----:B------:R-:W-:-:S05]  /*ff20*/  LOP3.LUT R2, R2, R7, RZ, 0xfc, !PT ;  /* 0x0000000702027212 */ /* 0x000fca00078efcff */
[----:B------:R0:W-:Y:S01]  /*ff30*/  STG.E.64 desc[UR4][R82.64+0xf00], R2 ;  /* 0x000f000252007986 */ /* 0x0001e2000c101b04 */
[----:B------:R-:W-:Y:S05]  /*ff40*/  BRA `(.L_x_6061) ;  /* 0x0000000000107947 */ /* 0x000fea0003800000 */
.L_x_6046:
[----:B------:R-:W0:Y:S02]  /*ff50*/  LDCU UR6, c[0x0][0x39c] ;  /* 0x00007380ff0677ac */ /* 0x000e240008000800 */
[----:B0-----:R-:W-:-:S13]  /*ff60*/  ISETP.GE.AND P0, PT, R3, UR6, PT ;  /* 0x0000000603007c0c */ /* 0x001fda000bf06270 */
[----:B------:R-:W-:Y:S05]  /*ff70*/  @P0 EXIT ;  /* 0x000000000000094d */ /* 0x000fea0003800000 */
[----:B------:R0:W-:Y:S02]  /*ff80*/  STG.E.64 desc[UR4][R82.64+0xf00], RZ ;  /* 0x000f00ff52007986 */ /* 0x0001e4000c101b04 */
.L_x_6061:
[----:B------:R-:W-:Y:S05]  /*ff90*/  BSYNC.RECONVERGENT B2 ;  /* 0x0000000000027941 */ /* 0x000fea0003800200 */
.L_x_6045:
        /* <DEDUP_REMOVED lines=16> */
.L_x_6065:
[----:B------:R-:W-:Y:S05]  /*100a0*/  BSYNC.RECONVERGENT B3 ;  /* 0x0000000000037941 */ /* 0x000fea0003800200 */
.L_x_6064:
        /* <DEDUP_REMOVED lines=18> */
.L_x_6069:
[----:B------:R-:W-:Y:S05]  /*101d0*/  BSYNC.RECONVERGENT B4 ;  /* 0x0000000000047941 */ /* 0x000fea0003800200 */
.L_x_6068:
[----:B------:R-:W-:-:S04]  /*101e0*/  F2FP.BF16.F32.PACK_AB R117, RZ, R117 ;  /* 0x00000075ff75723e */ /* 0x000fc800000010ff */
[----:B------:R-:W-:-:S07]  /*101f0*/  PRMT R0, R117, 0x7610, R0 ;  /* 0x0000761075007816 */ /* 0x000fce0000000000 */
.L_x_6067:
[----:B------:R-:W-:Y:S05]  /*10200*/  BSYNC.RECONVERGENT B3 ;  /* 0x0000000000037941 */ /* 0x000fea0003800200 */
.L_x_6066:
        /* <DEDUP_REMOVED lines=17> */
.L_x_6073:
[----:B------:R-:W-:Y:S05]  /*10320*/  BSYNC.RECONVERGENT B4 ;  /* 0x0000000000047941 */ /* 0x000fea0003800200 */
.L_x_6072:
[----:B------:R-:W-:-:S04]  /*10330*/  F2FP.BF16.F32.PACK_AB R117, RZ, R117 ;  /* 0x00000075ff75723e */ /* 0x000fc800000010ff */
[----:B------:R-:W-:-:S07]  /*10340*/  PRMT R4, R117, 0x7610, R4 ;  /* 0x0000761075047816 */ /* 0x000fce0000000004 */
.L_x_6071:
[----:B------:R-:W-:Y:S05]  /*10350*/  BSYNC.RECONVERGENT B3 ;  /* 0x0000000000037941 */ /* 0x000fea0003800200 */
.L_x_6070:
        /* <DEDUP_REMOVED lines=17> */
.L_x_6077:
[----:B------:R-:W-:Y:S05]  /*10470*/  BSYNC.RECONVERGENT B4 ;  /* 0x0000000000047941 */ /* 0x000fea0003800200 */
.L_x_6076:
[----:B------:R-:W-:-:S04]  /*10480*/  F2FP.BF16.F32.PACK_AB R117, RZ, R117 ;  /* 0x00000075ff75723e */ /* 0x000fc800000010ff */
[----:B------:R-:W-:-:S07]  /*10490*/  PRMT R5, R117, 0x7610, R5 ;  /* 0x0000761075057816 */ /* 0x000fce0000000005 */
.L_x_6075:
[----:B------:R-:W-:Y:S05]  /*104a0*/  BSYNC.RECONVERGENT B3 ;  /* 0x0000000000037941 */ /* 0x000fea0003800200 */
.L_x_6074:
[----:B------:R-:W-:Y:S02]  /*104b0*/  LOP3.LUT R0, R0, 0xffff, RZ, 0xc0, !PT ;  /* 0x0000ffff00007812 */ /* 0x000fe400078ec0ff */
[----:B------:R-:W-:-:S03]  /*104c0*/  PRMT R5, R4, 0x5410, R5 ;  /* 0x0000541004057816 */ /* 0x000fc60000000005 */
[----:B------:R-:W-:-:S05]  /*104d0*/  IMAD.WIDE.U32 R2, R0, 0x10000, RZ ;  /* 0x0001000000027825 */ /* 0x000fca00078e00ff */
[----:B------:R-:W-:Y:S02]  /*104e0*/  LOP3.LUT R3, R5, R3, RZ, 0xfc, !PT ;  /* 0x0000000305037212 */ /* 0x000fe400078efcff */
[----:B------:R-:W-:-:S05]  /*104f0*/  LOP3.LUT R2, R2, R7, RZ, 0xfc, !PT ;  /* 0x0000000702027212 */ /* 0x000fca00078efcff */
[----:B------:R0:W-:Y:S01]  /*10500*/  STG.E.64 desc[UR4][R82.64+0x1000], R2 ;  /* 0x0010000252007986 */ /* 0x0001e2000c101b04 */
[----:B------:R-:W-:Y:S05]  /*10510*/  BRA `(.L_x_6078) ;  /* 0x0000000000107947 */ /* 0x000fea0003800000 */
.L_x_6063:
[----:B------:R-:W0:Y:S02]  /*10520*/  LDCU UR6, c[0x0][0x39c] ;  /* 0x00007380ff0677ac */ /* 0x000e240008000800 */
[----:B0-----:R-:W-:-:S13]  /*10530*/  ISETP.GE.AND P0, PT, R3, UR6, PT ;  /* 0x0000000603007c0c */ /* 0x001fda000bf06270 */
[----:B------:R-:W-:Y:S05]  /*10540*/  @P0 EXIT ;  /* 0x000000000000094d */ /* 0x000fea0003800000 */
[----:B------:R0:W-:Y:S02]  /*10550*/  STG.E.64 desc[UR4][R82.64+0x1000], RZ ;  /* 0x001000ff52007986 */ /* 0x0001e4000c101b04 */
.L_x_6078:
[----:B------:R-:W-:Y:S05]  /*10560*/  BSYNC.RECONVERGENT B2 ;  /* 0x0000000000027941 */ /* 0x000fea0003800200 */
.L_x_6062:
        /* <DEDUP_REMOVED lines=16> */
.L_x_6082:
[----:B------:R-:W-:Y:S05]  /*10670*/  BSYNC.RECONVERGENT B3 ;  /* 0x0000000000037941 */ /* 0x000fea0003800200 */
.L_x_6081:
        /* <DEDUP_REMOVED lines=18> */
.L_x_6086:
[----:B------:R-:W-:Y:S05]  /*107a0*/  BSYNC.RECONVERGENT B4 ;  /* 0x0000000000047941 */ /* 0x000fea0003800200 */
.L_x_6085:
[----:B------:R-:W-:-:S04]  /*107b0*/  F2FP.BF16.F32.PACK_AB R117, RZ, R117 ;  /* 0x00000075ff75723e */ /* 0x000fc800000010ff */
[----:B------:R-:W-:-:S07]  /*107c0*/  PRMT R0, R117, 0x7610, R0 ;  /* 0x0000761075007816 */ /* 0x000fce0000000000 */
.L_x_6084:
[----:B------:R-:W-:Y:S05]  /*107d0*/  BSYNC.RECONVERGENT B3 ;  /* 0x0000000000037941 */ /* 0x000fea0003800200 */
.L_x_6083:
        /* <DEDUP_REMOVED lines=17> */
.L_x_6090:
[----:B------:R-:W-:Y:S05]  /*108f0*/  BSYNC.RECONVERGENT B4 ;  /* 0x0000000000047941 */ /* 0x000fea0003800200 */
.L_x_6089:
[----:B------:R-:W-:-:S04]  /*10900*/  F2FP.BF16.F32.PACK_AB R117, RZ, R117 ;  /* 0x00000075ff75723e */ /* 0x000fc800000010ff */
[----:B------:R-:W-:-:S07]  /*10910*/  PRMT R4, R117, 0x7610, R4 ;  /* 0x0000761075047816 */ /* 0x000fce0000000004 */
.L_x_6088:
[----:B------:R-:W-:Y:S05]  /*10920*/  BSYNC.RECONVERGENT B3 ;  /* 0x0000000000037941 */ /* 0x000fea0003800200 */
.L_x_6087:
        /* <DEDUP_REMOVED lines=17> */
.L_x_6094:
[----:B------:R-:W-:Y:S05]  /*10a40*/  BSYNC.RECONVERGENT B4 ;  /* 0x0000000000047941 */ /* 0x000fea0003800200 */
.L_x_6093:
[----:B------:R-:W-:-:S04]  /*10a50*/  F2FP.BF16.F32.PACK_AB R117, RZ, R117 ;  /* 0x00000075ff75723e */ /* 0x000fc800000010ff */
[----:B------:R-:W-:-:S07]  /*10a60*/  PRMT R5, R117, 0x7610, R5 ;  /* 0x0000761075057816 */ /* 0x000fce0000000005 */
.L_x_6092:
[----:B------:R-:W-:Y:S05]  /*10a70*/  BSYNC.RECONVERGENT B3 ;  /* 0x0000000000037941 */ /* 0x000fea0003800200 */
.L_x_6091:
[----:B------:R-:W-:Y:S02]  /*10a80*/  LOP3.LUT R0, R0, 0xffff, RZ, 0xc0, !PT ;  /* 0x0000ffff00007812 */ /* 0x000fe400078ec0ff */
[----:B------:R-:W-:-:S03]  /*10a90*/  PRMT R5, R4, 0x5410, R5 ;  /* 0x0000541004057816 */ /* 0x000fc60000000005 */
[----:B------:R-:W-:-:S05]  /*10aa0*/  IMAD.WIDE.U32 R2, R0, 0x10000, RZ ;  /* 0x0001000000027825 */ /* 0x000fca00078e00ff */
[----:B------:R-:W-:Y:S02]  /*10ab0*/  LOP3.LUT R3, R5, R3, RZ, 0xfc, !PT ;  /* 0x0000000305037212 */ /* 0x000fe400078efcff */
[----:B------:R-:W-:-:S05]  /*10ac0*/  LOP3.LUT R2, R2, R7, RZ, 0xfc, !PT ;  /* 0x0000000702027212 */ /* 0x000fca00078efcff */
[----:B------:R0:W-:Y:S01]  /*10ad0*/  STG.E.64 desc[UR4][R82.64+0x1100], R2 ;  /* 0x0011000252007986 */ /* 0x0001e2000c101b04 */
[----:B------:R-:W-:Y:S05]  /*10ae0*/  BRA `(.L_x_6095) ;  /* 0x0000000000107947 */ /* 0x000fea0003800000 */
.L_x_6080:
[----:B------:R-:W0:Y:S02]  /*10af0*/  LDCU UR6, c[0x0][0x39c] ;  /* 0x00007380ff0677ac */ /* 0x000e240008000800 */
[----:B0-----:R-:W-:-:S13]  /*10b00*/  ISETP.GE.AND P0, PT, R3, UR6, PT ;  /* 0x0000000603007c0c */ /* 0x001fda000bf06270 */
[----:B------:R-:W-:Y:S05]  /*10b10*/  @P0 EXIT ;  /* 0x000000000000094d */ /* 0x000fea0003800000 */
[----:B------:R0:W-:Y:S02]  /*10b20*/  STG.E.64 desc[UR4][R82.64+0x1100], RZ ;  /* 0x001100ff52007986 */ /* 0x0001e4000c101b04 */
.L_x_6095:
[----:B------:R-:W-:Y:S05]  /*10b30*/  BSYNC.RECONVERGENT B2 ;  /* 0x0000000000027941 */ /* 0x000fea0003800200 */
.L_x_6079:
        /* <DEDUP_REMOVED lines=16> */
.L_x_6099:
[----:B------:R-:W-:Y:S05]  /*10c40*/  BSYNC.RECONVERGENT B3 ;  /* 0x0000000000037941 */ /* 0x000fea0003800200 */
.L_x_6098:
        /* <DEDUP_REMOVED lines=18> */
.L_x_6103:
[----:B------:R-:W-:Y:S05]  /*10d70*/  BSYNC.RECONVERGENT B4 ;  /* 0x0000000000047941 */ /* 0x000fea0003800200 */
.L_x_6102:
[----:B------:R-:W-:-:S04]  /*10d80*/  F2FP.BF16.F32.PACK_AB R117, RZ, R117 ;  /* 0x00000075ff75723e */ /* 0x000fc800000010ff */
[----:B------:R-:W-:-:S07]  /*10d90*/  PRMT R0, R117, 0x7610, R0 ;  /* 0x0000761075007816 */ /* 0x000fce0000000000 */
.L_x_6101:
[----:B------:R-:W-:Y:S05]  /*10da0*/  BSYNC.RECONVERGENT B3 ;  /* 0x0000000000037941 */ /* 0x000fea0003800200 */
.L_x_6100:
        /* <DEDUP_REMOVED lines=17> */
.L_x_6107:
[----:B------:R-:W-:Y:S05]  /*10ec0*/  BSYNC.RECONVERGENT B4 ;  /* 0x0000000000047941 */ /* 0x000fea0003800200 */
.L_x_6106:
[----:B------:R-:W-:-:S04]  /*10ed0*/  F2FP.BF16.F32.PACK_AB R117, RZ, R117 ;  /* 0x00000075ff75723e */ /* 0x000fc800000010ff */
[----:B------:R-:W-:-:S07]  /*10ee0*/  PRMT R4, R117, 0x7610, R4 ;  /* 0x0000761075047816 */ /* 0x000fce0000000004 */
.L_x_6105:
[----:B------:R-:W-:Y:S05]  /*10ef0*/  BSYNC.RECONVERGENT B3 ;  /* 0x0000000000037941 */ /* 0x000fea0003800200 */
.L_x_6104:
        /* <DEDUP_REMOVED lines=17> */
.L_x_6111:
[----:B------:R-:W-:Y:S05]  /*11010*/  BSYNC.RECONVERGENT B4 ;  /* 0x0000000000047941 */ /* 0x000fea0003800200 */
.L_x_6110:
[----:B------:R-:W-:-:S04]  /*11020*/  F2FP.BF16.F32.PACK_AB R117, RZ, R117 ;  /* 0x00000075ff75723e */ /* 0x000fc800000010ff */
[----:B------:R-:W-:-:S07]  /*11030*/  PRMT R5, R117, 0x7610, R5 ;  /* 0x0000761075057816 */ /* 0x000fce0000000005 */
.L_x_6109:
[----:B------:R-:W-:Y:S05]  /*11040*/  BSYNC.RECONVERGENT B3 ;  /* 0x0000000000037941 */ /* 0x000fea0003800200 */
.L_x_6108:
[----:B------:R-:W-:Y:S02]  /*11050*/  LOP3.LUT R0, R0, 0xffff, RZ, 0xc0, !PT ;  /* 0x0000ffff00007812 */ /* 0x000fe400078ec0ff */
[----:B------:R-:W-:-:S03]  /*11060*/  PRMT R5, R4, 0x5410, R5 ;  /* 0x0000541004057816 */ /* 0x000fc60000000005 */
[----:B------:R-:W-:-:S05]  /*11070*/  IMAD.WIDE.U32 R2, R0, 0x10000, RZ ;  /* 0x0001000000027825 */ /* 0x000fca00078e00ff */
[----:B------:R-:W-:Y:S02]  /*11080*/  LOP3.LUT R3, R5, R3, RZ, 0xfc, !PT ;  /* 0x0000000305037212 */ /* 0x000fe400078efcff */
[----:B------:R-:W-:-:S05]  /*11090*/  LOP3.LUT R2, R2, R7, RZ, 0xfc, !PT ;  /* 0x0000000702027212 */ /* 0x000fca00078efcff */
[----:B------:R0:W-:Y:S01]  /*110a0*/  STG.E.64 desc[UR4][R82.64+0x1200], R2 ;  /* 0x0012000252007986 */ /* 0x0001e2000c101b04 */
[----:B------:R-:W-:Y:S05]  /*110b0*/  BRA `(.L_x_6112) ;  /* 0x0000000000107947 */ /* 0x000fea0003800000 */
.L_x_6097:
[----:B------:R-:W0:Y:S02]  /*110c0*/  LDCU UR6, c[0x0][0x39c] ;  /* 0x00007380ff0677ac */ /* 0x000e240008000800 */
[----:B0-----:R-:W-:-:S13]  /*110d0*/  ISETP.GE.AND P0, PT, R3, UR6, PT ;  /* 0x0000000603007c0c */ /* 0x001fda000bf06270 */
[----:B------:R-:W-:Y:S05]  /*110e0*/  @P0 EXIT ;  /* 0x000000000000094d */ /* 0x000fea0003800000 */
[----:B------:R0:W-:Y:S02]  /*110f0*/  STG.E.64 desc[UR4][R82.64+0x1200], RZ ;  /* 0x001200ff52007986 */ /* 0x0001e4000c101b04 */
.L_x_6112:
[----:B------:R-:W-:Y:S05]  /*11100*/  BSYNC.RECONVERGENT B2 ;  /* 0x0000000000027941 */ /* 0x000fea0003800200 */
.L_x_6096:
        /* <DEDUP_REMOVED lines=16> */
.L_x_6116:
[----:B------:R-:W-:Y:S05]  /*11210*/  BSYNC.RECONVERGENT B3 ;  /* 0x0000000000037941 */ /* 0x000fea0003800200 */
.L_x_6115:
        /* <DEDUP_REMOVED lines=18> */
.L_x_6120:
[----:B------:R-:W-:Y:S05]  /*11340*/  BSYNC.RECONVERGENT B4 ;  /* 0x0000000000047941 */ /* 0x000fea0003800200 */
.L_x_6119:
[----:B------:R-:W-:-:S04]  /*11350*/  F2FP.BF16.F32.PACK_AB R117, RZ, R117 ;  /* 0x00000075ff75723e */ /* 0x000fc800000010ff */
[----:B------:R-:W-:-:S07]  /*11360*/  PRMT R0, R117, 0x7610, R0 ;  /* 0x0000761075007816 */ /* 0x000fce0000000000 */
.L_x_6118:
[----:B------:R-:W-:Y:S05]  /*11370*/  BSYNC.RECONVERGENT B3 ;  /* 0x0000000000037941 */ /* 0x000fea0003800200 */
.L_x_6117:
        /* <DEDUP_REMOVED lines=17> */
.L_x_6124:
[----:B------:R-:W-:Y:S05]  /*11490*/  BSYNC.RECONVERGENT B4 ;  /* 0x0000000000047941 */ /* 0x000fea0003800200 */
.L_x_6123:
[----:B------:R-:W-:-:S04]  /*114a0*/  F2FP.BF16.F32.PACK_AB R117, RZ, R117 ;  /* 0x00000075ff75723e */ /* 0x000fc800000010ff */
[----:B------:R-:W-:-:S07]  /*114b0*/  PRMT R4, R117, 0x7610, R4 ;  /* 0x0000761075047816 */ /* 0x000fce0000000004 */
.L_x_6122:
[----:B------:R-:W-:Y:S05]  /*114c0*/  BSYNC.RECONVERGENT B3 ;  /* 0x0000000000037941 */ /* 0x000fea0003800200 */
.L_x_6121:
        /* <DEDUP_REMOVED lines=17> */
.L_x_6128:
[----:B------:R-:W-:Y:S05]  /*115e0*/  BSYNC.RECONVERGENT B4 ;  /* 0x0000000000047941 */ /* 0x000fea0003800200 */
.L_x_6127:
[----:B------:R-:W-:-:S04]  /*115f0*/  F2FP.BF16.F32.PACK_AB R117, RZ, R117 ;  /* 0x00000075ff75723e */ /* 0x000fc800000010ff */
[----:B------:R-:W-:-:S07]  /*11600*/  PRMT R5, R117, 0x7610, R5 ;  /* 0x0000761075057816 */ /* 0x000fce0000000005 */
.L_x_6126:
[----:B------:R-:W-:Y:S05]  /*11610*/  BSYNC.RECONVERGENT B3 ;  /* 0x0000000000037941 */ /* 0x000fea0003800200 */
.L_x_6125:
[----:B------:R-:W-:Y:S02]  /*11620*/  LOP3.LUT R0, R0, 0xffff, RZ, 0xc0, !PT ;  /* 0x0000ffff00007812 */ /* 0x000fe400078ec0ff */
[----:B------:R-:W-:-:S03]  /*11630*/  PRMT R5, R4, 0x5410, R5 ;  /* 0x0000541004057816 */ /* 0x000fc60000000005 */
[----:B------:R-:W-:-:S05]  /*11640*/  IMAD.WIDE.U32 R2, R0, 0x10000, RZ ;  /* 0x0001000000027825 */ /* 0x000fca00078e00ff */
[----:B------:R-:W-:Y:S02]  /*11650*/  LOP3.LUT R3, R5, R3, RZ, 0xfc, !PT ;  /* 0x0000000305037212 */ /* 0x000fe400078efcff */
[----:B------:R-:W-:-:S05]  /*11660*/  LOP3.LUT R2, R2, R7, RZ, 0xfc, !PT ;  /* 0x0000000702027212 */ /* 0x000fca00078efcff */
[----:B------:R0:W-:Y:S01]  /*11670*/  STG.E.64 desc[UR4][R82.64+0x1300], R2 ;  /* 0x0013000252007986 */ /* 0x0001e2000c101b04 */
[----:B------:R-:W-:Y:S05]  /*11680*/  BRA `(.L_x_6129) ;  /* 0x0000000000107947 */ /* 0x000fea0003800000 */
.L_x_6114:
[----:B------:R-:W0:Y:S02]  /*11690*/  LDCU UR6, c[0x0][0x39c] ;  /* 0x00007380ff0677ac */ /* 0x000e240008000800 */
[----:B0-----:R-:W-:-:S13]  /*116a0*/  ISETP.GE.AND P0, PT, R3, UR6, PT ;  /* 0x0000000603007c0c */ /* 0x001fda000bf06270 */
[----:B------:R-:W-:Y:S05]  /*116b0*/  @P0 EXIT ;  /* 0x000000000000094d */ /* 0x000fea0003800000 */
[----:B------:R0:W-:Y:S02]  /*116c0*/  STG.E.64 desc[UR4][R82.64+0x1300], RZ ;  /* 0x001300ff52007986 */ /* 0x0001e4000c101b04 */
.L_x_6129:
[----:B------:R-:W-:Y:S05]  /*116d0*/  BSYNC.RECONVERGENT B2 ;  /* 0x0000000000027941 */ /* 0x000fea0003800200 */
.L_x_6113:
        /* <DEDUP_REMOVED lines=16> */
.L_x_6133:
[----:B------:R-:W-:Y:S05]  /*117e0*/  BSYNC.RECONVERGENT B3 ;  /* 0x0000000000037941 */ /* 0x000fea0003800200 */
.L_x_6132:
        /* <DEDUP_REMOVED lines=18> */
.L_x_6137:
[----:B------:R-:W-:Y:S05]  /*11910*/  BSYNC.RECONVERGENT B4 ;  /* 0x0000000000047941 */ /* 0x000fea0003800200 */
.L_x_6136:
[----:B------:R-:W-:-:S04]  /*11920*/  F2FP.BF16.F32.PACK_AB R117, RZ, R117 ;  /* 0x00000075ff75723e */ /* 0x000fc800000010ff */
[----:B------:R-:W-:-:S07]  /*11930*/  PRMT R0, R117, 0x7610, R0 ;  /* 0x0000761075007816 */ /* 0x000fce0000000000 */
.L_x_6135:
[----:B------:R-:W-:Y:S05]  /*11940*/  BSYNC.RECONVERGENT B3 ;  /* 0x0000000000037941 */ /* 0x000fea0003800200 */
.L_x_6134:
        /* <DEDUP_REMOVED lines=17> */
.L_x_6141:
[----:B------:R-:W-:Y:S05]  /*11a60*/  BSYNC.RECONVERGENT B4 ;  /* 0x0000000000047941 */ /* 0x000fea0003800200 */
.L_x_6140:
[----:B------:R-:W-:-:S04]  /*11a70*/  F2FP.BF16.F32.PACK_AB R117, RZ, R117 ;  /* 0x00000075ff75723e */ /* 0x000fc800000010ff */
[----:B------:R-:W-:-:S07]  /*11a80*/  PRMT R4, R117, 0x7610, R4 ;  /* 0x0000761075047816 */ /* 0x000fce0000000004 */
.L_x_6139:
[----:B------:R-:W-:Y:S05]  /*11a90*/  BSYNC.RECONVERGENT B3 ;  /* 0x0000000000037941 */ /* 0x000fea0003800200 */
.L_x_6138:
        /* <DEDUP_REMOVED lines=17> */
.L_x_6145:
[----:B------:R-:W-:Y:S05]  /*11bb0*/  BSYNC.RECONVERGENT B4 ;  /* 0x0000000000047941 */ /* 0x000fea0003800200 */
.L_x_6144:
[----:B------:R-:W-:-:S04]  /*11bc0*/  F2FP.BF16.F32.PACK_AB R117, RZ, R117 ;  /* 0x00000075ff75723e */ /* 0x000fc800000010ff */
[----:B------:R-:W-:-:S07]  /*11bd0*/  PRMT R5, R117, 0x7610, R5 ;  /* 0x0000761075057816 */ /* 0x000fce0000000005 */
.L_x_6143:
[----:B------:R-:W-:Y:S05]  /*11be0*/  BSYNC.RECONVERGENT B3 ;  /* 0x0000000000037941 */ /* 0x000fea0003800200 */
.L_x_6142:
[----:B------:R-:W-:Y:S02]  /*11bf0*/  LOP3.LUT R0, R0, 0xffff, RZ, 0xc0, !PT ;  /* 0x0000ffff00007812 */ /* 0x000fe400078ec0ff */
[----:B------:R-:W-:-:S03]  /*11c00*/  PRMT R5, R4, 0x5410, R5 ;  /* 0x0000541004057816 */ /* 0x000fc60000000005 */
[----:B------:R-:W-:-:S05]  /*11c10*/  IMAD.WIDE.U32 R2, R0, 0x10000, RZ ;  /* 0x0001000000027825 */ /* 0x000fca00078e00ff */
[----:B------:R-:W-:Y:S02]  /*11c20*/  LOP3.LUT R3, R5, R3, RZ, 0xfc, !PT ;  /* 0x0000000305037212 */ /* 0x000fe400078efcff */
[----:B------:R-:W-:-:S05]  /*11c30*/  LOP3.LUT R2, R2, R7, RZ, 0xfc, !PT ;  /* 0x0000000702027212 */ /* 0x000fca00078efcff */
[----:B------:R0:W-:Y:S01]  /*11c40*/  STG.E.64 desc[UR4][R82.64+0x1400], R2 ;  /* 0x0014000252007986 */ /* 0x0001e2000c101b04 */
[----:B------:R-:W-:Y:S05]  /*11c50*/  BRA `(.L_x_6146) ;  /* 0x0000000000107947 */ /* 0x000fea0003800000 */
.L_x_6131:
[----:B------:R-:W0:Y:S02]  /*11c60*/  LDCU UR6, c[0x0][0x39c] ;  /* 0x00007380ff0677ac */ /* 0x000e240008000800 */
[----:B0-----:R-:W-:-:S13]  /*11c70*/  ISETP.GE.AND P0, PT, R3, UR6, PT ;  /* 0x0000000603007c0c */ /* 0x001fda000bf06270 */
[----:B------:R-:W-:Y:S05]  /*11c80*/  @P0 EXIT ;  /* 0x000000000000094d */ /* 0x000fea0003800000 */
[----:B------:R0:W-:Y:S02]  /*11c90*/  STG.E.64 desc[UR4][R82.64+0x1400], RZ ;  /* 0x001400ff52007986 */ /* 0x0001e4000c101b04 */
.L_x_6146:
[----:B------:R-:W-:Y:S05]  /*11ca0*/  BSYNC.RECONVERGENT B2 ;  /* 0x0000000000027941 */ /* 0x000fea0003800200 */
.L_x_6130:
        /* <DEDUP_REMOVED lines=16> */
.L_x_6150:
[----:B------:R-:W-:Y:S05]  /*11db0*/  BSYNC.RECONVERGENT B3 ;  /* 0x0000000000037941 */ /* 0x000fea0003800200 */
.L_x_6149:
        /* <DEDUP_REMOVED lines=18> */
.L_x_6154:
[----:B------:R-:W-:Y:S05]  /*11ee0*/  BSYNC.RECONVERGENT B4 ;  /* 0x0000000000047941 */ /* 0x000fea0003800200 */
.L_x_6153:
[----:B------:R-:W-:-:S04]  /*11ef0*/  F2FP.BF16.F32.PACK_AB R117, RZ, R117 ;  /* 0x00000075ff75723e */ /* 0x000fc800000010ff */
[----:B------:R-:W-:-:S07]  /*11f00*/  PRMT R0, R117, 0x7610, R0 ;  /* 0x0000761075007816 */ /* 0x000fce0000000000 */
.L_x_6152:
[----:B------:R-:W-:Y:S05]  /*11f10*/  BSYNC.RECONVERGENT B3 ;  /* 0x0000000000037941 */ /* 0x000fea0003800200 */
.L_x_6151:
        /* <DEDUP_REMOVED lines=17> */
.L_x_6158:
[----:B------:R-:W-:Y:S05]  /*12030*/  BSYNC.RECONVERGENT B4 ;  /* 0x0000000000047941 */ /* 0x000fea0003800200 */
.L_x_6157:
[----:B------:R-:W-:-:S04]  /*12040*/  F2FP.BF16.F32.PACK_AB R117, RZ, R117 ;  /* 0x00000075ff75723e */ /* 0x000fc800000010ff */
[----:B------:R-:W-:-:S07]  /*12050*/  PRMT R4, R117, 0x7610, R4 ;  /* 0x0000761075047816 */ /* 0x000fce0000000004 */
.L_x_6156:
[----:B------:R-:W-:Y:S05]  /*12060*/  BSYNC.RECONVERGENT B3 ;  /* 0x0000000000037941 */ /* 0x000fea0003800200 */
.L_x_6155:
        /* <DEDUP_REMOVED lines=17> */
.L_x_6162:
[----:B------:R-:W-:Y:S05]  /*12180*/  BSYNC.RECONVERGENT B4 ;  /* 0x0000000000047941 */ /* 0x000fea0003800200 */
.L_x_6161:
[----:B------:R-:W-:-:S04]  /*12190*/  F2FP.BF16.F32.PACK_AB R117, RZ, R117 ;  /* 0x00000075ff75723e */ /* 0x000fc800000010ff */
[----:B------:R-:W-:-:S07]  /*121a0*/  PRMT R5, R117, 0x7610, R5 ;  /* 0x0000761075057816 */ /* 0x000fce0000000005 */
.L_x_6160:
[----:B------:R-:W-:Y:S05]  /*121b0*/  BSYNC.RECONVERGENT B3 ;  /* 0x0000000000037941 */ /* 0x000fea0003800200 */
.L_x_6159:
[----:B------:R-:W-:Y:S02]  /*121c0*/  LOP3.LUT R0, R0, 0xffff, RZ, 0xc0, !PT ;  /* 0x0000ffff00007812 */ /* 0x000fe400078ec0ff */
[----:B------:R-:W-:-:S03]  /*121d0*/  PRMT R5, R4, 0x5410, R5 ;  /* 0x0000541004057816 */ /* 0x000fc60000000005 */
[----:B------:R-:W-:-:S05]  /*121e0*/  IMAD.WIDE.U32 R2, R0, 0x10000, RZ ;  /* 0x0001000000027825 */ /* 0x000fca00078e00ff */
[----:B------:R-:W-:Y:S02]  /*121f0*/  LOP3.LUT R3, R5, R3, RZ, 0xfc, !PT ;  /* 0x0000000305037212 */ /* 0x000fe400078efcff */
[----:B------:R-:W-:-:S05]  /*12200*/  LOP3.LUT R2, R2, R7, RZ, 0xfc, !PT ;  /* 0x0000000702027212 */ /* 0x000fca00078efcff */
[----:B------:R0:W-:Y:S01]  /*12210*/  STG.E.64 desc[UR4][R82.64+0x1500], R2 ;  /* 0x0015000252007986 */ /* 0x0001e2000c101b04 */
[----:B------:R-:W-:Y:S05]  /*12220*/  BRA `(.L_x_6163) ;  /* 0x0000000000107947 */ /* 0x000fea0003800000 */
.L_x_6148:
[----:B------:R-:W0:Y:S02]  /*12230*/  LDCU UR6, c[0x0][0x39c] ;  /* 0x00007380ff0677ac */ /* 0x000e240008000800 */
[----:B0-----:R-:W-:-:S13]  /*12240*/  ISETP.GE.AND P0, PT, R3, UR6, PT ;  /* 0x0000000603007c0c */ /* 0x001fda000bf06270 */
[----:B------:R-:W-:Y:S05]  /*12250*/  @P0 EXIT ;  /* 0x000000000000094d */ /* 0x000fea0003800000 */
[----:B------:R0:W-:Y:S02]  /*12260*/  STG.E.64 desc[UR4][R82.64+0x1500], RZ ;  /* 0x001500ff52007986 */ /* 0x0001e4000c101b04 */
.L_x_6163:
[----:B------:R-:W-:Y:S05]  /*12270*/  BSYNC.RECONVERGENT B2 ;  /* 0x0000000000027941 */ /* 0x000fea0003800200 */
.L_x_6147:
        /* <DEDUP_REMOVED lines=16> */
.L_x_6167:
[----:B------:R-:W-:Y:S05]  /*12380*/  BSYNC.RECONVERGENT B3 ;  /* 0x0000000000037941 */ /* 0x000fea0003800200 */
.L_x_6166:
        /* <DEDUP_REMOVED lines=18> */
.L_x_6171:
[----:B------:R-:W-:Y:S05]  /*124b0*/  BSYNC.RECONVERGENT B4 ;  /* 0x0000000000047941 */ /* 0x000fea0003800200 */
.L_x_6170:
[----:B------:R-:W-:-:S04]  /*124c0*/  F2FP.BF16.F32.PACK_AB R117, RZ, R117 ;  /* 0x00000075ff75723e */ /* 0x000fc800000010ff */
[----:B------:R-:W-:-:S07]  /*124d0*/  PRMT R0, R117, 0x7610, R0 ;  /* 0x0000761075007816 */ /* 0x000fce0000000000 */
.L_x_6169:
[----:B------:R-:W-:Y:S05]  /*124e0*/  BSYNC.RECONVERGENT B3 ;  /* 0x0000000000037941 */ /* 0x000fea0003800200 */
.L_x_6168:
        /* <DEDUP_REMOVED lines=17> */
.L_x_6175:
[----:B------:R-:W-:Y:S05]  /*12600*/  BSYNC.RECONVERGENT B4 ;  /* 0x0000000000047941 */ /* 0x000fea0003800200 */
.L_x_6174:
[----:B------:R-:W-:-:S04]  /*12610*/  F2FP.BF16.F32.PACK_AB R117, RZ, R117 ;  /* 0x00000075ff75723e */ /* 0x000fc800000010ff */
[----:B------:R-:W-:-:S07]  /*12620*/  PRMT R4, R117, 0x7610, R4 ;  /* 0x0000761075047816 */ /* 0x000fce0000000004 */
.L_x_6173:
[----:B------:R-:W-:Y:S05]  /*12630*/  BSYNC.RECONVERGENT B3 ;  /* 0x0000000000037941 */ /* 0x000fea0003800200 */
.L_x_6172:
        /* <DEDUP_REMOVED lines=17> */
.L_x_6179:
[----:B------:R-:W-:Y:S05]  /*12750*/  BSYNC.RECONVERGENT B4 ;  /* 0x0000000000047941 */ /* 0x000fea0003800200 */
.L_x_6178:
[----:B------:R-:W-:-:S04]  /*12760*/  F2FP.BF16.F32.PACK_AB R117, RZ, R117 ;  /* 0x00000075ff75723e */ /* 0x000fc800000010ff */
[----:B------:R-:W-:-:S07]  /*12770*/  PRMT R5, R117, 0x7610, R5 ;  /* 0x0000761075057816 */ /* 0x000fce0000000005 */
.L_x_6177:
[----:B------:R-:W-:Y:S05]  /*12780*/  BSYNC.RECONVERGENT B3 ;  /* 0x0000000000037941 */ /* 0x000fea0003800200 */
.L_x_6176:
[----:B------:R-:W-:Y:S02]  /*12790*/  LOP3.LUT R0, R0, 0xffff, RZ, 0xc0, !PT ;  /* 0x0000ffff00007812 */ /* 0x000fe400078ec0ff */
[----:B------:R-:W-:-:S03]  /*127a0*/  PRMT R5, R4, 0x5410, R5 ;  /* 0x0000541004057816 */ /* 0x000fc60000000005 */
[----:B------:R-:W-:-:S05]  /*127b0*/  IMAD.WIDE.U32 R2, R0, 0x10000, RZ ;  /* 0x0001000000027825 */ /* 0x000fca00078e00ff */
[----:B------:R-:W-:Y:S02]  /*127c0*/  LOP3.LUT R3, R5, R3, RZ, 0xfc, !PT ;  /* 0x0000000305037212 */ /* 0x000fe400078efcff */
[----:B------:R-:W-:-:S05]  /*127d0*/  LOP3.LUT R2, R2, R7, RZ, 0xfc, !PT ;  /* 0x0000000702027212 */ /* 0x000fca00078efcff */
[----:B------:R0:W-:Y:S01]  /*127e0*/  STG.E.64 desc[UR4][R82.64+0x1600], R2 ;  /* 0x0016000252007986 */ /* 0x0001e2000c101b04 */
[----:B------:R-:W-:Y:S05]  /*127f0*/  BRA `(.L_x_6180) ;  /* 0x0000000000107947 */ /* 0x000fea0003800000 */
.L_x_6165:
[----:B------:R-:W0:Y:S02]  /*12800*/  LDCU UR6, c[0x0][0x39c] ;  /* 0x00007380ff0677ac */ /* 0x000e240008000800 */
[----:B0-----:R-:W-:-:S13]  /*12810*/  ISETP.GE.AND P0, PT, R3, UR6, PT ;  /* 0x0000000603007c0c */ /* 0x001fda000bf06270 */
[----:B------:R-:W-:Y:S05]  /*12820*/  @P0 EXIT ;  /* 0x000000000000094d */ /* 0x000fea0003800000 */
[----:B------:R0:W-:Y:S02]  /*12830*/  STG.E.64 desc[UR4][R82.64+0x1600], RZ ;  /* 0x001600ff52007986 */ /* 0x0001e4000c101b04 */
.L_x_6180:
[----:B------:R-:W-:Y:S05]  /*12840*/  BSYNC.RECONVERGENT B2 ;  /* 0x0000000000027941 */ /* 0x000fea0003800200 */
.L_x_6164:
        /* <DEDUP_REMOVED lines=16> */
.L_x_6184:
[----:B------:R-:W-:Y:S05]  /*12950*/  BSYNC.RECONVERGENT B3 ;  /* 0x0000000000037941 */ /* 0x000fea0003800200 */
.L_x_6183:
        /* <DEDUP_REMOVED lines=18> */
.L_x_6188:
[----:B------:R-:W-:Y:S05]  /*12a80*/  BSYNC.RECONVERGENT B4 ;  /* 0x0000000000047941 */ /* 0x000fea0003800200 */
.L_x_6187:
[----:B------:R-:W-:-:S04]  /*12a90*/  F2FP.BF16.F32.PACK_AB R117, RZ, R117 ;  /* 0x00000075ff75723e */ /* 0x000fc800000010ff */
[----:B------:R-:W-:-:S07]  /*12aa0*/  PRMT R0, R117, 0x7610, R0 ;  /* 0x0000761075007816 */ /* 0x000fce0000000000 */
.L_x_6186:
[----:B------:R-:W-:Y:S05]  /*12ab0*/  BSYNC.RECONVERGENT B3 ;  /* 0x0000000000037941 */ /* 0x000fea0003800200 */
.L_x_6185:
        /* <DEDUP_REMOVED lines=17> */
.L_x_6192:
[----:B------:R-:W-:Y:S05]  /*12bd0*/  BSYNC.RECONVERGENT B4 ;  /* 0x0000000000047941 */ /* 0x000fea0003800200 */
.L_x_6191:
[----:B------:R-:W-:-:S04]  /*12be0*/  F2FP.BF16.F32.PACK_AB R117, RZ, R117 ;  /* 0x00000075ff75723e */ /* 0x000fc800000010ff */
[----:B------:R-:W-:-:S07]  /*12bf0*/  PRMT R4, R117, 0x7610, R4 ;  /* 0x0000761075047816 */ /* 0x000fce0000000004 */
.L_x_6190:
[----:B------:R-:W-:Y:S05]  /*12c00*/  BSYNC.RECONVERGENT B3 ;  /* 0x0000000000037941 */ /* 0x000fea0003800200 */
.L_x_6189:
        /* <DEDUP_REMOVED lines=17> */
.L_x_6196:
[----:B------:R-:W-:Y:S05]  /*12d20*/  BSYNC.RECONVERGENT B4 ;  /* 0x0000000000047941 */ /* 0x000fea0003800200 */
.L_x_6195:
[----:B------:R-:W-:-:S04]  /*12d30*/  F2FP.BF16.F32.PACK_AB R117, RZ, R117 ;  /* 0x00000075ff75723e */ /* 0x000fc800000010ff */
[----:B------:R-:W-:-:S07]  /*12d40*/  PRMT R5, R117, 0x7610, R5 ;  /* 0x0000761075057816 */ /* 0x000fce0000000005 */
.L_x_6194:
[----:B------:R-:W-:Y:S05]  /*12d50*/  BSYNC.RECONVERGENT B3 ;  /* 0x0000000000037941 */ /* 0x000fea0003800200 */
.L_x_6193:
[----:B------:R-:W-:Y:S02]  /*12d60*/  LOP3.LUT R0, R0, 0xffff, RZ, 0xc0, !PT ;  /* 0x0000ffff00007812 */ /* 0x000fe400078ec0ff */
[----:B------:R-:W-:-:S03]  /*12d70*/  PRMT R5, R4, 0x5410, R5 ;  /* 0x0000541004057816 */ /* 0x000fc60000000005 */
[----:B------:R-:W-:-:S05]  /*12d80*/  IMAD.WIDE.U32 R2, R0, 0x10000, RZ ;  /* 0x0001000000027825 */ /* 0x000fca00078e00ff */
[----:B------:R-:W-:Y:S02]  /*12d90*/  LOP3.LUT R3, R5, R3, RZ, 0xfc, !PT ;  /* 0x0000000305037212 */ /* 0x000fe400078efcff */
[----:B------:R-:W-:-:S05]  /*12da0*/  LOP3.LUT R2, R2, R7, RZ, 0xfc, !PT ;  /* 0x0000000702027212 */ /* 0x000fca00078efcff */
[----:B------:R0:W-:Y:S01]  /*12db0*/  STG.E.64 desc[UR4][R82.64+0x1700], R2 ;  /* 0x0017000252007986 */ /* 0x0001e2000c101b04 */
[----:B------:R-:W-:Y:S05]  /*12dc0*/  BRA `(.L_x_6197) ;  /* 0x0000000000107947 */ /* 0x000fea0003800000 */
.L_x_6182:
[----:B------:R-:W0:Y:S02]  /*12dd0*/  LDCU UR6, c[0x0][0x39c] ;  /* 0x00007380ff0677ac */ /* 0x000e240008000800 */
[----:B0-----:R-:W-:-:S13]  /*12de0*/  ISETP.GE.AND P0, PT, R3, UR6, PT ;  /* 0x0000000603007c0c */ /* 0x001fda000bf06270 */
[----:B------:R-:W-:Y:S05]  /*12df0*/  @P0 EXIT ;  /* 0x000000000000094d */ /* 0x000fea0003800000 */
[----:B------:R0:W-:Y:S02]  /*12e00*/  STG.E.64 desc[UR4][R82.64+0x1700], RZ ;  /* 0x001700ff52007986 */ /* 0x0001e4000c101b04 */
.L_x_6197:
[----:B------:R-:W-:Y:S05]  /*12e10*/  BSYNC.RECONVERGENT B2 ;  /* 0x0000000000027941 */ /* 0x000fea0003800200 */
.L_x_6181:
        /* <DEDUP_REMOVED lines=16> */
.L_x_6201:
[----:B------:R-:W-:Y:S05]  /*12f20*/  BSYNC.RECONVERGENT B3 ;  /* 0x0000000000037941 */ /* 0x000fea0003800200 */
.L_x_6200:
        /* <DEDUP_REMOVED lines=18> */
.L_x_6205:
[----:B------:R-:W-:Y:S05]  /*13050*/  BSYNC.RECONVERGENT B4 ;  /* 0x0000000000047941 */ /* 0x000fea0003800200 */
.L_x_6204:
[----:B------:R-:W-:-:S04]  /*13060*/  F2FP.BF16.F32.PACK_AB R117, RZ, R117 ;  /* 0x00000075ff75723e */ /* 0x000fc800000010ff */
[----:B------:R-:W-:-:S07]  /*13070*/  PRMT R0, R117, 0x7610, R0 ;  /* 0x0000761075007816 */ /* 0x000fce0000000000 */
.L_x_6203:
[----:B------:R-:W-:Y:S05]  /*13080*/  BSYNC.RECONVERGENT B3 ;  /* 0x0000000000037941 */ /* 0x000fea0003800200 */
.L_x_6202:
        /* <DEDUP_REMOVED lines=17> */
.L_x_6209:
[----:B------:R-:W-:Y:S05]  /*131a0*/  BSYNC.RECONVERGENT B4 ;  /* 0x0000000000047941 */ /* 0x000fea0003800200 */
.L_x_6208:
[----:B------:R-:W-:-:S04]  /*131b0*/  F2FP.BF16.F32.PACK_AB R117, RZ, R117 ;  /* 0x00000075ff75723e */ /* 0x000fc800000010ff */
[----:B------:R-:W-:-:S07]  /*131c0*/  PRMT R4, R117, 0x7610, R4 ;  /* 0x0000761075047816 */ /* 0x000fce0000000004 */
.L_x_6207:
[----:B------:R-:W-:Y:S05]  /*131d0*/  BSYNC.RECONVERGENT B3 ;  /* 0x0000000000037941 */ /* 0x000fea0003800200 */
.L_x_6206:
        /* <DEDUP_REMOVED lines=17> */
.L_x_6213:
[----:B------:R-:W-:Y:S05]  /*132f0*/  BSYNC.RECONVERGENT B4 ;  /* 0x0000000000047941 */ /* 0x000fea0003800200 */
.L_x_6212:
[----:B------:R-:W-:-:S04]  /*13300*/  F2FP.BF16.F32.PACK_AB R117, RZ, R117 ;  /* 0x00000075ff75723e */ /* 0x000fc800000010ff */
[----:B------:R-:W-:-:S07]  /*13310*/  PRMT R5, R117, 0x7610, R5 ;  /* 0x0000761075057816 */ /* 0x000fce0000000005 */
.L_x_6211:
[----:B------:R-:W-:Y:S05]  /*13320*/  BSYNC.RECONVERGENT B3 ;  /* 0x0000000000037941 */ /* 0x000fea0003800200 */
.L_x_6210:
[----:B------:R-:W-:Y:S02]  /*13330*/  LOP3.LUT R0, R0, 0xffff, RZ, 0xc0, !PT ;  /* 0x0000ffff00007812 */ /* 0x000fe400078ec0ff */
[----:B------:R-:W-:-:S03]  /*13340*/  PRMT R5, R4, 0x5410, R5 ;  /* 0x0000541004057816 */ /* 0x000fc60000000005 */
[----:B------:R-:W-:-:S05]  /*13350*/  IMAD.WIDE.U32 R2, R0, 0x10000, RZ ;  /* 0x0001000000027825 */ /* 0x000fca00078e00ff */
[----:B------:R-:W-:Y:S02]  /*13360*/  LOP3.LUT R3, R5, R3, RZ, 0xfc, !PT ;  /* 0x0000000305037212 */ /* 0x000fe400078efcff */
[----:B------:R-:W-:-:S05]  /*13370*/  LOP3.LUT R2, R2, R7, RZ, 0xfc, !PT ;  /* 0x0000000702027212 */ /* 0x000fca00078efcff */
[----:B------:R0:W-:Y:S01]  /*13380*/  STG.E.64 desc[UR4][R82.64+0x1800], R2 ;  /* 0x0018000252007986 */ /* 0x0001e2000c101b04 */
[----:B------:R-:W-:Y:S05]  /*13390*/  BRA `(.L_x_6214) ;  /* 0x0000000000107947 */ /* 0x000fea0003800000 */
.L_x_6199:
[----:B------:R-:W0:Y:S02]  /*133a0*/  LDCU UR6, c[0x0][0x39c] ;  /* 0x00007380ff0677ac */ /* 0x000e240008000800 */
[----:B0-----:R-:W-:-:S13]  /*133b0*/  ISETP.GE.AND P0, PT, R3, UR6, PT ;  /* 0x0000000603007c0c */ /* 0x001fda000bf06270 */
[----:B------:R-:W-:Y:S05]  /*133c0*/  @P0 EXIT ;  /* 0x000000000000094d */ /* 0x000fea0003800000 */
[----:B------:R0:W-:Y:S02]  /*133d0*/  STG.E.64 desc[UR4][R82.64+0x1800], RZ ;  /* 0x001800ff52007986 */ /* 0x0001e4000c101b04 */
.L_x_6214:
[----:B------:R-:W-:Y:S05]  /*133e0*/  BSYNC.RECONVERGENT B2 ;  /* 0x0000000000027941 */ /* 0x000fea0003800200 */
.L_x_6198:
        /* <DEDUP_REMOVED lines=16> */
.L_x_6218:
[----:B------:R-:W-:Y:S05]  /*134f0*/  BSYNC.RECONVERGENT B3 ;  /* 0x0000000000037941 */ /* 0x000fea0003800200 */
.L_x_6217:
        /* <DEDUP_REMOVED lines=18> */
.L_x_6222:
[----:B------:R-:W-:Y:S05]  /*13620*/  BSYNC.RECONVERGENT B4 ;  /* 0x0000000000047941 */ /* 0x000fea0003800200 */
.L_x_6221:
[----:B------:R-:W-:-:S04]  /*13630*/  F2FP.BF16.F32.PACK_AB R117, RZ, R117 ;  /* 0x00000075ff75723e */ /* 0x000fc800000010ff */
[----:B------:R-:W-:-:S07]  /*13640*/  PRMT R0, R117, 0x7610, R0 ;  /* 0x0000761075007816 */ /* 0x000fce0000000000 */
.L_x_6220:
[----:B------:R-:W-:Y:S05]  /*13650*/  BSYNC.RECONVERGENT B3 ;  /* 0x0000000000037941 */ /* 0x000fea0003800200 */
.L_x_6219:
        /* <DEDUP_REMOVED lines=17> */
.L_x_6226:
[----:B------:R-:W-:Y:S05]  /*13770*/  BSYNC.RECONVERGENT B4 ;  /* 0x0000000000047941 */ /* 0x000fea0003800200 */
.L_x_6225:
[----:B------:R-:W-:-:S04]  /*13780*/  F2FP.BF16.F32.PACK_AB R117, RZ, R117 ;  /* 0x00000075ff75723e */ /* 0x000fc800000010ff */
[----:B------:R-:W-:-:S07]  /*13790*/  PRMT R4, R117, 0x7610, R4 ;  /* 0x0000761075047816 */ /* 0x000fce0000000004 */
.L_x_6224:
[----:B------:R-:W-:Y:S05]  /*137a0*/  BSYNC.RECONVERGENT B3 ;  /* 0x0000000000037941 */ /* 0x000fea0003800200 */
.L_x_6223:
        /* <DEDUP_REMOVED lines=17> */
.L_x_6230:
[----:B------:R-:W-:Y:S05]  /*138c0*/  BSYNC.RECONVERGENT B4 ;  /* 0x0000000000047941 */ /* 0x000fea0003800200 */
.L_x_6229:
[----:B------:R-:W-:-:S04]  /*138d0*/  F2FP.BF16.F32.PACK_AB R117, RZ, R117 ;  /* 0x00000075ff75723e */ /* 0x000fc800000010ff */
[----:B------:R-:W-:-:S07]  /*138e0*/  PRMT R5, R117, 0x7610, R5 ;  /* 0x0000761075057816 */ /* 0x000fce0000000005 */
.L_x_6228:
[----:B------:R-:W-:Y:S05]  /*138f0*/  BSYNC.RECONVERGENT B3 ;  /* 0x0000000000037941 */ /* 0x000fea0003800200 */
.L_x_6227:
[----:B------:R-:W-:Y:S02]  /*13900*/  LOP3.LUT R0, R0, 0xffff, RZ, 0xc0, !PT ;  /* 0x0000ffff00007812 */ /* 0x000fe400078ec0ff */
[----:B------:R-:W-:-:S03]  /*13910*/  PRMT R5, R4, 0x5410, R5 ;  /* 0x0000541004057816 */ /* 0x000fc60000000005 */
[----:B------:R-:W-:-:S05]  /*13920*/  IMAD.WIDE.U32 R2, R0, 0x10000, RZ ;  /* 0x0001000000027825 */ /* 0x000fca00078e00ff */
[----:B------:R-:W-:Y:S02]  /*13930*/  LOP3.LUT R3, R5, R3, RZ, 0xfc, !PT ;  /* 0x0000000305037212 */ /* 0x000fe400078efcff */
[----:B------:R-:W-:-:S05]  /*13940*/  LOP3.LUT R2, R2, R7, RZ, 0xfc, !PT ;  /* 0x0000000702027212 */ /* 0x000fca00078efcff */
[----:B------:R0:W-:Y:S01]  /*13950*/  STG.E.64 desc[UR4][R82.64+0x1900], R2 ;  /* 0x0019000252007986 */ /* 0x0001e2000c101b04 */
[----:B------:R-:W-:Y:S05]  /*13960*/  BRA `(.L_x_6231) ;  /* 0x0000000000107947 */ /* 0x000fea0003800000 */
.L_x_6216:
[----:B------:R-:W0:Y:S02]  /*13970*/  LDCU UR6, c[0x0][0x39c] ;  /* 0x00007380ff0677ac */ /* 0x000e240008000800 */
[----:B0-----:R-:W-:-:S13]  /*13980*/  ISETP.GE.AND P0, PT, R3, UR6, PT ;  /* 0x0000000603007c0c */ /* 0x001fda000bf06270 */
[----:B------:R-:W-:Y:S05]  /*13990*/  @P0 EXIT ;  /* 0x000000000000094d */ /* 0x000fea0003800000 */
[----:B------:R0:W-:Y:S02]  /*139a0*/  STG.E.64 desc[UR4][R82.64+0x1900], RZ ;  /* 0x001900ff52007986 */ /* 0x0001e4000c101b04 */
.L_x_6231:
[----:B------:R-:W-:Y:S05]  /*139b0*/  BSYNC.RECONVERGENT B2 ;  /* 0x0000000000027941 */ /* 0x000fea0003800200 */
.L_x_6215:
        /* <DEDUP_REMOVED lines=16> */
.L_x_6235:
[----:B------:R-:W-:Y:S05]  /*13ac0*/  BSYNC.RECONVERGENT B3 ;  /* 0x0000000000037941 */ /* 0x000fea0003800200 */
.L_x_6234:
        /* <DEDUP_REMOVED lines=18> */
.L_x_6239:
[----:B------:R-:W-:Y:S05]  /*13bf0*/  BSYNC.RECONVERGENT B4 ;  /* 0x0000000000047941 */ /* 0x000fea0003800200 */
.L_x_6238:
[----:B------:R-:W-:-:S04]  /*13c00*/  F2FP.BF16.F32.PACK_AB R117, RZ, R117 ;  /* 0x00000075ff75723e */ /* 0x000fc800000010ff */
[----:B------:R-:W-:-:S07]  /*13c10*/  PRMT R0, R117, 0x7610, R0 ;  /* 0x0000761075007816 */ /* 0x000fce0000000000 */
.L_x_6237:
[----:B------:R-:W-:Y:S05]  /*13c20*/  BSYNC.RECONVERGENT B3 ;  /* 0x0000000000037941 */ /* 0x000fea0003800200 */
.L_x_6236:
        /* <DEDUP_REMOVED lines=17> */
.L_x_6243:
[----:B------:R-:W-:Y:S05]  /*13d40*/  BSYNC.RECONVERGENT B4 ;  /* 0x0000000000047941 */ /* 0x000fea0003800200 */
.L_x_6242:
[----:B------:R-:W-:-:S04]  /*13d50*/  F2FP.BF16.F32.PACK_AB R117, RZ, R117 ;  /* 0x00000075ff75723e */ /* 0x000fc800000010ff */
[----:B------:R-:W-:-:S07]  /*13d60*/  PRMT R4, R117, 0x7610, R4 ;  /* 0x0000761075047816 */ /* 0x000fce0000000004 */
.L_x_6241:
[----:B------:R-:W-:Y:S05]  /*13d70*/  BSYNC.RECONVERGENT B3 ;  /* 0x0000000000037941 */ /* 0x000fea0003800200 */
.L_x_6240:
        /* <DEDUP_REMOVED lines=17> */
.L_x_6247:
[----:B------:R-:W-:Y:S05]  /*13e90*/  BSYNC.RECONVERGENT B4 ;  /* 0x0000000000047941 */ /* 0x000fea0003800200 */
.L_x_6246:
[----:B------:R-:W-:-:S04]  /*13ea0*/  F2FP.BF16.F32.PACK_AB R117, RZ, R117 ;  /* 0x00000075ff75723e */ /* 0x000fc800000010ff */
[----:B------:R-:W-:-:S07]  /*13eb0*/  PRMT R5, R117, 0x7610, R5 ;  /* 0x0000761075057816 */ /* 0x000fce0000000005 */
.L_x_6245:
[----:B------:R-:W-:Y:S05]  /*13ec0*/  BSYNC.RECONVERGENT B3 ;  /* 0x0000000000037941 */ /* 0x000fea0003800200 */
.L_x_6244:
[----:B------:R-:W-:Y:S02]  /*13ed0*/  LOP3.LUT R0, R0, 0xffff, RZ, 0xc0, !PT ;  /* 0x0000ffff00007812 */ /* 0x000fe400078ec0ff */
[----:B------:R-:W-:-:S03]  /*13ee0*/  PRMT R5, R4, 0x5410, R5 ;  /* 0x0000541004057816 */ /* 0x000fc60000000005 */
[----:B------:R-:W-:-:S05]  /*13ef0*/  IMAD.WIDE.U32 R2, R0, 0x10000, RZ ;  /* 0x0001000000027825 */ /* 0x000fca00078e00ff */
[----:B------:R-:W-:Y:S02]  /*13f00*/  LOP3.LUT R3, R5, R3, RZ, 0xfc, !PT ;  /* 0x0000000305037212 */ /* 0x000fe400078efcff */
[----:B------:R-:W-:-:S05]  /*13f10*/  LOP3.LUT R2, R2, R7, RZ, 0xfc, !PT ;  /* 0x0000000702027212 */ /* 0x000fca00078efcff */
[----:B------:R0:W-:Y:S01]  /*13f20*/  STG.E.64 desc[UR4][R82.64+0x1a00], R2 ;  /* 0x001a000252007986 */ /* 0x0001e2000c101b04 */
[----:B------:R-:W-:Y:S05]  /*13f30*/  BRA `(.L_x_6248) ;  /* 0x0000000000107947 */ /* 0x000fea0003800000 */
.L_x_6233:
[----:B------:R-:W0:Y:S02]  /*13f40*/  LDCU UR6, c[0x0][0x39c] ;  /* 0x00007380ff0677ac */ /* 0x000e240008000800 */
[----:B0-----:R-:W-:-:S13]  /*13f50*/  ISETP.GE.AND P0, PT, R3, UR6, PT ;  /* 0x0000000603007c0c */ /* 0x001fda000bf06270 */
[----:B------:R-:W-:Y:S05]  /*13f60*/  @P0 EXIT ;  /* 0x000000000000094d */ /* 0x000fea0003800000 */
[----:B------:R0:W-:Y:S02]  /*13f70*/  STG.E.64 desc[UR4][R82.64+0x1a00], RZ ;  /* 0x001a00ff52007986 */ /* 0x0001e4000c101b04 */
.L_x_6248:
[----:B------:R-:W-:Y:S05]  /*13f80*/  BSYNC.RECONVERGENT B2 ;  /* 0x0000000000027941 */ /* 0x000fea0003800200 */
.L_x_6232:
        /* <DEDUP_REMOVED lines=16> */
.L_x_6252:
[----:B------:R-:W-:Y:S05]  /*14090*/  BSYNC.RECONVERGENT B3 ;  /* 0x0000000000037941 */ /* 0x000fea0003800200 */
.L_x_6251:
        /* <DEDUP_REMOVED lines=18> */
.L_x_6256:
[----:B------:R-:W-:Y:S05]  /*141c0*/  BSYNC.RECONVERGENT B4 ;  /* 0x0000000000047941 */ /* 0x000fea0003800200 */
.L_x_6255:
[----:B------:R-:W-:-:S04]  /*141d0*/  F2FP.BF16.F32.PACK_AB R117, RZ, R117 ;  /* 0x00000075ff75723e */ /* 0x000fc800000010ff */
[----:B------:R-:W-:-:S07]  /*141e0*/  PRMT R0, R117, 0x7610, R0 ;  /* 0x0000761075007816 */ /* 0x000fce0000000000 */
.L_x_6254:
[----:B------:R-:W-:Y:S05]  /*141f0*/  BSYNC.RECONVERGENT B3 ;  /* 0x0000000000037941 */ /* 0x000fea0003800200 */
.L_x_6253:
        /* <DEDUP_REMOVED lines=17> */
.L_x_6260:
[----:B------:R-:W-:Y:S05]  /*14310*/  BSYNC.RECONVERGENT B4 ;  /* 0x0000000000047941 */ /* 0x000fea0003800200 */
.L_x_6259:
[----:B------:R-:W-:-:S04]  /*14320*/  F2FP.BF16.F32.PACK_AB R117, RZ, R117 ;  /* 0x00000075ff75723e */ /* 0x000fc800000010ff */
[----:B------:R-:W-:-:S07]  /*14330*/  PRMT R4, R117, 0x7610, R4 ;  /* 0x0000761075047816 */ /* 0x000fce0000000004 */
.L_x_6258:
[----:B------:R-:W-:Y:S05]  /*14340*/  BSYNC.RECONVERGENT B3 ;  /* 0x0000000000037941 */ /* 0x000fea0003800200 */
.L_x_6257:
        /* <DEDUP_REMOVED lines=17> */
.L_x_6264:
[----:B------:R-:W-:Y:S05]  /*14460*/  BSYNC.RECONVERGENT B4 ;  /* 0x0000000000047941 */ /* 0x000fea0003800200 */
.L_x_6263:
[----:B------:R-:W-:-:S04]  /*14470*/  F2FP.BF16.F32.PACK_AB R117, RZ, R117 ;  /* 0x00000075ff75723e */ /* 0x000fc800000010ff */
[----:B------:R-:W-:-:S07]  /*14480*/  PRMT R5, R117, 0x7610, R5 ;  /* 0x0000761075057816 */ /* 0x000fce0000000005 */
.L_x_6262:
[----:B------:R-:W-:Y:S05]  /*14490*/  BSYNC.RECONVERGENT B3 ;  /* 0x0000000000037941 */ /* 0x000fea0003800200 */
.L_x_6261:
[----:B------:R-:W-:Y:S02]  /*144a0*/  LOP3.LUT R0, R0, 0xffff, RZ, 0xc0, !PT ;  /* 0x0000ffff00007812 */ /* 0x000fe400078ec0ff */
[----:B------:R-:W-:-:S03]  /*144b0*/  PRMT R5, R4, 0x5410, R5 ;  /* 0x0000541004057816 */ /* 0x000fc60000000005 */
[----:B------:R-:W-:-:S05]  /*144c0*/  IMAD.WIDE.U32 R2, R0, 0x10000, RZ ;  /* 0x0001000000027825 */ /* 0x000fca00078e00ff */
[----:B------:R-:W-:Y:S02]  /*144d0*/  LOP3.LUT R3, R5, R3, RZ, 0xfc, !PT ;  /* 0x0000000305037212 */ /* 0x000fe400078efcff */
[----:B------:R-:W-:-:S05]  /*144e0*/  LOP3.LUT R2, R2, R7, RZ, 0xfc, !PT ;  /* 0x0000000702027212 */ /* 0x000fca00078efcff */
[----:B------:R0:W-:Y:S01]  /*144f0*/  STG.E.64 desc[UR4][R82.64+0x1b00], R2 ;  /* 0x001b000252007986 */ /* 0x0001e2000c101b04 */
[----:B------:R-:W-:Y:S05]  /*14500*/  BRA `(.L_x_6265) ;  /* 0x0000000000107947 */ /* 0x000fea0003800000 */
.L_x_6250:
[----:B------:R-:W0:Y:S02]  /*14510*/  LDCU UR6, c[0x0][0x39c] ;  /* 0x00007380ff0677ac */ /* 0x000e240008000800 */
[----:B0-----:R-:W-:-:S13]  /*14520*/  ISETP.GE.AND P0, PT, R3, UR6, PT ;  /* 0x0000000603007c0c */ /* 0x001fda000bf06270 */
[----:B------:R-:W-:Y:S05]  /*14530*/  @P0 EXIT ;  /* 0x000000000000094d */ /* 0x000fea0003800000 */
[----:B------:R0:W-:Y:S02]  /*14540*/  STG.E.64 desc[UR4][R82.64+0x1b00], RZ ;  /* 0x001b00ff52007986 */ /* 0x0001e4000c101b04 */
.L_x_6265:
[----:B------:R-:W-:Y:S05]  /*14550*/  BSYNC.RECONVERGENT B2 ;  /* 0x0000000000027941 */ /* 0x000fea0003800200 */
.L_x_6249:
        /* <DEDUP_REMOVED lines=16> */
.L_x_6269:
[----:B------:R-:W-:Y:S05]  /*14660*/  BSYNC.RECONVERGENT B3 ;  /* 0x0000000000037941 */ /* 0x000fea0003800200 */
.L_x_6268:
        /* <DEDUP_REMOVED lines=18> */
.L_x_6273:
[----:B------:R-:W-:Y:S05]  /*14790*/  BSYNC.RECONVERGENT B4 ;  /* 0x0000000000047941 */ /* 0x000fea0003800200 */
.L_x_6272:
[----:B------:R-:W-:-:S04]  /*147a0*/  F2FP.BF16.F32.PACK_AB R117, RZ, R117 ;  /* 0x00000075ff75723e */ /* 0x000fc800000010ff */
[----:B------:R-:W-:-:S07]  /*147b0*/  PRMT R0, R117, 0x7610, R0 ;  /* 0x0000761075007816 */ /* 0x000fce0000000000 */
.L_x_6271:
[----:B------:R-:W-:Y:S05]  /*147c0*/  BSYNC.RECONVERGENT B3 ;  /* 0x0000000000037941 */ /* 0x000fea0003800200 */
.L_x_6270:
        /* <DEDUP_REMOVED lines=17> */
.L_x_6277:
[----:B------:R-:W-:Y:S05]  /*148e0*/  BSYNC.RECONVERGENT B4 ;  /* 0x0000000000047941 */ /* 0x000fea0003800200 */
.L_x_6276:
[----:B------:R-:W-:-:S04]  /*148f0*/  F2FP.BF16.F32.PACK_AB R117, RZ, R117 ;  /* 0x00000075ff75723e */ /* 0x000fc800000010ff */
[----:B------:R-:W-:-:S07]  /*14900*/  PRMT R4, R117, 0x7610, R4 ;  /* 0x0000761075047816 */ /* 0x000fce0000000004 */
.L_x_6275:
[----:B------:R-:W-:Y:S05]  /*14910*/  BSYNC.RECONVERGENT B3 ;  /* 0x0000000000037941 */ /* 0x000fea0003800200 */
.L_x_6274:
        /* <DEDUP_REMOVED lines=17> */
.L_x_6281:
[----:B------:R-:W-:Y:S05]  /*14a30*/  BSYNC.RECONVERGENT B4 ;  /* 0x0000000000047941 */ /* 0x000fea0003800200 */
.L_x_6280:
[----:B------:R-:W-:-:S04]  /*14a40*/  F2FP.BF16.F32.PACK_AB R117, RZ, R117 ;  /* 0x00000075ff75723e */ /* 0x000fc800000010ff */
[----:B------:R-:W-:-:S07]  /*14a50*/  PRMT R5, R117, 0x7610, R5 ;  /* 0x0000761075057816 */ /* 0x000fce0000000005 */
.L_x_6279:
[----:B------:R-:W-:Y:S05]  /*14a60*/  BSYNC.RECONVERGENT B3 ;  /* 0x0000000000037941 */ /* 0x000fea0003800200 */
.L_x_6278:
[----:B------:R-:W-:Y:S02]  /*14a70*/  LOP3.LUT R0, R0, 0xffff, RZ, 0xc0, !PT ;  /* 0x0000ffff00007812 */ /* 0x000fe400078ec0ff */
[----:B------:R-:W-:-:S03]  /*14a80*/  PRMT R5, R4, 0x5410, R5 ;  /* 0x0000541004057816 */ /* 0x000fc60000000005 */
[----:B------:R-:W-:-:S05]  /*14a90*/  IMAD.WIDE.U32 R2, R0, 0x10000, RZ ;  /* 0x0001000000027825 */ /* 0x000fca00078e00ff */
[----:B------:R-:W-:Y:S02]  /*14aa0*/  LOP3.LUT R3, R5, R3, RZ, 0xfc, !PT ;  /* 0x0000000305037212 */ /* 0x000fe400078efcff */
[----:B------:R-:W-:-:S05]  /*14ab0*/  LOP3.LUT R2, R2, R7, RZ, 0xfc, !PT ;  /* 0x0000000702027212 */ /* 0x000fca00078efcff */
[----:B------:R0:W-:Y:S01]  /*14ac0*/  STG.E.64 desc[UR4][R82.64+0x1c00], R2 ;  /* 0x001c000252007986 */ /* 0x0001e2000c101b04 */
[----:B------:R-:W-:Y:S05]  /*14ad0*/  BRA `(.L_x_6282) ;  /* 0x0000000000107947 */ /* 0x000fea0003800000 */
.L_x_6267:
[----:B------:R-:W0:Y:S02]  /*14ae0*/  LDCU UR6, c[0x0][0x39c] ;  /* 0x00007380ff0677ac */ /* 0x000e240008000800 */
[----:B0-----:R-:W-:-:S13]  /*14af0*/  ISETP.GE.AND P0, PT, R3, UR6, PT ;  /* 0x0000000603007c0c */ /* 0x001fda000bf06270 */
[----:B------:R-:W-:Y:S05]  /*14b00*/  @P0 EXIT ;  /* 0x000000000000094d */ /* 0x000fea0003800000 */
[----:B------:R0:W-:Y:S02]  /*14b10*/  STG.E.64 desc[UR4][R82.64+0x1c00], RZ ;  /* 0x001c00ff52007986 */ /* 0x0001e4000c101b04 */
.L_x_6282:
[----:B------:R-:W-:Y:S05]  /*14b20*/  BSYNC.RECONVERGENT B2 ;  /* 0x0000000000027941 */ /* 0x000fea0003800200 */
.L_x_6266:
        /* <DEDUP_REMOVED lines=16> */
.L_x_6286:
[----:B------:R-:W-:Y:S05]  /*14c30*/  BSYNC.RECONVERGENT B3 ;  /* 0x0000000000037941 */ /* 0x000fea0003800200 */
.L_x_6285:
        /* <DEDUP_REMOVED lines=18> */
.L_x_6290:
[----:B------:R-:W-:Y:S05]  /*14d60*/  BSYNC.RECONVERGENT B4 ;  /* 0x0000000000047941 */ /* 0x000fea0003800200 */
.L_x_6289:
[----:B------:R-:W-:-:S04]  /*14d70*/  F2FP.BF16.F32.PACK_AB R117, RZ, R117 ;  /* 0x00000075ff75723e */ /* 0x000fc800000010ff */
[----:B------:R-:W-:-:S07]  /*14d80*/  PRMT R0, R117, 0x7610, R0 ;  /* 0x0000761075007816 */ /* 0x000fce0000000000 */
.L_x_6288:
[----:B------:R-:W-:Y:S05]  /*14d90*/  BSYNC.RECONVERGENT B3 ;  /* 0x0000000000037941 */ /* 0x000fea0003800200 */
.L_x_6287:
        /* <DEDUP_REMOVED lines=17> */
.L_x_6294:
[----:B------:R-:W-:Y:S05]  /*14eb0*/  BSYNC.RECONVERGENT B4 ;  /* 0x0000000000047941 */ /* 0x000fea0003800200 */
.L_x_6293:
[----:B------:R-:W-:-:S04]  /*14ec0*/  F2FP.BF16.F32.PACK_AB R117, RZ, R117 ;  /* 0x00000075ff75723e */ /* 0x000fc800000010ff */
[----:B------:R-:W-:-:S07]  /*14ed0*/  PRMT R4, R117, 0x7610, R4 ;  /* 0x0000761075047816 */ /* 0x000fce0000000004 */
.L_x_6292:
[----:B------:R-:W-:Y:S05]  /*14ee0*/  BSYNC.RECONVERGENT B3 ;  /* 0x0000000000037941 */ /* 0x000fea0003800200 */
.L_x_6291:
        /* <DEDUP_REMOVED lines=17> */
.L_x_6298:
[----:B------:R-:W-:Y:S05]  /*15000*/  BSYNC.RECONVERGENT B4 ;  /* 0x0000000000047941 */ /* 0x000fea0003800200 */
.L_x_6297:
[----:B------:R-:W-:-:S04]  /*15010*/  F2FP.BF16.F32.PACK_AB R117, RZ, R117 ;  /* 0x00000075ff75723e */ /* 0x000fc800000010ff */
[----:B------:R-:W-:-:S07]  /*15020*/  PRMT R5, R117, 0x7610, R5 ;  /* 0x0000761075057816 */ /* 0x000fce0000000005 */
.L_x_6296:
[----:B------:R-:W-:Y:S05]  /*15030*/  BSYNC.RECONVERGENT B3 ;  /* 0x0000000000037941 */ /* 0x000fea0003800200 */
.L_x_6295:
[----:B------:R-:W-:Y:S02]  /*15040*/  LOP3.LUT R0, R0, 0xffff, RZ, 0xc0, !PT ;  /* 0x0000ffff00007812 */ /* 0x000fe400078ec0ff */
[----:B------:R-:W-:-:S03]  /*15050*/  PRMT R5, R4, 0x5410, R5 ;  /* 0x0000541004057816 */ /* 0x000fc60000000005 */
[----:B------:R-:W-:-:S05]  /*15060*/  IMAD.WIDE.U32 R2, R0, 0x10000, RZ ;  /* 0x0001000000027825 */ /* 0x000fca00078e00ff */
[----:B------:R-:W-:Y:S02]  /*15070*/  LOP3.LUT R3, R5, R3, RZ, 0xfc, !PT ;  /* 0x0000000305037212 */ /* 0x000fe400078efcff */
[----:B------:R-:W-:-:S05]  /*15080*/  LOP3.LUT R2, R2, R7, RZ, 0xfc, !PT ;  /* 0x0000000702027212 */ /* 0x000fca00078efcff */
[----:B------:R0:W-:Y:S01]  /*15090*/  STG.E.64 desc[UR4][R82.64+0x1d00], R2 ;  /* 0x001d000252007986 */ /* 0x0001e2000c101b04 */
[----:B------:R-:W-:Y:S05]  /*150a0*/  BRA `(.L_x_6299) ;  /* 0x0000000000107947 */ /* 0x000fea0003800000 */
.L_x_6284:
[----:B------:R-:W0:Y:S02]  /*150b0*/  LDCU UR6, c[0x0][0x39c] ;  /* 0x00007380ff0677ac */ /* 0x000e240008000800 */
[----:B0-----:R-:W-:-:S13]  /*150c0*/  ISETP.GE.AND P0, PT, R3, UR6, PT ;  /* 0x0000000603007c0c */ /* 0x001fda000bf06270 */
[----:B------:R-:W-:Y:S05]  /*150d0*/  @P0 EXIT ;  /* 0x000000000000094d */ /* 0x000fea0003800000 */
[----:B------:R0:W-:Y:S02]  /*150e0*/  STG.E.64 desc[UR4][R82.64+0x1d00], RZ ;  /* 0x001d00ff52007986 */ /* 0x0001e4000c101b04 */
.L_x_6299:
[----:B------:R-:W-:Y:S05]  /*150f0*/  BSYNC.RECONVERGENT B2 ;  /* 0x0000000000027941 */ /* 0x000fea0003800200 */
.L_x_6283:
        /* <DEDUP_REMOVED lines=16> */
.L_x_6303:
[----:B------:R-:W-:Y:S05]  /*15200*/  BSYNC.RECONVERGENT B3 ;  /* 0x0000000000037941 */ /* 0x000fea0003800200 */
.L_x_6302:
        /* <DEDUP_REMOVED lines=18> */
.L_x_6307:
[----:B------:R-:W-:Y:S05]  /*15330*/  BSYNC.RECONVERGENT B4 ;  /* 0x0000000000047941 */ /* 0x000fea0003800200 */
.L_x_6306:
[----:B------:R-:W-:-:S04]  /*15340*/  F2FP.BF16.F32.PACK_AB R117, RZ, R117 ;  /* 0x00000075ff75723e */ /* 0x000fc800000010ff */
[----:B------:R-:W-:-:S07]  /*15350*/  PRMT R0, R117, 0x7610, R0 ;  /* 0x0000761075007816 */ /* 0x000fce0000000000 */
.L_x_6305:
[----:B------:R-:W-:Y:S05]  /*15360*/  BSYNC.RECONVERGENT B3 ;  /* 0x0000000000037941 */ /* 0x000fea0003800200 */
.L_x_6304:
        /* <DEDUP_REMOVED lines=17> */
.L_x_6311:
[----:B------:R-:W-:Y:S05]  /*15480*/  BSYNC.RECONVERGENT B4 ;  /* 0x0000000000047941 */ /* 0x000fea0003800200 */
.L_x_6310:
[----:B------:R-:W-:-:S04]  /*15490*/  F2FP.BF16.F32.PACK_AB R117, RZ, R117 ;  /* 0x00000075ff75723e */ /* 0x000fc800000010ff */
[----:B------:R-:W-:-:S07]  /*154a0*/  PRMT R4, R117, 0x7610, R4 ;  /* 0x0000761075047816 */ /* 0x000fce0000000004 */
.L_x_6309:
[----:B------:R-:W-:Y:S05]  /*154b0*/  BSYNC.RECONVERGENT B3 ;  /* 0x0000000000037941 */ /* 0x000fea0003800200 */
.L_x_6308:
        /* <DEDUP_REMOVED lines=17> */
.L_x_6315:
[----:B------:R-:W-:Y:S05]  /*155d0*/  BSYNC.RECONVERGENT B4 ;  /* 0x0000000000047941 */ /* 0x000fea0003800200 */
.L_x_6314:
[----:B------:R-:W-:-:S04]  /*155e0*/  F2FP.BF16.F32.PACK_AB R117, RZ, R117 ;  /* 0x00000075ff75723e */ /* 0x000fc800000010ff */
[----:B------:R-:W-:-:S07]  /*155f0*/  PRMT R5, R117, 0x7610, R5 ;  /* 0x0000761075057816 */ /* 0x000fce0000000005 */
.L_x_6313:
[----:B------:R-:W-:Y:S05]  /*15600*/  BSYNC.RECONVERGENT B3 ;  /* 0x0000000000037941 */ /* 0x000fea0003800200 */
.L_x_6312:
[----:B------:R-:W-:Y:S02]  /*15610*/  LOP3.LUT R0, R0, 0xffff, RZ, 0xc0, !PT ;  /* 0x0000ffff00007812 */ /* 0x000fe400078ec0ff */
[----:B------:R-:W-:-:S03]  /*15620*/  PRMT R5, R4, 0x5410, R5 ;  /* 0x0000541004057816 */ /* 0x000fc60000000005 */
[----:B------:R-:W-:-:S05]  /*15630*/  IMAD.WIDE.U32 R2, R0, 0x10000, RZ ;  /* 0x0001000000027825 */ /* 0x000fca00078e00ff */
[----:B------:R-:W-:Y:S02]  /*15640*/  LOP3.LUT R3, R5, R3, RZ, 0xfc, !PT ;  /* 0x0000000305037212 */ /* 0x000fe400078efcff */
[----:B------:R-:W-:-:S05]  /*15650*/  LOP3.LUT R2, R2, R7, RZ, 0xfc, !PT ;  /* 0x0000000702027212 */ /* 0x000fca00078efcff */
[----:B------:R0:W-:Y:S01]  /*15660*/  STG.E.64 desc[UR4][R82.64+0x1e00], R2 ;  /* 0x001e000252007986 */ /* 0x0001e2000c101b04 */
[----:B------:R-:W-:Y:S05]  /*15670*/  BRA `(.L_x_6316) ;  /* 0x0000000000107947 */ /* 0x000fea0003800000 */
.L_x_6301:
[----:B------:R-:W0:Y:S02]  /*15680*/  LDCU UR6, c[0x0][0x39c] ;  /* 0x00007380ff0677ac */ /* 0x000e240008000800 */
[----:B0-----:R-:W-:-:S13]  /*15690*/  ISETP.GE.AND P0, PT, R3, UR6, PT ;  /* 0x0000000603007c0c */ /* 0x001fda000bf06270 */
[----:B------:R-:W-:Y:S05]  /*156a0*/  @P0 EXIT ;  /* 0x000000000000094d */ /* 0x000fea0003800000 */
[----:B------:R0:W-:Y:S02]  /*156b0*/  STG.E.64 desc[UR4][R82.64+0x1e00], RZ ;  /* 0x001e00ff52007986 */ /* 0x0001e4000c101b04 */
.L_x_6316:
[----:B------:R-:W-:Y:S05]  /*156c0*/  BSYNC.RECONVERGENT B2 ;  /* 0x0000000000027941 */ /* 0x000fea0003800200 */
.L_x_6300:
        /* <DEDUP_REMOVED lines=15> */
.L_x_6319:
[----:B------:R-:W-:Y:S05]  /*157c0*/  BSYNC.RECONVERGENT B2 ;  /* 0x0000000000027941 */ /* 0x000fea0003800200 */
.L_x_6318:
        /* <DEDUP_REMOVED lines=18> */
.L_x_6323:
[----:B------:R-:W-:Y:S05]  /*158f0*/  BSYNC.RECONVERGENT B3 ;  /* 0x0000000000037941 */ /* 0x000fea0003800200 */
.L_x_6322:
[----:B------:R-:W-:-:S04]  /*15900*/  F2FP.BF16.F32.PACK_AB R117, RZ, R117 ;  /* 0x00000075ff75723e */ /* 0x000fc800000010ff */
[----:B------:R-:W-:-:S07]  /*15910*/  PRMT R0, R117, 0x7610, R0 ;  /* 0x0000761075007816 */ /* 0x000fce0000000000 */
.L_x_6321:
[----:B------:R-:W-:Y:S05]  /*15920*/  BSYNC.RECONVERGENT B2 ;  /* 0x0000000000027941 */ /* 0x000fea0003800200 */
.L_x_6320:
        /* <DEDUP_REMOVED lines=17> */
.L_x_6327:
[----:B------:R-:W-:Y:S05]  /*15a40*/  BSYNC.RECONVERGENT B3 ;  /* 0x0000000000037941 */ /* 0x000fea0003800200 */
.L_x_6326:
[----:B------:R-:W-:-:S04]  /*15a50*/  F2FP.BF16.F32.PACK_AB R117, RZ, R117 ;  /* 0x00000075ff75723e */ /* 0x000fc800000010ff */
[----:B------:R-:W-:-:S07]  /*15a60*/  PRMT R5, R117, 0x7610, R5 ;  /* 0x0000761075057816 */ /* 0x000fce0000000005 */
.L_x_6325:
[----:B------:R-:W-:Y:S05]  /*15a70*/  BSYNC.RECONVERGENT B2 ;  /* 0x0000000000027941 */ /* 0x000fea0003800200 */
.L_x_6324:
[----:B------:R-:W-:Y:S01]  /*15a80*/  VIADD R113, R113, 0xf83 ;  /* 0x00000f8371717836 */ /* 0x000fe20000000000 */
[----:B------:R-:W-:Y:S04]  /*15a90*/  BSSY.RECONVERGENT B2, `(.L_x_6328) ;  /* 0x0000012000027945 */ /* 0x000fe80003800200 */
        /* <DEDUP_REMOVED lines=14> */
.L_x_6331:
[----:B------:R-:W-:Y:S05]  /*15b80*/  BSYNC.RECONVERGENT B3 ;  /* 0x0000000000037941 */ /* 0x000fea0003800200 */
.L_x_6330:
[----:B------:R-:W-:-:S04]  /*15b90*/  F2FP.BF16.F32.PACK_AB R117, RZ, R117 ;  /* 0x00000075ff75723e */ /* 0x000fc800000010ff */
[----:B------:R-:W-:-:S07]  /*15ba0*/  PRMT R112, R117, 0x7610, R112 ;  /* 0x0000761075707816 */ /* 0x000fce0000000070 */
.L_x_6329:
[----:B------:R-:W-:Y:S05]  /*15bb0*/  BSYNC.RECONVERGENT B2 ;  /* 0x0000000000027941 */ /* 0x000fea0003800200 */
.L_x_6328:
[----:B------:R-:W-:Y:S02]  /*15bc0*/  LOP3.LUT R0, R0, 0xffff, RZ, 0xc0, !PT ;  /* 0x0000ffff00007812 */ /* 0x000fe400078ec0ff */
[----:B------:R-:W-:-:S03]  /*15bd0*/  PRMT R5, R5, 0x5410, R112 ;  /* 0x0000541005057816 */ /* 0x000fc60000000070 */
[----:B------:R-:W-:-:S05]  /*15be0*/  IMAD.WIDE.U32 R2, R0, 0x10000, RZ ;  /* 0x0001000000027825 */ /* 0x000fca00078e00ff */
[----:B------:R-:W-:Y:S02]  /*15bf0*/  LOP3.LUT R3, R5, R3, RZ, 0xfc, !PT ;  /* 0x0000000305037212 */ /* 0x000fe400078efcff */
[----:B------:R-:W-:-:S05]  /*15c00*/  LOP3.LUT R2, R2, R7, RZ, 0xfc, !PT ;  /* 0x0000000702027212 */ /* 0x000fca00078efcff */
[----:B------:R-:W-:Y:S01]  /*15c10*/  STG.E.64 desc[UR4][R82.64+0x1f00], R2 ;  /* 0x001f000252007986 */ /* 0x000fe2000c101b04 */
[----:B------:R-:W-:Y:S05]  /*15c20*/  EXIT ;  /* 0x000000000000794d */ /* 0x000fea0003800000 */
.L_x_6317:
[----:B------:R-:W0:Y:S02]  /*15c30*/  LDCU UR6, c[0x0][0x39c] ;  /* 0x00007380ff0677ac */ /* 0x000e240008000800 */
[----:B0-----:R-:W-:-:S13]  /*15c40*/  ISETP.GE.AND P0, PT, R3, UR6, PT ;  /* 0x0000000603007c0c */ /* 0x001fda000bf06270 */
[----:B------:R-:W-:Y:S05]  /*15c50*/  @P0 EXIT ;  /* 0x000000000000094d */ /* 0x000fea0003800000 */
[----:B------:R-:W-:Y:S01]  /*15c60*/  STG.E.64 desc[UR4][R82.64+0x1f00], RZ ;  /* 0x001f00ff52007986 */ /* 0x000fe2000c101b04 */
[----:B------:R-:W-:Y:S05]  /*15c70*/  EXIT ;  /* 0x000000000000794d */ /* 0x000fea0003800000 */
        .weak           $__internal_2_$__cuda_sm3x_div_rn_noftz_f32_slowpath
        .type           $__internal_2_$__cuda_sm3x_div_rn_noftz_f32_slowpath,@function
        .size           $__internal_2_$__cuda_sm3x_div_rn_noftz_f32_slowpath,(.L_x_12116 - $__internal_2_$__cuda_sm3x_div_rn_noftz_f32_slowpath)
$__internal_2_$__cuda_sm3x_div_rn_noftz_f32_slowpath:
[----:B------:R-:W-:Y:S01]  /*15c80*/  SHF.R.U32.HI R85, RZ, 0x17, R111 ;  /* 0x00000017ff557819 */ /* 0x000fe2000001166f */
[----:B------:R-:W-:Y:S01]  /*15c90*/  BSSY.RECONVERGENT B0, `(.L_x_6332) ;  /* 0x0000063000007945 */ /* 0x000fe20003800200 */
[----:B------:R-:W-:Y:S02]  /*15ca0*/  SHF.R.U32.HI R158, RZ, 0x17, R84 ;  /* 0x00000017ff9e7819 */ /* 0x000fe40000011654 */
[----:B------:R-:W-:Y:S02]  /*15cb0*/  LOP3.LUT R85, R85, 0xff, RZ, 0xc0, !PT ;  /* 0x000000ff55557812 */ /* 0x000fe400078ec0ff */
[----:B------:R-:W-:Y:S02]  /*15cc0*/  LOP3.LUT R158, R158, 0xff, RZ, 0xc0, !PT ;  /* 0x000000ff9e9e7812 */ /* 0x000fe400078ec0ff */
[----:B------:R-:W-:Y:S02]  /*15cd0*/  IADD3 R121, PT, PT, R85, -0x1, RZ ;  /* 0xffffffff55797810 */ /* 0x000fe40007ffe0ff */
[----:B------:R-:W-:-:S02]  /*15ce0*/  IADD3 R127, PT, PT, R158, -0x1, RZ ;  /* 0xffffffff9e7f7810 */ /* 0x000fc40007ffe0ff */
[----:B------:R-:W-:Y:S02]  /*15cf0*/  ISETP.GT.U32.AND P0, PT, R121, 0xfd, PT ;  /* 0x000000fd7900780c */ /* 0x000fe40003f04070 */
[----:B------:R-:W-:Y:S02]  /*15d00*/  MOV R119, R111 ;  /* 0x0000006f00777202 */ /* 0x000fe40000000f00 */
        /* <DEDUP_REMOVED lines=22> */
[----:B------:R-:W-:Y:S02]  /*15e70*/  @!P0 IMAD.MOV.U32 R117, RZ, RZ, -0x40 ;  /* 0xffffffc0ff758424 */ /* 0x000fe400078e00ff */
[----:B------:R-:W-:Y:S01]  /*15e80*/  @!P0 FFMA R84, R84, 1.84467440737095516160e+19, RZ ;  /* 0x5f80000054548823 */ /* 0x000fe200000000ff */
[----:B------:R-:W-:Y:S02]  /*15e90*/  @!P1 FFMA R119, R111, 1.84467440737095516160e+19, RZ ;  /* 0x5f8000006f779823 */ /* 0x000fe400000000ff */
[----:B------:R-:W-:-:S07]  /*15ea0*/  @!P1 IADD3 R117, PT, PT, R117, 0x40, RZ ;  /* 0x0000004075759810 */ /* 0x000fce0007ffe0ff */
.L_x_6333:
[----:B------:R-:W-:Y:S01]  /*15eb0*/  LEA R156, R85, 0xc0800000, 0x17 ;  /* 0xc0800000559c7811 */ /* 0x000fe200078eb8ff */
[----:B------:R-:W-:Y:S01]  /*15ec0*/  BSSY.RECONVERGENT B1, `(.L_x_6338) ;  /* 0x0000036000017945 */ /* 0x000fe20003800200 */
[----:B------:R-:W-:Y:S02]  /*15ed0*/  IADD3 R158, PT, PT, R158, -0x7f, RZ ;  /* 0xffffff819e9e7810 */ /* 0x000fe40007ffe0ff */
[----:B------:R-:W-:-:S03]  /*15ee0*/  IADD3 R131, PT, PT, -R156, R119, RZ ;  /* 0x000000779c837210 */ /* 0x000fc60007ffe1ff */
[C---:B------:R-:W-:Y:S01]  /*15ef0*/  IMAD R84, R158.reuse, -0x800000, R84 ;  /* 0xff8000009e547824 */ /* 0x040fe200078e0254 */
[----:B------:R-:W0:Y:S01]  /*15f00*/  MUFU.RCP R156, R131 ;  /* 0x00000083009c7308 */ /* 0x000e220000001000 */
[----:B------:R-:W-:Y:S01]  /*15f10*/  FADD.FTZ R121, -R131, -RZ ;  /* 0x800000ff83797221 */ /* 0x000fe20000010100 */
[----:B------:R-:W-:-:S04]  /*15f20*/  IADD3 R158, PT, PT, R158, 0x7f, -R85 ;  /* 0x0000007f9e9e7810 */ /* 0x000fc80007ffe855 */
[----:B------:R-:W-:Y:S01]  /*15f30*/  IADD3 R117, PT, PT, R158, R117, RZ ;  /* 0x000000759e757210 */ /* 0x000fe20007ffe0ff */
[----:B0-----:R-:W-:-:S04]  /*15f40*/  FFMA R119, R156, R121, 1 ;  /* 0x3f8000009c777423 */ /* 0x001fc80000000079 */
[----:B------:R-:W-:-:S04]  /*15f50*/  FFMA R119, R156, R119, R156 ;  /* 0x000000779c777223 */ /* 0x000fc8000000009c */
[----:B------:R-:W-:-:S04]  /*15f60*/  FFMA R156, R84, R119, RZ ;  /* 0x00000077549c7223 */ /* 0x000fc800000000ff */
[----:B------:R-:W-:-:S04]  /*15f70*/  FFMA R127, R121, R156, R84 ;  /* 0x0000009c797f7223 */ /* 0x000fc80000000054 */
[----:B------:R-:W-:-:S04]  /*15f80*/  FFMA R156, R119, R127, R156 ;  /* 0x0000007f779c7223 */ /* 0x000fc8000000009c */
[----:B------:R-:W-:-:S04]  /*15f90*/  FFMA R121, R121, R156, R84 ;  /* 0x0000009c79797223 */ /* 0x000fc80000000054 */
        /* <DEDUP_REMOVED lines=14> */
[-CC-:B------:R-:W-:Y:S01]  /*16080*/  FFMA.RZ R127, R119, R121.reuse, R156.reuse ;  /* 0x00000079777f7223 */ /* 0x180fe2000000c09c */
[----:B------:R-:W-:Y:S02]  /*16090*/  VIADD R158, R85, 0x20 ;  /* 0x00000020559e7836 */ /* 0x000fe40000000000 */
[CCC-:B------:R-:W-:Y:S01]  /*160a0*/  FFMA.RP R117, R119.reuse, R121.reuse, R156.reuse ;  /* 0x0000007977757223 */ /* 0x1c0fe2000000809c */
[----:B------:R-:W-:Y:S01]  /*160b0*/  FFMA.RM R156, R119, R121, R156 ;  /* 0x00000079779c7223 */ /* 0x000fe2000000409c */
[----:B------:R-:W-:Y:S02]  /*160c0*/  ISETP.NE.AND P2, PT, R85, RZ, PT ;  /* 0x000000ff5500720c */ /* 0x000fe40003f45270 */
[----:B------:R-:W-:Y:S02]  /*160d0*/  LOP3.LUT R127, R127, 0x7fffff, RZ, 0xc0, !PT ;  /* 0x007fffff7f7f7812 */ /* 0x000fe400078ec0ff */
[----:B------:R-:W-:Y:S02]  /*160e0*/  ISETP.NE.AND P1, PT, R85, RZ, PT ;  /* 0x000000ff5500720c */ /* 0x000fe40003f25270 */
[----:B------:R-:W-:-:S02]  /*160f0*/  LOP3.LUT R127, R127, 0x800000, RZ, 0xfc, !PT ;  /* 0x008000007f7f7812 */ /* 0x000fc400078efcff */
[----:B------:R-:W-:Y:S02]  /*16100*/  IADD3 R85, PT, PT, -R85, RZ, RZ ;  /* 0x000000ff55557210 */ /* 0x000fe40007ffe1ff */
[----:B------:R-:W-:Y:S02]  /*16110*/  SHF.L.U32 R158, R127, R158, RZ ;  /* 0x0000009e7f9e7219 */ /* 0x000fe400000006ff */
[----:B------:R-:W-:Y:S02]  /*16120*/  FSETP.NEU.FTZ.AND P0, PT, R117, R156, PT ;  /* 0x0000009c7500720b */ /* 0x000fe40003f1d000 */
[----:B------:R-:W-:Y:S02]  /*16130*/  SEL R156, R85, RZ, P2 ;  /* 0x000000ff559c7207 */ /* 0x000fe40001000000 */
[----:B------:R-:W-:Y:S02]  /*16140*/  ISETP.NE.AND P1, PT, R158, RZ, P1 ;  /* 0x000000ff9e00720c */ /* 0x000fe40000f25270 */
[----:B------:R-:W-:-:S02]  /*16150*/  SHF.R.U32.HI R127, RZ, R156, R127 ;  /* 0x0000009cff7f7219 */ /* 0x000fc4000001167f */
[----:B------:R-:W-:Y:S02]  /*16160*/  PLOP3.LUT P0, PT, P0, P1, PT, 0xf8, 0x8f ;  /* 0x00000000008f781c */ /* 0x000fe40000703f70 */
[----:B------:R-:W-:Y:S02]  /*16170*/  SHF.R.U32.HI R85, RZ, 0x1, R127 ;  /* 0x00000001ff557819 */ /* 0x000fe4000001167f */
[----:B------:R-:W-:-:S04]  /*16180*/  SEL R156, RZ, 0x1, !P0 ;  /* 0x00000001ff9c7807 */ /* 0x000fc80004000000 */
[----:B------:R-:W-:-:S04]  /*16190*/  LOP3.LUT R156, R156, 0x1, R85, 0xf8, !PT ;  /* 0x000000019c9c7812 */ /* 0x000fc800078ef855 */
[----:B------:R-:W-:-:S04]  /*161a0*/  LOP3.LUT R156, R156, R127, RZ, 0xc0, !PT ;  /* 0x0000007f9c9c7212 */ /* 0x000fc800078ec0ff */
[----:B------:R-:W-:-:S04]  /*161b0*/  IADD3 R85, PT, PT, R85, R156, RZ ;  /* 0x0000009c55557210 */ /* 0x000fc80007ffe0ff */
[----:B------:R-:W-:Y:S01]  /*161c0*/  LOP3.LUT R84, R85, R84, RZ, 0xfc, !PT ;  /* 0x0000005455547212 */ /* 0x000fe200078efcff */
[----:B------:R-:W-:Y:S06]  /*161d0*/  BRA `(.L_x_6341) ;  /* 0x0000000000107947 */ /* 0x000fec0003800000 */
.L_x_6340:
[----:B------:R-:W-:-:S04]  /*161e0*/  LOP3.LUT R84, R84, 0x80000000, RZ, 0xc0, !PT ;  /* 0x8000000054547812 */ /* 0x000fc800078ec0ff */
[----:B------:R-:W-:Y:S01]  /*161f0*/  LOP3.LUT R84, R84, 0x7f800000, RZ, 0xfc, !PT ;  /* 0x7f80000054547812 */ /* 0x000fe200078efcff */
[----:B------:R-:W-:Y:S06]  /*16200*/  BRA `(.L_x_6341) ;  /* 0x0000000000047947 */ /* 0x000fec0003800000 */
.L_x_6339:
[----:B------:R-:W-:-:S07]  /*16210*/  LEA R84, R117, R84, 0x17 ;  /* 0x0000005475547211 */ /* 0x000fce00078eb8ff */
.L_x_6341:
[----:B------:R-:W-:Y:S05]  /*16220*/  BSYNC.RECONVERGENT B1 ;  /* 0x0000000000017941 */ /* 0x000fea0003800200 */
.L_x_6338:
[----:B------:R-:W-:Y:S05]  /*16230*/  BRA `(.L_x_6342) ;  /* 0x0000000000207947 */ /* 0x000fea0003800000 */
.L_x_6337:
[----:B------:R-:W-:-:S04]  /*16240*/  LOP3.LUT R84, R119, 0x80000000, R84, 0x48, !PT ;  /* 0x8000000077547812 */ /* 0x000fc800078e4854 */
[----:B------:R-:W-:Y:S01]  /*16250*/  LOP3.LUT R84, R84, 0x7f800000, RZ, 0xfc, !PT ;  /* 0x7f80000054547812 */ /* 0x000fe200078efcff */
[----:B------:R-:W-:Y:S06]  /*16260*/  BRA `(.L_x_6342) ;  /* 0x0000000000147947 */ /* 0x000fec0003800000 */
.L_x_6336:
[----:B------:R-:W-:Y:S01]  /*16270*/  LOP3.LUT R84, R119, 0x80000000, R84, 0x48, !PT ;  /* 0x8000000077547812 */ /* 0x000fe200078e4854 */
[----:B------:R-:W-:Y:S06]  /*16280*/  BRA `(.L_x_6342) ;  /* 0x00000000000c7947 */ /* 0x000fec0003800000 */
.L_x_6335:
[----:B------:R-:W0:Y:S01]  /*16290*/  MUFU.RSQ R84, -QNAN ;  /* 0xffc0000000547908 */ /* 0x000e220000001400 */
[----:B------:R-:W-:Y:S05]  /*162a0*/  BRA `(.L_x_6342) ;  /* 0x0000000000047947 */ /* 0x000fea0003800000 */
.L_x_6334:
[----:B------:R-:W-:-:S07]  /*162b0*/  FADD.FTZ R84, R84, R111 ;  /* 0x0000006f54547221 */ /* 0x000fce0000010000 */
.L_x_6342:
[----:B------:R-:W-:Y:S05]  /*162c0*/  BSYNC.RECONVERGENT B0 ;  /* 0x0000000000007941 */ /* 0x000fea0003800200 */
.L_x_6332:
[----:B------:R-:W-:Y:S01]  /*162d0*/  HFMA2 R85, -RZ, RZ, 0, 0 ;  /* 0x00000000ff557431 */ /* 0x000fe200000001ff */
[----:B0-----:R-:W-:Y:S02]  /*162e0*/  MOV R117, R84 ;  /* 0x0000005400757202 */ /* 0x001fe40000000f00 */
[----:B------:R-:W-:-:S04]  /*162f0*/  MOV R84, R115 ;  /* 0x0000007300547202 */ /* 0x000fc80000000f00 */
[----:B------:R-:W-:Y:S05]  /*16300*/  RET.REL.NODEC R84 `(_ZN18transformer_engine49scaled_aligned_causal_masked_softmax_warp_forwardI13__nv_bfloat16S1_fLi12EEEvPT0_PKT_T1_iii) ;  /* 0xfffffe9c543c7950 */ /* 0x000fea0003c3ffff */
.L_x_6343:
        /* <DEDUP_REMOVED lines=15> */
.L_x_12116:


//--------------------- .text._ZN18transformer_engine49scaled_aligned_causal_masked_softmax_warp_forwardI13__nv_bfloat16S1_fLi11EEEvPT0_PKT_T1_iii --------------------------
	.section	.text._ZN18transformer_engine49scaled_aligned_causal_masked_softmax_warp_forwardI13__nv_bfloat16S1_fLi11EEEvPT0_PKT_T1_iii,"ax",@progbits
	.align	128
        .global         _ZN18transformer_engine49scaled_aligned_causal_masked_softmax_warp_forwardI13__nv_bfloat16S1_fLi11EEEvPT0_PKT_T1_iii
        .type           _ZN18transformer_engine49scaled_aligned_causal_masked_softmax_warp_forwardI13__nv_bfloat16S1_fLi11EEEvPT0_PKT_T1_iii,@function
        .size           _ZN18transformer_engine49scaled_aligned_causal_masked_softmax_warp_forwardI13__nv_bfloat16S1_fLi11EEEvPT0_PKT_T1_iii,(.L_x_12117 - _ZN18transformer_engine49scaled_aligned_causal_masked_softmax_warp_forwardI13__nv_bfloat16S1_fLi11EEEvPT0_PKT_T1_iii)
        .other          _ZN18transformer_engine49scaled_aligned_causal_masked_softmax_warp_forwardI13__nv_bfloat16S1_fLi11EEEvPT0_PKT_T1_iii,@"STO_CUDA_ENTRY STV_DEFAULT"
_ZN18transformer_engine49scaled_aligned_causal_masked_softmax_warp_forwardI13__nv_bfloat16S1_fLi11EEEvPT0_PKT_T1_iii:
.text._ZN18transformer_engine49scaled_aligned_causal_masked_softmax_warp_forwardI13__nv_bfloat16S1_fLi11EEEvPT0_PKT_T1_iii:
        /* <DEDUP_REMOVED lines=41> */
[----:B------:R-:W-:Y:S01]  /*0290*/  IADD3 R7, PT, PT, R69, 0x180, RZ ;  /* 0x0000018045077810 */ /* 0x000fe20007ffe0ff */
[----:B------:R-:W-:Y:S01]  /*02a0*/  IMAD.MOV.U32 R70, RZ, RZ, -0x39e3c000 ;  /* 0xc61c4000ff467424 */ /* 0x000fe200078e00ff */
[-C--:B------:R-:W-:Y:S02]  /*02b0*/  ISETP.GT.AND P2, PT, R3, R66.reuse, PT ;  /* 0x000000420300720c */ /* 0x080fe40003f44270 */
[----:B------:R-:W-:Y:S02]  /*02c0*/  IADD3 R3, PT, PT, R69, 0x200, RZ ;  /* 0x0000020045037810 */ /* 0x000fe40007ffe0ff */
[----:B------:R-:W-:-:S02]  /*02d0*/  ISETP.GT.AND P1, PT, R5, R66, PT ;  /* 0x000000420500720c */ /* 0x000fc40003f24270 */
[----:B------:R-:W-:Y:S02]  /*02e0*/  IADD3 R5, PT, PT, R69, 0x280, RZ ;  /* 0x0000028045057810 */ /* 0x000fe40007ffe0ff */
[-C--:B------:R-:W-:Y:S01]  /*02f0*/  ISETP.GT.AND P6, PT, R3, R66.reuse, PT ;  /* 0x000000420300720c */ /* 0x080fe20003fc4270 */
[----:B------:R-:W-:Y:S01]  /*0300*/  IMAD R3, R0, R39, R69 ;  /* 0x0000002700037224 */ /* 0x000fe200078e0245 */
[-C--:B------:R-:W-:Y:S02]  /*0310*/  ISETP.GT.AND P0, PT, R7, R66.reuse, PT ;  /* 0x000000420700720c */ /* 0x080fe40003f04270 */
[----:B------:R-:W-:Y:S02]  /*0320*/  ISETP.GT.AND P5, PT, R5, R66, PT ;  /* 0x000000420500720c */ /* 0x000fe40003fa4270 */
[----:B------:R-:W-:Y:S02]  /*0330*/  MOV R64, 0xc61c4000 ;  /* 0xc61c400000407802 */ /* 0x000fe40000000f00 */
[----:B------:R-:W-:Y:S01]  /*0340*/  IADD3 R5, PT, PT, R69, 0x300, RZ ;  /* 0x0000030045057810 */ /* 0x000fe20007ffe0ff */
        /* <DEDUP_REMOVED lines=8> */
[----:B------:R-:W-:Y:S02]  /*03d0*/  IMAD.MOV.U32 R70, RZ, RZ, -0x39e3c000 ;  /* 0xc61c4000ff467424 */ /* 0x000fe400078e00ff */
[----:B------:R-:W-:Y:S01]  /*03e0*/  HFMA2 R64, -RZ, RZ, -6.109375, 2 ;  /* 0xc61c4000ff407431 */ /* 0x000fe200000001ff */
[----:B------:R-:W-:Y:S02]  /*03f0*/  ISETP.GT.U32.AND P3, PT, R3, R66, PT ;  /* 0x000000420300720c */ /* 0x000fe40003f64070 */
[----:B------:R-:W-:-:S11]  /*0400*/  IADD3 R3, PT, PT, R69, 0x3, RZ ;  /* 0x0000000345037810 */ /* 0x000fd60007ffe0ff */
[----:B------:R-:W1:Y:S01]  /*0410*/  @!P3 LDC R9, c[0x0][0x390] ;  /* 0x0000e400ff09bb82 */ /* 0x000e620000000800 */
[C---:B--2---:R-:W-:Y:S01]  /*0420*/  @!P4 SHF.R.U64 R0, R10.reuse, 0x10, R11 ;  /* 0x000000100a00c819 */ /* 0x044fe2000000120b */
[----:B------:R-:W-:-:S03]  /*0430*/  IMAD.U32 R68, R10, 0x10000, RZ ;  /* 0x000100000a447824 */ /* 0x000fc600078e00ff */
[----:B------:R-:W-:Y:S01]  /*0440*/  @!P4 SHF.L.U32 R0, R0, 0x10, RZ ;  /* 0x000000100000c819 */ /* 0x000fe200000006ff */
[----:B0-----:R-:W-:-:S04]  /*0450*/  FMUL R68, R68, UR8 ;  /* 0x0000000844447c20 */ /* 0x001fc80008400000 */
[----:B------:R-:W-:Y:S01]  /*0460*/  @!P4 FMUL R70, R0, UR8 ;  /* 0x000000080046cc20 */ /* 0x000fe20008400000 */
[----:B------:R-:W-:Y:S02]  /*0470*/  ISETP.GT.U32.AND P4, PT, R3, R66, PT ;  /* 0x000000420300720c */ /* 0x000fe40003f84070 */
[----:B------:R-:W-:-:S05]  /*0480*/  @!P3 SHF.L.U32 R0, R11, 0x10, RZ ;  /* 0x000000100b00b819 */ /* 0x000fca00000006ff */
[----:B-1----:R-:W-:-:S06]  /*0490*/  @!P3 FMUL R64, R0, R9 ;  /* 0x000000090040b220 */ /* 0x002fcc0000400000 */
[----:B------:R-:W-:-:S04]  /*04a0*/  @!P4 SHF.R.U32.HI R2, RZ, 0x10, R11 ;  /* 0x00000010ff02c819 */ /* 0x000fc8000001160b */
[----:B------:R-:W-:-:S05]  /*04b0*/  @!P4 SHF.L.U32 R2, R2, 0x10, RZ ;  /* 0x000000100202c819 */ /* 0x000fca00000006ff */
[----:B------:R-:W-:-:S07]  /*04c0*/  @!P4 FMUL R63, R2, UR8 ;  /* 0x00000008023fcc20 */ /* 0x000fce0008400000 */
.L_x_6347:
[----:B------:R-:W-:Y:S05]  /*04d0*/  BSYNC.RECONVERGENT B1 ;  /* 0x0000000000017941 */ /* 0x000fea0003800200 */
.L_x_6346:
[----:B------:R-:W-:Y:S01]  /*04e0*/  BSSY.RECONVERGENT B1, `(.L_x_6348) ;  /* 0x000001f000017945 */ /* 0x000fe20003800200 */
[----:B------:R-:W-:Y:S01]  /*04f0*/  HFMA2 R60, -RZ, RZ, -6.109375, 2 ;  /* 0xc61c4000ff3c7431 */ /* 0x000fe200000001ff */
[-C--:B------:R-:W-:Y:S01]  /*0500*/  ISETP.GT.AND P4, PT, R5, R66.reuse, PT ;  /* 0x000000420500720c */ /* 0x080fe20003f84270 */
[----:B------:R-:W-:Y:S01]  /*0510*/  HFMA2 R62, -RZ, RZ, -6.109375, 2 ;  /* 0xc61c4000ff3e7431 */ /* 0x000fe200000001ff */
[----:B------:R-:W-:Y:S02]  /*0520*/  ISETP.GT.AND P3, PT, R7, R66, PT ;  /* 0x000000420700720c */ /* 0x000fe40003f64270 */
        /* <DEDUP_REMOVED lines=17> */
[----:B------:R-:W-:Y:S02]  /*0640*/  VIADD R3, R69, 0x83 ;  /* 0x0000008345037836 */ /* 0x000fe40000000000 */
[----:B0-----:R-:W-:-:S10]  /*0650*/  FMUL R62, R62, UR8 ;  /* 0x000000083e3e7c20 */ /* 0x001fd40008400000 */
[----:B------:R-:W-:-:S04]  /*0660*/  @!P2 SHF.R.U64 R0, R8, 0x10, R9 ;  /* 0x000000100800a819 */ /* 0x000fc80000001209 */
[----:B------:R-:W-:-:S05]  /*0670*/  @!P2 SHF.L.U32 R0, R0, 0x10, RZ ;  /* 0x000000100000a819 */ /* 0x000fca00000006ff */
[----:B------:R-:W-:Y:S01]  /*0680*/  @!P2 FMUL R61, R0, UR8 ;  /* 0x00000008003dac20 */ /* 0x000fe20008400000 */
[----:B------:R-:W-:-:S13]  /*0690*/  ISETP.GT.U32.AND P2, PT, R3, R66, PT ;  /* 0x000000420300720c */ /* 0x000fda0003f44070 */
[----:B------:R-:W-:-:S04]  /*06a0*/  @!P2 SHF.R.U32.HI R0, RZ, 0x10, R9 ;  /* 0x00000010ff00a819 */ /* 0x000fc80000011609 */
[----:B------:R-:W-:-:S05]  /*06b0*/  @!P2 SHF.L.U32 R0, R0, 0x10, RZ ;  /* 0x000000100000a819 */ /* 0x000fca00000006ff */
[----:B------:R-:W-:-:S07]  /*06c0*/  @!P2 FMUL R59, R0, UR8 ;  /* 0x00000008003bac20 */ /* 0x000fce0008400000 */
.L_x_6349:
[----:B------:R-:W-:Y:S05]  /*06d0*/  BSYNC.RECONVERGENT B1 ;  /* 0x0000000000017941 */ /* 0x000fea0003800200 */
.L_x_6348:
        /* <DEDUP_REMOVED lines=17> */
[----:B--2---:R-:W-:Y:S01]  /*07f0*/  @!P1 SHF.L.U32 R0, R9, 0x10, RZ ;  /* 0x0000001009009819 */ /* 0x004fe200000006ff */
[----:B------:R-:W-:-:S04]  /*0800*/  IMAD.U32 R58, R8, 0x10000, RZ ;  /* 0x00010000083a7824 */ /* 0x000fc800078e00ff */
        /* <DEDUP_REMOVED lines=11> */
.L_x_6351:
[----:B------:R-:W-:Y:S05]  /*08c0*/  BSYNC.RECONVERGENT B1 ;  /* 0x0000000000017941 */ /* 0x000fea0003800200 */
.L_x_6350:
        /* <DEDUP_REMOVED lines=30> */
.L_x_6353:
[----:B------:R-:W-:Y:S05]  /*0ab0*/  BSYNC.RECONVERGENT B1 ;  /* 0x0000000000017941 */ /* 0x000fea0003800200 */
.L_x_6352:
        /* <DEDUP_REMOVED lines=30> */
.L_x_6355:
[----:B------:R-:W-:Y:S05]  /*0ca0*/  BSYNC.RECONVERGENT B1 ;  /* 0x0000000000017941 */ /* 0x000fea0003800200 */
.L_x_6354:
        /* <DEDUP_REMOVED lines=30> */
.L_x_6357:
[----:B------:R-:W-:Y:S05]  /*0e90*/  BSYNC.RECONVERGENT B1 ;  /* 0x0000000000017941 */ /* 0x000fea0003800200 */
.L_x_6356:
        /* <DEDUP_REMOVED lines=30> */
.L_x_6359:
[----:B------:R-:W-:Y:S05]  /*1080*/  BSYNC.RECONVERGENT B1 ;  /* 0x0000000000017941 */ /* 0x000fea0003800200 */
.L_x_6358:
        /* <DEDUP_REMOVED lines=30> */
.L_x_6361:
[----:B------:R-:W-:Y:S05]  /*1270*/  BSYNC.RECONVERGENT B1 ;  /* 0x0000000000017941 */ /* 0x000fea0003800200 */
.L_x_6360:
        /* <DEDUP_REMOVED lines=30> */
.L_x_6363:
[----:B------:R-:W-:Y:S05]  /*1460*/  BSYNC.RECONVERGENT B1 ;  /* 0x0000000000017941 */ /* 0x000fea0003800200 */
.L_x_6362:
[----:B------:R-:W-:Y:S01]  /*1470*/  ISETP.GT.AND P2, PT, R7, R66, PT ;  /* 0x000000420700720c */ /* 0x000fe20003f44270 */
[----:B------:R-:W-:Y:S01]  /*1480*/  BSSY.RECONVERGENT B1, `(.L_x_6364) ;  /* 0x0000032000017945 */ /* 0x000fe20003800200 */
        /* <DEDUP_REMOVED lines=21> */
[----:B------:R-:W-:Y:S01]  /*15e0*/  IMAD.MOV.U32 R12, RZ, RZ, -0x39e3c000 ;  /* 0xc61c4000ff0c7424 */ /* 0x000fe200078e00ff */
[----:B------:R-:W-:Y:S01]  /*15f0*/  MOV R6, 0xc61c4000 ;  /* 0xc61c400000067802 */ /* 0x000fe20000000f00 */
[----:B------:R-:W-:Y:S01]  /*1600*/  IMAD.MOV.U32 R67, RZ, RZ, -0x39e3c000 ;  /* 0xc61c4000ff437424 */ /* 0x000fe200078e00ff */
[----:B------:R-:W-:Y:S02]  /*1610*/  MOV R8, 0xc61c4000 ;  /* 0xc61c400000087802 */ /* 0x000fe40000000f00 */
        /* <DEDUP_REMOVED lines=24> */
.L_x_6365:
[----:B------:R-:W-:Y:S05]  /*17a0*/  BSYNC.RECONVERGENT B1 ;  /* 0x0000000000017941 */ /* 0x000fea0003800200 */
.L_x_6364:
[----:B------:R-:W-:Y:S04]  /*17b0*/  BSSY.RECONVERGENT B1, `(.L_x_6366) ;  /* 0x0000018000017945 */ /* 0x000fe80003800200 */
[----:B------:R-:W-:Y:S05]  /*17c0*/  @P0 BRA `(.L_x_6367) ;  /* 0x0000000000580947 */ /* 0x000fea0003800000 */
[----:B------:R-:W2:Y:S01]  /*17d0*/  LDG.E.64 R2, desc[UR6][R72.64+0xa00] ;  /* 0x000a000648027981 */ /* 0x000ea2000c1e1b00 */
[----:B------:R-:W-:Y:S01]  /*17e0*/  IADD3 R5, PT, PT, R69, 0x502, RZ ;  /* 0x0000050245057810 */ /* 0x000fe20007ffe0ff */
[----:B------:R-:W0:Y:S01]  /*17f0*/  LDCU UR8, c[0x0][0x390] ;  /* 0x00007200ff0877ac */ /* 0x000e220008000800 */
[----:B------:R-:W-:Y:S01]  /*1800*/  MOV R23, 0xc61c4000 ;  /* 0xc61c400000177802 */ /* 0x000fe20000000f00 */
[----:B------:R-:W-:Y:S01]  /*1810*/  HFMA2 R24, -RZ, RZ, -6.109375, 2 ;  /* 0xc61c4000ff187431 */ /* 0x000fe200000001ff */
[-C--:B------:R-:W-:Y:S02]  /*1820*/  ISETP.GT.U32.AND P0, PT, R5, R66.reuse, PT ;  /* 0x000000420500720c */ /* 0x080fe40003f04070 */
[----:B------:R-:W-:Y:S02]  /*1830*/  IADD3 R25, PT, PT, R69, 0x503, RZ ;  /* 0x0000050345197810 */ /* 0x000fe40007ffe0ff */
[----:B------:R-:W-:Y:S02]  /*1840*/  MOV R22, 0xc61c4000 ;  /* 0xc61c400000167802 */ /* 0x000fe40000000f00 */
[----:B------:R-:W-:-:S07]  /*1850*/  ISETP.GT.U32.AND P1, PT, R25, R66, PT ;  /* 0x000000421900720c */ /* 0x000fce0003f24070 */
[----:B------:R-:W1:Y:S01]  /*1860*/  @!P0 LDC R5, c[0x0][0x390] ;  /* 0x0000e400ff058b82 */ /* 0x000e620000000800 */
[----:B--2---:R-:W-:Y:S01]  /*1870*/  @!P0 SHF.L.U32 R0, R3, 0x10, RZ ;  /* 0x0000001003008819 */ /* 0x004fe200000006ff */
[----:B------:R-:W-:-:S04]  /*1880*/  IMAD.U32 R25, R2, 0x10000, RZ ;  /* 0x0001000002197824 */ /* 0x000fc800078e00ff */
[----:B-1----:R-:W-:Y:S01]  /*1890*/  @!P0 FMUL R23, R0, R5 ;  /* 0x0000000500178220 */ /* 0x002fe20000400000 */
[----:B------:R-:W-:Y:S01]  /*18a0*/  IADD3 R5, PT, PT, R69, 0x501, RZ ;  /* 0x0000050145057810 */ /* 0x000fe20007ffe0ff */
[----:B0-----:R-:W-:-:S03]  /*18b0*/  FMUL R25, R25, UR8 ;  /* 0x0000000819197c20 */ /* 0x001fc60008400000 */
[----:B------:R-:W-:-:S13]  /*18c0*/  ISETP.GT.U32.AND P0, PT, R5, R66, PT ;  /* 0x000000420500720c */ /* 0x000fda0003f04070 */
[--C-:B------:R-:W-:Y:S02]  /*18d0*/  @!P0 SHF.R.U64 R0, R2, 0x10, R3.reuse ;  /* 0x0000001002008819 */ /* 0x100fe40000001203 */
[----:B------:R-:W-:Y:S02]  /*18e0*/  @!P1 SHF.R.U32.HI R3, RZ, 0x10, R3 ;  /* 0x00000010ff039819 */ /* 0x000fe40000011603 */
[----:B------:R-:W-:Y:S02]  /*18f0*/  @!P0 SHF.L.U32 R0, R0, 0x10, RZ ;  /* 0x0000001000008819 */ /* 0x000fe400000006ff */
[----:B------:R-:W-:-:S03]  /*1900*/  @!P1 SHF.L.U32 R2, R3, 0x10, RZ ;  /* 0x0000001003029819 */ /* 0x000fc600000006ff */
[----:B------:R-:W-:Y:S02]  /*1910*/  @!P0 FMUL R24, R0, UR8 ;  /* 0x0000000800188c20 */ /* 0x000fe40008400000 */
[----:B------:R-:W-:-:S07]  /*1920*/  @!P1 FMUL R22, R2, UR8 ;  /* 0x0000000802169c20 */ /* 0x000fce0008400000 */
.L_x_6367:
[----:B------:R-:W-:Y:S05]  /*1930*/  BSYNC.RECONVERGENT B1 ;  /* 0x0000000000017941 */ /* 0x000fea0003800200 */
.L_x_6366:
        /* <DEDUP_REMOVED lines=8> */
[----:B------:R-:W-:Y:S01]  /*19c0*/  VIADD R5, R69, 0x581 ;  /* 0x0000058145057836 */ /* 0x000fe20000000000 */
[-C--:B------:R-:W-:Y:S01]  /*19d0*/  ISETP.GT.U32.AND P6, PT, R19, R66.reuse, PT ;  /* 0x000000421300720c */ /* 0x080fe20003fc4070 */
[----:B------:R-:W-:Y:S01]  /*19e0*/  HFMA2 R19, -RZ, RZ, -6.109375, 2 ;  /* 0xc61c4000ff137431 */ /* 0x000fe200000001ff */
[----:B------:R-:W-:Y:S02]  /*19f0*/  MOV R20, 0xc61c4000 ;  /* 0xc61c400000147802 */ /* 0x000fe40000000f00 */
[----:B------:R-:W-:-:S07]  /*1a00*/  ISETP.GT.U32.AND P0, PT, R5, R66, PT ;  /* 0x000000420500720c */ /* 0x000fce0003f04070 */
[----:B------:R-:W1:Y:S01]  /*1a10*/  @!P1 LDC R21, c[0x0][0x390] ;  /* 0x0000e400ff159b82 */ /* 0x000e620000000800 */
[----:B--2---:R-:W-:-:S05]  /*1a20*/  @!P1 SHF.L.U32 R0, R3, 0x10, RZ ;  /* 0x0000001003009819 */ /* 0x004fca00000006ff */
[----:B-1----:R-:W-:Y:S01]  /*1a30*/  @!P1 FMUL R19, R0, R21 ;  /* 0x0000001500139220 */ /* 0x002fe20000400000 */
[C-C-:B------:R-:W-:Y:S02]  /*1a40*/  @!P0 SHF.R.U64 R0, R2.reuse, 0x10, R3.reuse ;  /* 0x0000001002008819 */ /* 0x140fe40000001203 */
[----:B------:R-:W-:Y:S02]  /*1a50*/  @!P6 SHF.R.U32.HI R3, RZ, 0x10, R3 ;  /* 0x00000010ff03e819 */ /* 0x000fe40000011603 */
[----:B------:R-:W-:Y:S02]  /*1a60*/  SHF.L.U32 R21, R2, 0x10, RZ ;  /* 0x0000001002157819 */ /* 0x000fe400000006ff */
[----:B------:R-:W-:Y:S01]  /*1a70*/  @!P0 SHF.L.U32 R0, R0, 0x10, RZ ;  /* 0x0000001000008819 */ /* 0x000fe200000006ff */
[----:B------:R-:W-:Y:S02]  /*1a80*/  @!P6 IMAD.U32 R2, R3, 0x10000, RZ ;  /* 0x000100000302e824 */ /* 0x000fe400078e00ff */
[----:B0-----:R-:W-:-:S02]  /*1a90*/  FMUL R21, R21, UR8 ;  /* 0x0000000815157c20 */ /* 0x001fc40008400000 */
[----:B------:R-:W-:Y:S01]  /*1aa0*/  @!P0 FMUL R20, R0, UR8 ;  /* 0x0000000800148c20 */ /* 0x000fe20008400000 */
[----:B------:R-:W-:-:S07]  /*1ab0*/  @!P6 FMUL R18, R2, UR8 ;  /* 0x000000080212ec20 */ /* 0x000fce0008400000 */
.L_x_6369:
[----:B------:R-:W-:Y:S05]  /*1ac0*/  BSYNC.RECONVERGENT B1 ;  /* 0x0000000000017941 */ /* 0x000fea0003800200 */
.L_x_6368:
[----:B------:R-:W-:Y:S04]  /*1ad0*/  BSSY.RECONVERGENT B1, `(.L_x_6370) ;  /* 0x0000018000017945 */ /* 0x000fe80003800200 */
[----:B------:R-:W-:Y:S05]  /*1ae0*/  @P5 BRA `(.L_x_6371) ;  /* 0x0000000000585947 */ /* 0x000fea0003800000 */
[----:B------:R-:W2:Y:S01]  /*1af0*/  LDG.E.64 R2, desc[UR6][R72.64+0xc00] ;  /* 0x000c000648027981 */ /* 0x000ea2000c1e1b00 */
[C---:B------:R-:W-:Y:S01]  /*1b00*/  IADD3 R5, PT, PT, R69.reuse, 0x602, RZ ;  /* 0x0000060245057810 */ /* 0x040fe20007ffe0ff */
[----:B------:R-:W0:Y:S01]  /*1b10*/  LDCU UR8, c[0x0][0x390] ;  /* 0x00007200ff0877ac */ /* 0x000e220008000800 */
[----:B------:R-:W-:Y:S01]  /*1b20*/  IADD3 R15, PT, PT, R69, 0x603, RZ ;  /* 0x00000603450f7810 */ /* 0x000fe20007ffe0ff */
[----:B------:R-:W-:Y:S01]  /*1b30*/  IMAD.MOV.U32 R14, RZ, RZ, -0x39e3c000 ;  /* 0xc61c4000ff0e7424 */ /* 0x000fe200078e00ff */
[-C--:B------:R-:W-:Y:S02]  /*1b40*/  ISETP.GT.U32.AND P1, PT, R5, R66.reuse, PT ;  /* 0x000000420500720c */ /* 0x080fe40003f24070 */
[----:B------:R-:W-:Y:S02]  /*1b50*/  IADD3 R5, PT, PT, R69, 0x601, RZ ;  /* 0x0000060145057810 */ /* 0x000fe40007ffe0ff */
[-C--:B------:R-:W-:Y:S01]  /*1b60*/  ISETP.GT.U32.AND P5, PT, R15, R66.reuse, PT ;  /* 0x000000420f00720c */ /* 0x080fe20003fa4070 */
[----:B------:R-:W-:Y:S01]  /*1b70*/  IMAD.MOV.U32 R15, RZ, RZ, -0x39e3c000 ;  /* 0xc61c4000ff0f7424 */ /* 0x000fe200078e00ff */
[----:B------:R-:W-:-:S02]  /*1b80*/  ISETP.GT.U32.AND P0, PT, R5, R66, PT ;  /* 0x000000420500720c */ /* 0x000fc40003f04070 */
[----:B------:R-:W-:-:S05]  /*1b90*/  MOV R16, 0xc61c4000 ;  /* 0xc61c400000107802 */ /* 0x000fca0000000f00 */
[----:B------:R-:W1:Y:S01]  /*1ba0*/  @!P1 LDC R17, c[0x0][0x390] ;  /* 0x0000e400ff119b82 */ /* 0x000e620000000800 */
[----:B--2---:R-:W-:-:S05]  /*1bb0*/  @!P1 SHF.L.U32 R0, R3, 0x10, RZ ;  /* 0x0000001003009819 */ /* 0x004fca00000006ff */
[----:B-1----:R-:W-:Y:S01]  /*1bc0*/  @!P1 FMUL R15, R0, R17 ;  /* 0x00000011000f9220 */ /* 0x002fe20000400000 */
[C-C-:B------:R-:W-:Y:S02]  /*1bd0*/  @!P0 SHF.R.U64 R0, R2.reuse, 0x10, R3.reuse ;  /* 0x0000001002008819 */ /* 0x140fe40000001203 */
[----:B------:R-:W-:Y:S02]  /*1be0*/  @!P5 SHF.R.U32.HI R3, RZ, 0x10, R3 ;  /* 0x00000010ff03d819 */ /* 0x000fe40000011603 */
[----:B------:R-:W-:Y:S02]  /*1bf0*/  SHF.L.U32 R17, R2, 0x10, RZ ;  /* 0x0000001002117819 */ /* 0x000fe400000006ff */
[----:B------:R-:W-:Y:S02]  /*1c00*/  @!P0 SHF.L.U32 R0, R0, 0x10, RZ ;  /* 0x0000001000008819 */ /* 0x000fe400000006ff */
[----:B------:R-:W-:Y:S01]  /*1c10*/  @!P5 SHF.L.U32 R2, R3, 0x10, RZ ;  /* 0x000000100302d819 */ /* 0x000fe200000006ff */
[----:B0-----:R-:W-:-:S02]  /*1c20*/  FMUL R17, R17, UR8 ;  /* 0x0000000811117c20 */ /* 0x001fc40008400000 */
[----:B------:R-:W-:Y:S02]  /*1c30*/  @!P0 FMUL R16, R0, UR8 ;  /* 0x0000000800108c20 */ /* 0x000fe40008400000 */
[----:B------:R-:W-:-:S07]  /*1c40*/  @!P5 FMUL R14, R2, UR8 ;  /* 0x00000008020edc20 */ /* 0x000fce0008400000 */
.L_x_6371:
[----:B------:R-:W-:Y:S05]  /*1c50*/  BSYNC.RECONVERGENT B1 ;  /* 0x0000000000017941 */ /* 0x000fea0003800200 */
.L_x_6370:
        /* <DEDUP_REMOVED lines=10> */
[----:B------:R-:W-:Y:S01]  /*1d00*/  HFMA2 R11, -RZ, RZ, -6.109375, 2 ;  /* 0xc61c4000ff0b7431 */ /* 0x000fe200000001ff */
[----:B------:R-:W-:-:S02]  /*1d10*/  ISETP.GT.U32.AND P0, PT, R5, R66, PT ;  /* 0x000000420500720c */ /* 0x000fc40003f04070 */
[----:B------:R-:W-:-:S05]  /*1d20*/  MOV R12, 0xc61c4000 ;  /* 0xc61c4000000c7802 */ /* 0x000fca0000000f00 */
[----:B------:R-:W1:Y:S01]  /*1d30*/  @!P1 LDC R13, c[0x0][0x390] ;  /* 0x0000e400ff0d9b82 */ /* 0x000e620000000800 */
[----:B--2---:R-:W-:-:S05]  /*1d40*/  @!P1 SHF.L.U32 R0, R3, 0x10, RZ ;  /* 0x0000001003009819 */ /* 0x004fca00000006ff */
[----:B-1----:R-:W-:Y:S01]  /*1d50*/  @!P1 FMUL R11, R0, R13 ;  /* 0x0000000d000b9220 */ /* 0x002fe20000400000 */
[C-C-:B------:R-:W-:Y:S01]  /*1d60*/  @!P0 SHF.R.U64 R0, R2.reuse, 0x10, R3.reuse ;  /* 0x0000001002008819 */ /* 0x140fe20000001203 */
[----:B------:R-:W-:Y:S01]  /*1d70*/  IMAD.U32 R13, R2, 0x10000, RZ ;  /* 0x00010000020d7824 */ /* 0x000fe200078e00ff */
[----:B------:R-:W-:Y:S02]  /*1d80*/  @!P4 SHF.R.U32.HI R3, RZ, 0x10, R3 ;  /* 0x00000010ff03c819 */ /* 0x000fe40000011603 */
[----:B------:R-:W-:Y:S01]  /*1d90*/  @!P0 SHF.L.U32 R0, R0, 0x10, RZ ;  /* 0x0000001000008819 */ /* 0x000fe200000006ff */
[----:B0-----:R-:W-:Y:S01]  /*1da0*/  FMUL R13, R13, UR8 ;  /* 0x000000080d0d7c20 */ /* 0x001fe20008400000 */
[----:B------:R-:W-:-:S03]  /*1db0*/  @!P4 SHF.L.U32 R2, R3, 0x10, RZ ;  /* 0x000000100302c819 */ /* 0x000fc600000006ff */
[----:B------:R-:W-:Y:S02]  /*1dc0*/  @!P0 FMUL R12, R0, UR8 ;  /* 0x00000008000c8c20 */ /* 0x000fe40008400000 */
[----:B------:R-:W-:-:S07]  /*1dd0*/  @!P4 FMUL R10, R2, UR8 ;  /* 0x00000008020acc20 */ /* 0x000fce0008400000 */
.L_x_6373:
[----:B------:R-:W-:Y:S05]  /*1de0*/  BSYNC.RECONVERGENT B1 ;  /* 0x0000000000017941 */ /* 0x000fea0003800200 */
.L_x_6372:
        /* <DEDUP_REMOVED lines=9> */
[-C--:B------:R-:W-:Y:S02]  /*1e80*/  ISETP.GT.U32.AND P3, PT, R7, R66.reuse, PT ;  /* 0x000000420700720c */ /* 0x080fe40003f64070 */
[----:B------:R-:W-:Y:S02]  /*1e90*/  MOV R7, 0xc61c4000 ;  /* 0xc61c400000077802 */ /* 0x000fe40000000f00 */
        /* <DEDUP_REMOVED lines=13> */
.L_x_6375:
[----:B------:R-:W-:Y:S05]  /*1f70*/  BSYNC.RECONVERGENT B1 ;  /* 0x0000000000017941 */ /* 0x000fea0003800200 */
.L_x_6374:
[----:B------:R-:W-:Y:S01]  /*1f80*/  HFMA2 R3, -RZ, RZ, -6.109375, 2 ;  /* 0xc61c4000ff037431 */ /* 0x000fe200000001ff */
[----:B------:R-:W-:Y:S01]  /*1f90*/  MOV R5, 0xc61c4000 ;  /* 0xc61c400000057802 */ /* 0x000fe20000000f00 */
[----:B------:R-:W-:Y:S06]  /*1fa0*/  @P2 BRA `(.L_x_6345) ;  /* 0x0000000000582947 */ /* 0x000fec0003800000 */
[----:B------:R-:W2:Y:S01]  /*1fb0*/  LDG.E.64 R2, desc[UR6][R72.64+0xf00] ;  /* 0x000f000648027981 */ /* 0x000ea2000c1e1b00 */
[C---:B------:R-:W-:Y:S01]  /*1fc0*/  IADD3 R5, PT, PT, R69.reuse, 0x782, RZ ;  /* 0x0000078245057810 */ /* 0x040fe20007ffe0ff */
[----:B------:R-:W0:Y:S01]  /*1fd0*/  LDCU UR8, c[0x0][0x390] ;  /* 0x00007200ff0877ac */ /* 0x000e220008000800 */
[----:B------:R-:W-:Y:S02]  /*1fe0*/  IADD3 R67, PT, PT, R69, 0x783, RZ ;  /* 0x0000078345437810 */ /* 0x000fe40007ffe0ff */
[-C--:B------:R-:W-:Y:S01]  /*1ff0*/  ISETP.GT.U32.AND P1, PT, R5, R66.reuse, PT ;  /* 0x000000420500720c */ /* 0x080fe20003f24070 */
[----:B------:R-:W-:Y:S01]  /*2000*/  VIADD R5, R69, 0x781 ;  /* 0x0000078145057836 */ /* 0x000fe20000000000 */
[-C--:B------:R-:W-:Y:S02]  /*2010*/  ISETP.GT.U32.AND P2, PT, R67, R66.reuse, PT ;  /* 0x000000424300720c */ /* 0x080fe40003f44070 */
[----:B------:R-:W-:Y:S02]  /*2020*/  MOV R4, 0xc61c4000 ;  /* 0xc61c400000047802 */ /* 0x000fe40000000f00 */
[----:B------:R-:W-:-:S02]  /*2030*/  ISETP.GT.U32.AND P0, PT, R5, R66, PT ;  /* 0x000000420500720c */ /* 0x000fc40003f04070 */
[----:B------:R-:W-:-:S05]  /*2040*/  MOV R67, 0xc61c4000 ;  /* 0xc61c400000437802 */ /* 0x000fca0000000f00 */
[----:B------:R-:W1:Y:S01]  /*2050*/  @!P1 LDC R71, c[0x0][0x390] ;  /* 0x0000e400ff479b82 */ /* 0x000e620000000800 */
[----:B--2---:R-:W-:Y:S02]  /*2060*/  @!P1 SHF.L.U32 R0, R3, 0x10, RZ ;  /* 0x0000001003009819 */ /* 0x004fe400000006ff */
[----:B------:R-:W-:-:S03]  /*2070*/  SHF.L.U32 R5, R2, 0x10, RZ ;  /* 0x0000001002057819 */ /* 0x000fc600000006ff */
[----:B-1----:R-:W-:Y:S01]  /*2080*/  @!P1 FMUL R4, R0, R71 ;  /* 0x0000004700049220 */ /* 0x002fe20000400000 */
[--C-:B------:R-:W-:Y:S01]  /*2090*/  @!P0 SHF.R.U64 R0, R2, 0x10, R3.reuse ;  /* 0x0000001002008819 */ /* 0x100fe20000001203 */
[----:B0-----:R-:W-:Y:S01]  /*20a0*/  FMUL R5, R5, UR8 ;  /* 0x0000000805057c20 */ /* 0x001fe20008400000 */
[----:B------:R-:W-:Y:S02]  /*20b0*/  @!P2 SHF.R.U32.HI R3, RZ, 0x10, R3 ;  /* 0x00000010ff03a819 */ /* 0x000fe40000011603 */
[----:B------:R-:W-:-:S03]  /*20c0*/  @!P0 SHF.L.U32 R0, R0, 0x10, RZ ;  /* 0x0000001000008819 */ /* 0x000fc600000006ff */
[----:B------:R-:W-:Y:S01]  /*20d0*/  @!P2 IMAD.U32 R2, R3, 0x10000, RZ ;  /* 0x000100000302a824 */ /* 0x000fe200078e00ff */
[----:B------:R-:W-:Y:S01]  /*20e0*/  MOV R3, 0xc61c4000 ;  /* 0xc61c400000037802 */ /* 0x000fe20000000f00 */
[----:B------:R-:W-:Y:S02]  /*20f0*/  @!P0 FMUL R3, R0, UR8 ;  /* 0x0000000800038c20 */ /* 0x000fe40008400000 */
[----:B------:R-:W-:-:S07]  /*2100*/  @!P2 FMUL R67, R2, UR8 ;  /* 0x000000080243ac20 */ /* 0x000fce0008400000 */
.L_x_6345:
[----:B------:R-:W-:Y:S05]  /*2110*/  BSYNC.RECONVERGENT B0 ;  /* 0x0000000000007941 */ /* 0x000fea0003800200 */
.L_x_6344:
        /* <DEDUP_REMOVED lines=128> */
[----:B------:R-:W-:Y:S01]  /*2920*/  FSEL R71, R71, R0, !P0 ;  /* 0x0000000047477208 */ /* 0x000fe20004000000 */
[----:B------:R-:W-:-:S04]  /*2930*/  HFMA2 R0, -RZ, RZ, 0.96630859375, -0.0022525787353515625 ;  /* 0x3bbb989dff007431 */ /* 0x000fc800000001ff */
[----:B------:R-:W0:Y:S02]  /*2940*/  SHFL.BFLY PT, R2, R71, 0x8, 0x1f ;  /* 0x0d001f0047027f89 */ /* 0x000e2400000e0000 */
[----:B0-----:R-:W-:-:S04]  /*2950*/  FSETP.GEU.AND P0, PT, R71, R2, PT ;  /* 0x000000024700720b */ /* 0x001fc80003f0e000 */
[----:B------:R-:W-:-:S05]  /*2960*/  FSEL R2, R2, R71, !P0 ;  /* 0x0000004702027208 */ /* 0x000fca0004000000 */
[----:B------:R-:W0:Y:S02]  /*2970*/  SHFL.BFLY PT, R73, R2, 0x4, 0x1f ;  /* 0x0c801f0002497f89 */ /* 0x000e2400000e0000 */
[----:B0-----:R-:W-:-:S04]  /*2980*/  FSETP.GEU.AND P0, PT, R2, R73, PT ;  /* 0x000000490200720b */ /* 0x001fc80003f0e000 */
[----:B------:R-:W-:Y:S02]  /*2990*/  FSEL R73, R73, R2, !P0 ;  /* 0x0000000249497208 */ /* 0x000fe40004000000 */
[----:B------:R-:W-:-:S03]  /*29a0*/  MOV R2, 0x437c0000 ;  /* 0x437c000000027802 */ /* 0x000fc60000000f00 */
        /* <DEDUP_REMOVED lines=9> */
[C---:B------:R-:W-:Y:S01]  /*2a40*/  FADD R63, -R71.reuse, R63 ;  /* 0x0000003f473f7221 */ /* 0x040fe20000000100 */
[----:B------:R-:W-:Y:S01]  /*2a50*/  FFMA.SAT R73, R68, R0, 0.5 ;  /* 0x3f00000044497423 */ /* 0x000fe20000002000 */
[C---:B------:R-:W-:Y:S01]  /*2a60*/  FADD R62, -R71.reuse, R62 ;  /* 0x0000003e473e7221 */ /* 0x040fe20000000100 */
[C---:B------:R-:W-:Y:S01]  /*2a70*/  FADD R61, -R71.reuse, R61 ;  /* 0x0000003d473d7221 */ /* 0x040fe20000000100 */
[----:B------:R-:W-:Y:S01]  /*2a80*/  FADD R60, -R71, R60 ;  /* 0x0000003c473c7221 */ /* 0x000fe20000000100 */
[----:B------:R-:W-:Y:S01]  /*2a90*/  FFMA.RM R72, R73, R2, 12582913 ;  /* 0x4b40000149487423 */ /* 0x000fe20000004002 */
        /* <DEDUP_REMOVED lines=58> */
[-C--:B------:R-:W-:Y:S01]  /*2e40*/  FFMA.SAT R75, R70, R0.reuse, 0.5 ;  /* 0x3f000000464b7423 */ /* 0x080fe20000002000 */
[----:B------:R-:W-:-:S02]  /*2e50*/  FFMA.SAT R77, R64, R0, 0.5 ;  /* 0x3f000000404d7423 */ /* 0x000fc40000002000 */
[----:B------:R-:W-:Y:S01]  /*2e60*/  FFMA R73, R68, 1.4426950216293334961, -R71 ;  /* 0x3fb8aa3b44497823 */ /* 0x000fe20000000847 */
[----:B------:R-:W-:Y:S01]  /*2e70*/  FFMA.RM R71, R75, R2, 12582913 ;  /* 0x4b4000014b477423 */ /* 0x000fe20000004002 */
[----:B------:R-:W-:Y:S02]  /*2e80*/  SHF.L.U32 R75, R72, 0x17, RZ ;  /* 0x00000017484b7819 */ /* 0x000fe400000006ff */
[----:B------:R-:W-:Y:S01]  /*2e90*/  FFMA R74, R68, 1.925963033500011079e-08, R73 ;  /* 0x32a57060444a7823 */ /* 0x000fe20000000049 */
[C---:B------:R-:W-:Y:S01]  /*2ea0*/  FADD R73, R71.reuse, -12583039 ;  /* 0xcb40007f47497421 */ /* 0x040fe20000000000 */
[----:B------:R-:W-:Y:S02]  /*2eb0*/  IMAD.SHL.U32 R72, R71, 0x800000, RZ ;  /* 0x0080000047487824 */ /* 0x000fe400078e00ff */
[----:B------:R-:W-:Y:S01]  /*2ec0*/  FFMA.SAT R71, R63, R0, 0.5 ;  /* 0x3f0000003f477423 */ /* 0x000fe20000002000 */
[----:B------:R0:W1:Y:S01]  /*2ed0*/  MUFU.EX2 R68, R74 ;  /* 0x0000004a00447308 */ /* 0x0000620000000800 */
[----:B------:R-:W-:-:S02]  /*2ee0*/  FFMA R73, R70, 1.4426950216293334961, -R73 ;  /* 0x3fb8aa3b46497823 */ /* 0x000fc40000000849 */
[-C--:B------:R-:W-:Y:S02]  /*2ef0*/  FFMA.RM R71, R71, R2.reuse, 12582913 ;  /* 0x4b40000147477423 */ /* 0x080fe40000004002 */
[----:B------:R-:W-:Y:S01]  /*2f00*/  FFMA R73, R70, 1.925963033500011079e-08, R73 ;  /* 0x32a5706046497823 */ /* 0x000fe20000000049 */
[----:B------:R-:W-:Y:S01]  /*2f10*/  FFMA.RM R70, R77, R2, 12582913 ;  /* 0x4b4000014d467423 */ /* 0x000fe20000004002 */
[----:B------:R-:W-:Y:S01]  /*2f20*/  FFMA.SAT R77, R61, R0, 0.5 ;  /* 0x3f0000003d4d7423 */ /* 0x000fe20000002000 */
[----:B0-----:R-:W-:-:S03]  /*2f30*/  FADD R74, R71, -12583039 ;  /* 0xcb40007f474a7421 */ /* 0x001fc60000000000 */
[----:B------:R-:W0:Y:S01]  /*2f40*/  MUFU.EX2 R73, R73 ;  /* 0x0000004900497308 */ /* 0x000e220000000800 */
[----:B------:R-:W-:Y:S01]  /*2f50*/  FFMA R74, R63, 1.4426950216293334961, -R74 ;  /* 0x3fb8aa3b3f4a7823 */ /* 0x000fe2000000084a */
[----:B-1----:R-:W-:Y:S01]  /*2f60*/  FMUL R68, R75, R68 ;  /* 0x000000444b447220 */ /* 0x002fe20000400000 */
[C---:B------:R-:W-:Y:S02]  /*2f70*/  FADD R75, R70.reuse, -12583039 ;  /* 0xcb40007f464b7421 */ /* 0x040fe40000000000 */
[----:B------:R-:W-:Y:S01]  /*2f80*/  FFMA R74, R63, 1.925963033500011079e-08, R74 ;  /* 0x32a570603f4a7823 */ /* 0x000fe2000000004a */
[----:B------:R-:W-:Y:S01]  /*2f90*/  SHF.L.U32 R63, R70, 0x17, RZ ;  /* 0x00000017463f7819 */ /* 0x000fe200000006ff */
[----:B------:R-:W-:-:S04]  /*2fa0*/  FFMA R75, R64, 1.4426950216293334961, -R75 ;  /* 0x3fb8aa3b404b7823 */ /* 0x000fc8000000084b */
[----:B------:R-:W-:Y:S01]  /*2fb0*/  FFMA R75, R64, 1.925963033500011079e-08, R75 ;  /* 0x32a57060404b7823 */ /* 0x000fe2000000004b */
[----:B0-----:R-:W-:Y:S01]  /*2fc0*/  FMUL R64, R72, R73 ;  /* 0x0000004948407220 */ /* 0x001fe20000400000 */
[----:B------:R-:W-:Y:S02]  /*2fd0*/  FFMA.SAT R73, R62, R0, 0.5 ;  /* 0x3f0000003e497423 */ /* 0x000fe40000002000 */
[----:B------:R0:W1:Y:S02]  /*2fe0*/  MUFU.EX2 R72, R75 ;  /* 0x0000004b00487308 */ /* 0x0000640000000800 */
[----:B------:R-:W-:-:S04]  /*2ff0*/  FFMA.RM R70, R73, R2, 12582913 ;  /* 0x4b40000149467423 */ /* 0x000fc80000004002 */
[C---:B------:R-:W-:Y:S01]  /*3000*/  FADD R73, R70.reuse, -12583039 ;  /* 0xcb40007f46497421 */ /* 0x040fe20000000000 */
[----:B------:R-:W-:Y:S02]  /*3010*/  SHF.L.U32 R70, R70, 0x17, RZ ;  /* 0x0000001746467819 */ /* 0x000fe400000006ff */
[----:B0-----:R-:W-:Y:S01]  /*3020*/  SHF.L.U32 R75, R71, 0x17, RZ ;  /* 0x00000017474b7819 */ /* 0x001fe200000006ff */
[C---:B------:R-:W-:Y:S01]  /*3030*/  FFMA R73, R62.reuse, 1.4426950216293334961, -R73 ;  /* 0x3fb8aa3b3e497823 */ /* 0x040fe20000000849 */
[----:B------:R-:W-:Y:S01]  /*3040*/  FFMA.RM R71, R77, R2, 12582913 ;  /* 0x4b4000014d477423 */ /* 0x000fe20000004002 */
[----:B------:R-:W-:Y:S02]  /*3050*/  FFMA.SAT R77, R59, R0, 0.5 ;  /* 0x3f0000003b4d7423 */ /* 0x000fe40000002000 */
[----:B------:R-:W-:Y:S01]  /*3060*/  FFMA R73, R62, 1.925963033500011079e-08, R73 ;  /* 0x32a570603e497823 */ /* 0x000fe20000000049 */
[----:B-1----:R-:W-:Y:S02]  /*3070*/  FMUL R63, R63, R72 ;  /* 0x000000483f3f7220 */ /* 0x002fe40000400000 */
[----:B------:R-:W0:Y:S08]  /*3080*/  MUFU.EX2 R72, R74 ;  /* 0x0000004a00487308 */ /* 0x000e300000000800 */
[----:B------:R-:W1:Y:S01]  /*3090*/  MUFU.EX2 R73, R73 ;  /* 0x0000004900497308 */ /* 0x000e620000000800 */
[----:B0-----:R-:W-:Y:S01]  /*30a0*/  FMUL R62, R75, R72 ;  /* 0x000000484b3e7220 */ /* 0x001fe20000400000 */
[----:B------:R-:W-:Y:S01]  /*30b0*/  FADD R72, R71, -12583039 ;  /* 0xcb40007f47487421 */ /* 0x000fe20000000000 */
[----:B------:R-:W-:-:S03]  /*30c0*/  FFMA.SAT R75, R60, R0, 0.5 ;  /* 0x3f0000003c4b7423 */ /* 0x000fc60000002000 */
[----:B------:R-:W-:-:S04]  /*30d0*/  FFMA R72, R61, 1.4426950216293334961, -R72 ;  /* 0x3fb8aa3b3d487823 */ /* 0x000fc80000000848 */
[----:B------:R-:W-:Y:S01]  /*30e0*/  FFMA R74, R61, 1.925963033500011079e-08, R72 ;  /* 0x32a570603d4a7823 */ /* 0x000fe20000000048 */
[----:B-1----:R-:W-:Y:S01]  /*30f0*/  FMUL R61, R70, R73 ;  /* 0x00000049463d7220 */ /* 0x002fe20000400000 */
[----:B------:R-:W-:Y:S02]  /*3100*/  FFMA.RM R70, R75, R2, 12582913 ;  /* 0x4b4000014b467423 */ /* 0x000fe40000004002 */
[----:B------:R-:W0:Y:S02]  /*3110*/  MUFU.EX2 R72, R74 ;  /* 0x0000004a00487308 */ /* 0x000e240000000800 */
[----:B------:R-:W-:-:S04]  /*3120*/  FADD R73, R70, -12583039 ;  /* 0xcb40007f46497421 */ /* 0x000fc80000000000 */
[----:B------:R-:W-:-:S04]  /*3130*/  FFMA R73, R60, 1.4426950216293334961, -R73 ;  /* 0x3fb8aa3b3c497823 */ /* 0x000fc80000000849 */
[----:B------:R-:W-:Y:S01]  /*3140*/  FFMA R75, R60, 1.925963033500011079e-08, R73 ;  /* 0x32a570603c4b7823 */ /* 0x000fe20000000049 */
[----:B------:R-:W-:Y:S01]  /*3150*/  SHF.L.U32 R73, R71, 0x17, RZ ;  /* 0x0000001747497819 */ /* 0x000fe200000006ff */
[----:B------:R-:W-:Y:S01]  /*3160*/  FFMA.RM R71, R77, R2, 12582913 ;  /* 0x4b4000014d477423 */ /* 0x000fe20000004002 */
[----:B------:R-:W-:-:S03]  /*3170*/  FFMA.SAT R77, R58, R0, 0.5 ;  /* 0x3f0000003a4d7423 */ /* 0x000fc60000002000 */
[----:B------:R-:W-:Y:S01]  /*3180*/  FADD R76, R71, -12583039 ;  /* 0xcb40007f474c7421 */ /* 0x000fe20000000000 */
[----:B0-----:R-:W-:Y:S02]  /*3190*/  FMUL R60, R73, R72 ;  /* 0x00000048493c7220 */ /* 0x001fe40000400000 */
[----:B------:R-:W0:Y:S01]  /*31a0*/  MUFU.EX2 R72, R75 ;  /* 0x0000004b00487308 */ /* 0x000e220000000800 */
[----:B------:R-:W-:-:S04]  /*31b0*/  FFMA R76, R59, 1.4426950216293334961, -R76 ;  /* 0x3fb8aa3b3b4c7823 */ /* 0x000fc8000000084c */
[----:B------:R-:W-:Y:S01]  /*31c0*/  FFMA R73, R59, 1.925963033500011079e-08, R76 ;  /* 0x32a570603b497823 */ /* 0x000fe2000000004c */
[----:B------:R-:W-:Y:S01]  /*31d0*/  SHF.L.U32 R59, R70, 0x17, RZ ;  /* 0x00000017463b7819 */ /* 0x000fe200000006ff */
[----:B------:R-:W-:-:S04]  /*31e0*/  FFMA.RM R70, R77, R2, 12582913 ;  /* 0x4b4000014d467423 */ /* 0x000fc80000004002 */
[----:B------:R-:W1:Y:S01]  /*31f0*/  MUFU.EX2 R73, R73 ;  /* 0x0000004900497308 */ /* 0x000e620000000800 */
[----:B------:R-:W-:-:S04]  /*3200*/  FADD R77, R70, -12583039 ;  /* 0xcb40007f464d7421 */ /* 0x000fc80000000000 */
[C---:B------:R-:W-:Y:S01]  /*3210*/  FFMA R77, R58.reuse, 1.4426950216293334961, -R77 ;  /* 0x3fb8aa3b3a4d7823 */ /* 0x040fe2000000084d */
[----:B0-----:R-:W-:Y:S01]  /*3220*/  FMUL R59, R59, R72 ;  /* 0x000000483b3b7220 */ /* 0x001fe20000400000 */
[----:B------:R-:W-:Y:S02]  /*3230*/  IMAD.SHL.U32 R72, R71, 0x800000, RZ ;  /* 0x0080000047487824 */ /* 0x000fe400078e00ff */
[----:B------:R-:W-:Y:S01]  /*3240*/  FFMA.SAT R71, R57, R0, 0.5 ;  /* 0x3f00000039477423 */ /* 0x000fe20000002000 */
[----:B------:R-:W-:-:S03]  /*3250*/  FFMA R77, R58, 1.925963033500011079e-08, R77 ;  /* 0x32a570603a4d7823 */ /* 0x000fc6000000004d */
[----:B------:R-:W-:-:S04]  /*3260*/  FFMA.RM R71, R71, R2, 12582913 ;  /* 0x4b40000147477423 */ /* 0x000fc80000004002 */
[----:B------:R-:W-:Y:S01]  /*3270*/  FADD R74, R71, -12583039 ;  /* 0xcb40007f474a7421 */ /* 0x000fe20000000000 */
[----:B-1----:R-:W-:Y:S01]  /*3280*/  FMUL R58, R72, R73 ;  /* 0x00000049483a7220 */ /* 0x002fe20000400000 */
[----:B------:R-:W-:Y:S01]  /*3290*/  FFMA.SAT R73, R56, R0, 0.5 ;  /* 0x3f00000038497423 */ /* 0x000fe20000002000 */
[----:B------:R0:W1:Y:S01]  /*32a0*/  MUFU.EX2 R72, R77 ;  /* 0x0000004d00487308 */ /* 0x0000620000000800 */
[----:B------:R-:W-:Y:S01]  /*32b0*/  FFMA R74, R57, 1.4426950216293334961, -R74 ;  /* 0x3fb8aa3b394a7823 */ /* 0x000fe2000000084a */
[----:B------:R-:W-:-:S03]  /*32c0*/  SHF.L.U32 R75, R71, 0x17, RZ ;  /* 0x00000017474b7819 */ /* 0x000fc600000006ff */
[----:B------:R-:W-:Y:S01]  /*32d0*/  FFMA R74, R57, 1.925963033500011079e-08, R74 ;  /* 0x32a57060394a7823 */ /* 0x000fe2000000004a */
[----:B------:R-:W-:Y:S01]  /*32e0*/  SHF.L.U32 R57, R70, 0x17, RZ ;  /* 0x0000001746397819 */ /* 0x000fe200000006ff */
[----:B------:R-:W-:Y:S01]  /*32f0*/  FFMA.RM R70, R73, R2, 12582913 ;  /* 0x4b40000149467423 */ /* 0x000fe20000004002 */
[----:B0-----:R-:W-:-:S03]  /*3300*/  FFMA.SAT R77, R55, R0, 0.5 ;  /* 0x3f000000374d7423 */ /* 0x001fc60000002000 */
[C---:B------:R-:W-:Y:S01]  /*3310*/  FADD R73, R70.reuse, -12583039 ;  /* 0xcb40007f46497421 */ /* 0x040fe20000000000 */
[----:B------:R-:W-:Y:S01]  /*3320*/  SHF.L.U32 R70, R70, 0x17, RZ ;  /* 0x0000001746467819 */ /* 0x000fe200000006ff */
[----:B------:R-:W-:Y:S01]  /*3330*/  FFMA.RM R71, R77, R2, 12582913 ;  /* 0x4b4000014d477423 */ /* 0x000fe20000004002 */
[----:B------:R-:W-:Y:S01]  /*3340*/  FFMA.SAT R77, R53, R0, 0.5 ;  /* 0x3f000000354d7423 */ /* 0x000fe20000002000 */
[C---:B------:R-:W-:Y:S01]  /*3350*/  FFMA R73, R56.reuse, 1.4426950216293334961, -R73 ;  /* 0x3fb8aa3b38497823 */ /* 0x040fe20000000849 */
[----:B-1----:R-:W-:Y:S02]  /*3360*/  FMUL R57, R57, R72 ;  /* 0x0000004839397220 */ /* 0x002fe40000400000 */
[----:B------:R-:W0:Y:S01]  /*3370*/  MUFU.EX2 R72, R74 ;  /* 0x0000004a00487308 */ /* 0x000e220000000800 */
[----:B------:R-:W-:-:S07]  /*3380*/  FFMA R73, R56, 1.925963033500011079e-08, R73 ;  /* 0x32a5706038497823 */ /* 0x000fce0000000049 */
        /* <DEDUP_REMOVED lines=113> */
[----:B------:R0:W1:Y:S01]  /*3aa0*/  MUFU.EX2 R72, R75 ;  /* 0x0000004b00487308 */ /* 0x0000620000000800 */
[----:B------:R-:W-:-:S04]  /*3ab0*/  FFMA R76, R41, 1.4426950216293334961, -R76 ;  /* 0x3fb8aa3b294c7823 */ /* 0x000fc8000000084c */
[----:B------:R-:W-:Y:S01]  /*3ac0*/  FFMA R73, R41, 1.925963033500011079e-08, R76 ;  /* 0x32a5706029497823 */ /* 0x000fe2000000004c */
[----:B------:R-:W-:Y:S01]  /*3ad0*/  SHF.L.U32 R41, R70, 0x17, RZ ;  /* 0x0000001746297819 */ /* 0x000fe200000006ff */
[----:B------:R-:W-:Y:S01]  /*3ae0*/  FFMA.RM R70, R77, R2, 12582913 ;  /* 0x4b4000014d467423 */ /* 0x000fe20000004002 */
[----:B0-----:R-:W-:-:S03]  /*3af0*/  FFMA.SAT R75, R37, R0, 0.5 ;  /* 0x3f000000254b7423 */ /* 0x001fc60000002000 */
[----:B------:R-:W0:Y:S01]  /*3b00*/  MUFU.EX2 R73, R73 ;  /* 0x0000004900497308 */ /* 0x000e220000000800 */
[----:B------:R-:W-:-:S04]  /*3b10*/  FADD R77, R70, -12583039 ;  /* 0xcb40007f464d7421 */ /* 0x000fc80000000000 */
[----:B------:R-:W-:Y:S01]  /*3b20*/  FFMA R77, R40, 1.4426950216293334961, -R77 ;  /* 0x3fb8aa3b284d7823 */ /* 0x000fe2000000084d */
[----:B-1----:R-:W-:Y:S01]  /*3b30*/  FMUL R41, R41, R72 ;  /* 0x0000004829297220 */ /* 0x002fe20000400000 */
[----:B------:R-:W-:Y:S02]  /*3b40*/  IMAD.SHL.U32 R72, R71, 0x800000, RZ ;  /* 0x0080000047487824 */ /* 0x000fe400078e00ff */
[----:B------:R-:W-:Y:S01]  /*3b50*/  FFMA.SAT R71, R38, R0, 0.5 ;  /* 0x3f00000026477423 */ /* 0x000fe20000002000 */
[----:B------:R-:W-:-:S03]  /*3b60*/  FFMA R77, R40, 1.925963033500011079e-08, R77 ;  /* 0x32a57060284d7823 */ /* 0x000fc6000000004d */
[----:B------:R-:W-:Y:S01]  /*3b70*/  FFMA.RM R71, R71, R2, 12582913 ;  /* 0x4b40000147477423 */ /* 0x000fe20000004002 */
[----:B0-----:R-:W-:-:S03]  /*3b80*/  FMUL R40, R72, R73 ;  /* 0x0000004948287220 */ /* 0x001fc60000400000 */
[----:B------:R-:W-:Y:S01]  /*3b90*/  FADD R73, R71, -12583039 ;  /* 0xcb40007f47497421 */ /* 0x000fe20000000000 */
[----:B------:R0:W1:Y:S03]  /*3ba0*/  MUFU.EX2 R72, R77 ;  /* 0x0000004d00487308 */ /* 0x0000660000000800 */
[----:B------:R-:W-:-:S04]  /*3bb0*/  FFMA R73, R38, 1.4426950216293334961, -R73 ;  /* 0x3fb8aa3b26497823 */ /* 0x000fc80000000849 */
[----:B------:R-:W-:Y:S01]  /*3bc0*/  FFMA R74, R38, 1.925963033500011079e-08, R73 ;  /* 0x32a57060264a7823 */ /* 0x000fe20000000049 */
[----:B------:R-:W-:Y:S01]  /*3bd0*/  SHF.L.U32 R73, R70, 0x17, RZ ;  /* 0x0000001746497819 */ /* 0x000fe200000006ff */
[----:B------:R-:W-:Y:S01]  /*3be0*/  FFMA.RM R70, R75, R2, 12582913 ;  /* 0x4b4000014b467423 */ /* 0x000fe20000004002 */
[-C--:B------:R-:W-:Y:S01]  /*3bf0*/  FFMA.SAT R75, R36, R0.reuse, 0.5 ;  /* 0x3f000000244b7423 */ /* 0x080fe20000002000 */
[----:B0-----:R-:W-:Y:S02]  /*3c00*/  FFMA.SAT R77, R35, R0, 0.5 ;  /* 0x3f000000234d7423 */ /* 0x001fe40000002000 */
[C---:B------:R-:W-:Y:S01]  /*3c10*/  FADD R76, R70.reuse, -12583039 ;  /* 0xcb40007f464c7421 */ /* 0x040fe20000000000 */
[----:B------:R-:W-:-:S03]  /*3c20*/  SHF.L.U32 R70, R70, 0x17, RZ ;  /* 0x0000001746467819 */ /* 0x000fc600000006ff */
[----:B------:R-:W-:Y:S01]  /*3c30*/  FFMA R76, R37, 1.4426950216293334961, -R76 ;  /* 0x3fb8aa3b254c7823 */ /* 0x000fe2000000084c */
[----:B-1----:R-:W-:Y:S02]  /*3c40*/  FMUL R38, R73, R72 ;  /* 0x0000004849267220 */ /* 0x002fe40000400000 */
[----:B------:R-:W0:Y:S01]  /*3c50*/  MUFU.EX2 R72, R74 ;  /* 0x0000004a00487308 */ /* 0x000e220000000800 */
[----:B------:R-:W-:Y:S01]  /*3c60*/  FFMA R73, R37, 1.925963033500011079e-08, R76 ;  /* 0x32a5706025497823 */ /* 0x000fe2000000004c */
[----:B------:R-:W-:Y:S01]  /*3c70*/  SHF.L.U32 R37, R71, 0x17, RZ ;  /* 0x0000001747257819 */ /* 0x000fe200000006ff */
[----:B------:R-:W-:-:S04]  /*3c80*/  FFMA.RM R71, R75, R2, 12582913 ;  /* 0x4b4000014b477423 */ /* 0x000fc80000004002 */
[----:B------:R-:W-:Y:S01]  /*3c90*/  FADD R75, R71, -12583039 ;  /* 0xcb40007f474b7421 */ /* 0x000fe20000000000 */
[----:B------:R-:W1:Y:S03]  /*3ca0*/  MUFU.EX2 R73, R73 ;  /* 0x0000004900497308 */ /* 0x000e660000000800 */
[----:B------:R-:W-:-:S04]  /*3cb0*/  FFMA R75, R36, 1.4426950216293334961, -R75 ;  /* 0x3fb8aa3b244b7823 */ /* 0x000fc8000000084b */
[----:B------:R-:W-:Y:S01]  /*3cc0*/  FFMA R75, R36, 1.925963033500011079e-08, R75 ;  /* 0x32a57060244b7823 */ /* 0x000fe2000000004b */
[----:B0-----:R-:W-:-:S03]  /*3cd0*/  FMUL R37, R37, R72 ;  /* 0x0000004825257220 */ /* 0x001fc60000400000 */
[----:B------:R0:W2:Y:S01]  /*3ce0*/  MUFU.EX2 R72, R75 ;  /* 0x0000004b00487308 */ /* 0x0000a20000000800 */
[----:B-1----:R-:W-:Y:S01]  /*3cf0*/  FMUL R36, R70, R73 ;  /* 0x0000004946247220 */ /* 0x002fe20000400000 */
[----:B------:R-:W-:Y:S01]  /*3d00*/  FFMA.RM R70, R77, R2, 12582913 ;  /* 0x4b4000014d467423 */ /* 0x000fe20000004002 */
[-C--:B------:R-:W-:Y:S01]  /*3d10*/  FFMA.SAT R73, R34, R0.reuse, 0.5 ;  /* 0x3f00000022497423 */ /* 0x080fe20000002000 */
[----:B------:R-:W-:Y:S02]  /*3d20*/  FFMA.SAT R77, R33, R0, 0.5 ;  /* 0x3f000000214d7423 */ /* 0x000fe40000002000 */
[C---:B------:R-:W-:Y:S01]  /*3d30*/  FADD R74, R70.reuse, -12583039 ;  /* 0xcb40007f464a7421 */ /* 0x040fe20000000000 */
[----:B0-----:R-:W-:Y:S01]  /*3d40*/  SHF.L.U32 R75, R70, 0x17, RZ ;  /* 0x00000017464b7819 */ /* 0x001fe200000006ff */
[----:B------:R-:W-:Y:S01]  /*3d50*/  FFMA.RM R70, R77, R2, 12582913 ;  /* 0x4b4000014d467423 */ /* 0x000fe20000004002 */
[----:B------:R-:W-:Y:S01]  /*3d60*/  FFMA.SAT R77, R29, R0, 0.5 ;  /* 0x3f0000001d4d7423 */ /* 0x000fe20000002000 */
[----:B------:R-:W-:-:S02]  /*3d70*/  FFMA R74, R35, 1.4426950216293334961, -R74 ;  /* 0x3fb8aa3b234a7823 */ /* 0x000fc4000000084a */
[----:B------:R-:W-:Y:S02]  /*3d80*/  FADD R76, R70, -12583039 ;  /* 0xcb40007f464c7421 */ /* 0x000fe40000000000 */
[----:B------:R-:W-:Y:S01]  /*3d90*/  FFMA R74, R35, 1.925963033500011079e-08, R74 ;  /* 0x32a57060234a7823 */ /* 0x000fe2000000004a */
[----:B------:R-:W-:Y:S01]  /*3da0*/  SHF.L.U32 R35, R71, 0x17, RZ ;  /* 0x0000001747237819 */ /* 0x000fe200000006ff */
[----:B------:R-:W-:Y:S01]  /*3db0*/  FFMA.RM R71, R73, R2, 12582913 ;  /* 0x4b40000149477423 */ /* 0x000fe20000004002 */
[----:B------:R-:W-:-:S03]  /*3dc0*/  FFMA R76, R33, 1.4426950216293334961, -R76 ;  /* 0x3fb8aa3b214c7823 */ /* 0x000fc6000000084c */
[----:B------:R-:W-:Y:S01]  /*3dd0*/  FADD R73, R71, -12583039 ;  /* 0xcb40007f47497421 */ /* 0x000fe20000000000 */
[----:B--2---:R-:W-:Y:S01]  /*3de0*/  FMUL R35, R35, R72 ;  /* 0x0000004823237220 */ /* 0x004fe20000400000 */
[----:B------:R-:W-:Y:S01]  /*3df0*/  FFMA R76, R33, 1.925963033500011079e-08, R76 ;  /* 0x32a57060214c7823 */ /* 0x000fe2000000004c */
[----:B------:R-:W0:Y:S01]  /*3e00*/  MUFU.EX2 R72, R74 ;  /* 0x0000004a00487308 */ /* 0x000e220000000800 */
[----:B------:R-:W-:-:S04]  /*3e10*/  FFMA R73, R34, 1.4426950216293334961, -R73 ;  /* 0x3fb8aa3b22497823 */ /* 0x000fc80000000849 */
[----:B------:R-:W-:-:S06]  /*3e20*/  FFMA R73, R34, 1.925963033500011079e-08, R73 ;  /* 0x32a5706022497823 */ /* 0x000fcc0000000049 */
[----:B------:R-:W1:Y:S01]  /*3e30*/  MUFU.EX2 R73, R73 ;  /* 0x0000004900497308 */ /* 0x000e620000000800 */
[----:B0-----:R-:W-:Y:S01]  /*3e40*/  FMUL R34, R75, R72 ;  /* 0x000000484b227220 */ /* 0x001fe20000400000 */
[----:B------:R-:W-:Y:S02]  /*3e50*/  IMAD.SHL.U32 R72, R71, 0x800000, RZ ;  /* 0x0080000047487824 */ /* 0x000fe400078e00ff */
[-C--:B------:R-:W-:Y:S01]  /*3e60*/  FFMA.SAT R71, R32, R0.reuse, 0.5 ;  /* 0x3f00000020477423 */ /* 0x080fe20000002000 */
[----:B------:R-:W-:-:S03]  /*3e70*/  FFMA.SAT R75, R31, R0, 0.5 ;  /* 0x3f0000001f4b7423 */ /* 0x000fc60000002000 */
[----:B------:R-:W-:Y:S01]  /*3e80*/  FFMA.RM R71, R71, R2, 12582913 ;  /* 0x4b40000147477423 */ /* 0x000fe20000004002 */
[----:B-1----:R-:W-:-:S03]  /*3e90*/  FMUL R33, R72, R73 ;  /* 0x0000004948217220 */ /* 0x002fc60000400000 */
[----:B------:R-:W-:Y:S01]  /*3ea0*/  FADD R73, R71, -12583039 ;  /* 0xcb40007f47497421 */ /* 0x000fe20000000000 */
[----:B------:R-:W0:Y:S03]  /*3eb0*/  MUFU.EX2 R72, R76 ;  /* 0x0000004c00487308 */ /* 0x000e260000000800 */
[----:B------:R-:W-:-:S04]  /*3ec0*/  FFMA R73, R32, 1.4426950216293334961, -R73 ;  /* 0x3fb8aa3b20497823 */ /* 0x000fc80000000849 */
[----:B------:R-:W-:Y:S01]  /*3ed0*/  FFMA R74, R32, 1.925963033500011079e-08, R73 ;  /* 0x32a57060204a7823 */ /* 0x000fe20000000049 */
[----:B------:R-:W-:Y:S01]  /*3ee0*/  SHF.L.U32 R73, R70, 0x17, RZ ;  /* 0x0000001746497819 */ /* 0x000fe200000006ff */
[----:B------:R-:W-:Y:S01]  /*3ef0*/  FFMA.RM R70, R75, R2, 12582913 ;  /* 0x4b4000014b467423 */ /* 0x000fe20000004002 */
[----:B------:R-:W-:-:S03]  /*3f00*/  FFMA.SAT R75, R30, R0, 0.5 ;  /* 0x3f0000001e4b7423 */ /* 0x000fc60000002000 */
[----:B0-----:R-:W-:Y:S01]  /*3f10*/  FMUL R32, R73, R72 ;  /* 0x0000004849207220 */ /* 0x001fe20000400000 */
[C---:B------:R-:W-:Y:S01]  /*3f20*/  FADD R73, R70.reuse, -12583039 ;  /* 0xcb40007f46497421 */ /* 0x040fe20000000000 */
[----:B------:R-:W0:Y:S01]  /*3f30*/  MUFU.EX2 R72, R74 ;  /* 0x0000004a00487308 */ /* 0x000e220000000800 */
[----:B------:R-:W-:Y:S02]  /*3f40*/  SHF.L.U32 R70, R70, 0x17, RZ ;  /* 0x0000001746467819 */ /* 0x000fe400000006ff */
[----:B------:R-:W-:-:S04]  /*3f50*/  FFMA R73, R31, 1.4426950216293334961, -R73 ;  /* 0x3fb8aa3b1f497823 */ /* 0x000fc80000000849 */
[----:B------:R-:W-:Y:S01]  /*3f60*/  FFMA R73, R31, 1.925963033500011079e-08, R73 ;  /* 0x32a570601f497823 */ /* 0x000fe20000000049 */
[----:B------:R-:W-:Y:S01]  /*3f70*/  SHF.L.U32 R31, R71, 0x17, RZ ;  /* 0x00000017471f7819 */ /* 0x000fe200000006ff */
[----:B------:R-:W-:-:S04]  /*3f80*/  FFMA.RM R71, R75, R2, 12582913 ;  /* 0x4b4000014b477423 */ /* 0x000fc80000004002 */
[----:B------:R-:W1:Y:S01]  /*3f90*/  MUFU.EX2 R73, R73 ;  /* 0x0000004900497308 */ /* 0x000e620000000800 */
[----:B------:R-:W-:Y:S01]  /*3fa0*/  FADD R75, R71, -12583039 ;  /* 0xcb40007f474b7421 */ /* 0x000fe20000000000 */
[----:B0-----:R-:W-:-:S03]  /*3fb0*/  FMUL R31, R31, R72 ;  /* 0x000000481f1f7220 */ /* 0x001fc60000400000 */
[----:B------:R-:W-:-:S04]  /*3fc0*/  FFMA R75, R30, 1.4426950216293334961, -R75 ;  /* 0x3fb8aa3b1e4b7823 */ /* 0x000fc8000000084b */
[----:B------:R-:W-:-:S04]  /*3fd0*/  FFMA R75, R30, 1.925963033500011079e-08, R75 ;  /* 0x32a570601e4b7823 */ /* 0x000fc8000000004b */
        /* <DEDUP_REMOVED lines=168> */
[----:B------:R-:W-:-:S04]  /*4a60*/  FFMA.SAT R71, R8, R0, 0.5 ;  /* 0x3f00000008477423 */ /* 0x000fc80000002000 */
[----:B------:R-:W-:Y:S01]  /*4a70*/  FFMA.RM R71, R71, R2, 12582913 ;  /* 0x4b40000147477423 */ /* 0x000fe20000004002 */
[----:B-1----:R-:W-:-:S03]  /*4a80*/  FMUL R9, R72, R73 ;  /* 0x0000004948097220 */ /* 0x002fc60000400000 */
[----:B------:R-:W-:Y:S01]  /*4a90*/  FADD R73, R71, -12583039 ;  /* 0xcb40007f47497421 */ /* 0x000fe20000000000 */
[----:B------:R0:W1:Y:S03]  /*4aa0*/  MUFU.EX2 R72, R76 ;  /* 0x0000004c00487308 */ /* 0x0000660000000800 */
[----:B------:R-:W-:-:S04]  /*4ab0*/  FFMA R73, R8, 1.4426950216293334961, -R73 ;  /* 0x3fb8aa3b08497823 */ /* 0x000fc80000000849 */
[----:B------:R-:W-:Y:S01]  /*4ac0*/  FFMA R75, R8, 1.925963033500011079e-08, R73 ;  /* 0x32a57060084b7823 */ /* 0x000fe20000000049 */
[----:B------:R-:W-:Y:S01]  /*4ad0*/  SHF.L.U32 R73, R70, 0x17, RZ ;  /* 0x0000001746497819 */ /* 0x000fe200000006ff */
[----:B------:R-:W-:Y:S01]  /*4ae0*/  FFMA.RM R70, R77, R2, 12582913 ;  /* 0x4b4000014d467423 */ /* 0x000fe20000004002 */
[----:B0-----:R-:W-:Y:S01]  /*4af0*/  SHF.L.U32 R76, R71, 0x17, RZ ;  /* 0x00000017474c7819 */ /* 0x001fe200000006ff */
[----:B------:R-:W-:-:S03]  /*4b00*/  FFMA.SAT R77, R3, R0, 0.5 ;  /* 0x3f000000034d7423 */ /* 0x000fc60000002000 */
[C---:B------:R-:W-:Y:S01]  /*4b10*/  SHF.L.U32 R71, R70.reuse, 0x17, RZ ;  /* 0x0000001746477819 */ /* 0x040fe200000006ff */
[----:B-1----:R-:W-:Y:S01]  /*4b20*/  FMUL R8, R73, R72 ;  /* 0x0000004849087220 */ /* 0x002fe20000400000 */
[----:B------:R-:W-:Y:S01]  /*4b30*/  FADD R72, R70, -12583039 ;  /* 0xcb40007f46487421 */ /* 0x000fe20000000000 */
[----:B------:R-:W0:Y:S03]  /*4b40*/  MUFU.EX2 R73, R75 ;  /* 0x0000004b00497308 */ /* 0x000e260000000800 */
[----:B------:R-:W-:-:S04]  /*4b50*/  FFMA R72, R7, 1.4426950216293334961, -R72 ;  /* 0x3fb8aa3b07487823 */ /* 0x000fc80000000848 */
[----:B------:R-:W-:Y:S01]  /*4b60*/  FFMA R74, R7, 1.925963033500011079e-08, R72 ;  /* 0x32a57060074a7823 */ /* 0x000fe20000000048 */
[----:B------:R-:W-:-:S04]  /*4b70*/  FFMA.SAT R7, R6, R0, 0.5 ;  /* 0x3f00000006077423 */ /* 0x000fc80000002000 */
[----:B------:R-:W-:Y:S01]  /*4b80*/  FFMA.RM R72, R7, R2, 12582913 ;  /* 0x4b40000107487423 */ /* 0x000fe20000004002 */
[----:B------:R-:W1:Y:S01]  /*4b90*/  MUFU.EX2 R74, R74 ;  /* 0x0000004a004a7308 */ /* 0x000e620000000800 */
[----:B0-----:R-:W-:Y:S02]  /*4ba0*/  FMUL R7, R76, R73 ;  /* 0x000000494c077220 */ /* 0x001fe40000400000 */
[----:B------:R-:W-:-:S04]  /*4bb0*/  FADD R73, R72, -12583039 ;  /* 0xcb40007f48497421 */ /* 0x000fc80000000000 */
[----:B------:R-:W-:-:S04]  /*4bc0*/  FFMA R73, R6, 1.4426950216293334961, -R73 ;  /* 0x3fb8aa3b06497823 */ /* 0x000fc80000000849 */
[----:B------:R-:W-:Y:S01]  /*4bd0*/  FFMA R75, R6, 1.925963033500011079e-08, R73 ;  /* 0x32a57060064b7823 */ /* 0x000fe20000000049 */
[----:B-1----:R-:W-:Y:S01]  /*4be0*/  FMUL R6, R71, R74 ;  /* 0x0000004a47067220 */ /* 0x002fe20000400000 */
[----:B------:R-:W-:Y:S02]  /*4bf0*/  FFMA.SAT R71, R5, R0, 0.5 ;  /* 0x3f00000005477423 */ /* 0x000fe40000002000 */
[----:B------:R0:W1:Y:S02]  /*4c00*/  MUFU.EX2 R74, R75 ;  /* 0x0000004b004a7308 */ /* 0x0000640000000800 */
[----:B------:R-:W-:-:S04]  /*4c10*/  FFMA.RM R71, R71, R2, 12582913 ;  /* 0x4b40000147477423 */ /* 0x000fc80000004002 */
[C---:B------:R-:W-:Y:S01]  /*4c20*/  FADD R70, R71.reuse, -12583039 ;  /* 0xcb40007f47467421 */ /* 0x040fe20000000000 */
[----:B------:R-:W-:Y:S01]  /*4c30*/  SHF.L.U32 R71, R71, 0x17, RZ ;  /* 0x0000001747477819 */ /* 0x000fe200000006ff */
[----:B0-----:R-:W-:Y:S02]  /*4c40*/  FFMA.SAT R75, R67, R0, 0.5 ;  /* 0x3f000000434b7423 */ /* 0x001fe40000002000 */
[----:B------:R-:W-:-:S04]  /*4c50*/  FFMA R70, R5, 1.4426950216293334961, -R70 ;  /* 0x3fb8aa3b05467823 */ /* 0x000fc80000000846 */
[----:B------:R-:W-:Y:S01]  /*4c60*/  FFMA R73, R5, 1.925963033500011079e-08, R70 ;  /* 0x32a5706005497823 */ /* 0x000fe20000000046 */
[----:B------:R-:W-:Y:S01]  /*4c70*/  FFMA.RM R70, R77, R2, 12582913 ;  /* 0x4b4000014d467423 */ /* 0x000fe20000004002 */
[----:B------:R-:W-:-:S03]  /*4c80*/  SHF.L.U32 R5, R72, 0x17, RZ ;  /* 0x0000001748057819 */ /* 0x000fc600000006ff */
[C---:B------:R-:W-:Y:S01]  /*4c90*/  FADD R72, R70.reuse, -12583039 ;  /* 0xcb40007f46487421 */ /* 0x040fe20000000000 */
[----:B------:R-:W-:Y:S02]  /*4ca0*/  IMAD.SHL.U32 R76, R70, 0x800000, RZ ;  /* 0x00800000464c7824 */ /* 0x000fe400078e00ff */
[----:B-1----:R-:W-:Y:S01]  /*4cb0*/  FMUL R5, R5, R74 ;  /* 0x0000004a05057220 */ /* 0x002fe20000400000 */
[----:B------:R-:W-:-:S04]  /*4cc0*/  FFMA R72, R3, 1.4426950216293334961, -R72 ;  /* 0x3fb8aa3b03487823 */ /* 0x000fc80000000848 */
[----:B------:R-:W-:Y:S01]  /*4cd0*/  FFMA R74, R3, 1.925963033500011079e-08, R72 ;  /* 0x32a57060034a7823 */ /* 0x000fe20000000048 */
[----:B------:R-:W-:Y:S01]  /*4ce0*/  FFMA.SAT R3, R4, R0, 0.5 ;  /* 0x3f00000004037423 */ /* 0x000fe20000002000 */
[----:B------:R-:W-:-:S03]  /*4cf0*/  FFMA.RM R0, R75, R2, 12582913 ;  /* 0x4b4000014b007423 */ /* 0x000fc60000004002 */
[----:B------:R-:W-:Y:S01]  /*4d00*/  FFMA.RM R72, R3, R2, 12582913 ;  /* 0x4b40000103487423 */ /* 0x000fe20000004002 */
[C---:B------:R-:W-:Y:S01]  /*4d10*/  FADD R2, R0.reuse, -12583039 ;  /* 0xcb40007f00027421 */ /* 0x040fe20000000000 */
[----:B------:R-:W-:Y:S02]  /*4d20*/  SHF.L.U32 R0, R0, 0x17, RZ ;  /* 0x0000001700007819 */ /* 0x000fe400000006ff */
[----:B------:R-:W-:Y:S01]  /*4d30*/  FADD R3, R72, -12583039 ;  /* 0xcb40007f48037421 */ /* 0x000fe20000000000 */
[----:B------:R-:W-:-:S03]  /*4d40*/  FFMA R2, R67, 1.4426950216293334961, -R2 ;  /* 0x3fb8aa3b43027823 */ /* 0x000fc60000000802 */
[----:B------:R-:W-:Y:S01]  /*4d50*/  FFMA R3, R4, 1.4426950216293334961, -R3 ;  /* 0x3fb8aa3b04037823 */ /* 0x000fe20000000803 */
[----:B------:R-:W-:-:S03]  /*4d60*/  FFMA R67, R67, 1.925963033500011079e-08, R2 ;  /* 0x32a5706043437823 */ /* 0x000fc60000000002 */
[----:B------:R-:W-:Y:S01]  /*4d70*/  FFMA R75, R4, 1.925963033500011079e-08, R3 ;  /* 0x32a57060044b7823 */ /* 0x000fe20000000003 */
[----:B------:R-:W-:Y:S01]  /*4d80*/  FADD R3, RZ, R68 ;  /* 0x00000044ff037221 */ /* 0x000fe20000000000 */
[----:B------:R0:W1:Y:S03]  /*4d90*/  MUFU.EX2 R4, R73 ;  /* 0x0000004900047308 */ /* 0x0000660000000800 */
[----:B------:R-:W-:-:S04]  /*4da0*/  FADD R2, R3, R64 ;  /* 0x0000004003027221 */ /* 0x000fc80000000000 */
[----:B------:R-:W-:Y:S01]  /*4db0*/  FADD R3, R2, R63 ;  /* 0x0000003f02037221 */ /* 0x000fe20000000000 */
[----:B------:R-:W2:Y:S01]  /*4dc0*/  MUFU.EX2 R67, R67 ;  /* 0x0000004300437308 */ /* 0x000ea20000000800 */
[----:B0-----:R-:W-:Y:S02]  /*4dd0*/  SHF.L.U32 R73, R72, 0x17, RZ ;  /* 0x0000001748497819 */ /* 0x001fe400000006ff */
[----:B------:R-:W-:-:S04]  /*4de0*/  FADD R2, R3, R62 ;  /* 0x0000003e03027221 */ /* 0x000fc80000000000 */
[----:B------:R-:W-:Y:S01]  /*4df0*/  FADD R3, R2, R61 ;  /* 0x0000003d02037221 */ /* 0x000fe20000000000 */
[----:B-1----:R-:W-:-:S03]  /*4e00*/  FMUL R4, R71, R4 ;  /* 0x0000000447047220 */ /* 0x002fc60000400000 */
[----:B------:R-:W-:-:S04]  /*4e10*/  FADD R2, R3, R60 ;  /* 0x0000003c03027221 */ /* 0x000fc80000000000 */
[----:B------:R-:W-:Y:S01]  /*4e20*/  FADD R3, R2, R59 ;  /* 0x0000003b02037221 */ /* 0x000fe20000000000 */
[----:B--2---:R-:W-:-:S03]  /*4e30*/  FMUL R0, R0, R67 ;  /* 0x0000004300007220 */ /* 0x004fc60000400000 */
        /* <DEDUP_REMOVED lines=46> */
[----:B------:R0:W1:Y:S02]  /*5120*/  MUFU.EX2 R3, R74 ;  /* 0x0000004a00037308 */ /* 0x0000640000000800 */
[----:B------:R-:W-:-:S04]  /*5130*/  FADD R77, R2, R11 ;  /* 0x0000000b024d7221 */ /* 0x000fc80000000000 */
[----:B------:R-:W-:Y:S01]  /*5140*/  FADD R2, R77, R10 ;  /* 0x0000000a4d027221 */ /* 0x000fe20000000000 */
[----:B0-----:R-:W0:Y:S03]  /*5150*/  LDC R74, c[0x0][0x364] ;  /* 0x0000d900ff4a7b82 */ /* 0x001e260000000800 */
[----:B------:R-:W-:Y:S02]  /*5160*/  FADD R71, R2, R9 ;  /* 0x0000000902477221 */ /* 0x000fe40000000000 */
[----:B------:R-:W2:Y:S02]  /*5170*/  MUFU.EX2 R2, R75 ;  /* 0x0000004b00027308 */ /* 0x000ea40000000800 */
[----:B------:R-:W-:Y:S01]  /*5180*/  FADD R70, R71, R8 ;  /* 0x0000000847467221 */ /* 0x000fe20000000000 */
[----:B-1----:R-:W-:-:S03]  /*5190*/  FMUL R3, R76, R3 ;  /* 0x000000034c037220 */ /* 0x002fc60000400000 */
[----:B------:R-:W-:-:S04]  /*51a0*/  FADD R71, R70, R7 ;  /* 0x0000000746477221 */ /* 0x000fc80000000000 */
[----:B------:R-:W-:-:S04]  /*51b0*/  FADD R70, R71, R6 ;  /* 0x0000000647467221 */ /* 0x000fc80000000000 */
[----:B------:R-:W-:Y:S01]  /*51c0*/  FADD R71, R70, R5 ;  /* 0x0000000546477221 */ /* 0x000fe20000000000 */
[----:B--2---:R-:W-:-:S03]  /*51d0*/  FMUL R2, R73, R2 ;  /* 0x0000000249027220 */ /* 0x004fc60000400000 */
[----:B------:R-:W-:Y:S01]  /*51e0*/  FADD R70, R71, R4 ;  /* 0x0000000447467221 */ /* 0x000fe20000000000 */
[----:B0-----:R-:W-:-:S03]  /*51f0*/  IMAD R65, R74, UR4, R65 ;  /* 0x000000044a417c24 */ /* 0x001fc6000f8e0241 */
[----:B------:R-:W-:-:S04]  /*5200*/  FADD R71, R70, R3 ;  /* 0x0000000346477221 */ /* 0x000fc80000000000 */
[----:B------:R-:W-:Y:S01]  /*5210*/  FADD R71, R71, R2 ;  /* 0x0000000247477221 */ /* 0x000fe20000000000 */
[----:B------:R-:W-:-:S03]  /*5220*/  ISETP.GE.AND P0, PT, R65, UR5, PT ;  /* 0x0000000541007c0c */ /* 0x000fc6000bf06270 */
        /* <DEDUP_REMOVED lines=27> */
[----:B0-----:R-:W-:Y:S05]  /*53e0*/  CALL.REL.NOINC `($__internal_3_$__cuda_sm3x_div_rn_noftz_f32_slowpath) ;  /* 0x0000005c00047944 */ /* 0x001fea0003c00000 */
.L_x_6379:
[----:B------:R-:W-:Y:S05]  /*53f0*/  BSYNC.RECONVERGENT B3 ;  /* 0x0000000000037941 */ /* 0x000fea0003800200 */
.L_x_6378:
[----:B------:R-:W1:Y:S01]  /*5400*/  S2R R74, SR_TID.X ;  /* 0x00000000004a7919 */ /* 0x000e620000002100 */
[----:B0-----:R0:W2:Y:S01]  /*5410*/  F2F.BF16.F32 R73, R39 ;  /* 0x0000002700497304 */ /* 0x0010a20000202000 */
[----:B------:R-:W-:Y:S01]  /*5420*/  BSSY.RECONVERGENT B3, `(.L_x_6380) ;  /* 0x0000014000037945 */ /* 0x000fe20003800200 */
[----:B------:R-:W-:Y:S02]  /*5430*/  PRMT R72, RZ, 0x7610, R72 ;  /* 0x00007610ff487816 */ /* 0x000fe40000000048 */
[----:B-1----:R-:W-:-:S04]  /*5440*/  SHF.L.U32 R74, R74, 0x2, RZ ;  /* 0x000000024a4a7819 */ /* 0x002fc800000006ff */
[----:B------:R-:W-:-:S13]  /*5450*/  ISETP.GE.U32.AND P0, PT, R74, R66, PT ;  /* 0x000000424a00720c */ /* 0x000fda0003f06070 */
[----:B0-2---:R-:W-:Y:S05]  /*5460*/  @P0 BRA `(.L_x_6381) ;  /* 0x00000000003c0947 */ /* 0x005fea0003800000 */
        /* <DEDUP_REMOVED lines=11> */
[----:B------:R-:W-:Y:S05]  /*5520*/  CALL.REL.NOINC `($__internal_3_$__cuda_sm3x_div_rn_noftz_f32_slowpath) ;  /* 0x0000005800b47944 */ /* 0x000fea0003c00000 */
.L_x_6383:
[----:B------:R-:W-:Y:S05]  /*5530*/  BSYNC.RECONVERGENT B4 ;  /* 0x0000000000047941 */ /* 0x000fea0003800200 */
.L_x_6382:
[----:B------:R-:W-:-:S04]  /*5540*/  F2FP.BF16.F32.PACK_AB R39, RZ, R39 ;  /* 0x00000027ff27723e */ /* 0x000fc800000010ff */
[----:B------:R-:W-:-:S07]  /*5550*/  PRMT R72, R39, 0x7610, R72 ;  /* 0x0000761027487816 */ /* 0x000fce0000000048 */
.L_x_6381:
[----:B------:R-:W-:Y:S05]  /*5560*/  BSYNC.RECONVERGENT B3 ;  /* 0x0000000000037941 */ /* 0x000fea0003800200 */
.L_x_6380:
[----:B------:R-:W-:Y:S01]  /*5570*/  VIADD R39, R74, 0x2 ;  /* 0x000000024a277836 */ /* 0x000fe20000000000 */
[----:B------:R-:W-:Y:S01]  /*5580*/  BSSY.RECONVERGENT B3, `(.L_x_6384) ;  /* 0x0000013000037945 */ /* 0x000fe20003800200 */
[----:B------:R-:W-:-:S03]  /*5590*/  PRMT R64, RZ, 0x7610, R64 ;  /* 0x00007610ff407816 */ /* 0x000fc60000000040 */
        /* <DEDUP_REMOVED lines=14> */
.L_x_6387:
[----:B------:R-:W-:Y:S05]  /*5680*/  BSYNC.RECONVERGENT B4 ;  /* 0x0000000000047941 */ /* 0x000fea0003800200 */
.L_x_6386:
[----:B------:R-:W-:-:S04]  /*5690*/  F2FP.BF16.F32.PACK_AB R39, RZ, R39 ;  /* 0x00000027ff27723e */ /* 0x000fc800000010ff */
[----:B------:R-:W-:-:S07]  /*56a0*/  PRMT R64, R39, 0x7610, R64 ;  /* 0x0000761027407816 */ /* 0x000fce0000000040 */
.L_x_6385:
[----:B------:R-:W-:Y:S05]  /*56b0*/  BSYNC.RECONVERGENT B3 ;  /* 0x0000000000037941 */ /* 0x000fea0003800200 */
.L_x_6384:
[----:B------:R-:W-:Y:S01]  /*56c0*/  IADD3 R39, PT, PT, R74, 0x3, RZ ;  /* 0x000000034a277810 */ /* 0x000fe20007ffe0ff */
[----:B------:R-:W-:Y:S03]  /*56d0*/  BSSY.RECONVERGENT B3, `(.L_x_6388) ;  /* 0x0000012000037945 */ /* 0x000fe60003800200 */
        /* <DEDUP_REMOVED lines=15> */
.L_x_6391:
[----:B------:R-:W-:Y:S05]  /*57d0*/  BSYNC.RECONVERGENT B4 ;  /* 0x0000000000047941 */ /* 0x000fea0003800200 */
.L_x_6390:
[----:B------:R-:W-:-:S07]  /*57e0*/  F2FP.BF16.F32.PACK_AB R39, RZ, R39 ;  /* 0x00000027ff27723e */ /* 0x000fce00000010ff */
.L_x_6389:
[----:B------:R-:W-:Y:S05]  /*57f0*/  BSYNC.RECONVERGENT B3 ;  /* 0x0000000000037941 */ /* 0x000fea0003800200 */
.L_x_6388:
[----:B------:R-:W-:Y:S02]  /*5800*/  LOP3.LUT R62, R72, 0xffff, RZ, 0xc0, !PT ;  /* 0x0000ffff483e7812 */ /* 0x000fe400078ec0ff */
[----:B------:R-:W-:-:S03]  /*5810*/  PRMT R39, R64, 0x5410, R39 ;  /* 0x0000541040277816 */ /* 0x000fc60000000027 */
[----:B------:R-:W-:-:S05]  /*5820*/  IMAD.WIDE.U32 R62, R62, 0x10000, RZ ;  /* 0x000100003e3e7825 */ /* 0x000fca00078e00ff */
[----:B------:R-:W-:Y:S02]  /*5830*/  LOP3.LUT R69, R39, R63, RZ, 0xfc, !PT ;  /* 0x0000003f27457212 */ /* 0x000fe400078efcff */
[----:B------:R-:W-:Y:S01]  /*5840*/  LOP3.LUT R68, R62, R73, RZ, 0xfc, !PT ;  /* 0x000000493e447212 */ /* 0x000fe200078efcff */
[----:B------:R-:W-:Y:S06]  /*5850*/  BRA `(.L_x_6392) ;  /* 0x00000000000c7947 */ /* 0x000fec0003800000 */
.L_x_6377:
[----:B------:R-:W-:-:S13]  /*5860*/  ISETP.GE.AND P0, PT, R69, R39, PT ;  /* 0x000000274500720c */ /* 0x000fda0003f06270 */
[----:B------:R-:W-:Y:S05]  /*5870*/  @P0 EXIT ;  /* 0x000000000000094d */ /* 0x000fea0003800000 */
[----:B------:R-:W-:-:S07]  /*5880*/  CS2R R68, SRZ ;  /* 0x0000000000447805 */ /* 0x000fce000001ff00 */
.L_x_6392:
[----:B------:R-:W-:Y:S05]  /*5890*/  BSYNC.RECONVERGENT B2 ;  /* 0x0000000000027941 */ /* 0x000fea0003800200 */
.L_x_6376:
[----:B------:R-:W1:Y:S01]  /*58a0*/  S2R R62, SR_TID.Y ;  /* 0x00000000003e7919 */ /* 0x000e620000002200 */
[----:B------:R-:W1:Y:S01]  /*58b0*/  S2UR UR4, SR_CTAID.X ;  /* 0x00000000000479c3 */ /* 0x000e620000002500 */
[----:B------:R-:W2:Y:S01]  /*58c0*/  LDCU UR5, c[0x0][0x39c] ;  /* 0x00007380ff0577ac */ /* 0x000ea20008000800 */
[----:B------:R-:W-:Y:S01]  /*58d0*/  BSSY.RECONVERGENT B2, `(.L_x_6393) ;  /* 0x0000062000027945 */ /* 0x000fe20003800200 */
[----:B------:R-:W3:Y:S05]  /*58e0*/  S2R R63, SR_TID.X ;  /* 0x00000000003f7919 */ /* 0x000eea0000002100 */
[----:B------:R-:W1:Y:S08]  /*58f0*/  LDC R39, c[0x0][0x364] ;  /* 0x0000d900ff277b82 */ /* 0x000e700000000800 */
[----:B0-----:R-:W0:Y:S01]  /*5900*/  LDC.64 R72, c[0x0][0x380] ;  /* 0x0000e000ff487b82 */ /* 0x001e220000000a00 */
[----:B-1----:R-:W-:Y:S01]  /*5910*/  IMAD R39, R39, UR4, R62 ;  /* 0x0000000427277c24 */ /* 0x002fe2000f8e023e */
[----:B---3--:R-:W-:-:S05]  /*5920*/  SHF.L.U32 R62, R63, 0x2, RZ ;  /* 0x000000023f3e7819 */ /* 0x008fca00000006ff */
[----:B--2---:R-:W-:-:S04]  /*5930*/  IMAD R39, R39, UR5, R62 ;  /* 0x0000000527277c24 */ /* 0x004fc8000f8e023e */
[----:B0-----:R-:W-:Y:S01]  /*5940*/  IMAD.WIDE R72, R39, 0x2, R72 ;  /* 0x0000000227487825 */ /* 0x001fe200078e0248 */
[----:B------:R-:W-:-:S04]  /*5950*/  IADD3 R39, PT, PT, R62, 0x80, RZ ;  /* 0x000000803e277810 */ /* 0x000fc80007ffe0ff */
[----:B------:R0:W-:Y:S01]  /*5960*/  STG.E.64 desc[UR6][R72.64], R68 ;  /* 0x0000004448007986 */ /* 0x0001e2000c101b06 */
[----:B------:R-:W-:-:S13]  /*5970*/  ISETP.GT.AND P0, PT, R39, R66, PT ;  /* 0x000000422700720c */ /* 0x000fda0003f04270 */
        /* <DEDUP_REMOVED lines=12> */
[----:B------:R-:W-:Y:S05]  /*5a40*/  CALL.REL.NOINC `($__internal_3_$__cuda_sm3x_div_rn_noftz_f32_slowpath) ;  /* 0x00000054006c7944 */ /* 0x000fea0003c00000 */
.L_x_6396:
[----:B------:R-:W-:Y:S05]  /*5a50*/  BSYNC.RECONVERGENT B3 ;  /* 0x0000000000037941 */ /* 0x000fea0003800200 */
.L_x_6395:
        /* <DEDUP_REMOVED lines=18> */
.L_x_6400:
[----:B------:R-:W-:Y:S05]  /*5b80*/  BSYNC.RECONVERGENT B4 ;  /* 0x0000000000047941 */ /* 0x000fea0003800200 */
.L_x_6399:
[----:B------:R-:W-:-:S04]  /*5b90*/  F2FP.BF16.F32.PACK_AB R39, RZ, R39 ;  /* 0x00000027ff27723e */ /* 0x000fc800000010ff */
[----:B------:R-:W-:-:S07]  /*5ba0*/  PRMT R63, R39, 0x7610, R63 ;  /* 0x00007610273f7816 */ /* 0x000fce000000003f */
.L_x_6398:
[----:B------:R-:W-:Y:S05]  /*5bb0*/  BSYNC.RECONVERGENT B3 ;  /* 0x0000000000037941 */ /* 0x000fea0003800200 */
.L_x_6397:
        /* <DEDUP_REMOVED lines=17> */
.L_x_6404:
[----:B------:R-:W-:Y:S05]  /*5cd0*/  BSYNC.RECONVERGENT B4 ;  /* 0x0000000000047941 */ /* 0x000fea0003800200 */
.L_x_6403:
[----:B------:R-:W-:-:S04]  /*5ce0*/  F2FP.BF16.F32.PACK_AB R39, RZ, R39 ;  /* 0x00000027ff27723e */ /* 0x000fc800000010ff */
[----:B------:R-:W-:-:S07]  /*5cf0*/  PRMT R60, R39, 0x7610, R60 ;  /* 0x00007610273c7816 */ /* 0x000fce000000003c */
.L_x_6402:
[----:B------:R-:W-:Y:S05]  /*5d00*/  BSYNC.RECONVERGENT B3 ;  /* 0x0000000000037941 */ /* 0x000fea0003800200 */
.L_x_6401:
        /* <DEDUP_REMOVED lines=17> */
.L_x_6408:
[----:B------:R-:W-:Y:S05]  /*5e20*/  BSYNC.RECONVERGENT B4 ;  /* 0x0000000000047941 */ /* 0x000fea0003800200 */
.L_x_6407:
[----:B------:R-:W-:-:S07]  /*5e30*/  F2FP.BF16.F32.PACK_AB R39, RZ, R39 ;  /* 0x00000027ff27723e */ /* 0x000fce00000010ff */
.L_x_6406:
[----:B------:R-:W-:Y:S05]  /*5e40*/  BSYNC.RECONVERGENT B3 ;  /* 0x0000000000037941 */ /* 0x000fea0003800200 */
.L_x_6405:
[----:B------:R-:W-:Y:S02]  /*5e50*/  LOP3.LUT R58, R63, 0xffff, RZ, 0xc0, !PT ;  /* 0x0000ffff3f3a7812 */ /* 0x000fe400078ec0ff */
[----:B------:R-:W-:-:S03]  /*5e60*/  PRMT R39, R60, 0x5410, R39 ;  /* 0x000054103c277816 */ /* 0x000fc60000000027 */
[----:B------:R-:W-:-:S05]  /*5e70*/  IMAD.WIDE.U32 R58, R58, 0x10000, RZ ;  /* 0x000100003a3a7825 */ /* 0x000fca00078e00ff */
[----:B------:R-:W-:Y:S02]  /*5e80*/  LOP3.LUT R59, R39, R59, RZ, 0xfc, !PT ;  /* 0x0000003b273b7212 */ /* 0x000fe400078efcff */
[----:B------:R-:W-:-:S05]  /*5e90*/  LOP3.LUT R58, R58, R61, RZ, 0xfc, !PT ;  /* 0x0000003d3a3a7212 */ /* 0x000fca00078efcff */
[----:B------:R1:W-:Y:S01]  /*5ea0*/  STG.E.64 desc[UR6][R72.64+0x100], R58 ;  /* 0x0001003a48007986 */ /* 0x0003e2000c101b06 */
[----:B------:R-:W-:Y:S05]  /*5eb0*/  BRA `(.L_x_6409) ;  /* 0x00000000000c7947 */ /* 0x000fea0003800000 */
.L_x_6394:
[----:B------:R-:W-:-:S13]  /*5ec0*/  ISETP.GE.AND P0, PT, R39, UR5, PT ;  /* 0x0000000527007c0c */ /* 0x000fda000bf06270 */
[----:B------:R-:W-:Y:S05]  /*5ed0*/  @P0 EXIT ;  /* 0x000000000000094d */ /* 0x000fea0003800000 */
[----:B------:R0:W-:Y:S02]  /*5ee0*/  STG.E.64 desc[UR6][R72.64+0x100], RZ ;  /* 0x000100ff48007986 */ /* 0x0001e4000c101b06 */
.L_x_6409:
[----:B------:R-:W-:Y:S05]  /*5ef0*/  BSYNC.RECONVERGENT B2 ;  /* 0x0000000000027941 */ /* 0x000fea0003800200 */
.L_x_6393:
[----:B------:R-:W-:Y:S01]  /*5f00*/  IADD3 R39, PT, PT, R62, 0x100, RZ ;  /* 0x000001003e277810 */ /* 0x000fe20007ffe0ff */
[----:B------:R-:W-:Y:S03]  /*5f10*/  BSSY.RECONVERGENT B2, `(.L_x_6410) ;  /* 0x000005a000027945 */ /* 0x000fe60003800200 */
[----:B------:R-:W-:-:S13]  /*5f20*/  ISETP.GT.AND P0, PT, R39, R66, PT ;  /* 0x000000422700720c */ /* 0x000fda0003f04270 */
[----:B------:R-:W-:Y:S05]  /*5f30*/  @P0 BRA `(.L_x_6411) ;  /* 0x00000004004c0947 */ /* 0x000fea0003800000 */
[----:B-1----:R-:W1:Y:S01]  /*5f40*/  MUFU.RCP R58, R67 ;  /* 0x00000043003a7308 */ /* 0x002e620000001000 */
        /* <DEDUP_REMOVED lines=11> */
.L_x_6413:
[----:B------:R-:W-:Y:S05]  /*6000*/  BSYNC.RECONVERGENT B3 ;  /* 0x0000000000037941 */ /* 0x000fea0003800200 */
.L_x_6412:
[----:B------:R-:W-:Y:S01]  /*6010*/  IADD3 R59, PT, PT, R62, 0x101, RZ ;  /* 0x000001013e3b7810 */ /* 0x000fe20007ffe0ff */
[----:B------:R1:W2:Y:S01]  /*6020*/  F2F.BF16.F32 R57, R39 ;  /* 0x0000002700397304 */ /* 0x0002a20000202000 */
[----:B------:R-:W-:Y:S01]  /*6030*/  BSSY.RECONVERGENT B3, `(.L_x_6414) ;  /* 0x0000013000037945 */ /* 0x000fe20003800200 */
[----:B------:R-:W-:Y:S02]  /*6040*/  PRMT R58, RZ, 0x7610, R58 ;  /* 0x00007610ff3a7816 */ /* 0x000fe4000000003a */
[----:B------:R-:W-:-:S13]  /*6050*/  ISETP.GT.U32.AND P0, PT, R59, R66, PT ;  /* 0x000000423b00720c */ /* 0x000fda0003f04070 */
[----:B-12---:R-:W-:Y:S05]  /*6060*/  @P0 BRA `(.L_x_6415) ;  /* 0x00000000003c0947 */ /* 0x006fea0003800000 */
        /* <DEDUP_REMOVED lines=12> */
.L_x_6417:
[----:B------:R-:W-:Y:S05]  /*6130*/  BSYNC.RECONVERGENT B4 ;  /* 0x0000000000047941 */ /* 0x000fea0003800200 */
.L_x_6416:
[----:B------:R-:W-:-:S04]  /*6140*/  F2FP.BF16.F32.PACK_AB R39, RZ, R39 ;  /* 0x00000027ff27723e */ /* 0x000fc800000010ff */
[----:B------:R-:W-:-:S07]  /*6150*/  PRMT R58, R39, 0x7610, R58 ;  /* 0x00007610273a7816 */ /* 0x000fce000000003a */
.L_x_6415:
[----:B------:R-:W-:Y:S05]  /*6160*/  BSYNC.RECONVERGENT B3 ;  /* 0x0000000000037941 */ /* 0x000fea0003800200 */
.L_x_6414:
[----:B------:R-:W-:Y:S01]  /*6170*/  IADD3 R39, PT, PT, R62, 0x102, RZ ;  /* 0x000001023e277810 */ /* 0x000fe20007ffe0ff */
[----:B------:R-:W-:Y:S01]  /*6180*/  BSSY.RECONVERGENT B3, `(.L_x_6418) ;  /* 0x0000013000037945 */ /* 0x000fe20003800200 */
[----:B------:R-:W-:Y:S02]  /*6190*/  PRMT R56, RZ, 0x7610, R56 ;  /* 0x00007610ff387816 */ /* 0x000fe40000000038 */
        /* <DEDUP_REMOVED lines=11> */
[----:B------:R-:W-:Y:S01]  /*6250*/  IMAD.MOV.U32 R39, RZ, RZ, R55 ;  /* 0x000000ffff277224 */ /* 0x000fe200078e0037 */
[----:B------:R-:W-:-:S07]  /*6260*/  MOV R75, 0x6280 ;  /* 0x00006280004b7802 */ /* 0x000fce0000000f00 */
[----:B0-----:R-:W-:Y:S05]  /*6270*/  CALL.REL.NOINC `($__internal_3_$__cuda_sm3x_div_rn_noftz_f32_slowpath) ;  /* 0x0000004c00607944 */ /* 0x001fea0003c00000 */
.L_x_6421:
[----:B------:R-:W-:Y:S05]  /*6280*/  BSYNC.RECONVERGENT B4 ;  /* 0x0000000000047941 */ /* 0x000fea0003800200 */
.L_x_6420:
[----:B------:R-:W-:-:S04]  /*6290*/  F2FP.BF16.F32.PACK_AB R39, RZ, R39 ;  /* 0x00000027ff27723e */ /* 0x000fc800000010ff */
[----:B------:R-:W-:-:S07]  /*62a0*/  PRMT R56, R39, 0x7610, R56 ;  /* 0x0000761027387816 */ /* 0x000fce0000000038 */
.L_x_6419:
[----:B------:R-:W-:Y:S05]  /*62b0*/  BSYNC.RECONVERGENT B3 ;  /* 0x0000000000037941 */ /* 0x000fea0003800200 */
.L_x_6418:
[----:B------:R-:W-:Y:S01]  /*62c0*/  IADD3 R39, PT, PT, R62, 0x103, RZ ;  /* 0x000001033e277810 */ /* 0x000fe20007ffe0ff */
[----:B------:R-:W-:Y:S03]  /*62d0*/  BSSY.RECONVERGENT B3, `(.L_x_6422) ;  /* 0x0000012000037945 */ /* 0x000fe60003800200 */
        /* <DEDUP_REMOVED lines=15> */
.L_x_6425:
[----:B------:R-:W-:Y:S05]  /*63d0*/  BSYNC.RECONVERGENT B4 ;  /* 0x0000000000047941 */ /* 0x000fea0003800200 */
.L_x_6424:
[----:B------:R-:W-:-:S07]  /*63e0*/  F2FP.BF16.F32.PACK_AB R39, RZ, R39 ;  /* 0x00000027ff27723e */ /* 0x000fce00000010ff */
.L_x_6423:
[----:B------:R-:W-:Y:S05]  /*63f0*/  BSYNC.RECONVERGENT B3 ;  /* 0x0000000000037941 */ /* 0x000fea0003800200 */
.L_x_6422:
[----:B------:R-:W-:Y:S02]  /*6400*/  LOP3.LUT R54, R58, 0xffff, RZ, 0xc0, !PT ;  /* 0x0000ffff3a367812 */ /* 0x000fe400078ec0ff */
[----:B------:R-:W-:-:S03]  /*6410*/  PRMT R39, R56, 0x5410, R39 ;  /* 0x0000541038277816 */ /* 0x000fc60000000027 */
[----:B------:R-:W-:-:S05]  /*6420*/  IMAD.WIDE.U32 R54, R54, 0x10000, RZ ;  /* 0x0001000036367825 */ /* 0x000fca00078e00ff */
[----:B------:R-:W-:Y:S02]  /*6430*/  LOP3.LUT R55, R39, R55, RZ, 0xfc, !PT ;  /* 0x0000003727377212 */ /* 0x000fe400078efcff */
[----:B------:R-:W-:-:S05]  /*6440*/  LOP3.LUT R54, R54, R57, RZ, 0xfc, !PT ;  /* 0x0000003936367212 */ /* 0x000fca00078efcff */
[----:B------:R3:W-:Y:S01]  /*6450*/  STG.E.64 desc[UR6][R72.64+0x200], R54 ;  /* 0x0002003648007986 */ /* 0x0007e2000c101b06 */
[----:B------:R-:W-:Y:S05]  /*6460*/  BRA `(.L_x_6426) ;  /* 0x0000000000107947 */ /* 0x000fea0003800000 */
.L_x_6411:
[----:B------:R-:W2:Y:S02]  /*6470*/  LDCU UR4, c[0x0][0x39c] ;  /* 0x00007380ff0477ac */ /* 0x000ea40008000800 */
[----:B--2---:R-:W-:-:S13]  /*6480*/  ISETP.GE.AND P0, PT, R39, UR4, PT ;  /* 0x0000000427007c0c */ /* 0x004fda000bf06270 */
[----:B------:R-:W-:Y:S05]  /*6490*/  @P0 EXIT ;  /* 0x000000000000094d */ /* 0x000fea0003800000 */
[----:B------:R2:W-:Y:S02]  /*64a0*/  STG.E.64 desc[UR6][R72.64+0x200], RZ ;  /* 0x000200ff48007986 */ /* 0x0005e4000c101b06 */
.L_x_6426:
[----:B------:R-:W-:Y:S05]  /*64b0*/  BSYNC.RECONVERGENT B2 ;  /* 0x0000000000027941 */ /* 0x000fea0003800200 */
.L_x_6410:
[----:B------:R-:W-:Y:S01]  /*64c0*/  IADD3 R39, PT, PT, R62, 0x180, RZ ;  /* 0x000001803e277810 */ /* 0x000fe20007ffe0ff */
[----:B------:R-:W-:Y:S03]  /*64d0*/  BSSY.RECONVERGENT B2, `(.L_x_6427) ;  /* 0x000005a000027945 */ /* 0x000fe60003800200 */
[----:B------:R-:W-:-:S13]  /*64e0*/  ISETP.GT.AND P0, PT, R39, R66, PT ;  /* 0x000000422700720c */ /* 0x000fda0003f04270 */
[----:B------:R-:W-:Y:S05]  /*64f0*/  @P0 BRA `(.L_x_6428) ;  /* 0x00000004004c0947 */ /* 0x000fea0003800000 */
[----:B---3--:R-:W3:Y:S01]  /*6500*/  MUFU.RCP R54, R67 ;  /* 0x0000004300367308 */ /* 0x008ee20000001000 */
[----:B------:R-:W-:Y:S07]  /*6510*/  BSSY.RECONVERGENT B3, `(.L_x_6429) ;  /* 0x000000b000037945 */ /* 0x000fee0003800200 */
[----:B------:R-:W4:Y:S01]  /*6520*/  FCHK P0, R53, R67 ;  /* 0x0000004335007302 */ /* 0x000f220000000000 */
[----:B---3--:R-:W-:-:S04]  /*6530*/  FFMA R39, -R67, R54, 1 ;  /* 0x3f80000043277423 */ /* 0x008fc80000000136 */
[----:B------:R-:W-:-:S04]  /*6540*/  FFMA R55, R54, R39, R54 ;  /* 0x0000002736377223 */ /* 0x000fc80000000036 */
[----:B------:R-:W-:-:S04]  /*6550*/  FFMA R54, R53, R55, RZ ;  /* 0x0000003735367223 */ /* 0x000fc800000000ff */
[----:B------:R-:W-:-:S04]  /*6560*/  FFMA R39, -R67, R54, R53 ;  /* 0x0000003643277223 */ /* 0x000fc80000000135 */
[----:B------:R-:W-:Y:S01]  /*6570*/  FFMA R39, R55, R39, R54 ;  /* 0x0000002737277223 */ /* 0x000fe20000000036 */
[----:B----4-:R-:W-:Y:S06]  /*6580*/  @!P0 BRA `(.L_x_6430) ;  /* 0x00000000000c8947 */ /* 0x010fec0003800000 */
[----:B------:R-:W-:Y:S02]  /*6590*/  MOV R39, R53 ;  /* 0x0000003500277202 */ /* 0x000fe40000000f00 */
[----:B------:R-:W-:-:S07]  /*65a0*/  MOV R75, 0x65c0 ;  /* 0x000065c0004b7802 */ /* 0x000fce0000000f00 */
[----:B012---:R-:W-:Y:S05]  /*65b0*/  CALL.REL.NOINC `($__internal_3_$__cuda_sm3x_div_rn_noftz_f32_slowpath) ;  /* 0x0000004800907944 */ /* 0x007fea0003c00000 */
.L_x_6430:
[----:B------:R-:W-:Y:S05]  /*65c0*/  BSYNC.RECONVERGENT B3 ;  /* 0x0000000000037941 */ /* 0x000fea0003800200 */
.L_x_6429:
[----:B------:R-:W-:Y:S01]  /*65d0*/  IADD3 R55, PT, PT, R62, 0x181, RZ ;  /* 0x000001813e377810 */ /* 0x000fe20007ffe0ff */
[----:B------:R3:W4:Y:S01]  /*65e0*/  F2F.BF16.F32 R53, R39 ;  /* 0x0000002700357304 */ /* 0x0007220000202000 */
[----:B------:R-:W-:Y:S01]  /*65f0*/  BSSY.RECONVERGENT B3, `(.L_x_6431) ;  /* 0x0000013000037945 */ /* 0x000fe20003800200 */
[----:B------:R-:W-:Y:S02]  /*6600*/  PRMT R54, RZ, 0x7610, R54 ;  /* 0x00007610ff367816 */ /* 0x000fe40000000036 */
[----:B------:R-:W-:-:S13]  /*6610*/  ISETP.GT.U32.AND P0, PT, R55, R66, PT ;  /* 0x000000423700720c */ /* 0x000fda0003f04070 */
[----:B---34-:R-:W-:Y:S05]  /*6620*/  @P0 BRA `(.L_x_6432) ;  /* 0x00000000003c0947 */ /* 0x018fea0003800000 */
[----:B------:R-:W3:Y:S01]  /*6630*/  MUFU.RCP R54, R67 ;  /* 0x0000004300367308 */ /* 0x000ee20000001000 */
        /* <DEDUP_REMOVED lines=8> */
[----:B------:R-:W-:Y:S01]  /*66c0*/  IMAD.MOV.U32 R39, RZ, RZ, R52 ;  /* 0x000000ffff277224 */ /* 0x000fe200078e0034 */
[----:B------:R-:W-:-:S07]  /*66d0*/  MOV R75, 0x66f0 ;  /* 0x000066f0004b7802 */ /* 0x000fce0000000f00 */
[----:B012---:R-:W-:Y:S05]  /*66e0*/  CALL.REL.NOINC `($__internal_3_$__cuda_sm3x_div_rn_noftz_f32_slowpath) ;  /* 0x0000004800447944 */ /* 0x007fea0003c00000 */
.L_x_6434:
[----:B------:R-:W-:Y:S05]  /*66f0*/  BSYNC.RECONVERGENT B4 ;  /* 0x0000000000047941 */ /* 0x000fea0003800200 */
.L_x_6433:
[----:B------:R-:W-:-:S04]  /*6700*/  F2FP.BF16.F32.PACK_AB R39, RZ, R39 ;  /* 0x00000027ff27723e */ /* 0x000fc800000010ff */
[----:B------:R-:W-:-:S07]  /*6710*/  PRMT R54, R39, 0x7610, R54 ;  /* 0x0000761027367816 */ /* 0x000fce0000000036 */
.L_x_6432:
[----:B------:R-:W-:Y:S05]  /*6720*/  BSYNC.RECONVERGENT B3 ;  /* 0x0000000000037941 */ /* 0x000fea0003800200 */
.L_x_6431:
[----:B------:R-:W-:Y:S01]  /*6730*/  IADD3 R39, PT, PT, R62, 0x182, RZ ;  /* 0x000001823e277810 */ /* 0x000fe20007ffe0ff */
[----:B------:R-:W-:Y:S01]  /*6740*/  BSSY.RECONVERGENT B3, `(.L_x_6435) ;  /* 0x0000013000037945 */ /* 0x000fe20003800200 */
[----:B------:R-:W-:Y:S02]  /*6750*/  PRMT R52, RZ, 0x7610, R52 ;  /* 0x00007610ff347816 */ /* 0x000fe40000000034 */
[----:B------:R-:W-:-:S13]  /*6760*/  ISETP.GT.U32.AND P0, PT, R39, R66, PT ;  /* 0x000000422700720c */ /* 0x000fda0003f04070 */
[----:B------:R-:W-:Y:S05]  /*6770*/  @P0 BRA `(.L_x_6436) ;  /* 0x00000000003c0947 */ /* 0x000fea0003800000 */
        /* <DEDUP_REMOVED lines=12> */
.L_x_6438:
[----:B------:R-:W-:Y:S05]  /*6840*/  BSYNC.RECONVERGENT B4 ;  /* 0x0000000000047941 */ /* 0x000fea0003800200 */
.L_x_6437:
[----:B------:R-:W-:-:S04]  /*6850*/  F2FP.BF16.F32.PACK_AB R39, RZ, R39 ;  /* 0x00000027ff27723e */ /* 0x000fc800000010ff */
[----:B------:R-:W-:-:S07]  /*6860*/  PRMT R52, R39, 0x7610, R52 ;  /* 0x0000761027347816 */ /* 0x000fce0000000034 */
.L_x_6436:
[----:B------:R-:W-:Y:S05]  /*6870*/  BSYNC.RECONVERGENT B3 ;  /* 0x0000000000037941 */ /* 0x000fea0003800200 */
.L_x_6435:
[----:B------:R-:W-:Y:S01]  /*6880*/  IADD3 R39, PT, PT, R62, 0x183, RZ ;  /* 0x000001833e277810 */ /* 0x000fe20007ffe0ff */
[----:B------:R-:W-:Y:S03]  /*6890*/  BSSY.RECONVERGENT B3, `(.L_x_6439) ;  /* 0x0000012000037945 */ /* 0x000fe60003800200 */
[----:B------:R-:W-:Y:S02]  /*68a0*/  ISETP.GT.U32.AND P0, PT, R39, R66, PT ;  /* 0x000000422700720c */ /* 0x000fe40003f04070 */
[----:B------:R-:W-:-:S11]  /*68b0*/  PRMT R39, RZ, 0x7610, R39 ;  /* 0x00007610ff277816 */ /* 0x000fd60000000027 */
[----:B------:R-:W-:Y:S05]  /*68c0*/  @P0 BRA `(.L_x_6440) ;  /* 0x0000000000380947 */ /* 0x000fea0003800000 */
[----:B------:R-:W3:Y:S01]  /*68d0*/  MUFU.RCP R56, R67 ;  /* 0x0000004300387308 */ /* 0x000ee20000001000 */
[----:B------:R-:W-:Y:S07]  /*68e0*/  BSSY.RECONVERGENT B4, `(.L_x_6441) ;  /* 0x000000b000047945 */ /* 0x000fee0003800200 */
[----:B------:R-:W4:Y:S01]  /*68f0*/  FCHK P0, R50, R67 ;  /* 0x0000004332007302 */ /* 0x000f220000000000 */
[----:B---3--:R-:W-:-:S04]  /*6900*/  FFMA R39, -R67, R56, 1 ;  /* 0x3f80000043277423 */ /* 0x008fc80000000138 */
[----:B-1----:R-:W-:-:S04]  /*6910*/  FFMA R58, R56, R39, R56 ;  /* 0x00000027383a7223 */ /* 0x002fc80000000038 */
[----:B------:R-:W-:-:S04]  /*6920*/  FFMA R39, R50, R58, RZ ;  /* 0x0000003a32277223 */ /* 0x000fc800000000ff */
[----:B------:R-:W-:-:S04]  /*6930*/  FFMA R56, -R67, R39, R50 ;  /* 0x0000002743387223 */ /* 0x000fc80000000132 */
[----:B------:R-:W-:Y:S01]  /*6940*/  FFMA R39, R58, R56, R39 ;  /* 0x000000383a277223 */ /* 0x000fe20000000027 */
[----:B----4-:R-:W-:Y:S06]  /*6950*/  @!P0 BRA `(.L_x_6442) ;  /* 0x00000000000c8947 */ /* 0x010fec0003800000 */
[----:B------:R-:W-:Y:S02]  /*6960*/  MOV R39, R50 ;  /* 0x0000003200277202 */ /* 0x000fe40000000f00 */
[----:B------:R-:W-:-:S07]  /*6970*/  MOV R75, 0x6990 ;  /* 0x00006990004b7802 */ /* 0x000fce0000000f00 */
[----:B0-2---:R-:W-:Y:S05]  /*6980*/  CALL.REL.NOINC `($__internal_3_$__cuda_sm3x_div_rn_noftz_f32_slowpath) ;  /* 0x00000044009c7944 */ /* 0x005fea0003c00000 */
.L_x_6442:
[----:B------:R-:W-:Y:S05]  /*6990*/  BSYNC.RECONVERGENT B4 ;  /* 0x0000000000047941 */ /* 0x000fea0003800200 */
.L_x_6441:
[----:B------:R-:W-:-:S07]  /*69a0*/  F2FP.BF16.F32.PACK_AB R39, RZ, R39 ;  /* 0x00000027ff27723e */ /* 0x000fce00000010ff */
.L_x_6440:
[----:B------:R-:W-:Y:S05]  /*69b0*/  BSYNC.RECONVERGENT B3 ;  /* 0x0000000000037941 */ /* 0x000fea0003800200 */
.L_x_6439:
[----:B------:R-:W-:Y:S02]  /*69c0*/  LOP3.LUT R50, R54, 0xffff, RZ, 0xc0, !PT ;  /* 0x0000ffff36327812 */ /* 0x000fe400078ec0ff */
[----:B------:R-:W-:-:S03]  /*69d0*/  PRMT R39, R52, 0x5410, R39 ;  /* 0x0000541034277816 */ /* 0x000fc60000000027 */
[----:B------:R-:W-:-:S05]  /*69e0*/  IMAD.WIDE.U32 R50, R50, 0x10000, RZ ;  /* 0x0001000032327825 */ /* 0x000fca00078e00ff */
[----:B------:R-:W-:Y:S02]  /*69f0*/  LOP3.LUT R51, R39, R51, RZ, 0xfc, !PT ;  /* 0x0000003327337212 */ /* 0x000fe400078efcff */
[----:B------:R-:W-:-:S05]  /*6a00*/  LOP3.LUT R50, R50, R53, RZ, 0xfc, !PT ;  /* 0x0000003532327212 */ /* 0x000fca00078efcff */
[----:B------:R3:W-:Y:S01]  /*6a10*/  STG.E.64 desc[UR6][R72.64+0x300], R50 ;  /* 0x0003003248007986 */ /* 0x0007e2000c101b06 */
[----:B------:R-:W-:Y:S05]  /*6a20*/  BRA `(.L_x_6443) ;  /* 0x0000000000107947 */ /* 0x000fea0003800000 */
.L_x_6428:
[----:B------:R-:W4:Y:S02]  /*6a30*/  LDCU UR4, c[0x0][0x39c] ;  /* 0x00007380ff0477ac */ /* 0x000f240008000800 */
[----:B----4-:R-:W-:-:S13]  /*6a40*/  ISETP.GE.AND P0, PT, R39, UR4, PT ;  /* 0x0000000427007c0c */ /* 0x010fda000bf06270 */
[----:B------:R-:W-:Y:S05]  /*6a50*/  @P0 EXIT ;  /* 0x000000000000094d */ /* 0x000fea0003800000 */
[----:B------:R4:W-:Y:S02]  /*6a60*/  STG.E.64 desc[UR6][R72.64+0x300], RZ ;  /* 0x000300ff48007986 */ /* 0x0009e4000c101b06 */
.L_x_6443:
[----:B------:R-:W-:Y:S05]  /*6a70*/  BSYNC.RECONVERGENT B2 ;  /* 0x0000000000027941 */ /* 0x000fea0003800200 */
.L_x_6427:
[----:B------:R-:W-:Y:S01]  /*6a80*/  IADD3 R39, PT, PT, R62, 0x200, RZ ;  /* 0x000002003e277810 */ /* 0x000fe20007ffe0ff */
[----:B------:R-:W-:Y:S03]  /*6a90*/  BSSY.RECONVERGENT B2, `(.L_x_6444) ;  /* 0x000005a000027945 */ /* 0x000fe60003800200 */
[----:B------:R-:W-:-:S13]  /*6aa0*/  ISETP.GT.AND P0, PT, R39, R66, PT ;  /* 0x000000422700720c */ /* 0x000fda0003f04270 */
[----:B------:R-:W-:Y:S05]  /*6ab0*/  @P0 BRA `(.L_x_6445) ;  /* 0x00000004004c0947 */ /* 0x000fea0003800000 */
[----:B---3--:R-:W3:Y:S01]  /*6ac0*/  MUFU.RCP R50, R67 ;  /* 0x0000004300327308 */ /* 0x008ee20000001000 */
[----:B------:R-:W-:Y:S07]  /*6ad0*/  BSSY.RECONVERGENT B3, `(.L_x_6446) ;  /* 0x000000b000037945 */ /* 0x000fee0003800200 */
[----:B------:R-:W5:Y:S01]  /*6ae0*/  FCHK P0, R49, R67 ;  /* 0x0000004331007302 */ /* 0x000f620000000000 */
[----:B---3--:R-:W-:-:S04]  /*6af0*/  FFMA R39, -R67, R50, 1 ;  /* 0x3f80000043277423 */ /* 0x008fc80000000132 */
[----:B------:R-:W-:-:S04]  /*6b00*/  FFMA R51, R50, R39, R50 ;  /* 0x0000002732337223 */ /* 0x000fc80000000032 */
[----:B------:R-:W-:-:S04]  /*6b10*/  FFMA R50, R49, R51, RZ ;  /* 0x0000003331327223 */ /* 0x000fc800000000ff */
[----:B------:R-:W-:-:S04]  /*6b20*/  FFMA R39, -R67, R50, R49 ;  /* 0x0000003243277223 */ /* 0x000fc80000000131 */
[----:B------:R-:W-:Y:S01]  /*6b30*/  FFMA R39, R51, R39, R50 ;  /* 0x0000002733277223 */ /* 0x000fe20000000032 */
[----:B-----5:R-:W-:Y:S06]  /*6b40*/  @!P0 BRA `(.L_x_6447) ;  /* 0x00000000000c8947 */ /* 0x020fec0003800000 */
[----:B------:R-:W-:Y:S01]  /*6b50*/  IMAD.MOV.U32 R39, RZ, RZ, R49 ;  /* 0x000000ffff277224 */ /* 0x000fe200078e0031 */
[----:B------:R-:W-:-:S07]  /*6b60*/  MOV R75, 0x6b80 ;  /* 0x00006b80004b7802 */ /* 0x000fce0000000f00 */
[----:B012-4-:R-:W-:Y:S05]  /*6b70*/  CALL.REL.NOINC `($__internal_3_$__cuda_sm3x_div_rn_noftz_f32_slowpath) ;  /* 0x0000004400207944 */ /* 0x017fea0003c00000 */
.L_x_6447:
[----:B------:R-:W-:Y:S05]  /*6b80*/  BSYNC.RECONVERGENT B3 ;  /* 0x0000000000037941 */ /* 0x000fea0003800200 */
.L_x_6446:
[----:B------:R-:W-:Y:S01]  /*6b90*/  IADD3 R51, PT, PT, R62, 0x201, RZ ;  /* 0x000002013e337810 */ /* 0x000fe20007ffe0ff */
[----:B------:R3:W0:Y:S01]  /*6ba0*/  F2F.BF16.F32 R49, R39 ;  /* 0x0000002700317304 */ /* 0x0006220000202000 */
        /* <DEDUP_REMOVED lines=15> */
[----:B-12-4-:R-:W-:Y:S05]  /*6ca0*/  CALL.REL.NOINC `($__internal_3_$__cuda_sm3x_div_rn_noftz_f32_slowpath) ;  /* 0x0000004000d47944 */ /* 0x016fea0003c00000 */
.L_x_6451:
[----:B------:R-:W-:Y:S05]  /*6cb0*/  BSYNC.RECONVERGENT B4 ;  /* 0x0000000000047941 */ /* 0x000fea0003800200 */
.L_x_6450:
[----:B------:R-:W-:-:S04]  /*6cc0*/  F2FP.BF16.F32.PACK_AB R39, RZ, R39 ;  /* 0x00000027ff27723e */ /* 0x000fc800000010ff */
[----:B------:R-:W-:-:S07]  /*6cd0*/  PRMT R50, R39, 0x7610, R50 ;  /* 0x0000761027327816 */ /* 0x000fce0000000032 */
.L_x_6449:
[----:B------:R-:W-:Y:S05]  /*6ce0*/  BSYNC.RECONVERGENT B3 ;  /* 0x0000000000037941 */ /* 0x000fea0003800200 */
.L_x_6448:
        /* <DEDUP_REMOVED lines=17> */
.L_x_6455:
[----:B------:R-:W-:Y:S05]  /*6e00*/  BSYNC.RECONVERGENT B4 ;  /* 0x0000000000047941 */ /* 0x000fea0003800200 */
.L_x_6454:
[----:B------:R-:W-:-:S04]  /*6e10*/  F2FP.BF16.F32.PACK_AB R39, RZ, R39 ;  /* 0x00000027ff27723e */ /* 0x000fc800000010ff */
[----:B------:R-:W-:-:S07]  /*6e20*/  PRMT R48, R39, 0x7610, R48 ;  /* 0x0000761027307816 */ /* 0x000fce0000000030 */
.L_x_6453:
[----:B------:R-:W-:Y:S05]  /*6e30*/  BSYNC.RECONVERGENT B3 ;  /* 0x0000000000037941 */ /* 0x000fea0003800200 */
.L_x_6452:
[----:B------:R-:W-:Y:S01]  /*6e40*/  IADD3 R39, PT, PT, R62, 0x203, RZ ;  /* 0x000002033e277810 */ /* 0x000fe20007ffe0ff */
[----:B------:R-:W-:Y:S03]  /*6e50*/  BSSY.RECONVERGENT B3, `(.L_x_6456) ;  /* 0x0000012000037945 */ /* 0x000fe60003800200 */
[----:B------:R-:W-:Y:S02]  /*6e60*/  ISETP.GT.U32.AND P0, PT, R39, R66, PT ;  /* 0x000000422700720c */ /* 0x000fe40003f04070 */
[----:B------:R-:W-:-:S11]  /*6e70*/  PRMT R39, RZ, 0x7610, R39 ;  /* 0x00007610ff277816 */ /* 0x000fd60000000027 */
        /* <DEDUP_REMOVED lines=10> */
[----:B------:R-:W-:Y:S01]  /*6f20*/  IMAD.MOV.U32 R39, RZ, RZ, R46 ;  /* 0x000000ffff277224 */ /* 0x000fe200078e002e */
[----:B------:R-:W-:-:S07]  /*6f30*/  MOV R75, 0x6f50 ;  /* 0x00006f50004b7802 */ /* 0x000fce0000000f00 */
[----:B-12-4-:R-:W-:Y:S05]  /*6f40*/  CALL.REL.NOINC `($__internal_3_$__cuda_sm3x_div_rn_noftz_f32_slowpath) ;  /* 0x00000040002c7944 */ /* 0x016fea0003c00000 */
.L_x_6459:
[----:B------:R-:W-:Y:S05]  /*6f50*/  BSYNC.RECONVERGENT B4 ;  /* 0x0000000000047941 */ /* 0x000fea0003800200 */
.L_x_6458:
[----:B------:R-:W-:-:S07]  /*6f60*/  F2FP.BF16.F32.PACK_AB R39, RZ, R39 ;  /* 0x00000027ff27723e */ /* 0x000fce00000010ff */
.L_x_6457:
[----:B------:R-:W-:Y:S05]  /*6f70*/  BSYNC.RECONVERGENT B3 ;  /* 0x0000000000037941 */ /* 0x000fea0003800200 */
.L_x_6456:
[----:B------:R-:W-:Y:S02]  /*6f80*/  LOP3.LUT R46, R50, 0xffff, RZ, 0xc0, !PT ;  /* 0x0000ffff322e7812 */ /* 0x000fe400078ec0ff */
[----:B------:R-:W-:-:S03]  /*6f90*/  PRMT R39, R48, 0x5410, R39 ;  /* 0x0000541030277816 */ /* 0x000fc60000000027 */
[----:B------:R-:W-:-:S05]  /*6fa0*/  IMAD.WIDE.U32 R46, R46, 0x10000, RZ ;  /* 0x000100002e2e7825 */ /* 0x000fca00078e00ff */
[----:B------:R-:W-:Y:S02]  /*6fb0*/  LOP3.LUT R47, R39, R47, RZ, 0xfc, !PT ;  /* 0x0000002f272f7212 */ /* 0x000fe400078efcff */
[----:B------:R-:W-:-:S05]  /*6fc0*/  LOP3.LUT R46, R46, R49, RZ, 0xfc, !PT ;  /* 0x000000312e2e7212 */ /* 0x000fca00078efcff */
[----:B------:R0:W-:Y:S01]  /*6fd0*/  STG.E.64 desc[UR6][R72.64+0x400], R46 ;  /* 0x0004002e48007986 */ /* 0x0001e2000c101b06 */
[----:B------:R-:W-:Y:S05]  /*6fe0*/  BRA `(.L_x_6460) ;  /* 0x0000000000107947 */ /* 0x000fea0003800000 */
.L_x_6445:
[----:B------:R-:W5:Y:S02]  /*6ff0*/  LDCU UR4, c[0x0][0x39c] ;  /* 0x00007380ff0477ac */ /* 0x000f640008000800 */
[----:B-----5:R-:W-:-:S13]  /*7000*/  ISETP.GE.AND P0, PT, R39, UR4, PT ;  /* 0x0000000427007c0c */ /* 0x020fda000bf06270 */
[----:B------:R-:W-:Y:S05]  /*7010*/  @P0 EXIT ;  /* 0x000000000000094d */ /* 0x000fea0003800000 */
[----:B------:R0:W-:Y:S02]  /*7020*/  STG.E.64 desc[UR6][R72.64+0x400], RZ ;  /* 0x000400ff48007986 */ /* 0x0001e4000c101b06 */
.L_x_6460:
[----:B------:R-:W-:Y:S05]  /*7030*/  BSYNC.RECONVERGENT B2 ;  /* 0x0000000000027941 */ /* 0x000fea0003800200 */
.L_x_6444:
        /* <DEDUP_REMOVED lines=15> */
[----:B-1234-:R-:W-:Y:S05]  /*7130*/  CALL.REL.NOINC `($__internal_3_$__cuda_sm3x_div_rn_noftz_f32_slowpath) ;  /* 0x0000003c00b07944 */ /* 0x01efea0003c00000 */
.L_x_6464:
[----:B------:R-:W-:Y:S05]  /*7140*/  BSYNC.RECONVERGENT B3 ;  /* 0x0000000000037941 */ /* 0x000fea0003800200 */
.L_x_6463:
        /* <DEDUP_REMOVED lines=18> */
.L_x_6468:
[----:B------:R-:W-:Y:S05]  /*7270*/  BSYNC.RECONVERGENT B4 ;  /* 0x0000000000047941 */ /* 0x000fea0003800200 */
.L_x_6467:
[----:B------:R-:W-:-:S04]  /*7280*/  F2FP.BF16.F32.PACK_AB R39, RZ, R39 ;  /* 0x00000027ff27723e */ /* 0x000fc800000010ff */
[----:B------:R-:W-:-:S07]  /*7290*/  PRMT R46, R39, 0x7610, R46 ;  /* 0x00007610272e7816 */ /* 0x000fce000000002e */
.L_x_6466:
[----:B------:R-:W-:Y:S05]  /*72a0*/  BSYNC.RECONVERGENT B3 ;  /* 0x0000000000037941 */ /* 0x000fea0003800200 */
.L_x_6465:
        /* <DEDUP_REMOVED lines=16> */
[----:B-1234-:R-:W-:Y:S05]  /*73b0*/  CALL.REL.NOINC `($__internal_3_$__cuda_sm3x_div_rn_noftz_f32_slowpath) ;  /* 0x0000003c00107944 */ /* 0x01efea0003c00000 */
.L_x_6472:
[----:B------:R-:W-:Y:S05]  /*73c0*/  BSYNC.RECONVERGENT B4 ;  /* 0x0000000000047941 */ /* 0x000fea0003800200 */
.L_x_6471:
[----:B------:R-:W-:-:S04]  /*73d0*/  F2FP.BF16.F32.PACK_AB R39, RZ, R39 ;  /* 0x00000027ff27723e */ /* 0x000fc800000010ff */
[----:B------:R-:W-:-:S07]  /*73e0*/  PRMT R44, R39, 0x7610, R44 ;  /* 0x00007610272c7816 */ /* 0x000fce000000002c */
.L_x_6470:
[----:B------:R-:W-:Y:S05]  /*73f0*/  BSYNC.RECONVERGENT B3 ;  /* 0x0000000000037941 */ /* 0x000fea0003800200 */
.L_x_6469:
        /* <DEDUP_REMOVED lines=9> */
[----:B---3--:R-:W-:-:S04]  /*7490*/  FFMA R50, R48, R39, R48 ;  /* 0x0000002730327223 */ /* 0x008fc80000000030 */
[----:B------:R-:W-:-:S04]  /*74a0*/  FFMA R39, R42, R50, RZ ;  /* 0x000000322a277223 */ /* 0x000fc800000000ff */
[----:B------:R-:W-:-:S04]  /*74b0*/  FFMA R48, -R67, R39, R42 ;  /* 0x0000002743307223 */ /* 0x000fc8000000012a */
[----:B------:R-:W-:Y:S01]  /*74c0*/  FFMA R39, R50, R48, R39 ;  /* 0x0000003032277223 */ /* 0x000fe20000000027 */
[----:B-----5:R-:W-:Y:S06]  /*74d0*/  @!P0 BRA `(.L_x_6476) ;  /* 0x00000000000c8947 */ /* 0x020fec0003800000 */
[----:B------:R-:W-:Y:S02]  /*74e0*/  MOV R39, R42 ;  /* 0x0000002a00277202 */ /* 0x000fe40000000f00 */
[----:B------:R-:W-:-:S07]  /*74f0*/  MOV R75, 0x7510 ;  /* 0x00007510004b7802 */ /* 0x000fce0000000f00 */
[----:B-12-4-:R-:W-:Y:S05]  /*7500*/  CALL.REL.NOINC `($__internal_3_$__cuda_sm3x_div_rn_noftz_f32_slowpath) ;  /* 0x0000003800bc7944 */ /* 0x016fea0003c00000 */
.L_x_6476:
[----:B------:R-:W-:Y:S05]  /*7510*/  BSYNC.RECONVERGENT B4 ;  /* 0x0000000000047941 */ /* 0x000fea0003800200 */
.L_x_6475:
[----:B------:R-:W-:-:S07]  /*7520*/  F2FP.BF16.F32.PACK_AB R39, RZ, R39 ;  /* 0x00000027ff27723e */ /* 0x000fce00000010ff */
.L_x_6474:
[----:B------:R-:W-:Y:S05]  /*7530*/  BSYNC.RECONVERGENT B3 ;  /* 0x0000000000037941 */ /* 0x000fea0003800200 */
.L_x_6473:
[----:B------:R-:W-:Y:S02]  /*7540*/  LOP3.LUT R42, R46, 0xffff, RZ, 0xc0, !PT ;  /* 0x0000ffff2e2a7812 */ /* 0x000fe400078ec0ff */
[----:B------:R-:W-:-:S03]  /*7550*/  PRMT R39, R44, 0x5410, R39 ;  /* 0x000054102c277816 */ /* 0x000fc60000000027 */
[----:B------:R-:W-:-:S05]  /*7560*/  IMAD.WIDE.U32 R42, R42, 0x10000, RZ ;  /* 0x000100002a2a7825 */ /* 0x000fca00078e00ff */
[----:B------:R-:W-:Y:S02]  /*7570*/  LOP3.LUT R43, R39, R43, RZ, 0xfc, !PT ;  /* 0x0000002b272b7212 */ /* 0x000fe400078efcff */
[----:B------:R-:W-:-:S05]  /*7580*/  LOP3.LUT R42, R42, R45, RZ, 0xfc, !PT ;  /* 0x0000002d2a2a7212 */ /* 0x000fca00078efcff */
[----:B------:R0:W-:Y:S01]  /*7590*/  STG.E.64 desc[UR6][R72.64+0x500], R42 ;  /* 0x0005002a48007986 */ /* 0x0001e2000c101b06 */
[----:B------:R-:W-:Y:S05]  /*75a0*/  BRA `(.L_x_6477) ;  /* 0x0000000000107947 */ /* 0x000fea0003800000 */
.L_x_6462:
[----:B------:R-:W5:Y:S02]  /*75b0*/  LDCU UR4, c[0x0][0x39c] ;  /* 0x00007380ff0477ac */ /* 0x000f640008000800 */
[----:B-----5:R-:W-:-:S13]  /*75c0*/  ISETP.GE.AND P0, PT, R39, UR4, PT ;  /* 0x0000000427007c0c */ /* 0x020fda000bf06270 */
[----:B------:R-:W-:Y:S05]  /*75d0*/  @P0 EXIT ;  /* 0x000000000000094d */ /* 0x000fea0003800000 */
[----:B------:R0:W-:Y:S02]  /*75e0*/  STG.E.64 desc[UR6][R72.64+0x500], RZ ;  /* 0x000500ff48007986 */ /* 0x0001e4000c101b06 */
.L_x_6477:
[----:B------:R-:W-:Y:S05]  /*75f0*/  BSYNC.RECONVERGENT B2 ;  /* 0x0000000000027941 */ /* 0x000fea0003800200 */
.L_x_6461:
        /* <DEDUP_REMOVED lines=16> */
.L_x_6481:
[----:B------:R-:W-:Y:S05]  /*7700*/  BSYNC.RECONVERGENT B3 ;  /* 0x0000000000037941 */ /* 0x000fea0003800200 */
.L_x_6480:
        /* <DEDUP_REMOVED lines=18> */
.L_x_6485:
[----:B------:R-:W-:Y:S05]  /*7830*/  BSYNC.RECONVERGENT B4 ;  /* 0x0000000000047941 */ /* 0x000fea0003800200 */
.L_x_6484:
[----:B------:R-:W-:-:S04]  /*7840*/  F2FP.BF16.F32.PACK_AB R39, RZ, R39 ;  /* 0x00000027ff27723e */ /* 0x000fc800000010ff */
[----:B------:R-:W-:-:S07]  /*7850*/  PRMT R42, R39, 0x7610, R42 ;  /* 0x00007610272a7816 */ /* 0x000fce000000002a */
.L_x_6483:
[----:B------:R-:W-:Y:S05]  /*7860*/  BSYNC.RECONVERGENT B3 ;  /* 0x0000000000037941 */ /* 0x000fea0003800200 */
.L_x_6482:
        /* <DEDUP_REMOVED lines=17> */
.L_x_6489:
[----:B------:R-:W-:Y:S05]  /*7980*/  BSYNC.RECONVERGENT B4 ;  /* 0x0000000000047941 */ /* 0x000fea0003800200 */
.L_x_6488:
[----:B------:R-:W-:-:S04]  /*7990*/  F2FP.BF16.F32.PACK_AB R39, RZ, R39 ;  /* 0x00000027ff27723e */ /* 0x000fc800000010ff */
[----:B------:R-:W-:-:S07]  /*79a0*/  PRMT R40, R39, 0x7610, R40 ;  /* 0x0000761027287816 */ /* 0x000fce0000000028 */
.L_x_6487:
[----:B------:R-:W-:Y:S05]  /*79b0*/  BSYNC.RECONVERGENT B3 ;  /* 0x0000000000037941 */ /* 0x000fea0003800200 */
.L_x_6486:
        /* <DEDUP_REMOVED lines=17> */
.L_x_6493:
[----:B------:R-:W-:Y:S05]  /*7ad0*/  BSYNC.RECONVERGENT B4 ;  /* 0x0000000000047941 */ /* 0x000fea0003800200 */
.L_x_6492:
[----:B------:R-:W-:-:S04]  /*7ae0*/  F2FP.BF16.F32.PACK_AB R39, RZ, R39 ;  /* 0x00000027ff27723e */ /* 0x000fc800000010ff */
[----:B------:R-:W-:-:S07]  /*7af0*/  PRMT R43, R39, 0x7610, R43 ;  /* 0x00007610272b7816 */ /* 0x000fce000000002b */
.L_x_6491:
[----:B------:R-:W-:Y:S05]  /*7b00*/  BSYNC.RECONVERGENT B3 ;  /* 0x0000000000037941 */ /* 0x000fea0003800200 */
.L_x_6490:
[----:B------:R-:W-:Y:S02]  /*7b10*/  LOP3.LUT R38, R42, 0xffff, RZ, 0xc0, !PT ;  /* 0x0000ffff2a267812 */ /* 0x000fe400078ec0ff */
[----:B------:R-:W-:-:S03]  /*7b20*/  PRMT R43, R40, 0x5410, R43 ;  /* 0x00005410282b7816 */ /* 0x000fc6000000002b */
[----:B------:R-:W-:-:S05]  /*7b30*/  IMAD.WIDE.U32 R38, R38, 0x10000, RZ ;  /* 0x0001000026267825 */ /* 0x000fca00078e00ff */
[----:B------:R-:W-:Y:S02]  /*7b40*/  LOP3.LUT R39, R43, R39, RZ, 0xfc, !PT ;  /* 0x000000272b277212 */ /* 0x000fe400078efcff */
[----:B------:R-:W-:-:S05]  /*7b50*/  LOP3.LUT R38, R38, R41, RZ, 0xfc, !PT ;  /* 0x0000002926267212 */ /* 0x000fca00078efcff */
[----:B------:R0:W-:Y:S01]  /*7b60*/  STG.E.64 desc[UR6][R72.64+0x600], R38 ;  /* 0x0006002648007986 */ /* 0x0001e2000c101b06 */
[----:B------:R-:W-:Y:S05]  /*7b70*/  BRA `(.L_x_6494) ;  /* 0x0000000000107947 */ /* 0x000fea0003800000 */
.L_x_6479:
[----:B------:R-:W5:Y:S02]  /*7b80*/  LDCU UR4, c[0x0][0x39c] ;  /* 0x00007380ff0477ac */ /* 0x000f640008000800 */
[----:B-----5:R-:W-:-:S13]  /*7b90*/  ISETP.GE.AND P0, PT, R39, UR4, PT ;  /* 0x0000000427007c0c */ /* 0x020fda000bf06270 */
[----:B------:R-:W-:Y:S05]  /*7ba0*/  @P0 EXIT ;  /* 0x000000000000094d */ /* 0x000fea0003800000 */
[----:B------:R0:W-:Y:S02]  /*7bb0*/  STG.E.64 desc[UR6][R72.64+0x600], RZ ;  /* 0x000600ff48007986 */ /* 0x0001e4000c101b06 */
.L_x_6494:
[----:B------:R-:W-:Y:S05]  /*7bc0*/  BSYNC.RECONVERGENT B2 ;  /* 0x0000000000027941 */ /* 0x000fea0003800200 */
.L_x_6478:
        /* <DEDUP_REMOVED lines=16> */
.L_x_6498:
[----:B------:R-:W-:Y:S05]  /*7cd0*/  BSYNC.RECONVERGENT B3 ;  /* 0x0000000000037941 */ /* 0x000fea0003800200 */
.L_x_6497:
        /* <DEDUP_REMOVED lines=18> */
.L_x_6502:
[----:B------:R-:W-:Y:S05]  /*7e00*/  BSYNC.RECONVERGENT B4 ;  /* 0x0000000000047941 */ /* 0x000fea0003800200 */
.L_x_6501:
[----:B------:R-:W-:-:S04]  /*7e10*/  F2FP.BF16.F32.PACK_AB R39, RZ, R39 ;  /* 0x00000027ff27723e */ /* 0x000fc800000010ff */
[----:B------:R-:W-:-:S07]  /*7e20*/  PRMT R37, R39, 0x7610, R37 ;  /* 0x0000761027257816 */ /* 0x000fce0000000025 */
.L_x_6500:
[----:B------:R-:W-:Y:S05]  /*7e30*/  BSYNC.RECONVERGENT B3 ;  /* 0x0000000000037941 */ /* 0x000fea0003800200 */
.L_x_6499:
        /* <DEDUP_REMOVED lines=17> */
.L_x_6506:
[----:B------:R-:W-:Y:S05]  /*7f50*/  BSYNC.RECONVERGENT B4 ;  /* 0x0000000000047941 */ /* 0x000fea0003800200 */
.L_x_6505:
[----:B------:R-:W-:-:S04]  /*7f60*/  F2FP.BF16.F32.PACK_AB R39, RZ, R39 ;  /* 0x00000027ff27723e */ /* 0x000fc800000010ff */
[----:B------:R-:W-:-:S07]  /*7f70*/  PRMT R35, R39, 0x7610, R35 ;  /* 0x0000761027237816 */ /* 0x000fce0000000023 */
.L_x_6504:
[----:B------:R-:W-:Y:S05]  /*7f80*/  BSYNC.RECONVERGENT B3 ;  /* 0x0000000000037941 */ /* 0x000fea0003800200 */
.L_x_6503:
        /* <DEDUP_REMOVED lines=17> */
.L_x_6510:
[----:B------:R-:W-:Y:S05]  /*80a0*/  BSYNC.RECONVERGENT B4 ;  /* 0x0000000000047941 */ /* 0x000fea0003800200 */
.L_x_6509:
[----:B------:R-:W-:-:S04]  /*80b0*/  F2FP.BF16.F32.PACK_AB R39, RZ, R39 ;  /* 0x00000027ff27723e */ /* 0x000fc800000010ff */
[----:B------:R-:W-:-:S07]  /*80c0*/  PRMT R34, R39, 0x7610, R34 ;  /* 0x0000761027227816 */ /* 0x000fce0000000022 */
.L_x_6508:
[----:B------:R-:W-:Y:S05]  /*80d0*/  BSYNC.RECONVERGENT B3 ;  /* 0x0000000000037941 */ /* 0x000fea0003800200 */
.L_x_6507:
[----:B------:R-:W-:Y:S02]  /*80e0*/  LOP3.LUT R37, R37, 0xffff, RZ, 0xc0, !PT ;  /* 0x0000ffff25257812 */ /* 0x000fe400078ec0ff */
[----:B------:R-:W-:-:S03]  /*80f0*/  PRMT R35, R35, 0x5410, R34 ;  /* 0x0000541023237816 */ /* 0x000fc60000000022 */
[----:B------:R-:W-:-:S05]  /*8100*/  IMAD.WIDE.U32 R38, R37, 0x10000, RZ ;  /* 0x0001000025267825 */ /* 0x000fca00078e00ff */
[----:B------:R-:W-:Y:S02]  /*8110*/  LOP3.LUT R35, R35, R39, RZ, 0xfc, !PT ;  /* 0x0000002723237212 */ /* 0x000fe400078efcff */
[----:B------:R-:W-:-:S05]  /*8120*/  LOP3.LUT R34, R38, R36, RZ, 0xfc, !PT ;  /* 0x0000002426227212 */ /* 0x000fca00078efcff */
[----:B------:R0:W-:Y:S01]  /*8130*/  STG.E.64 desc[UR6][R72.64+0x700], R34 ;  /* 0x0007002248007986 */ /* 0x0001e2000c101b06 */
[----:B------:R-:W-:Y:S05]  /*8140*/  BRA `(.L_x_6511) ;  /* 0x0000000000107947 */ /* 0x000fea0003800000 */
.L_x_6496:
[----:B------:R-:W5:Y:S02]  /*8150*/  LDCU UR4, c[0x0][0x39c] ;  /* 0x00007380ff0477ac */ /* 0x000f640008000800 */
[----:B-----5:R-:W-:-:S13]  /*8160*/  ISETP.GE.AND P0, PT, R37, UR4, PT ;  /* 0x0000000425007c0c */ /* 0x020fda000bf06270 */
[----:B------:R-:W-:Y:S05]  /*8170*/  @P0 EXIT ;  /* 0x000000000000094d */ /* 0x000fea0003800000 */
[----:B------:R0:W-:Y:S02]  /*8180*/  STG.E.64 desc[UR6][R72.64+0x700], RZ ;  /* 0x000700ff48007986 */ /* 0x0001e4000c101b06 */
.L_x_6511:
[----:B------:R-:W-:Y:S05]  /*8190*/  BSYNC.RECONVERGENT B2 ;  /* 0x0000000000027941 */ /* 0x000fea0003800200 */
.L_x_6495:
        /* <DEDUP_REMOVED lines=16> */
.L_x_6515:
[----:B------:R-:W-:Y:S05]  /*82a0*/  BSYNC.RECONVERGENT B3 ;  /* 0x0000000000037941 */ /* 0x000fea0003800200 */
.L_x_6514:
        /* <DEDUP_REMOVED lines=18> */
.L_x_6519:
[----:B------:R-:W-:Y:S05]  /*83d0*/  BSYNC.RECONVERGENT B4 ;  /* 0x0000000000047941 */ /* 0x000fea0003800200 */
.L_x_6518:
[----:B------:R-:W-:-:S04]  /*83e0*/  F2FP.BF16.F32.PACK_AB R39, RZ, R39 ;  /* 0x00000027ff27723e */ /* 0x000fc800000010ff */
[----:B------:R-:W-:-:S07]  /*83f0*/  PRMT R33, R39, 0x7610, R33 ;  /* 0x0000761027217816 */ /* 0x000fce0000000021 */
.L_x_6517:
[----:B------:R-:W-:Y:S05]  /*8400*/  BSYNC.RECONVERGENT B3 ;  /* 0x0000000000037941 */ /* 0x000fea0003800200 */
.L_x_6516:
        /* <DEDUP_REMOVED lines=17> */
.L_x_6523:
[----:B------:R-:W-:Y:S05]  /*8520*/  BSYNC.RECONVERGENT B4 ;  /* 0x0000000000047941 */ /* 0x000fea0003800200 */
.L_x_6522:
[----:B------:R-:W-:-:S04]  /*8530*/  F2FP.BF16.F32.PACK_AB R39, RZ, R39 ;  /* 0x00000027ff27723e */ /* 0x000fc800000010ff */
[----:B------:R-:W-:-:S07]  /*8540*/  PRMT R31, R39, 0x7610, R31 ;  /* 0x00007610271f7816 */ /* 0x000fce000000001f */
.L_x_6521:
[----:B------:R-:W-:Y:S05]  /*8550*/  BSYNC.RECONVERGENT B3 ;  /* 0x0000000000037941 */ /* 0x000fea0003800200 */
.L_x_6520:
        /* <DEDUP_REMOVED lines=17> */
.L_x_6527:
[----:B------:R-:W-:Y:S05]  /*8670*/  BSYNC.RECONVERGENT B4 ;  /* 0x0000000000047941 */ /* 0x000fea0003800200 */
.L_x_6526:
[----:B------:R-:W-:-:S04]  /*8680*/  F2FP.BF16.F32.PACK_AB R39, RZ, R39 ;  /* 0x00000027ff27723e */ /* 0x000fc800000010ff */
[----:B------:R-:W-:-:S07]  /*8690*/  PRMT R30, R39, 0x7610, R30 ;  /* 0x00007610271e7816 */ /* 0x000fce000000001e */
.L_x_6525:
[----:B------:R-:W-:Y:S05]  /*86a0*/  BSYNC.RECONVERGENT B3 ;  /* 0x0000000000037941 */ /* 0x000fea0003800200 */
.L_x_6524:
[----:B------:R-:W-:Y:S02]  /*86b0*/  LOP3.LUT R33, R33, 0xffff, RZ, 0xc0, !PT ;  /* 0x0000ffff21217812 */ /* 0x000fe400078ec0ff */
[----:B------:R-:W-:-:S03]  /*86c0*/  PRMT R31, R31, 0x5410, R30 ;  /* 0x000054101f1f7816 */ /* 0x000fc6000000001e */
[----:B------:R-:W-:-:S05]  /*86d0*/  IMAD.WIDE.U32 R34, R33, 0x10000, RZ ;  /* 0x0001000021227825 */ /* 0x000fca00078e00ff */
[----:B------:R-:W-:Y:S02]  /*86e0*/  LOP3.LUT R31, R31, R35, RZ, 0xfc, !PT ;  /* 0x000000231f1f7212 */ /* 0x000fe400078efcff */
[----:B------:R-:W-:-:S05]  /*86f0*/  LOP3.LUT R30, R34, R32, RZ, 0xfc, !PT ;  /* 0x00000020221e7212 */ /* 0x000fca00078efcff */
[----:B------:R0:W-:Y:S01]  /*8700*/  STG.E.64 desc[UR6][R72.64+0x800], R30 ;  /* 0x0008001e48007986 */ /* 0x0001e2000c101b06 */
[----:B------:R-:W-:Y:S05]  /*8710*/  BRA `(.L_x_6528) ;  /* 0x0000000000107947 */ /* 0x000fea0003800000 */
.L_x_6513:
[----:B------:R-:W5:Y:S02]  /*8720*/  LDCU UR4, c[0x0][0x39c] ;  /* 0x00007380ff0477ac */ /* 0x000f640008000800 */
[----:B-----5:R-:W-:-:S13]  /*8730*/  ISETP.GE.AND P0, PT, R33, UR4, PT ;  /* 0x0000000421007c0c */ /* 0x020fda000bf06270 */
[----:B------:R-:W-:Y:S05]  /*8740*/  @P0 EXIT ;  /* 0x000000000000094d */ /* 0x000fea0003800000 */
[----:B------:R0:W-:Y:S02]  /*8750*/  STG.E.64 desc[UR6][R72.64+0x800], RZ ;  /* 0x000800ff48007986 */ /* 0x0001e4000c101b06 */
.L_x_6528:
[----:B------:R-:W-:Y:S05]  /*8760*/  BSYNC.RECONVERGENT B2 ;  /* 0x0000000000027941 */ /* 0x000fea0003800200 */
.L_x_6512:
        /* <DEDUP_REMOVED lines=16> */
.L_x_6532:
[----:B------:R-:W-:Y:S05]  /*8870*/  BSYNC.RECONVERGENT B3 ;  /* 0x0000000000037941 */ /* 0x000fea0003800200 */
.L_x_6531:
        /* <DEDUP_REMOVED lines=18> */
.L_x_6536:
[----:B------:R-:W-:Y:S05]  /*89a0*/  BSYNC.RECONVERGENT B4 ;  /* 0x0000000000047941 */ /* 0x000fea0003800200 */
.L_x_6535:
[----:B------:R-:W-:-:S04]  /*89b0*/  F2FP.BF16.F32.PACK_AB R39, RZ, R39 ;  /* 0x00000027ff27723e */ /* 0x000fc800000010ff */
[----:B------:R-:W-:-:S07]  /*89c0*/  PRMT R29, R39, 0x7610, R29 ;  /* 0x00007610271d7816 */ /* 0x000fce000000001d */
.L_x_6534:
[----:B------:R-:W-:Y:S05]  /*89d0*/  BSYNC.RECONVERGENT B3 ;  /* 0x0000000000037941 */ /* 0x000fea0003800200 */
.L_x_6533:
        /* <DEDUP_REMOVED lines=17> */
.L_x_6540:
[----:B------:R-:W-:Y:S05]  /*8af0*/  BSYNC.RECONVERGENT B4 ;  /* 0x0000000000047941 */ /* 0x000fea0003800200 */
.L_x_6539:
[----:B------:R-:W-:-:S04]  /*8b00*/  F2FP.BF16.F32.PACK_AB R39, RZ, R39 ;  /* 0x00000027ff27723e */ /* 0x000fc800000010ff */
[----:B------:R-:W-:-:S07]  /*8b10*/  PRMT R27, R39, 0x7610, R27 ;  /* 0x00007610271b7816 */ /* 0x000fce000000001b */
.L_x_6538:
[----:B------:R-:W-:Y:S05]  /*8b20*/  BSYNC.RECONVERGENT B3 ;  /* 0x0000000000037941 */ /* 0x000fea0003800200 */
.L_x_6537:
        /* <DEDUP_REMOVED lines=17> */
.L_x_6544:
[----:B------:R-:W-:Y:S05]  /*8c40*/  BSYNC.RECONVERGENT B4 ;  /* 0x0000000000047941 */ /* 0x000fea0003800200 */
.L_x_6543:
[----:B------:R-:W-:-:S04]  /*8c50*/  F2FP.BF16.F32.PACK_AB R39, RZ, R39 ;  /* 0x00000027ff27723e */ /* 0x000fc800000010ff */
[----:B------:R-:W-:-:S07]  /*8c60*/  PRMT R26, R39, 0x7610, R26 ;  /* 0x00007610271a7816 */ /* 0x000fce000000001a */
.L_x_6542:
[----:B------:R-:W-:Y:S05]  /*8c70*/  BSYNC.RECONVERGENT B3 ;  /* 0x0000000000037941 */ /* 0x000fea0003800200 */
.L_x_6541:
[----:B------:R-:W-:Y:S02]  /*8c80*/  LOP3.LUT R29, R29, 0xffff, RZ, 0xc0, !PT ;  /* 0x0000ffff1d1d7812 */ /* 0x000fe400078ec0ff */
[----:B------:R-:W-:-:S03]  /*8c90*/  PRMT R27, R27, 0x5410, R26 ;  /* 0x000054101b1b7816 */ /* 0x000fc6000000001a */
[----:B------:R-:W-:-:S05]  /*8ca0*/  IMAD.WIDE.U32 R30, R29, 0x10000, RZ ;  /* 0x000100001d1e7825 */ /* 0x000fca00078e00ff */
[----:B------:R-:W-:Y:S02]  /*8cb0*/  LOP3.LUT R27, R27, R31, RZ, 0xfc, !PT ;  /* 0x0000001f1b1b7212 */ /* 0x000fe400078efcff */
[----:B------:R-:W-:-:S05]  /*8cc0*/  LOP3.LUT R26, R30, R28, RZ, 0xfc, !PT ;  /* 0x0000001c1e1a7212 */ /* 0x000fca00078efcff */
[----:B------:R0:W-:Y:S01]  /*8cd0*/  STG.E.64 desc[UR6][R72.64+0x900], R26 ;  /* 0x0009001a48007986 */ /* 0x0001e2000c101b06 */
[----:B------:R-:W-:Y:S05]  /*8ce0*/  BRA `(.L_x_6545) ;  /* 0x0000000000107947 */ /* 0x000fea0003800000 */
.L_x_6530:
[----:B------:R-:W5:Y:S02]  /*8cf0*/  LDCU UR4, c[0x0][0x39c] ;  /* 0x00007380ff0477ac */ /* 0x000f640008000800 */
[----:B-----5:R-:W-:-:S13]  /*8d00*/  ISETP.GE.AND P0, PT, R29, UR4, PT ;  /* 0x000000041d007c0c */ /* 0x020fda000bf06270 */
[----:B------:R-:W-:Y:S05]  /*8d10*/  @P0 EXIT ;  /* 0x000000000000094d */ /* 0x000fea0003800000 */
[----:B------:R0:W-:Y:S02]  /*8d20*/  STG.E.64 desc[UR6][R72.64+0x900], RZ ;  /* 0x000900ff48007986 */ /* 0x0001e4000c101b06 */
.L_x_6545:
[----:B------:R-:W-:Y:S05]  /*8d30*/  BSYNC.RECONVERGENT B2 ;  /* 0x0000000000027941 */ /* 0x000fea0003800200 */
.L_x_6529:
        /* <DEDUP_REMOVED lines=16> */
.L_x_6549:
[----:B------:R-:W-:Y:S05]  /*8e40*/  BSYNC.RECONVERGENT B3 ;  /* 0x0000000000037941 */ /* 0x000fea0003800200 */
.L_x_6548:
        /* <DEDUP_REMOVED lines=18> */
.L_x_6553:
[----:B------:R-:W-:Y:S05]  /*8f70*/  BSYNC.RECONVERGENT B4 ;  /* 0x0000000000047941 */ /* 0x000fea0003800200 */
.L_x_6552:
[----:B------:R-:W-:-:S04]  /*8f80*/  F2FP.BF16.F32.PACK_AB R39, RZ, R39 ;  /* 0x00000027ff27723e */ /* 0x000fc800000010ff */
[----:B------:R-:W-:-:S07]  /*8f90*/  PRMT R25, R39, 0x7610, R25 ;  /* 0x0000761027197816 */ /* 0x000fce0000000019 */
.L_x_6551:
[----:B------:R-:W-:Y:S05]  /*8fa0*/  BSYNC.RECONVERGENT B3 ;  /* 0x0000000000037941 */ /* 0x000fea0003800200 */
.L_x_6550:
        /* <DEDUP_REMOVED lines=17> */
.L_x_6557:
[----:B------:R-:W-:Y:S05]  /*90c0*/  BSYNC.RECONVERGENT B4 ;  /* 0x0000000000047941 */ /* 0x000fea0003800200 */
.L_x_6556:
[----:B------:R-:W-:-:S04]  /*90d0*/  F2FP.BF16.F32.PACK_AB R39, RZ, R39 ;  /* 0x00000027ff27723e */ /* 0x000fc800000010ff */
[----:B------:R-:W-:-:S07]  /*90e0*/  PRMT R23, R39, 0x7610, R23 ;  /* 0x0000761027177816 */ /* 0x000fce0000000017 */
.L_x_6555:
[----:B------:R-:W-:Y:S05]  /*90f0*/  BSYNC.RECONVERGENT B3 ;  /* 0x0000000000037941 */ /* 0x000fea0003800200 */
.L_x_6554:
        /* <DEDUP_REMOVED lines=17> */
.L_x_6561:
[----:B------:R-:W-:Y:S05]  /*9210*/  BSYNC.RECONVERGENT B4 ;  /* 0x0000000000047941 */ /* 0x000fea0003800200 */
.L_x_6560:
[----:B------:R-:W-:-:S04]  /*9220*/  F2FP.BF16.F32.PACK_AB R39, RZ, R39 ;  /* 0x00000027ff27723e */ /* 0x000fc800000010ff */
[----:B------:R-:W-:-:S07]  /*9230*/  PRMT R22, R39, 0x7610, R22 ;  /* 0x0000761027167816 */ /* 0x000fce0000000016 */
.L_x_6559:
[----:B------:R-:W-:Y:S05]  /*9240*/  BSYNC.RECONVERGENT B3 ;  /* 0x0000000000037941 */ /* 0x000fea0003800200 */
.L_x_6558:
[----:B------:R-:W-:Y:S02]  /*9250*/  LOP3.LUT R25, R25, 0xffff, RZ, 0xc0, !PT ;  /* 0x0000ffff19197812 */ /* 0x000fe400078ec0ff */
[----:B------:R-:W-:-:S03]  /*9260*/  PRMT R23, R23, 0x5410, R22 ;  /* 0x0000541017177816 */ /* 0x000fc60000000016 */
[----:B------:R-:W-:-:S05]  /*9270*/  IMAD.WIDE.U32 R26, R25, 0x10000, RZ ;  /* 0x00010000191a7825 */ /* 0x000fca00078e00ff */
[----:B------:R-:W-:Y:S02]  /*9280*/  LOP3.LUT R23, R23, R27, RZ, 0xfc, !PT ;  /* 0x0000001b17177212 */ /* 0x000fe400078efcff */
[----:B------:R-:W-:-:S05]  /*9290*/  LOP3.LUT R22, R26, R24, RZ, 0xfc, !PT ;  /* 0x000000181a167212 */ /* 0x000fca00078efcff */
[----:B------:R0:W-:Y:S01]  /*92a0*/  STG.E.64 desc[UR6][R72.64+0xa00], R22 ;  /* 0x000a001648007986 */ /* 0x0001e2000c101b06 */
[----:B------:R-:W-:Y:S05]  /*92b0*/  BRA `(.L_x_6562) ;  /* 0x0000000000107947 */ /* 0x000fea0003800000 */
.L_x_6547:
[----:B------:R-:W5:Y:S02]  /*92c0*/  LDCU UR4, c[0x0][0x39c] ;  /* 0x00007380ff0477ac */ /* 0x000f640008000800 */
[----:B-----5:R-:W-:-:S13]  /*92d0*/  ISETP.GE.AND P0, PT, R25, UR4, PT ;  /* 0x0000000419007c0c */ /* 0x020fda000bf06270 */
[----:B------:R-:W-:Y:S05]  /*92e0*/  @P0 EXIT ;  /* 0x000000000000094d */ /* 0x000fea0003800000 */
[----:B------:R0:W-:Y:S02]  /*92f0*/  STG.E.64 desc[UR6][R72.64+0xa00], RZ ;  /* 0x000a00ff48007986 */ /* 0x0001e4000c101b06 */
.L_x_6562:
[----:B------:R-:W-:Y:S05]  /*9300*/  BSYNC.RECONVERGENT B2 ;  /* 0x0000000000027941 */ /* 0x000fea0003800200 */
.L_x_6546:
        /* <DEDUP_REMOVED lines=16> */
.L_x_6566:
[----:B------:R-:W-:Y:S05]  /*9410*/  BSYNC.RECONVERGENT B3 ;  /* 0x0000000000037941 */ /* 0x000fea0003800200 */
.L_x_6565:
        /* <DEDUP_REMOVED lines=18> */
.L_x_6570:
[----:B------:R-:W-:Y:S05]  /*9540*/  BSYNC.RECONVERGENT B4 ;  /* 0x0000000000047941 */ /* 0x000fea0003800200 */
.L_x_6569:
[----:B------:R-:W-:-:S04]  /*9550*/  F2FP.BF16.F32.PACK_AB R39, RZ, R39 ;  /* 0x00000027ff27723e */ /* 0x000fc800000010ff */
[----:B------:R-:W-:-:S07]  /*9560*/  PRMT R21, R39, 0x7610, R21 ;  /* 0x0000761027157816 */ /* 0x000fce0000000015 */
.L_x_6568:
[----:B------:R-:W-:Y:S05]  /*9570*/  BSYNC.RECONVERGENT B3 ;  /* 0x0000000000037941 */ /* 0x000fea0003800200 */
.L_x_6567:
        /* <DEDUP_REMOVED lines=17> */
.L_x_6574:
[----:B------:R-:W-:Y:S05]  /*9690*/  BSYNC.RECONVERGENT B4 ;  /* 0x0000000000047941 */ /* 0x000fea0003800200 */
.L_x_6573:
[----:B------:R-:W-:-:S04]  /*96a0*/  F2FP.BF16.F32.PACK_AB R39, RZ, R39 ;  /* 0x00000027ff27723e */ /* 0x000fc800000010ff */
[----:B------:R-:W-:-:S07]  /*96b0*/  PRMT R19, R39, 0x7610, R19 ;  /* 0x0000761027137816 */ /* 0x000fce0000000013 */
.L_x_6572:
[----:B------:R-:W-:Y:S05]  /*96c0*/  BSYNC.RECONVERGENT B3 ;  /* 0x0000000000037941 */ /* 0x000fea0003800200 */
.L_x_6571:
        /* <DEDUP_REMOVED lines=17> */
.L_x_6578:
[----:B------:R-:W-:Y:S05]  /*97e0*/  BSYNC.RECONVERGENT B4 ;  /* 0x0000000000047941 */ /* 0x000fea0003800200 */
.L_x_6577:
[----:B------:R-:W-:-:S04]  /*97f0*/  F2FP.BF16.F32.PACK_AB R39, RZ, R39 ;  /* 0x00000027ff27723e */ /* 0x000fc800000010ff */
[----:B------:R-:W-:-:S07]  /*9800*/  PRMT R18, R39, 0x7610, R18 ;  /* 0x0000761027127816 */ /* 0x000fce0000000012 */
.L_x_6576:
[----:B------:R-:W-:Y:S05]  /*9810*/  BSYNC.RECONVERGENT B3 ;  /* 0x0000000000037941 */ /* 0x000fea0003800200 */
.L_x_6575:
[----:B------:R-:W-:Y:S02]  /*9820*/  LOP3.LUT R21, R21, 0xffff, RZ, 0xc0, !PT ;  /* 0x0000ffff15157812 */ /* 0x000fe400078ec0ff */
[----:B------:R-:W-:-:S03]  /*9830*/  PRMT R19, R19, 0x5410, R18 ;  /* 0x0000541013137816 */ /* 0x000fc60000000012 */
[----:B------:R-:W-:-:S05]  /*9840*/  IMAD.WIDE.U32 R22, R21, 0x10000, RZ ;  /* 0x0001000015167825 */ /* 0x000fca00078e00ff */
[----:B------:R-:W-:Y:S02]  /*9850*/  LOP3.LUT R19, R19, R23, RZ, 0xfc, !PT ;  /* 0x0000001713137212 */ /* 0x000fe400078efcff */
[----:B------:R-:W-:-:S05]  /*9860*/  LOP3.LUT R18, R22, R20, RZ, 0xfc, !PT ;  /* 0x0000001416127212 */ /* 0x000fca00078efcff */
[----:B------:R0:W-:Y:S01]  /*9870*/  STG.E.64 desc[UR6][R72.64+0xb00], R18 ;  /* 0x000b001248007986 */ /* 0x0001e2000c101b06 */
[----:B------:R-:W-:Y:S05]  /*9880*/  BRA `(.L_x_6579) ;  /* 0x0000000000107947 */ /* 0x000fea0003800000 */
.L_x_6564:
[----:B------:R-:W5:Y:S02]  /*9890*/  LDCU UR4, c[0x0][0x39c] ;  /* 0x00007380ff0477ac */ /* 0x000f640008000800 */
[----:B-----5:R-:W-:-:S13]  /*98a0*/  ISETP.GE.AND P0, PT, R21, UR4, PT ;  /* 0x0000000415007c0c */ /* 0x020fda000bf06270 */
[----:B------:R-:W-:Y:S05]  /*98b0*/  @P0 EXIT ;  /* 0x000000000000094d */ /* 0x000fea0003800000 */
[----:B------:R0:W-:Y:S02]  /*98c0*/  STG.E.64 desc[UR6][R72.64+0xb00], RZ ;  /* 0x000b00ff48007986 */ /* 0x0001e4000c101b06 */
.L_x_6579:
[----:B------:R-:W-:Y:S05]  /*98d0*/  BSYNC.RECONVERGENT B2 ;  /* 0x0000000000027941 */ /* 0x000fea0003800200 */
.L_x_6563:
        /* <DEDUP_REMOVED lines=16> */
.L_x_6583:
[----:B------:R-:W-:Y:S05]  /*99e0*/  BSYNC.RECONVERGENT B3 ;  /* 0x0000000000037941 */ /* 0x000fea0003800200 */
.L_x_6582:
        /* <DEDUP_REMOVED lines=18> */
.L_x_6587:
[----:B------:R-:W-:Y:S05]  /*9b10*/  BSYNC.RECONVERGENT B4 ;  /* 0x0000000000047941 */ /* 0x000fea0003800200 */
.L_x_6586:
[----:B------:R-:W-:-:S04]  /*9b20*/  F2FP.BF16.F32.PACK_AB R39, RZ, R39 ;  /* 0x00000027ff27723e */ /* 0x000fc800000010ff */
[----:B------:R-:W-:-:S07]  /*9b30*/  PRMT R17, R39, 0x7610, R17 ;  /* 0x0000761027117816 */ /* 0x000fce0000000011 */
.L_x_6585:
[----:B------:R-:W-:Y:S05]  /*9b40*/  BSYNC.RECONVERGENT B3 ;  /* 0x0000000000037941 */ /* 0x000fea0003800200 */
.L_x_6584:
        /* <DEDUP_REMOVED lines=17> */
.L_x_6591:
[----:B------:R-:W-:Y:S05]  /*9c60*/  BSYNC.RECONVERGENT B4 ;  /* 0x0000000000047941 */ /* 0x000fea0003800200 */
.L_x_6590:
[----:B------:R-:W-:-:S04]  /*9c70*/  F2FP.BF16.F32.PACK_AB R39, RZ, R39 ;  /* 0x00000027ff27723e */ /* 0x000fc800000010ff */
[----:B------:R-:W-:-:S07]  /*9c80*/  PRMT R15, R39, 0x7610, R15 ;  /* 0x00007610270f7816 */ /* 0x000fce000000000f */
.L_x_6589:
[----:B------:R-:W-:Y:S05]  /*9c90*/  BSYNC.RECONVERGENT B3 ;  /* 0x0000000000037941 */ /* 0x000fea0003800200 */
.L_x_6588:
        /* <DEDUP_REMOVED lines=17> */
.L_x_6595:
[----:B------:R-:W-:Y:S05]  /*9db0*/  BSYNC.RECONVERGENT B4 ;  /* 0x0000000000047941 */ /* 0x000fea0003800200 */
.L_x_6594:
[----:B------:R-:W-:-:S04]  /*9dc0*/  F2FP.BF16.F32.PACK_AB R39, RZ, R39 ;  /* 0x00000027ff27723e */ /* 0x000fc800000010ff */
[----:B------:R-:W-:-:S07]  /*9dd0*/  PRMT R14, R39, 0x7610, R14 ;  /* 0x00007610270e7816 */ /* 0x000fce000000000e */
.L_x_6593:
[----:B------:R-:W-:Y:S05]  /*9de0*/  BSYNC.RECONVERGENT B3 ;  /* 0x0000000000037941 */ /* 0x000fea0003800200 */
.L_x_6592:
[----:B------:R-:W-:Y:S02]  /*9df0*/  LOP3.LUT R17, R17, 0xffff, RZ, 0xc0, !PT ;  /* 0x0000ffff11117812 */ /* 0x000fe400078ec0ff */
[----:B------:R-:W-:-:S03]  /*9e00*/  PRMT R15, R15, 0x5410, R14 ;  /* 0x000054100f0f7816 */ /* 0x000fc6000000000e */
[----:B------:R-:W-:-:S05]  /*9e10*/  IMAD.WIDE.U32 R18, R17, 0x10000, RZ ;  /* 0x0001000011127825 */ /* 0x000fca00078e00ff */
[----:B------:R-:W-:Y:S02]  /*9e20*/  LOP3.LUT R15, R15, R19, RZ, 0xfc, !PT ;  /* 0x000000130f0f7212 */ /* 0x000fe400078efcff */
[----:B------:R-:W-:-:S05]  /*9e30*/  LOP3.LUT R14, R18, R16, RZ, 0xfc, !PT ;  /* 0x00000010120e7212 */ /* 0x000fca00078efcff */
[----:B------:R0:W-:Y:S01]  /*9e40*/  STG.E.64 desc[UR6][R72.64+0xc00], R14 ;  /* 0x000c000e48007986 */ /* 0x0001e2000c101b06 */
[----:B------:R-:W-:Y:S05]  /*9e50*/  BRA `(.L_x_6596) ;  /* 0x0000000000107947 */ /* 0x000fea0003800000 */
.L_x_6581:
[----:B------:R-:W5:Y:S02]  /*9e60*/  LDCU UR4, c[0x0][0x39c] ;  /* 0x00007380ff0477ac */ /* 0x000f640008000800 */
[----:B-----5:R-:W-:-:S13]  /*9e70*/  ISETP.GE.AND P0, PT, R17, UR4, PT ;  /* 0x0000000411007c0c */ /* 0x020fda000bf06270 */
[----:B------:R-:W-:Y:S05]  /*9e80*/  @P0 EXIT ;  /* 0x000000000000094d */ /* 0x000fea0003800000 */
[----:B------:R0:W-:Y:S02]  /*9e90*/  STG.E.64 desc[UR6][R72.64+0xc00], RZ ;  /* 0x000c00ff48007986 */ /* 0x0001e4000c101b06 */
.L_x_6596:
[----:B------:R-:W-:Y:S05]  /*9ea0*/  BSYNC.RECONVERGENT B2 ;  /* 0x0000000000027941 */ /* 0x000fea0003800200 */
.L_x_6580:
        /* <DEDUP_REMOVED lines=16> */
.L_x_6600:
[----:B------:R-:W-:Y:S05]  /*9fb0*/  BSYNC.RECONVERGENT B3 ;  /* 0x0000000000037941 */ /* 0x000fea0003800200 */
.L_x_6599:
        /* <DEDUP_REMOVED lines=18> */
.L_x_6604:
[----:B------:R-:W-:Y:S05]  /*a0e0*/  BSYNC.RECONVERGENT B4 ;  /* 0x0000000000047941 */ /* 0x000fea0003800200 */
.L_x_6603:
[----:B------:R-:W-:-:S04]  /*a0f0*/  F2FP.BF16.F32.PACK_AB R39, RZ, R39 ;  /* 0x00000027ff27723e */ /* 0x000fc800000010ff */
[----:B------:R-:W-:-:S07]  /*a100*/  PRMT R13, R39, 0x7610, R13 ;  /* 0x00007610270d7816 */ /* 0x000fce000000000d */
.L_x_6602:
[----:B------:R-:W-:Y:S05]  /*a110*/  BSYNC.RECONVERGENT B3 ;  /* 0x0000000000037941 */ /* 0x000fea0003800200 */
.L_x_6601:
        /* <DEDUP_REMOVED lines=17> */
.L_x_6608:
[----:B------:R-:W-:Y:S05]  /*a230*/  BSYNC.RECONVERGENT B4 ;  /* 0x0000000000047941 */ /* 0x000fea0003800200 */
.L_x_6607:
[----:B------:R-:W-:-:S04]  /*a240*/  F2FP.BF16.F32.PACK_AB R39, RZ, R39 ;  /* 0x00000027ff27723e */ /* 0x000fc800000010ff */
[----:B------:R-:W-:-:S07]  /*a250*/  PRMT R11, R39, 0x7610, R11 ;  /* 0x00007610270b7816 */ /* 0x000fce000000000b */
.L_x_6606:
[----:B------:R-:W-:Y:S05]  /*a260*/  BSYNC.RECONVERGENT B3 ;  /* 0x0000000000037941 */ /* 0x000fea0003800200 */
.L_x_6605:
        /* <DEDUP_REMOVED lines=17> */
.L_x_6612:
[----:B------:R-:W-:Y:S05]  /*a380*/  BSYNC.RECONVERGENT B4 ;  /* 0x0000000000047941 */ /* 0x000fea0003800200 */
.L_x_6611:
[----:B------:R-:W-:-:S04]  /*a390*/  F2FP.BF16.F32.PACK_AB R39, RZ, R39 ;  /* 0x00000027ff27723e */ /* 0x000fc800000010ff */
[----:B------:R-:W-:-:S07]  /*a3a0*/  PRMT R10, R39, 0x7610, R10 ;  /* 0x00007610270a7816 */ /* 0x000fce000000000a */
.L_x_6610:
[----:B------:R-:W-:Y:S05]  /*a3b0*/  BSYNC.RECONVERGENT B3 ;  /* 0x0000000000037941 */ /* 0x000fea0003800200 */
.L_x_6609:
[----:B------:R-:W-:Y:S02]  /*a3c0*/  LOP3.LUT R13, R13, 0xffff, RZ, 0xc0, !PT ;  /* 0x0000ffff0d0d7812 */ /* 0x000fe400078ec0ff */
[----:B------:R-:W-:-:S03]  /*a3d0*/  PRMT R11, R11, 0x5410, R10 ;  /* 0x000054100b0b7816 */ /* 0x000fc6000000000a */
[----:B------:R-:W-:-:S05]  /*a3e0*/  IMAD.WIDE.U32 R14, R13, 0x10000, RZ ;  /* 0x000100000d0e7825 */ /* 0x000fca00078e00ff */
[----:B------:R-:W-:Y:S02]  /*a3f0*/  LOP3.LUT R11, R11, R15, RZ, 0xfc, !PT ;  /* 0x0000000f0b0b7212 */ /* 0x000fe400078efcff */
[----:B------:R-:W-:-:S05]  /*a400*/  LOP3.LUT R10, R14, R12, RZ, 0xfc, !PT ;  /* 0x0000000c0e0a7212 */ /* 0x000fca00078efcff */
[----:B------:R0:W-:Y:S01]  /*a410*/  STG.E.64 desc[UR6][R72.64+0xd00], R10 ;  /* 0x000d000a48007986 */ /* 0x0001e2000c101b06 */
[----:B------:R-:W-:Y:S05]  /*a420*/  BRA `(.L_x_6613) ;  /* 0x0000000000107947 */ /* 0x000fea0003800000 */
.L_x_6598:
[----:B------:R-:W5:Y:S02]  /*a430*/  LDCU UR4, c[0x0][0x39c] ;  /* 0x00007380ff0477ac */ /* 0x000f640008000800 */
[----:B-----5:R-:W-:-:S13]  /*a440*/  ISETP.GE.AND P0, PT, R13, UR4, PT ;  /* 0x000000040d007c0c */ /* 0x020fda000bf06270 */
[----:B------:R-:W-:Y:S05]  /*a450*/  @P0 EXIT ;  /* 0x000000000000094d */ /* 0x000fea0003800000 */
[----:B------:R0:W-:Y:S02]  /*a460*/  STG.E.64 desc[UR6][R72.64+0xd00], RZ ;  /* 0x000d00ff48007986 */ /* 0x0001e4000c101b06 */
.L_x_6613:
[----:B------:R-:W-:Y:S05]  /*a470*/  BSYNC.RECONVERGENT B2 ;  /* 0x0000000000027941 */ /* 0x000fea0003800200 */
.L_x_6597:
        /* <DEDUP_REMOVED lines=16> */
.L_x_6617:
[----:B------:R-:W-:Y:S05]  /*a580*/  BSYNC.RECONVERGENT B3 ;  /* 0x0000000000037941 */ /* 0x000fea0003800200 */
.L_x_6616:
        /* <DEDUP_REMOVED lines=18> */
.L_x_6621:
[----:B------:R-:W-:Y:S05]  /*a6b0*/  BSYNC.RECONVERGENT B4 ;  /* 0x0000000000047941 */ /* 0x000fea0003800200 */
.L_x_6620:
[----:B------:R-:W-:-:S04]  /*a6c0*/  F2FP.BF16.F32.PACK_AB R39, RZ, R39 ;  /* 0x00000027ff27723e */ /* 0x000fc800000010ff */
[----:B------:R-:W-:-:S07]  /*a6d0*/  PRMT R9, R39, 0x7610, R9 ;  /* 0x0000761027097816 */ /* 0x000fce0000000009 */
.L_x_6619:
[----:B------:R-:W-:Y:S05]  /*a6e0*/  BSYNC.RECONVERGENT B3 ;  /* 0x0000000000037941 */ /* 0x000fea0003800200 */
.L_x_6618:
        /* <DEDUP_REMOVED lines=17> */
.L_x_6625:
[----:B------:R-:W-:Y:S05]  /*a800*/  BSYNC.RECONVERGENT B4 ;  /* 0x0000000000047941 */ /* 0x000fea0003800200 */
.L_x_6624:
[----:B------:R-:W-:-:S04]  /*a810*/  F2FP.BF16.F32.PACK_AB R39, RZ, R39 ;  /* 0x00000027ff27723e */ /* 0x000fc800000010ff */
[----:B------:R-:W-:-:S07]  /*a820*/  PRMT R7, R39, 0x7610, R7 ;  /* 0x0000761027077816 */ /* 0x000fce0000000007 */
.L_x_6623:
[----:B------:R-:W-:Y:S05]  /*a830*/  BSYNC.RECONVERGENT B3 ;  /* 0x0000000000037941 */ /* 0x000fea0003800200 */
.L_x_6622:
        /* <DEDUP_REMOVED lines=17> */
.L_x_6629:
[----:B------:R-:W-:Y:S05]  /*a950*/  BSYNC.RECONVERGENT B4 ;  /* 0x0000000000047941 */ /* 0x000fea0003800200 */
.L_x_6628:
[----:B------:R-:W-:-:S04]  /*a960*/  F2FP.BF16.F32.PACK_AB R39, RZ, R39 ;  /* 0x00000027ff27723e */ /* 0x000fc800000010ff */
[----:B------:R-:W-:-:S07]  /*a970*/  PRMT R6, R39, 0x7610, R6 ;  /* 0x0000761027067816 */ /* 0x000fce0000000006 */
.L_x_6627:
[----:B------:R-:W-:Y:S05]  /*a980*/  BSYNC.RECONVERGENT B3 ;  /* 0x0000000000037941 */ /* 0x000fea0003800200 */
.L_x_6626:
[----:B------:R-:W-:Y:S02]  /*a990*/  LOP3.LUT R9, R9, 0xffff, RZ, 0xc0, !PT ;  /* 0x0000ffff09097812 */ /* 0x000fe400078ec0ff */
[----:B------:R-:W-:-:S03]  /*a9a0*/  PRMT R7, R7, 0x5410, R6 ;  /* 0x0000541007077816 */ /* 0x000fc60000000006 */
[----:B------:R-:W-:-:S05]  /*a9b0*/  IMAD.WIDE.U32 R10, R9, 0x10000, RZ ;  /* 0x00010000090a7825 */ /* 0x000fca00078e00ff */
[----:B------:R-:W-:Y:S02]  /*a9c0*/  LOP3.LUT R7, R7, R11, RZ, 0xfc, !PT ;  /* 0x0000000b07077212 */ /* 0x000fe400078efcff */
[----:B------:R-:W-:-:S05]  /*a9d0*/  LOP3.LUT R6, R10, R8, RZ, 0xfc, !PT ;  /* 0x000000080a067212 */ /* 0x000fca00078efcff */
[----:B------:R0:W-:Y:S01]  /*a9e0*/  STG.E.64 desc[UR6][R72.64+0xe00], R6 ;  /* 0x000e000648007986 */ /* 0x0001e2000c101b06 */
[----:B------:R-:W-:Y:S05]  /*a9f0*/  BRA `(.L_x_6630) ;  /* 0x0000000000107947 */ /* 0x000fea0003800000 */
.L_x_6615:
[----:B------:R-:W5:Y:S02]  /*aa00*/  LDCU UR4, c[0x0][0x39c] ;  /* 0x00007380ff0477ac */ /* 0x000f640008000800 */
[----:B-----5:R-:W-:-:S13]  /*aa10*/  ISETP.GE.AND P0, PT, R9, UR4, PT ;  /* 0x0000000409007c0c */ /* 0x020fda000bf06270 */
[----:B------:R-:W-:Y:S05]  /*aa20*/  @P0 EXIT ;  /* 0x000000000000094d */ /* 0x000fea0003800000 */
[----:B------:R0:W-:Y:S02]  /*aa30*/  STG.E.64 desc[UR6][R72.64+0xe00], RZ ;  /* 0x000e00ff48007986 */ /* 0x0001e4000c101b06 */
.L_x_6630:
[----:B------:R-:W-:Y:S05]  /*aa40*/  BSYNC.RECONVERGENT B2 ;  /* 0x0000000000027941 */ /* 0x000fea0003800200 */
.L_x_6614:
[----:B------:R-:W-:-:S04]  /*aa50*/  IADD3 R5, PT, PT, R62, 0x780, RZ ;  /* 0x000007803e057810 */ /* 0x000fc80007ffe0ff */
        /* <DEDUP_REMOVED lines=14> */
.L_x_6633:
[----:B------:R-:W-:Y:S05]  /*ab40*/  BSYNC.RECONVERGENT B2 ;  /* 0x0000000000027941 */ /* 0x000fea0003800200 */
.L_x_6632:
        /* <DEDUP_REMOVED lines=18> */
.L_x_6637:
[----:B------:R-:W-:Y:S05]  /*ac70*/  BSYNC.RECONVERGENT B3 ;  /* 0x0000000000037941 */ /* 0x000fea0003800200 */
.L_x_6636:
[----:B------:R-:W-:-:S04]  /*ac80*/  F2FP.BF16.F32.PACK_AB R39, RZ, R39 ;  /* 0x00000027ff27723e */ /* 0x000fc800000010ff */
[----:B------:R-:W-:-:S07]  /*ac90*/  PRMT R5, R39, 0x7610, R5 ;  /* 0x0000761027057816 */ /* 0x000fce0000000005 */
.L_x_6635:
[----:B------:R-:W-:Y:S05]  /*aca0*/  BSYNC.RECONVERGENT B2 ;  /* 0x0000000000027941 */ /* 0x000fea0003800200 */
.L_x_6634:
        /* <DEDUP_REMOVED lines=17> */
.L_x_6641:
[----:B------:R-:W-:Y:S05]  /*adc0*/  BSYNC.RECONVERGENT B3 ;  /* 0x0000000000037941 */ /* 0x000fea0003800200 */
.L_x_6640:
[----:B------:R-:W-:-:S04]  /*add0*/  F2FP.BF16.F32.PACK_AB R39, RZ, R39 ;  /* 0x00000027ff27723e */ /* 0x000fc800000010ff */
[----:B------:R-:W-:-:S07]  /*ade0*/  PRMT R6, R39, 0x7610, R6 ;  /* 0x0000761027067816 */ /* 0x000fce0000000006 */
.L_x_6639:
[----:B------:R-:W-:Y:S05]  /*adf0*/  BSYNC.RECONVERGENT B2 ;  /* 0x0000000000027941 */ /* 0x000fea0003800200 */
.L_x_6638:
        /* <DEDUP_REMOVED lines=16> */
.L_x_6645:
[----:B------:R-:W-:Y:S05]  /*af00*/  BSYNC.RECONVERGENT B3 ;  /* 0x0000000000037941 */ /* 0x000fea0003800200 */
.L_x_6644:
[----:B------:R-:W-:-:S04]  /*af10*/  F2FP.BF16.F32.PACK_AB R39, RZ, R39 ;  /* 0x00000027ff27723e */ /* 0x000fc800000010ff */
[----:B------:R-:W-:-:S07]  /*af20*/  PRMT R65, R39, 0x7610, R65 ;  /* 0x0000761027417816 */ /* 0x000fce0000000041 */
.L_x_6643:
[----:B------:R-:W-:Y:S05]  /*af30*/  BSYNC.RECONVERGENT B2 ;  /* 0x0000000000027941 */ /* 0x000fea0003800200 */
.L_x_6642:
[----:B------:R-:W-:Y:S02]  /*af40*/  LOP3.LUT R2, R5, 0xffff, RZ, 0xc0, !PT ;  /* 0x0000ffff05027812 */ /* 0x000fe400078ec0ff */
[----:B------:R-:W-:-:S03]  /*af50*/  PRMT R65, R6, 0x5410, R65 ;  /* 0x0000541006417816 */ /* 0x000fc60000000041 */
[----:B------:R-:W-:-:S05]  /*af60*/  IMAD.WIDE.U32 R2, R2, 0x10000, RZ ;  /* 0x0001000002027825 */ /* 0x000fca00078e00ff */
[----:B------:R-:W-:Y:S02]  /*af70*/  LOP3.LUT R3, R65, R3, RZ, 0xfc, !PT ;  /* 0x0000000341037212 */ /* 0x000fe400078efcff */
[----:B------:R-:W-:-:S05]  /*af80*/  LOP3.LUT R2, R2, R4, RZ, 0xfc, !PT ;  /* 0x0000000402027212 */ /* 0x000fca00078efcff */
[----:B------:R-:W-:Y:S01]  /*af90*/  STG.E.64 desc[UR6][R72.64+0xf00], R2 ;  /* 0x000f000248007986 */ /* 0x000fe2000c101b06 */
[----:B------:R-:W-:Y:S05]  /*afa0*/  EXIT ;  /* 0x000000000000794d */ /* 0x000fea0003800000 */
.L_x_6631:
[----:B------:R-:W5:Y:S02]  /*afb0*/  LDCU UR4, c[0x0][0x39c] ;  /* 0x00007380ff0477ac */ /* 0x000f640008000800 */
[----:B-----5:R-:W-:-:S13]  /*afc0*/  ISETP.GE.AND P0, PT, R5, UR4, PT ;  /* 0x0000000405007c0c */ /* 0x020fda000bf06270 */
[----:B------:R-:W-:Y:S05]  /*afd0*/  @P0 EXIT ;  /* 0x000000000000094d */ /* 0x000fea0003800000 */
[----:B------:R-:W-:Y:S01]  /*afe0*/  STG.E.64 desc[UR6][R72.64+0xf00], RZ ;  /* 0x000f00ff48007986 */ /* 0x000fe2000c101b06 */
[----:B------:R-:W-:Y:S05]  /*aff0*/  EXIT ;  /* 0x000000000000794d */ /* 0x000fea0003800000 */
        .weak           $__internal_3_$__cuda_sm3x_div_rn_noftz_f32_slowpath
        .type           $__internal_3_$__cuda_sm3x_div_rn_noftz_f32_slowpath,@function
        .size           $__internal_3_$__cuda_sm3x_div_rn_noftz_f32_slowpath,(.L_x_12117 - $__internal_3_$__cuda_sm3x_div_rn_noftz_f32_slowpath)
$__internal_3_$__cuda_sm3x_div_rn_noftz_f32_slowpath:
[----:B------:R-:W-:Y:S01]  /*b000*/  SHF.R.U32.HI R71, RZ, 0x17, R67 ;  /* 0x00000017ff477819 */ /* 0x000fe20000011643 */
[----:B------:R-:W-:Y:S01]  /*b010*/  BSSY.RECONVERGENT B0, `(.L_x_6646) ;  /* 0x0000064000007945 */ /* 0x000fe20003800200 */
[----:B------:R-:W-:Y:S02]  /*b020*/  SHF.R.U32.HI R70, RZ, 0x17, R39 ;  /* 0x00000017ff467819 */ /* 0x000fe40000011627 */
[----:B------:R-:W-:Y:S02]  /*b030*/  LOP3.LUT R71, R71, 0xff, RZ, 0xc0, !PT ;  /* 0x000000ff47477812 */ /* 0x000fe400078ec0ff */
[----:B------:R-:W-:Y:S02]  /*b040*/  LOP3.LUT R70, R70, 0xff, RZ, 0xc0, !PT ;  /* 0x000000ff46467812 */ /* 0x000fe400078ec0ff */
[----:B------:R-:W-:Y:S02]  /*b050*/  IADD3 R69, PT, PT, R71, -0x1, RZ ;  /* 0xffffffff47457810 */ /* 0x000fe40007ffe0ff */
[----:B------:R-:W-:Y:S01]  /*b060*/  MOV R76, R67 ;  /* 0x00000043004c7202 */ /* 0x000fe20000000f00 */
[----:B------:R-:W-:Y:S01]  /*b070*/  VIADD R68, R70, 0xffffffff ;  /* 0xffffffff46447836 */ /* 0x000fe20000000000 */
        /* <DEDUP_REMOVED lines=27> */
.L_x_6647:
[----:B------:R-:W-:Y:S01]  /*b230*/  LEA R69, R71, 0xc0800000, 0x17 ;  /* 0xc080000047457811 */ /* 0x000fe200078eb8ff */
[----:B------:R-:W-:Y:S01]  /*b240*/  BSSY.RECONVERGENT B1, `(.L_x_6652) ;  /* 0x0000036000017945 */ /* 0x000fe20003800200 */
[----:B------:R-:W-:-:S03]  /*b250*/  IADD3 R70, PT, PT, R70, -0x7f, RZ ;  /* 0xffffff8146467810 */ /* 0x000fc60007ffe0ff */
[----:B------:R-:W-:Y:S01]  /*b260*/  IMAD.IADD R69, R76, 0x1, -R69 ;  /* 0x000000014c457824 */ /* 0x000fe200078e0a45 */
[C---:B------:R-:W-:Y:S01]  /*b270*/  IADD3 R71, PT, PT, R70.reuse, 0x7f, -R71 ;  /* 0x0000007f46477810 */ /* 0x040fe20007ffe847 */
[----:B------:R-:W-:Y:S02]  /*b280*/  IMAD R68, R70, -0x800000, R39 ;  /* 0xff80000046447824 */ /* 0x000fe400078e0227 */
[----:B------:R0:W1:Y:S01]  /*b290*/  MUFU.RCP R76, R69 ;  /* 0x00000045004c7308 */ /* 0x0000620000001000 */
[----:B------:R-:W-:Y:S01]  /*b2a0*/  IADD3 R71, PT, PT, R71, R77, RZ ;  /* 0x0000004d47477210 */ /* 0x000fe20007ffe0ff */
[----:B0-----:R-:W-:-:S04]  /*b2b0*/  FADD.FTZ R69, -R69, -RZ ;  /* 0x800000ff45457221 */ /* 0x001fc80000010100 */
[----:B-1----:R-:W-:-:S04]  /*b2c0*/  FFMA R39, R76, R69, 1 ;  /* 0x3f8000004c277423 */ /* 0x002fc80000000045 */
        /* <DEDUP_REMOVED lines=22> */
[C---:B------:R-:W-:Y:S02]  /*b430*/  ISETP.NE.AND P2, PT, R68.reuse, RZ, PT ;  /* 0x000000ff4400720c */ /* 0x040fe40003f45270 */
[----:B------:R-:W-:Y:S02]  /*b440*/  ISETP.NE.AND P1, PT, R68, RZ, PT ;  /* 0x000000ff4400720c */ /* 0x000fe40003f25270 */
[----:B------:R-:W-:Y:S02]  /*b450*/  LOP3.LUT R39, R39, 0x7fffff, RZ, 0xc0, !PT ;  /* 0x007fffff27277812 */ /* 0x000fe400078ec0ff */
[----:B------:R-:W-:Y:S02]  /*b460*/  FSETP.NEU.FTZ.AND P0, PT, R76, R71, PT ;  /* 0x000000474c00720b */ /* 0x000fe40003f1d000 */
[----:B------:R-:W-:-:S02]  /*b470*/  LOP3.LUT R69, R39, 0x800000, RZ, 0xfc, !PT ;  /* 0x0080000027457812 */ /* 0x000fc400078efcff */
[----:B------:R-:W-:Y:S01]  /*b480*/  IADD3 R39, PT, PT, R68, 0x20, RZ ;  /* 0x0000002044277810 */ /* 0x000fe20007ffe0ff */
[----:B------:R-:W-:-:S03]  /*b490*/  IMAD.MOV R68, RZ, RZ, -R68 ;  /* 0x000000ffff447224 */ /* 0x000fc600078e0a44 */
[----:B------:R-:W-:Y:S02]  /*b4a0*/  SHF.L.U32 R39, R69, R39, RZ ;  /* 0x0000002745277219 */ /* 0x000fe400000006ff */
[----:B------:R-:W-:Y:S02]  /*b4b0*/  SEL R68, R68, RZ, P2 ;  /* 0x000000ff44447207 */ /* 0x000fe40001000000 */
[----:B------:R-:W-:Y:S02]  /*b4c0*/  ISETP.NE.AND P1, PT, R39, RZ, P1 ;  /* 0x000000ff2700720c */ /* 0x000fe40000f25270 */
[----:B------:R-:W-:Y:S02]  /*b4d0*/  SHF.R.U32.HI R69, RZ, R68, R69 ;  /* 0x00000044ff457219 */ /* 0x000fe40000011645 */
[----:B------:R-:W-:Y:S02]  /*b4e0*/  PLOP3.LUT P0, PT, P0, P1, PT, 0xf8, 0x8f ;  /* 0x00000000008f781c */ /* 0x000fe40000703f70 */
[----:B------:R-:W-:-:S02]  /*b4f0*/  SHF.R.U32.HI R68, RZ, 0x1, R69 ;  /* 0x00000001ff447819 */ /* 0x000fc40000011645 */
[----:B------:R-:W-:-:S04]  /*b500*/  SEL R39, RZ, 0x1, !P0 ;  /* 0x00000001ff277807 */ /* 0x000fc80004000000 */
[----:B------:R-:W-:-:S04]  /*b510*/  LOP3.LUT R39, R39, 0x1, R68, 0xf8, !PT ;  /* 0x0000000127277812 */ /* 0x000fc800078ef844 */
[----:B------:R-:W-:-:S04]  /*b520*/  LOP3.LUT R39, R39, R69, RZ, 0xc0, !PT ;  /* 0x0000004527277212 */ /* 0x000fc800078ec0ff */
[----:B------:R-:W-:-:S04]  /*b530*/  IADD3 R39, PT, PT, R68, R39, RZ ;  /* 0x0000002744277210 */ /* 0x000fc80007ffe0ff */
[----:B------:R-:W-:Y:S01]  /*b540*/  LOP3.LUT R77, R39, R77, RZ, 0xfc, !PT ;  /* 0x0000004d274d7212 */ /* 0x000fe200078efcff */
[----:B------:R-:W-:Y:S06]  /*b550*/  BRA `(.L_x_6655) ;  /* 0x0000000000107947 */ /* 0x000fec0003800000 */
.L_x_6654:
[----:B------:R-:W-:-:S04]  /*b560*/  LOP3.LUT R77, R77, 0x80000000, RZ, 0xc0, !PT ;  /* 0x800000004d4d7812 */ /* 0x000fc800078ec0ff */
[----:B------:R-:W-:Y:S01]  /*b570*/  LOP3.LUT R77, R77, 0x7f800000, RZ, 0xfc, !PT ;  /* 0x7f8000004d4d7812 */ /* 0x000fe200078efcff */
[----:B------:R-:W-:Y:S06]  /*b580*/  BRA `(.L_x_6655) ;  /* 0x0000000000047947 */ /* 0x000fec0003800000 */
.L_x_6653:
[----:B------:R-:W-:-:S07]  /*b590*/  LEA R77, R71, R77, 0x17 ;  /* 0x0000004d474d7211 */ /* 0x000fce00078eb8ff */
.L_x_6655:
[----:B------:R-:W-:Y:S05]  /*b5a0*/  BSYNC.RECONVERGENT B1 ;  /* 0x0000000000017941 */ /* 0x000fea0003800200 */
.L_x_6652:
[----:B------:R-:W-:Y:S01]  /*b5b0*/  MOV R39, R77 ;  /* 0x0000004d00277202 */ /* 0x000fe20000000f00 */
[----:B------:R-:W-:Y:S06]  /*b5c0*/  BRA `(.L_x_6656) ;  /* 0x0000000000207947 */ /* 0x000fec0003800000 */
.L_x_6651:
[----:B------:R-:W-:-:S04]  /*b5d0*/  LOP3.LUT R39, R76, 0x80000000, R39, 0x48, !PT ;  /* 0x800000004c277812 */ /* 0x000fc800078e4827 */
[----:B------:R-:W-:Y:S01]  /*b5e0*/  LOP3.LUT R39, R39, 0x7f800000, RZ, 0xfc, !PT ;  /* 0x7f80000027277812 */ /* 0x000fe200078efcff */
[----:B------:R-:W-:Y:S06]  /*b5f0*/  BRA `(.L_x_6656) ;  /* 0x0000000000147947 */ /* 0x000fec0003800000 */
.L_x_6650:
[----:B------:R-:W-:Y:S01]  /*b600*/  LOP3.LUT R39, R76, 0x80000000, R39, 0x48, !PT ;  /* 0x800000004c277812 */ /* 0x000fe200078e4827 */
[----:B------:R-:W-:Y:S06]  /*b610*/  BRA `(.L_x_6656) ;  /* 0x00000000000c7947 */ /* 0x000fec0003800000 */
.L_x_6649:
[----:B------:R-:W0:Y:S01]  /*b620*/  MUFU.RSQ R39, -QNAN ;  /* 0xffc0000000277908 */ /* 0x000e220000001400 */
[----:B------:R-:W-:Y:S05]  /*b630*/  BRA `(.L_x_6656) ;  /* 0x0000000000047947 */ /* 0x000fea0003800000 */
.L_x_6648:
[----:B------:R-:W-:-:S07]  /*b640*/  FADD.FTZ R39, R39, R67 ;  /* 0x0000004327277221 */ /* 0x000fce0000010000 */
.L_x_6656:
[----:B------:R-:W-:Y:S05]  /*b650*/  BSYNC.RECONVERGENT B0 ;  /* 0x0000000000007941 */ /* 0x000fea0003800200 */
.L_x_6646:
[----:B------:R-:W-:Y:S01]  /*b660*/  HFMA2 R69, -RZ, RZ, 0, 0 ;  /* 0x00000000ff457431 */ /* 0x000fe200000001ff */
[----:B------:R-:W-:-:S04]  /*b670*/  MOV R68, R75 ;  /* 0x0000004b00447202 */ /* 0x000fc80000000f00 */
[----:B0-----:R-:W-:Y:S05]  /*b680*/  RET.REL.NODEC R68 `(_ZN18transformer_engine49scaled_aligned_causal_masked_softmax_warp_forwardI13__nv_bfloat16S1_fLi11EEEvPT0_PKT_T1_iii) ;  /* 0xffffff48445c7950 */ /* 0x001fea0003c3ffff */
.L_x_6657:
        /* <DEDUP_REMOVED lines=15> */
.L_x_12117:


//--------------------- .text._ZN18transformer_engine49scaled_aligned_causal_masked_softmax_warp_forwardI13__nv_bfloat16S1_fLi10EEEvPT0_PKT_T1_iii --------------------------
	.section	.text._ZN18transformer_engine49scaled_aligned_causal_masked_softmax_warp_forwardI13__nv_bfloat16S1_fLi10EEEvPT0_PKT_T1_iii,"ax",@progbits
	.align	128
        .global         _ZN18transformer_engine49scaled_aligned_causal_masked_softmax_warp_forwardI13__nv_bfloat16S1_fLi10EEEvPT0_PKT_T1_iii
        .type           _ZN18transformer_engine49scaled_aligned_causal_masked_softmax_warp_forwardI13__nv_bfloat16S1_fLi10EEEvPT0_PKT_T1_iii,@function
        .size           _ZN18transformer_engine49scaled_aligned_causal_masked_softmax_warp_forwardI13__nv_bfloat16S1_fLi10EEEvPT0_PKT_T1_iii,(.L_x_12118 - _ZN18transformer_engine49scaled_aligned_causal_masked_softmax_warp_forwardI13__nv_bfloat16S1_fLi10EEEvPT0_PKT_T1_iii)
        .other          _ZN18transformer_engine49scaled_aligned_causal_masked_softmax_warp_forwardI13__nv_bfloat16S1_fLi10EEEvPT0_PKT_T1_iii,@"STO_CUDA_ENTRY STV_DEFAULT"
_ZN18transformer_engine49scaled_aligned_causal_masked_softmax_warp_forwardI13__nv_bfloat16S1_fLi10EEEvPT0_PKT_T1_iii:
.text._ZN18transformer_engine49scaled_aligned_causal_masked_softmax_warp_forwardI13__nv_bfloat16S1_fLi10EEEvPT0_PKT_T1_iii:
[----:B------:R-:W-:Y:S01]  /*0000*/  LDC R1, c[0x0][0x37c] ;  /* 0x0000df00ff017b82 */ /* 0x000fe20000000800 */
[----:B------:R-:W0:Y:S01]  /*0010*/  LDCU.64 UR8, c[0x0][0x398] ;  /* 0x00007300ff0877ac */ /* 0x000e220008000a00 */
[----:B------:R-:W1:Y:S06]  /*0020*/  S2R R33, SR_TID.Y ;  /* 0x0000000000217919 */ /* 0x000e6c0000002200 */
[----:B------:R-:W1:Y:S01]  /*0030*/  S2UR UR4, SR_CTAID.X ;  /* 0x00000000000479c3 */ /* 0x000e620000002500 */
[----:B------:R-:W-:Y:S01]  /*0040*/  BSSY.RECONVERGENT B0, `(.L_x_6658) ;  /* 0x0000116000007945 */ /* 0x000fe20003800200 */
[----:B------:R-:W2:Y:S01]  /*0050*/  LDCU UR5, c[0x0][0x394] ;  /* 0x00007280ff0577ac */ /* 0x000ea20008000800 */
[----:B------:R-:W3:Y:S01]  /*0060*/  S2R R40, SR_TID.X ;  /* 0x0000000000287919 */ /* 0x000ee20000002100 */
[----:B------:R-:W-:Y:S01]  /*0070*/  HFMA2 R31, -RZ, RZ, -6.109375, 2 ;  /* 0xc61c4000ff1f7431 */ /* 0x000fe200000001ff */
[----:B------:R-:W4:Y:S03]  /*0080*/  LDCU.64 UR6, c[0x0][0x358] ;  /* 0x00006b00ff0677ac */ /* 0x000f260008000a00 */
[----:B------:R-:W1:Y:S01]  /*0090*/  LDC R4, c[0x0][0x364] ;  /* 0x0000d900ff047b82 */ /* 0x000e620000000800 */
[----:B0-----:R-:W-:-:S04]  /*00a0*/  MOV R41, UR8 ;  /* 0x0000000800297c02 */ /* 0x001fc80008000f00 */
[----:B------:R-:W-:-:S04]  /*00b0*/  IABS R7, R41 ;  /* 0x0000002900077213 */ /* 0x000fc80000000000 */
[----:B------:R-:W0:Y:S01]  /*00c0*/  I2F.RP R0, R7 ;  /* 0x0000000700007306 */ /* 0x000e220000209400 */
[----:B-1----:R-:W-:Y:S01]  /*00d0*/  IMAD R5, R4, UR4, R33 ;  /* 0x0000000404057c24 */ /* 0x002fe2000f8e0221 */
[----:B---3--:R-:W-:-:S04]  /*00e0*/  SHF.L.U32 R40, R40, 0x2, RZ ;  /* 0x0000000228287819 */ /* 0x008fc800000006ff */
[----:B------:R-:W-:Y:S02]  /*00f0*/  ISETP.GE.AND P2, PT, R5, RZ, PT ;  /* 0x000000ff0500720c */ /* 0x000fe40003f46270 */
[----:B0-----:R-:W0:Y:S02]  /*0100*/  MUFU.RCP R0, R0 ;  /* 0x0000000000007308 */ /* 0x001e240000001000 */
[----:B0-----:R-:W-:Y:S02]  /*0110*/  IADD3 R2, PT, PT, R0, 0xffffffe, RZ ;  /* 0x0ffffffe00027810 */ /* 0x001fe40007ffe0ff */
[----:B------:R-:W-:-:S04]  /*0120*/  IABS R0, R5 ;  /* 0x0000000500007213 */ /* 0x000fc80000000000 */
[----:B------:R0:W1:Y:S02]  /*0130*/  F2I.FTZ.U32.TRUNC.NTZ R3, R2 ;  /* 0x0000000200037305 */ /* 0x000064000021f000 */
[----:B0-----:R-:W-:Y:S01]  /*0140*/  IMAD.MOV.U32 R2, RZ, RZ, RZ ;  /* 0x000000ffff027224 */ /* 0x001fe200078e00ff */
        /* <DEDUP_REMOVED lines=8> */
[----:B------:R-:W-:Y:S02]  /*01d0*/  ISETP.NE.AND P0, PT, RZ, UR8, PT ;  /* 0x00000008ff007c0c */ /* 0x000fe4000bf05270 */
[----:B------:R-:W-:-:S13]  /*01e0*/  ISETP.GT.U32.AND P1, PT, R7, R0, PT ;  /* 0x000000000700720c */ /* 0x000fda0003f24070 */
[----:B------:R-:W-:Y:S02]  /*01f0*/  @!P1 IADD3 R0, PT, PT, R0, -R7, RZ ;  /* 0x8000000700009210 */ /* 0x000fe40007ffe0ff */
[----:B--2---:R-:W-:-:S03]  /*0200*/  ISETP.GE.AND P1, PT, R5, UR5, PT ;  /* 0x0000000505007c0c */ /* 0x004fc6000bf26270 */
[----:B------:R-:W-:Y:S01]  /*0210*/  @!P2 IMAD.MOV R0, RZ, RZ, -R0 ;  /* 0x000000ffff00a224 */ /* 0x000fe200078e0a00 */
[----:B------:R-:W-:-:S04]  /*0220*/  @!P0 LOP3.LUT R0, RZ, UR8, RZ, 0x33, !PT ;  /* 0x00000008ff008c12 */ /* 0x000fc8000f8e33ff */
[----:B------:R-:W-:-:S05]  /*0230*/  IADD3 R41, PT, PT, R0, UR9, -R41 ;  /* 0x0000000900297c10 */ /* 0x000fca000fffe829 */
[----:B----4-:R-:W-:Y:S05]  /*0240*/  @P1 BRA `(.L_x_6659) ;  /* 0x0000000c00d41947 */ /* 0x010fea0003800000 */
[----:B------:R-:W0:Y:S01]  /*0250*/  LDC.64 R22, c[0x0][0x388] ;  /* 0x0000e200ff167b82 */ /* 0x000e220000000a00 */
[CC--:B------:R-:W-:Y:S01]  /*0260*/  ISETP.GT.AND P5, PT, R40.reuse, R41.reuse, PT ;  /* 0x000000292800720c */ /* 0x0c0fe20003fa4270 */
[C---:B------:R-:W-:Y:S01]  /*0270*/  VIADD R2, R40.reuse, 0x100 ;  /* 0x0000010028027836 */ /* 0x040fe20000000000 */
[C---:B------:R-:W-:Y:S01]  /*0280*/  IADD3 R0, PT, PT, R40.reuse, 0x80, RZ ;  /* 0x0000008028007810 */ /* 0x040fe20007ffe0ff */
[----:B------:R-:W-:Y:S01]  /*0290*/  IMAD R5, R5, UR9, R40 ;  /* 0x0000000905057c24 */ /* 0x000fe2000f8e0228 */
[----:B------:R-:W-:Y:S01]  /*02a0*/  IADD3 R4, PT, PT, R40, 0x180, RZ ;  /* 0x0000018028047810 */ /* 0x000fe20007ffe0ff */
[----:B------:R-:W-:Y:S01]  /*02b0*/  BSSY.RECONVERGENT B1, `(.L_x_6660) ;  /* 0x0000023000017945 */ /* 0x000fe20003800200 */
[-C--:B------:R-:W-:Y:S01]  /*02c0*/  ISETP.GT.AND P0, PT, R0, R41.reuse, PT ;  /* 0x000000290000720c */ /* 0x080fe20003f04270 */
[----:B------:R-:W-:Y:S01]  /*02d0*/  IMAD.MOV.U32 R24, RZ, RZ, -0x39e3c000 ;  /* 0xc61c4000ff187424 */ /* 0x000fe200078e00ff */
[----:B------:R-:W-:Y:S01]  /*02e0*/  ISETP.GT.AND P1, PT, R2, R41, PT ;  /* 0x000000290200720c */ /* 0x000fe20003f24270 */
[----:B------:R-:W-:Y:S01]  /*02f0*/  IMAD.MOV.U32 R20, RZ, RZ, -0x39e3c000 ;  /* 0xc61c4000ff147424 */ /* 0x000fe200078e00ff */
[----:B------:R-:W-:-:S02]  /*0300*/  IADD3 R0, PT, PT, R40, 0x200, RZ ;  /* 0x0000020028007810 */ /* 0x000fc40007ffe0ff */
[----:B------:R-:W-:Y:S02]  /*0310*/  IADD3 R2, PT, PT, R40, 0x280, RZ ;  /* 0x0000028028027810 */ /* 0x000fe40007ffe0ff */
[-C--:B------:R-:W-:Y:S02]  /*0320*/  ISETP.GT.AND P2, PT, R4, R41.reuse, PT ;  /* 0x000000290400720c */ /* 0x080fe40003f44270 */
[-C--:B------:R-:W-:Y:S02]  /*0330*/  ISETP.GT.AND P3, PT, R0, R41.reuse, PT ;  /* 0x000000290000720c */ /* 0x080fe40003f64270 */
[----:B------:R-:W-:Y:S02]  /*0340*/  ISETP.GT.AND P4, PT, R2, R41, PT ;  /* 0x000000290200720c */ /* 0x000fe40003f84270 */
[----:B------:R-:W-:Y:S02]  /*0350*/  MOV R26, 0xc61c4000 ;  /* 0xc61c4000001a7802 */ /* 0x000fe40000000f00 */
[C---:B------:R-:W-:Y:S01]  /*0360*/  IADD3 R4, PT, PT, R40.reuse, 0x300, RZ ;  /* 0x0000030028047810 */ /* 0x040fe20007ffe0ff */
[----:B0-----:R-:W-:Y:S01]  /*0370*/  IMAD.WIDE R22, R5, 0x2, R22 ;  /* 0x0000000205167825 */ /* 0x001fe200078e0216 */
[----:B------:R-:W-:Y:S01]  /*0380*/  IADD3 R6, PT, PT, R40, 0x380, RZ ;  /* 0x0000038028067810 */ /* 0x000fe20007ffe0ff */
[----:B------:R-:W-:Y:S06]  /*0390*/  @P5 BRA `(.L_x_6661) ;  /* 0x0000000000505947 */ /* 0x000fec0003800000 */
[----:B------:R-:W2:Y:S01]  /*03a0*/  LDG.E.64 R20, desc[UR6][R22.64] ;  /* 0x0000000616147981 */ /* 0x000ea2000c1e1b00 */
[CC--:B------:R-:W-:Y:S01]  /*03b0*/  ISETP.GE.U32.AND P6, PT, R40.reuse, R41.reuse, PT ;  /* 0x000000292800720c */ /* 0x0c0fe20003fc6070 */
[----:B------:R-:W0:Y:S01]  /*03c0*/  LDCU UR8, c[0x0][0x390] ;  /* 0x00007200ff0877ac */ /* 0x000e220008000800 */
[C---:B------:R-:W-:Y:S01]  /*03d0*/  IADD3 R0, PT, PT, R40.reuse, 0x2, RZ ;  /* 0x0000000228007810 */ /* 0x040fe20007ffe0ff */
[----:B------:R-:W-:Y:S01]  /*03e0*/  VIADD R2, R40, 0x3 ;  /* 0x0000000328027836 */ /* 0x000fe20000000000 */
[----:B------:R-:W-:Y:S01]  /*03f0*/  MOV R26, 0xc61c4000 ;  /* 0xc61c4000001a7802 */ /* 0x000fe20000000f00 */
[----:B------:R-:W-:Y:S01]  /*0400*/  HFMA2 R24, -RZ, RZ, -6.109375, 2 ;  /* 0xc61c4000ff187431 */ /* 0x000fe200000001ff */
[----:B------:R-:W-:-:S13]  /*0410*/  ISETP.GT.U32.AND P5, PT, R0, R41, PT ;  /* 0x000000290000720c */ /* 0x000fda0003fa4070 */
        /* <DEDUP_REMOVED lines=12> */
.L_x_6661:
[----:B------:R-:W-:Y:S05]  /*04e0*/  BSYNC.RECONVERGENT B1 ;  /* 0x0000000000017941 */ /* 0x000fea0003800200 */
.L_x_6660:
[----:B------:R-:W-:Y:S01]  /*04f0*/  BSSY.RECONVERGENT B1, `(.L_x_6662) ;  /* 0x0000034000017945 */ /* 0x000fe20003800200 */
[----:B------:R-:W-:Y:S01]  /*0500*/  HFMA2 R29, -RZ, RZ, -6.109375, 2 ;  /* 0xc61c4000ff1d7431 */ /* 0x000fe200000001ff */
[-C--:B------:R-:W-:Y:S01]  /*0510*/  ISETP.GT.AND P5, PT, R4, R41.reuse, PT ;  /* 0x000000290400720c */ /* 0x080fe20003fa4270 */
[----:B------:R-:W-:Y:S01]  /*0520*/  HFMA2 R25, -RZ, RZ, -6.109375, 2 ;  /* 0xc61c4000ff197431 */ /* 0x000fe200000001ff */
[----:B------:R-:W-:Y:S01]  /*0530*/  ISETP.GT.AND P6, PT, R6, R41, PT ;  /* 0x000000290600720c */ /* 0x000fe20003fc4270 */
        /* <DEDUP_REMOVED lines=18> */
[----:B------:R-:W-:Y:S01]  /*0660*/  MOV R13, 0xc61c4000 ;  /* 0xc61c4000000d7802 */ /* 0x000fe20000000f00 */
        /* <DEDUP_REMOVED lines=8> */
[----:B------:R-:W-:Y:S01]  /*06f0*/  IMAD.MOV.U32 R29, RZ, RZ, -0x39e3c000 ;  /* 0xc61c4000ff1d7424 */ /* 0x000fe200078e00ff */
        /* <DEDUP_REMOVED lines=8> */
[----:B------:R-:W-:-:S11]  /*0780*/  IADD3 R16, PT, PT, R40, 0x83, RZ ;  /* 0x0000008328107810 */ /* 0x000fd60007ffe0ff */
[C---:B------:R-:W-:Y:S01]  /*0790*/  @!P0 SHF.R.U64 R0, R2.reuse, 0x10, R3 ;  /* 0x0000001002008819 */ /* 0x040fe20000001203 */
[----:B------:R-:W-:-:S04]  /*07a0*/  IMAD.U32 R2, R2, 0x10000, RZ ;  /* 0x0001000002027824 */ /* 0x000fc800078e00ff */
        /* <DEDUP_REMOVED lines=8> */
.L_x_6663:
[----:B------:R-:W-:Y:S05]  /*0830*/  BSYNC.RECONVERGENT B1 ;  /* 0x0000000000017941 */ /* 0x000fea0003800200 */
.L_x_6662:
        /* <DEDUP_REMOVED lines=9> */
[----:B------:R-:W-:Y:S02]  /*08d0*/  MOV R14, 0xc61c4000 ;  /* 0xc61c4000000e7802 */ /* 0x000fe40000000f00 */
[----:B------:R-:W-:-:S13]  /*08e0*/  ISETP.GT.U32.AND P0, PT, R0, R41, PT ;  /* 0x000000290000720c */ /* 0x000fda0003f04070 */
[----:B------:R-:W1:Y:S01]  /*08f0*/  @!P0 LDC R28, c[0x0][0x390] ;  /* 0x0000e400ff1c8b82 */ /* 0x000e620000000800 */
[C---:B--2---:R-:W-:Y:S02]  /*0900*/  @!P1 SHF.R.U64 R0, R2.reuse, 0x10, R3 ;  /* 0x0000001002009819 */ /* 0x044fe40000001203 */
[----:B------:R-:W-:-:S03]  /*0910*/  SHF.L.U32 R2, R2, 0x10, RZ ;  /* 0x0000001002027819 */ /* 0x000fc600000006ff */
[----:B------:R-:W-:Y:S02]  /*0920*/  @!P1 IMAD.U32 R0, R0, 0x10000, RZ ;  /* 0x0001000000009824 */ /* 0x000fe400078e00ff */
[----:B0-----:R-:W-:Y:S02]  /*0930*/  FMUL R27, R2, UR8 ;  /* 0x00000008021b7c20 */ /* 0x001fe40008400000 */
[----:B------:R-:W-:Y:S01]  /*0940*/  @!P1 FMUL R14, R0, UR8 ;  /* 0x00000008000e9c20 */ /* 0x000fe20008400000 */
[----:B------:R-:W-:Y:S02]  /*0950*/  ISETP.GT.U32.AND P1, PT, R12, R41, PT ;  /* 0x000000290c00720c */ /* 0x000fe40003f24070 */
[----:B------:R-:W-:-:S11]  /*0960*/  MOV R12, 0xc61c4000 ;  /* 0xc61c4000000c7802 */ /* 0x000fd60000000f00 */
[----:B------:R-:W-:Y:S02]  /*0970*/  @!P1 SHF.R.U32.HI R0, RZ, 0x10, R3 ;  /* 0x00000010ff009819 */ /* 0x000fe40000011603 */
[----:B------:R-:W-:-:S03]  /*0980*/  @!P0 SHF.L.U32 R3, R3, 0x10, RZ ;  /* 0x0000001003038819 */ /* 0x000fc600000006ff */
[----:B------:R-:W-:Y:S02]  /*0990*/  @!P1 IMAD.U32 R0, R0, 0x10000, RZ ;  /* 0x0001000000009824 */ /* 0x000fe400078e00ff */
[----:B-1----:R-:W-:Y:S02]  /*09a0*/  @!P0 FMUL R25, R3, R28 ;  /* 0x0000001c03198220 */ /* 0x002fe40000400000 */
[----:B------:R-:W-:-:S07]  /*09b0*/  @!P1 FMUL R12, R0, UR8 ;  /* 0x00000008000c9c20 */ /* 0x000fce0008400000 */
.L_x_6665:
[----:B------:R-:W-:Y:S05]  /*09c0*/  BSYNC.RECONVERGENT B1 ;  /* 0x0000000000017941 */ /* 0x000fea0003800200 */
.L_x_6664:
        /* <DEDUP_REMOVED lines=10> */
[----:B------:R-:W-:Y:S01]  /*0a70*/  IMAD.MOV.U32 R8, RZ, RZ, -0x39e3c000 ;  /* 0xc61c4000ff087424 */ /* 0x000fe200078e00ff */
[----:B------:R-:W-:Y:S02]  /*0a80*/  MOV R10, 0xc61c4000 ;  /* 0xc61c4000000a7802 */ /* 0x000fe40000000f00 */
[----:B------:R-:W-:-:S07]  /*0a90*/  ISETP.GT.U32.AND P0, PT, R0, R41, PT ;  /* 0x000000290000720c */ /* 0x000fce0003f04070 */
        /* <DEDUP_REMOVED lines=11> */
.L_x_6667:
[----:B------:R-:W-:Y:S05]  /*0b50*/  BSYNC.RECONVERGENT B1 ;  /* 0x0000000000017941 */ /* 0x000fea0003800200 */
.L_x_6666:
        /* <DEDUP_REMOVED lines=17> */
[----:B------:R-:W-:Y:S01]  /*0c70*/  @!P1 SHF.L.U32 R3, R3, 0x10, RZ ;  /* 0x0000001003039819 */ /* 0x000fe200000006ff */
[----:B------:R-:W-:Y:S01]  /*0c80*/  @!P2 IMAD.U32 R7, R7, 0x10000, RZ ;  /* 0x000100000707a824 */ /* 0x000fe200078e00ff */
[----:B------:R-:W-:Y:S01]  /*0c90*/  SHF.L.U32 R2, R2, 0x10, RZ ;  /* 0x0000001002027819 */ /* 0x000fe200000006ff */
[----:B0-----:R-:W-:Y:S02]  /*0ca0*/  @!P0 FMUL R6, R0, UR8 ;  /* 0x0000000800068c20 */ /* 0x001fe40008400000 */
[----:B------:R-:W-:Y:S01]  /*0cb0*/  @!P2 FMUL R4, R7, UR8 ;  /* 0x000000080704ac20 */ /* 0x000fe20008400000 */
[----:B-1----:R-:W-:Y:S01]  /*0cc0*/  @!P1 FMUL R17, R3, R28 ;  /* 0x0000001c03119220 */ /* 0x002fe20000400000 */
[----:B------:R-:W-:-:S07]  /*0cd0*/  FMUL R19, R2, UR8 ;  /* 0x0000000802137c20 */ /* 0x000fce0008400000 */
.L_x_6669:
[----:B------:R-:W-:Y:S05]  /*0ce0*/  BSYNC.RECONVERGENT B1 ;  /* 0x0000000000017941 */ /* 0x000fea0003800200 */
.L_x_6668:
        /* <DEDUP_REMOVED lines=24> */
.L_x_6671:
[----:B------:R-:W-:Y:S05]  /*0e70*/  BSYNC.RECONVERGENT B1 ;  /* 0x0000000000017941 */ /* 0x000fea0003800200 */
.L_x_6670:
        /* <DEDUP_REMOVED lines=24> */
.L_x_6673:
[----:B------:R-:W-:Y:S05]  /*1000*/  BSYNC.RECONVERGENT B1 ;  /* 0x0000000000017941 */ /* 0x000fea0003800200 */
.L_x_6672:
[----:B------:R-:W-:Y:S02]  /*1010*/  HFMA2 R3, -RZ, RZ, -6.109375, 2 ;  /* 0xc61c4000ff037431 */ /* 0x000fe400000001ff */
[----:B------:R-:W-:Y:S01]  /*1020*/  IMAD.MOV.U32 R7, RZ, RZ, -0x39e3c000 ;  /* 0xc61c4000ff077424 */ /* 0x000fe200078e00ff */
[----:B------:R-:W-:Y:S06]  /*1030*/  @P6 BRA `(.L_x_6659) ;  /* 0x0000000000586947 */ /* 0x000fec0003800000 */
[----:B------:R-:W2:Y:S01]  /*1040*/  LDG.E.64 R22, desc[UR6][R22.64+0x700] ;  /* 0x0007000616167981 */ /* 0x000ea2000c1e1b00 */
[C---:B------:R-:W-:Y:S01]  /*1050*/  IADD3 R0, PT, PT, R40.reuse, 0x382, RZ ;  /* 0x0000038228007810 */ /* 0x040fe20007ffe0ff */
[----:B------:R-:W0:Y:S01]  /*1060*/  LDCU UR8, c[0x0][0x390] ;  /* 0x00007200ff0877ac */ /* 0x000e220008000800 */
[----:B------:R-:W-:Y:S01]  /*1070*/  IADD3 R2, PT, PT, R40, 0x383, RZ ;  /* 0x0000038328027810 */ /* 0x000fe20007ffe0ff */
[----:B------:R-:W-:Y:S01]  /*1080*/  IMAD.MOV.U32 R5, RZ, RZ, -0x39e3c000 ;  /* 0xc61c4000ff057424 */ /* 0x000fe200078e00ff */
[-C--:B------:R-:W-:Y:S02]  /*1090*/  ISETP.GT.U32.AND P1, PT, R0, R41.reuse, PT ;  /* 0x000000290000720c */ /* 0x080fe40003f24070 */
[----:B------:R-:W-:Y:S02]  /*10a0*/  IADD3 R0, PT, PT, R40, 0x381, RZ ;  /* 0x0000038128007810 */ /* 0x000fe40007ffe0ff */
[-C--:B------:R-:W-:Y:S02]  /*10b0*/  ISETP.GT.U32.AND P2, PT, R2, R41.reuse, PT ;  /* 0x000000290200720c */ /* 0x080fe40003f44070 */
[----:B------:R-:W-:-:S02]  /*10c0*/  ISETP.GT.U32.AND P0, PT, R0, R41, PT ;  /* 0x000000290000720c */ /* 0x000fc40003f04070 */
[----:B------:R-:W-:Y:S02]  /*10d0*/  MOV R3, 0xc61c4000 ;  /* 0xc61c400000037802 */ /* 0x000fe40000000f00 */
[----:B------:R-:W-:-:S03]  /*10e0*/  MOV R35, 0xc61c4000 ;  /* 0xc61c400000237802 */ /* 0x000fc60000000f00 */
        /* <DEDUP_REMOVED lines=11> */
.L_x_6659:
[----:B------:R-:W-:Y:S05]  /*11a0*/  BSYNC.RECONVERGENT B0 ;  /* 0x0000000000007941 */ /* 0x000fea0003800200 */
.L_x_6658:
        /* <DEDUP_REMOVED lines=74> */
[----:B------:R-:W-:Y:S01]  /*1650*/  FSEL R36, R2, R34, !P0 ;  /* 0x0000002202247208 */ /* 0x000fe20004000000 */
[----:B------:R-:W-:-:S04]  /*1660*/  IMAD.MOV.U32 R2, RZ, RZ, 0x437c0000 ;  /* 0x437c0000ff027424 */ /* 0x000fc800078e00ff */
        /* <DEDUP_REMOVED lines=11> */
[-C--:B------:R-:W-:Y:S01]  /*1720*/  FFMA.RM R30, R30, R2.reuse, 12582913 ;  /* 0x4b4000011e1e7423 */ /* 0x080fe20000004002 */
[----:B------:R-:W-:Y:S01]  /*1730*/  FADD R18, -R28, R18 ;  /* 0x000000121c127221 */ /* 0x000fe20000000100 */
[----:B------:R-:W-:Y:S01]  /*1740*/  FFMA.RM R32, R32, R2, 12582913 ;  /* 0x4b40000120207423 */ /* 0x000fe20000004002 */
[----:B------:R-:W-:Y:S01]  /*1750*/  FADD R29, -R28, R29 ;  /* 0x0000001d1c1d7221 */ /* 0x000fe20000000100 */
[----:B------:R-:W-:Y:S01]  /*1760*/  FADD R34, R30, -12583039 ;  /* 0xcb40007f1e227421 */ /* 0x000fe20000000000 */
[C---:B------:R-:W-:Y:S01]  /*1770*/  FADD R16, -R28.reuse, R16 ;  /* 0x000000101c107221 */ /* 0x040fe20000000100 */
[C---:B------:R-:W-:Y:S01]  /*1780*/  FADD R27, -R28.reuse, R27 ;  /* 0x0000001b1c1b7221 */ /* 0x040fe20000000100 */
[----:B------:R-:W-:Y:S01]  /*1790*/  FADD R14, -R28, R14 ;  /* 0x0000000e1c0e7221 */ /* 0x000fe20000000100 */
[----:B------:R-:W-:Y:S01]  /*17a0*/  FFMA R34, R22, 1.4426950216293334961, -R34 ;  /* 0x3fb8aa3b16227823 */ /* 0x000fe20000000822 */
        /* <DEDUP_REMOVED lines=22> */
[----:B------:R-:W-:Y:S01]  /*1910*/  FFMA R42, R22, 1.925963033500011079e-08, R34 ;  /* 0x32a57060162a7823 */ /* 0x000fe20000000022 */
[-C--:B------:R-:W-:Y:S01]  /*1920*/  FFMA.SAT R22, R24, R0.reuse, 0.5 ;  /* 0x3f00000018167423 */ /* 0x080fe20000002000 */
[----:B------:R-:W-:Y:S01]  /*1930*/  FFMA.SAT R36, R26, R0, 0.5 ;  /* 0x3f0000001a247423 */ /* 0x000fe20000002000 */
[----:B------:R-:W-:Y:S01]  /*1940*/  FFMA R28, R20, 1.4426950216293334961, -R28 ;  /* 0x3fb8aa3b141c7823 */ /* 0x000fe2000000081c */
[----:B------:R-:W-:Y:S01]  /*1950*/  SHF.L.U32 R32, R32, 0x17, RZ ;  /* 0x0000001720207819 */ /* 0x000fe200000006ff */
[----:B------:R-:W-:Y:S01]  /*1960*/  FFMA.RM R22, R22, R2, 12582913 ;  /* 0x4b40000116167423 */ /* 0x000fe20000004002 */
[----:B------:R-:W-:Y:S01]  /*1970*/  MUFU.EX2 R42, R42 ;  /* 0x0000002a002a7308 */ /* 0x000fe20000000800 */
[----:B------:R-:W-:-:S02]  /*1980*/  FFMA R20, R20, 1.925963033500011079e-08, R28 ;  /* 0x32a5706014147823 */ /* 0x000fc4000000001c */
[----:B------:R-:W-:-:S04]  /*1990*/  FADD R28, R22, -12583039 ;  /* 0xcb40007f161c7421 */ /* 0x000fc80000000000 */
[----:B------:R-:W-:Y:S01]  /*19a0*/  FFMA R34, R24, 1.4426950216293334961, -R28 ;  /* 0x3fb8aa3b18227823 */ /* 0x000fe2000000081c */
[----:B------:R-:W-:Y:S01]  /*19b0*/  FFMA.RM R28, R36, R2, 12582913 ;  /* 0x4b400001241c7423 */ /* 0x000fe20000004002 */
[----:B------:R-:W0:Y:S02]  /*19c0*/  MUFU.EX2 R20, R20 ;  /* 0x0000001400147308 */ /* 0x000e240000000800 */
[----:B------:R-:W-:Y:S01]  /*19d0*/  FFMA R34, R24, 1.925963033500011079e-08, R34 ;  /* 0x32a5706018227823 */ /* 0x000fe20000000022 */
        /* <DEDUP_REMOVED lines=8> */
[----:B------:R-:W-:-:S04]  /*1a60*/  FADD R20, R24, -12583039 ;  /* 0xcb40007f18147421 */ /* 0x000fc80000000000 */
[----:B------:R-:W-:-:S04]  /*1a70*/  FFMA R20, R31, 1.4426950216293334961, -R20 ;  /* 0x3fb8aa3b1f147823 */ /* 0x000fc80000000814 */
[----:B------:R-:W-:Y:S01]  /*1a80*/  FFMA R38, R31, 1.925963033500011079e-08, R20 ;  /* 0x32a570601f267823 */ /* 0x000fe20000000014 */
[----:B------:R-:W-:Y:S01]  /*1a90*/  FFMA.SAT R20, R18, R0, 0.5 ;  /* 0x3f00000012147423 */ /* 0x000fe20000002000 */
[----:B------:R-:W-:Y:S02]  /*1aa0*/  SHF.L.U32 R31, R30, 0x17, RZ ;  /* 0x000000171e1f7819 */ /* 0x000fe400000006ff */
[----:B------:R-:W-:Y:S01]  /*1ab0*/  SHF.L.U32 R30, R22, 0x17, RZ ;  /* 0x00000017161e7819 */ /* 0x000fe200000006ff */
[----:B------:R-:W-:Y:S01]  /*1ac0*/  FFMA.RM R20, R20, R2, 12582913 ;  /* 0x4b40000114147423 */ /* 0x000fe20000004002 */
[----:B------:R-:W-:Y:S01]  /*1ad0*/  FFMA.SAT R22, R29, R0, 0.5 ;  /* 0x3f0000001d167423 */ /* 0x000fe20000002000 */
[----:B------:R-:W-:Y:S01]  /*1ae0*/  FMUL R31, R31, R42 ;  /* 0x0000002a1f1f7220 */ /* 0x000fe20000400000 */
[----:B------:R-:W2:Y:S01]  /*1af0*/  MUFU.EX2 R38, R38 ;  /* 0x0000002600267308 */ /* 0x000ea20000000800 */
[----:B------:R-:W-:Y:S01]  /*1b00*/  FADD R26, R20, -12583039 ;  /* 0xcb40007f141a7421 */ /* 0x000fe20000000000 */
[----:B------:R-:W-:Y:S01]  /*1b10*/  FFMA.RM R22, R22, R2, 12582913 ;  /* 0x4b40000116167423 */ /* 0x000fe20000004002 */
[----:B-1----:R-:W-:-:S02]  /*1b20*/  FMUL R30, R30, R34 ;  /* 0x000000221e1e7220 */ /* 0x002fc40000400000 */
[----:B------:R-:W-:-:S04]  /*1b30*/  FFMA R26, R18, 1.4426950216293334961, -R26 ;  /* 0x3fb8aa3b121a7823 */ /* 0x000fc8000000081a */
[----:B------:R-:W-:Y:S01]  /*1b40*/  FFMA R26, R18, 1.925963033500011079e-08, R26 ;  /* 0x32a57060121a7823 */ /* 0x000fe2000000001a */
[----:B------:R-:W-:-:S04]  /*1b50*/  FADD R18, R22, -12583039 ;  /* 0xcb40007f16127421 */ /* 0x000fc80000000000 */
[C---:B------:R-:W-:Y:S01]  /*1b60*/  FFMA R18, R29.reuse, 1.4426950216293334961, -R18 ;  /* 0x3fb8aa3b1d127823 */ /* 0x040fe20000000812 */
[----:B------:R-:W1:Y:S03]  /*1b70*/  MUFU.EX2 R26, R26 ;  /* 0x0000001a001a7308 */ /* 0x000e660000000800 */
[----:B------:R-:W-:Y:S01]  /*1b80*/  FFMA R34, R29, 1.925963033500011079e-08, R18 ;  /* 0x32a570601d227823 */ /* 0x000fe20000000012 */
[----:B------:R-:W-:Y:S01]  /*1b90*/  FFMA.SAT R18, R16, R0, 0.5 ;  /* 0x3f00000010127423 */ /* 0x000fe20000002000 */
[----:B------:R-:W-:Y:S01]  /*1ba0*/  IMAD.SHL.U32 R29, R28, 0x800000, RZ ;  /* 0x008000001c1d7824 */ /* 0x000fe200078e00ff */
[----:B------:R-:W-:Y:S02]  /*1bb0*/  SHF.L.U32 R28, R24, 0x17, RZ ;  /* 0x00000017181c7819 */ /* 0x000fe400000006ff */
[----:B------:R-:W-:Y:S01]  /*1bc0*/  FFMA.RM R18, R18, R2, 12582913 ;  /* 0x4b40000112127423 */ /* 0x000fe20000004002 */
[----:B0-----:R-:W-:Y:S01]  /*1bd0*/  FMUL R29, R29, R36 ;  /* 0x000000241d1d7220 */ /* 0x001fe20000400000 */
[----:B------:R-:W0:Y:S01]  /*1be0*/  MUFU.EX2 R34, R34 ;  /* 0x0000002200227308 */ /* 0x000e220000000800 */
[----:B--2---:R-:W-:Y:S01]  /*1bf0*/  FMUL R28, R28, R38 ;  /* 0x000000261c1c7220 */ /* 0x004fe20000400000 */
[----:B------:R-:W-:Y:S01]  /*1c00*/  FADD R42, R18, -12583039 ;  /* 0xcb40007f122a7421 */ /* 0x000fe20000000000 */
[----:B------:R-:W-:-:S03]  /*1c10*/  FFMA.SAT R38, R14, R0, 0.5 ;  /* 0x3f0000000e267423 */ /* 0x000fc60000002000 */
[----:B------:R-:W-:-:S04]  /*1c20*/  FFMA R24, R16, 1.4426950216293334961, -R42 ;  /* 0x3fb8aa3b10187823 */ /* 0x000fc8000000082a */
[----:B------:R-:W-:Y:S01]  /*1c30*/  FFMA R24, R16, 1.925963033500011079e-08, R24 ;  /* 0x32a5706010187823 */ /* 0x000fe20000000018 */
[----:B------:R-:W-:-:S04]  /*1c40*/  FFMA.SAT R16, R27, R0, 0.5 ;  /* 0x3f0000001b107423 */ /* 0x000fc80000002000 */
[----:B------:R-:W-:Y:S01]  /*1c50*/  FFMA.RM R16, R16, R2, 12582913 ;  /* 0x4b40000110107423 */ /* 0x000fe20000004002 */
[----:B------:R-:W2:Y:S03]  /*1c60*/  MUFU.EX2 R24, R24 ;  /* 0x0000001800187308 */ /* 0x000ea60000000800 */
[C---:B------:R-:W-:Y:S01]  /*1c70*/  FADD R36, R16.reuse, -12583039 ;  /* 0xcb40007f10247421 */ /* 0x040fe20000000000 */
[----:B------:R-:W-:-:S03]  /*1c80*/  IMAD.SHL.U32 R16, R16, 0x800000, RZ ;  /* 0x0080000010107824 */ /* 0x000fc600078e00ff */
[----:B------:R-:W-:-:S04]  /*1c90*/  FFMA R36, R27, 1.4426950216293334961, -R36 ;  /* 0x3fb8aa3b1b247823 */ /* 0x000fc80000000824 */
[----:B------:R-:W-:Y:S01]  /*1ca0*/  FFMA R36, R27, 1.925963033500011079e-08, R36 ;  /* 0x32a570601b247823 */ /* 0x000fe20000000024 */
[----:B------:R-:W-:Y:S01]  /*1cb0*/  SHF.L.U32 R27, R20, 0x17, RZ ;  /* 0x00000017141b7819 */ /* 0x000fe200000006ff */
[----:B------:R-:W-:Y:S01]  /*1cc0*/  FFMA.RM R20, R38, R2, 12582913 ;  /* 0x4b40000126147423 */ /* 0x000fe20000004002 */
[----:B------:R-:W-:-:S03]  /*1cd0*/  SHF.L.U32 R38, R22, 0x17, RZ ;  /* 0x0000001716267819 */ /* 0x000fc600000006ff */
[----:B------:R-:W-:Y:S01]  /*1ce0*/  FADD R42, R20, -12583039 ;  /* 0xcb40007f142a7421 */ /* 0x000fe20000000000 */
[----:B-1----:R-:W-:Y:S01]  /*1cf0*/  FMUL R27, R27, R26 ;  /* 0x0000001a1b1b7220 */ /* 0x002fe20000400000 */
[----:B0-----:R-:W-:Y:S01]  /*1d00*/  FMUL R26, R38, R34 ;  /* 0x00000022261a7220 */ /* 0x001fe20000400000 */
[----:B------:R-:W0:Y:S01]  /*1d10*/  MUFU.EX2 R36, R36 ;  /* 0x0000002400247308 */ /* 0x000e220000000800 */
[----:B------:R-:W-:-:S04]  /*1d20*/  FFMA R22, R14, 1.4426950216293334961, -R42 ;  /* 0x3fb8aa3b0e167823 */ /* 0x000fc8000000082a */
[----:B------:R-:W-:Y:S01]  /*1d30*/  FFMA R22, R14, 1.925963033500011079e-08, R22 ;  /* 0x32a570600e167823 */ /* 0x000fe20000000016 */
[----:B------:R-:W-:-:S04]  /*1d40*/  FFMA.SAT R14, R25, R0, 0.5 ;  /* 0x3f000000190e7423 */ /* 0x000fc80000002000 */
[----:B------:R-:W-:Y:S01]  /*1d50*/  FFMA.RM R14, R14, R2, 12582913 ;  /* 0x4b4000010e0e7423 */ /* 0x000fe20000004002 */
[----:B------:R-:W1:Y:S03]  /*1d60*/  MUFU.EX2 R22, R22 ;  /* 0x0000001600167308 */ /* 0x000e660000000800 */
[C---:B------:R-:W-:Y:S01]  /*1d70*/  FADD R34, R14.reuse, -12583039 ;  /* 0xcb40007f0e227421 */ /* 0x040fe20000000000 */
[----:B------:R-:W-:-:S03]  /*1d80*/  SHF.L.U32 R14, R14, 0x17, RZ ;  /* 0x000000170e0e7819 */ /* 0x000fc600000006ff */
[----:B------:R-:W-:-:S04]  /*1d90*/  FFMA R34, R25, 1.4426950216293334961, -R34 ;  /* 0x3fb8aa3b19227823 */ /* 0x000fc80000000822 */
[----:B------:R-:W-:Y:S01]  /*1da0*/  FFMA R38, R25, 1.925963033500011079e-08, R34 ;  /* 0x32a5706019267823 */ /* 0x000fe20000000022 */
[----:B------:R-:W-:Y:S01]  /*1db0*/  FFMA.SAT R34, R12, R0, 0.5 ;  /* 0x3f0000000c227423 */ /* 0x000fe20000002000 */
[----:B------:R-:W-:-:S03]  /*1dc0*/  SHF.L.U32 R25, R18, 0x17, RZ ;  /* 0x0000001712197819 */ /* 0x000fc600000006ff */
[----:B------:R-:W-:Y:S01]  /*1dd0*/  FFMA.RM R18, R34, R2, 12582913 ;  /* 0x4b40000122127423 */ /* 0x000fe20000004002 */
[----:B------:R-:W3:Y:S01]  /*1de0*/  MUFU.EX2 R38, R38 ;  /* 0x0000002600267308 */ /* 0x000ee20000000800 */
[----:B--2---:R-:W-:Y:S01]  /*1df0*/  FMUL R25, R25, R24 ;  /* 0x0000001819197220 */ /* 0x004fe20000400000 */
[----:B0-----:R-:W-:Y:S01]  /*1e00*/  FMUL R24, R16, R36 ;  /* 0x0000002410187220 */ /* 0x001fe20000400000 */
[----:B------:R-:W-:Y:S01]  /*1e10*/  FADD R34, R18, -12583039 ;  /* 0xcb40007f12227421 */ /* 0x000fe20000000000 */
[----:B------:R-:W-:-:S03]  /*1e20*/  FFMA.SAT R16, R23, R0, 0.5 ;  /* 0x3f00000017107423 */ /* 0x000fc60000002000 */
[----:B------:R-:W-:Y:S01]  /*1e30*/  FFMA R34, R12, 1.4426950216293334961, -R34 ;  /* 0x3fb8aa3b0c227823 */ /* 0x000fe20000000822 */
[----:B------:R-:W-:-:S03]  /*1e40*/  FFMA.RM R16, R16, R2, 12582913 ;  /* 0x4b40000110107423 */ /* 0x000fc60000004002 */
[----:B------:R-:W-:Y:S01]  /*1e50*/  FFMA R34, R12, 1.925963033500011079e-08, R34 ;  /* 0x32a570600c227823 */ /* 0x000fe20000000022 */
[----:B------:R-:W-:-:S04]  /*1e60*/  FADD R12, R16, -12583039 ;  /* 0xcb40007f100c7421 */ /* 0x000fc80000000000 */
[C---:B------:R-:W-:Y:S01]  /*1e70*/  FFMA R12, R23.reuse, 1.4426950216293334961, -R12 ;  /* 0x3fb8aa3b170c7823 */ /* 0x040fe2000000080c */
[----:B------:R-:W0:Y:S03]  /*1e80*/  MUFU.EX2 R34, R34 ;  /* 0x0000002200227308 */ /* 0x000e260000000800 */
[----:B------:R-:W-:Y:S01]  /*1e90*/  FFMA R42, R23, 1.925963033500011079e-08, R12 ;  /* 0x32a57060172a7823 */ /* 0x000fe2000000000c */
[----:B------:R-:W-:Y:S01]  /*1ea0*/  FFMA.SAT R12, R10, R0, 0.5 ;  /* 0x3f0000000a0c7423 */ /* 0x000fe20000002000 */
[----:B------:R-:W-:-:S03]  /*1eb0*/  SHF.L.U32 R23, R20, 0x17, RZ ;  /* 0x0000001714177819 */ /* 0x000fc600000006ff */
[----:B------:R-:W-:Y:S02]  /*1ec0*/  FFMA.RM R12, R12, R2, 12582913 ;  /* 0x4b4000010c0c7423 */ /* 0x000fe40000004002 */
[----:B-1----:R-:W-:Y:S01]  /*1ed0*/  FMUL R23, R23, R22 ;  /* 0x0000001617177220 */ /* 0x002fe20000400000 */
[----:B---3--:R-:W-:Y:S01]  /*1ee0*/  FMUL R22, R14, R38 ;  /* 0x000000260e167220 */ /* 0x008fe20000400000 */
[----:B------:R-:W-:Y:S01]  /*1ef0*/  FADD R20, R12, -12583039 ;  /* 0xcb40007f0c147421 */ /* 0x000fe20000000000 */
[----:B------:R-:W-:-:S03]  /*1f00*/  FFMA.SAT R14, R21, R0, 0.5 ;  /* 0x3f000000150e7423 */ /* 0x000fc60000002000 */
[----:B------:R-:W-:Y:S01]  /*1f10*/  FFMA R20, R10, 1.4426950216293334961, -R20 ;  /* 0x3fb8aa3b0a147823 */ /* 0x000fe20000000814 */
[----:B------:R-:W-:-:S03]  /*1f20*/  FFMA.RM R14, R14, R2, 12582913 ;  /* 0x4b4000010e0e7423 */ /* 0x000fc60000004002 */
[----:B------:R-:W-:Y:S01]  /*1f30*/  FFMA R36, R10, 1.925963033500011079e-08, R20 ;  /* 0x32a570600a247823 */ /* 0x000fe20000000014 */
[----:B------:R-:W-:Y:S01]  /*1f40*/  FADD R10, R14, -12583039 ;  /* 0xcb40007f0e0a7421 */ /* 0x000fe20000000000 */
[----:B------:R1:W2:Y:S03]  /*1f50*/  MUFU.EX2 R20, R42 ;  /* 0x0000002a00147308 */ /* 0x0002a60000000800 */
[----:B------:R-:W-:-:S04]  /*1f60*/  FFMA R10, R21, 1.4426950216293334961, -R10 ;  /* 0x3fb8aa3b150a7823 */ /* 0x000fc8000000080a */
[----:B------:R-:W-:Y:S01]  /*1f70*/  FFMA R38, R21, 1.925963033500011079e-08, R10 ;  /* 0x32a5706015267823 */ /* 0x000fe2000000000a */
[-C--:B------:R-:W-:Y:S01]  /*1f80*/  FFMA.SAT R10, R8, R0.reuse, 0.5 ;  /* 0x3f000000080a7423 */ /* 0x080fe20000002000 */
[----:B------:R-:W-:Y:S01]  /*1f90*/  SHF.L.U32 R21, R18, 0x17, RZ ;  /* 0x0000001712157819 */ /* 0x000fe200000006ff */
[----:B-1----:R-:W-:Y:S01]  /*1fa0*/  FFMA.SAT R42, R6, R0, 0.5 ;  /* 0x3f000000062a7423 */ /* 0x002fe20000002000 */
[----:B------:R-:W-:Y:S01]  /*1fb0*/  SHF.L.U32 R18, R16, 0x17, RZ ;  /* 0x0000001710127819 */ /* 0x000fe200000006ff */
[----:B------:R-:W-:Y:S01]  /*1fc0*/  FFMA.RM R10, R10, R2, 12582913 ;  /* 0x4b4000010a0a7423 */ /* 0x000fe20000004002 */
[----:B------:R-:W1:Y:S01]  /*1fd0*/  MUFU.EX2 R36, R36 ;  /* 0x0000002400247308 */ /* 0x000e620000000800 */
[----:B0-----:R-:W-:Y:S02]  /*1fe0*/  FMUL R21, R21, R34 ;  /* 0x0000002215157220 */ /* 0x001fe40000400000 */
[----:B------:R-:W-:Y:S01]  /*1ff0*/  FADD R44, R10, -12583039 ;  /* 0xcb40007f0a2c7421 */ /* 0x000fe20000000000 */
[----:B--2---:R-:W-:-:S03]  /*2000*/  FMUL R20, R18, R20 ;  /* 0x0000001412147220 */ /* 0x004fc60000400000 */
[----:B------:R-:W-:-:S04]  /*2010*/  FFMA R16, R8, 1.4426950216293334961, -R44 ;  /* 0x3fb8aa3b08107823 */ /* 0x000fc8000000082c */
[----:B------:R-:W-:Y:S01]  /*2020*/  FFMA R16, R8, 1.925963033500011079e-08, R16 ;  /* 0x32a5706008107823 */ /* 0x000fe20000000010 */
[----:B------:R-:W-:-:S04]  /*2030*/  FFMA.SAT R8, R19, R0, 0.5 ;  /* 0x3f00000013087423 */ /* 0x000fc80000002000 */
[----:B------:R-:W-:Y:S01]  /*2040*/  FFMA.RM R8, R8, R2, 12582913 ;  /* 0x4b40000108087423 */ /* 0x000fe20000004002 */
[----:B------:R-:W-:Y:S03]  /*2050*/  MUFU.EX2 R16, R16 ;  /* 0x0000001000107308 */ /* 0x000fe60000000800 */
[----:B------:R-:W-:-:S04]  /*2060*/  FADD R18, R8, -12583039 ;  /* 0xcb40007f08127421 */ /* 0x000fc80000000000 */
[----:B------:R-:W-:-:S04]  /*2070*/  FFMA R18, R19, 1.4426950216293334961, -R18 ;  /* 0x3fb8aa3b13127823 */ /* 0x000fc80000000812 */
[----:B------:R-:W-:Y:S01]  /*2080*/  FFMA R34, R19, 1.925963033500011079e-08, R18 ;  /* 0x32a5706013227823 */ /* 0x000fe20000000012 */
[----:B------:R-:W-:Y:S02]  /*2090*/  IMAD.SHL.U32 R19, R12, 0x800000, RZ ;  /* 0x008000000c137824 */ /* 0x000fe400078e00ff */
[----:B------:R-:W-:Y:S01]  /*20a0*/  FFMA.RM R12, R42, R2, 12582913 ;  /* 0x4b4000012a0c7423 */ /* 0x000fe20000004002 */
[----:B------:R-:W-:Y:S01]  /*20b0*/  SHF.L.U32 R42, R14, 0x17, RZ ;  /* 0x000000170e2a7819 */ /* 0x000fe200000006ff */
[----:B------:R0:W2:Y:S01]  /*20c0*/  MUFU.EX2 R18, R38 ;  /* 0x0000002600127308 */ /* 0x0000a20000000800 */
[----:B-1----:R-:W-:Y:S01]  /*20d0*/  FMUL R19, R19, R36 ;  /* 0x0000002413137220 */ /* 0x002fe20000400000 */
[----:B------:R-:W-:-:S04]  /*20e0*/  FADD R44, R12, -12583039 ;  /* 0xcb40007f0c2c7421 */ /* 0x000fc80000000000 */
[----:B------:R-:W-:Y:S02]  /*20f0*/  FFMA R14, R6, 1.4426950216293334961, -R44 ;  /* 0x3fb8aa3b060e7823 */ /* 0x000fe4000000082c */
[----:B------:R-:W1:Y:S01]  /*2100*/  MUFU.EX2 R34, R34 ;  /* 0x0000002200227308 */ /* 0x000e620000000800 */
[-C--:B0-----:R-:W-:Y:S01]  /*2110*/  FFMA.SAT R38, R4, R0.reuse, 0.5 ;  /* 0x3f00000004267423 */ /* 0x081fe20000002000 */
[----:B------:R-:W-:Y:S01]  /*2120*/  FFMA R14, R6, 1.925963033500011079e-08, R14 ;  /* 0x32a57060060e7823 */ /* 0x000fe2000000000e */
[----:B------:R-:W-:-:S04]  /*2130*/  FFMA.SAT R6, R17, R0, 0.5 ;  /* 0x3f00000011067423 */ /* 0x000fc80000002000 */
[----:B------:R-:W-:Y:S01]  /*2140*/  FFMA.RM R6, R6, R2, 12582913 ;  /* 0x4b40000106067423 */ /* 0x000fe20000004002 */
[----:B------:R-:W0:Y:S01]  /*2150*/  MUFU.EX2 R14, R14 ;  /* 0x0000000e000e7308 */ /* 0x000e220000000800 */
[----:B--2---:R-:W-:Y:S02]  /*2160*/  FMUL R18, R42, R18 ;  /* 0x000000122a127220 */ /* 0x004fe40000400000 */
        /* <DEDUP_REMOVED lines=8> */
[----:B------:R-:W-:Y:S01]  /*21f0*/  FMUL R17, R17, R16 ;  /* 0x0000001011117220 */ /* 0x000fe20000400000 */
[----:B-1----:R-:W-:Y:S01]  /*2200*/  FMUL R16, R38, R34 ;  /* 0x0000002226107220 */ /* 0x002fe20000400000 */
[----:B------:R-:W1:Y:S01]  /*2210*/  MUFU.EX2 R36, R36 ;  /* 0x0000002400247308 */ /* 0x000e620000000800 */
[----:B------:R-:W-:-:S04]  /*2220*/  FFMA R8, R4, 1.4426950216293334961, -R42 ;  /* 0x3fb8aa3b04087823 */ /* 0x000fc8000000082a */
[----:B------:R-:W-:Y:S01]  /*2230*/  FFMA R8, R4, 1.925963033500011079e-08, R8 ;  /* 0x32a5706004087823 */ /* 0x000fe20000000008 */
[----:B------:R-:W-:-:S04]  /*2240*/  FFMA.SAT R4, R15, R0, 0.5 ;  /* 0x3f0000000f047423 */ /* 0x000fc80000002000 */
[----:B------:R-:W-:Y:S01]  /*2250*/  FFMA.RM R4, R4, R2, 12582913 ;  /* 0x4b40000104047423 */ /* 0x000fe20000004002 */
[----:B------:R-:W2:Y:S03]  /*2260*/  MUFU.EX2 R8, R8 ;  /* 0x0000000800087308 */ /* 0x000ea60000000800 */
[C---:B------:R-:W-:Y:S01]  /*2270*/  FADD R34, R4.reuse, -12583039 ;  /* 0xcb40007f04227421 */ /* 0x040fe20000000000 */
[----:B------:R-:W-:-:S03]  /*2280*/  SHF.L.U32 R4, R4, 0x17, RZ ;  /* 0x0000001704047819 */ /* 0x000fc600000006ff */
[----:B------:R-:W-:-:S04]  /*2290*/  FFMA R34, R15, 1.4426950216293334961, -R34 ;  /* 0x3fb8aa3b0f227823 */ /* 0x000fc80000000822 */
[----:B------:R-:W-:Y:S01]  /*22a0*/  FFMA R38, R15, 1.925963033500011079e-08, R34 ;  /* 0x32a570600f267823 */ /* 0x000fe20000000022 */
[----:B------:R-:W-:Y:S01]  /*22b0*/  FFMA.SAT R34, R45, R0, 0.5 ;  /* 0x3f0000002d227423 */ /* 0x000fe20000002000 */
[----:B------:R-:W-:-:S03]  /*22c0*/  SHF.L.U32 R15, R12, 0x17, RZ ;  /* 0x000000170c0f7819 */ /* 0x000fc600000006ff */
[----:B------:R-:W-:Y:S02]  /*22d0*/  FFMA.RM R34, R34, R2, 12582913 ;  /* 0x4b40000122227423 */ /* 0x000fe40000004002 */
[----:B0-----:R-:W-:Y:S01]  /*22e0*/  FMUL R15, R15, R14 ;  /* 0x0000000e0f0f7220 */ /* 0x001fe20000400000 */
[----:B-1----:R-:W-:Y:S01]  /*22f0*/  FMUL R14, R6, R36 ;  /* 0x00000024060e7220 */ /* 0x002fe20000400000 */
[----:B------:R-:W-:Y:S01]  /*2300*/  FADD R12, R34, -12583039 ;  /* 0xcb40007f220c7421 */ /* 0x000fe20000000000 */
[-C--:B------:R-:W-:Y:S01]  /*2310*/  FFMA.SAT R6, R13, R0.reuse, 0.5 ;  /* 0x3f0000000d067423 */ /* 0x080fe20000002000 */
[----:B------:R-:W-:Y:S02]  /*2320*/  FFMA.SAT R36, R43, R0, 0.5 ;  /* 0x3f0000002b247423 */ /* 0x000fe40000002000 */
[----:B------:R-:W-:Y:S01]  /*2330*/  FFMA R12, R45, 1.4426950216293334961, -R12 ;  /* 0x3fb8aa3b2d0c7823 */ /* 0x000fe2000000080c */
[-C--:B------:R-:W-:Y:S01]  /*2340*/  FFMA.RM R6, R6, R2.reuse, 12582913 ;  /* 0x4b40000106067423 */ /* 0x080fe20000004002 */
[----:B------:R-:W-:-:S02]  /*2350*/  FFMA.RM R36, R36, R2, 12582913 ;  /* 0x4b40000124247423 */ /* 0x000fc40000004002 */
[----:B------:R-:W-:Y:S01]  /*2360*/  FFMA R45, R45, 1.925963033500011079e-08, R12 ;  /* 0x32a570602d2d7823 */ /* 0x000fe2000000000c */
[C---:B------:R-:W-:Y:S01]  /*2370*/  FADD R12, R6.reuse, -12583039 ;  /* 0xcb40007f060c7421 */ /* 0x040fe20000000000 */
[----:B------:R-:W-:Y:S01]  /*2380*/  SHF.L.U32 R6, R6, 0x17, RZ ;  /* 0x0000001706067819 */ /* 0x000fe200000006ff */
[----:B------:R-:W-:Y:S02]  /*2390*/  IMAD.SHL.U32 R44, R36, 0x800000, RZ ;  /* 0x00800000242c7824 */ /* 0x000fe400078e00ff */
[C---:B------:R-:W-:Y:S01]  /*23a0*/  FFMA R12, R13.reuse, 1.4426950216293334961, -R12 ;  /* 0x3fb8aa3b0d0c7823 */ /* 0x040fe2000000080c */
[----:B------:R-:W-:Y:S03]  /*23b0*/  MUFU.EX2 R45, R45 ;  /* 0x0000002d002d7308 */ /* 0x000fe60000000800 */
[----:B------:R-:W-:Y:S01]  /*23c0*/  FFMA R42, R13, 1.925963033500011079e-08, R12 ;  /* 0x32a570600d2a7823 */ /* 0x000fe2000000000c */
[----:B------:R-:W-:Y:S01]  /*23d0*/  SHF.L.U32 R13, R10, 0x17, RZ ;  /* 0x000000170a0d7819 */ /* 0x000fe200000006ff */
[----:B------:R-:W-:-:S03]  /*23e0*/  FADD R10, R36, -12583039 ;  /* 0xcb40007f240a7421 */ /* 0x000fc60000000000 */
[----:B------:R-:W0:Y:S01]  /*23f0*/  MUFU.EX2 R12, R38 ;  /* 0x00000026000c7308 */ /* 0x000e220000000800 */
[----:B------:R-:W-:Y:S01]  /*2400*/  FFMA R10, R43, 1.4426950216293334961, -R10 ;  /* 0x3fb8aa3b2b0a7823 */ /* 0x000fe2000000080a */
[----:B--2---:R-:W-:-:S03]  /*2410*/  FMUL R13, R13, R8 ;  /* 0x000000080d0d7220 */ /* 0x004fc60000400000 */
[----:B------:R-:W-:-:S03]  /*2420*/  FFMA R43, R43, 1.925963033500011079e-08, R10 ;  /* 0x32a570602b2b7823 */ /* 0x000fc6000000000a */
[----:B------:R-:W1:Y:S08]  /*2430*/  MUFU.EX2 R10, R42 ;  /* 0x0000002a000a7308 */ /* 0x000e700000000800 */
[----:B------:R-:W2:Y:S01]  /*2440*/  MUFU.EX2 R43, R43 ;  /* 0x0000002b002b7308 */ /* 0x000ea20000000800 */
[----:B0-----:R-:W-:Y:S01]  /*2450*/  FMUL R12, R4, R12 ;  /* 0x0000000c040c7220 */ /* 0x001fe20000400000 */
[----:B------:R-:W-:-:S04]  /*2460*/  FFMA.SAT R4, R11, R0, 0.5 ;  /* 0x3f0000000b047423 */ /* 0x000fc80000002000 */
[----:B------:R-:W-:Y:S01]  /*2470*/  FFMA.RM R4, R4, R2, 12582913 ;  /* 0x4b40000104047423 */ /* 0x000fe20000004002 */
[----:B-1----:R-:W-:-:S03]  /*2480*/  FMUL R10, R6, R10 ;  /* 0x0000000a060a7220 */ /* 0x002fc60000400000 */
[----:B------:R-:W-:-:S04]  /*2490*/  FADD R8, R4, -12583039 ;  /* 0xcb40007f04087421 */ /* 0x000fc80000000000 */
[----:B------:R-:W-:-:S04]  /*24a0*/  FFMA R8, R11, 1.4426950216293334961, -R8 ;  /* 0x3fb8aa3b0b087823 */ /* 0x000fc80000000808 */
[----:B------:R-:W-:Y:S01]  /*24b0*/  FFMA R38, R11, 1.925963033500011079e-08, R8 ;  /* 0x32a570600b267823 */ /* 0x000fe20000000008 */
[----:B------:R-:W-:Y:S01]  /*24c0*/  FFMA.SAT R11, R39, R0, 0.5 ;  /* 0x3f000000270b7423 */ /* 0x000fe20000002000 */
[----:B------:R-:W-:-:S03]  /*24d0*/  SHF.L.U32 R8, R34, 0x17, RZ ;  /* 0x0000001722087819 */ /* 0x000fc600000006ff */
[----:B------:R-:W-:Y:S02]  /*24e0*/  FFMA.RM R34, R11, R2, 12582913 ;  /* 0x4b4000010b227423 */ /* 0x000fe40000004002 */
[----:B------:R-:W-:Y:S01]  /*24f0*/  FMUL R11, R8, R45 ;  /* 0x0000002d080b7220 */ /* 0x000fe20000400000 */
[----:B------:R-:W-:Y:S01]  /*2500*/  FFMA.SAT R45, R9, R0, 0.5 ;  /* 0x3f000000092d7423 */ /* 0x000fe20000002000 */
[----:B------:R-:W-:-:S03]  /*2510*/  FADD R8, R34, -12583039 ;  /* 0xcb40007f22087421 */ /* 0x000fc60000000000 */
[----:B------:R-:W-:Y:S01]  /*2520*/  FFMA.RM R6, R45, R2, 12582913 ;  /* 0x4b4000012d067423 */ /* 0x000fe20000004002 */
[----:B------:R-:W-:Y:S01]  /*2530*/  FFMA R8, R39, 1.4426950216293334961, -R8 ;  /* 0x3fb8aa3b27087823 */ /* 0x000fe20000000808 */
[----:B------:R-:W-:-:S03]  /*2540*/  SHF.L.U32 R45, R4, 0x17, RZ ;  /* 0x00000017042d7819 */ /* 0x000fc600000006ff */
[----:B------:R-:W-:Y:S01]  /*2550*/  FFMA R39, R39, 1.925963033500011079e-08, R8 ;  /* 0x32a5706027277823 */ /* 0x000fe20000000008 */
[----:B------:R-:W-:-:S04]  /*2560*/  FADD R8, R6, -12583039 ;  /* 0xcb40007f06087421 */ /* 0x000fc80000000000 */
[C---:B------:R-:W-:Y:S01]  /*2570*/  FFMA R8, R9.reuse, 1.4426950216293334961, -R8 ;  /* 0x3fb8aa3b09087823 */ /* 0x040fe20000000808 */
[----:B------:R-:W-:Y:S03]  /*2580*/  MUFU.EX2 R39, R39 ;  /* 0x0000002700277308 */ /* 0x000fe60000000800 */
[----:B------:R-:W-:Y:S01]  /*2590*/  FFMA R42, R9, 1.925963033500011079e-08, R8 ;  /* 0x32a57060092a7823 */ /* 0x000fe20000000008 */
[----:B------:R-:W-:-:S04]  /*25a0*/  FFMA.SAT R9, R37, R0, 0.5 ;  /* 0x3f00000025097423 */ /* 0x000fc80000002000 */
[----:B------:R-:W-:Y:S01]  /*25b0*/  FFMA.RM R36, R9, R2, 12582913 ;  /* 0x4b40000109247423 */ /* 0x000fe20000004002 */
[----:B--2---:R-:W-:Y:S01]  /*25c0*/  FMUL R9, R44, R43 ;  /* 0x0000002b2c097220 */ /* 0x004fe20000400000 */
[----:B------:R-:W-:Y:S01]  /*25d0*/  FFMA.SAT R43, R7, R0, 0.5 ;  /* 0x3f000000072b7423 */ /* 0x000fe20000002000 */
[----:B------:R0:W1:Y:S01]  /*25e0*/  MUFU.EX2 R8, R38 ;  /* 0x0000002600087308 */ /* 0x0000620000000800 */
[----:B------:R-:W-:Y:S02]  /*25f0*/  FADD R44, R36, -12583039 ;  /* 0xcb40007f242c7421 */ /* 0x000fe40000000000 */
[----:B------:R-:W-:Y:S01]  /*2600*/  FFMA.RM R4, R43, R2, 12582913 ;  /* 0x4b4000012b047423 */ /* 0x000fe20000004002 */
[----:B------:R-:W-:Y:S01]  /*2610*/  FFMA.SAT R43, R35, R0, 0.5 ;  /* 0x3f000000232b7423 */ /* 0x000fe20000002000 */
[----:B------:R-:W-:-:S03]  /*2620*/  FFMA R44, R37, 1.4426950216293334961, -R44 ;  /* 0x3fb8aa3b252c7823 */ /* 0x000fc6000000082c */
[----:B------:R-:W2:Y:S01]  /*2630*/  MUFU.EX2 R42, R42 ;  /* 0x0000002a002a7308 */ /* 0x000ea20000000800 */
[----:B0-----:R-:W-:Y:S01]  /*2640*/  FADD R38, R4, -12583039 ;  /* 0xcb40007f04267421 */ /* 0x001fe20000000000 */
[----:B------:R-:W-:Y:S01]  /*2650*/  FFMA R37, R37, 1.925963033500011079e-08, R44 ;  /* 0x32a5706025257823 */ /* 0x000fe2000000002c */
[----:B------:R-:W-:Y:S02]  /*2660*/  SHF.L.U32 R44, R34, 0x17, RZ ;  /* 0x00000017222c7819 */ /* 0x000fe400000006ff */
[----:B------:R-:W-:-:S04]  /*2670*/  FFMA R38, R7, 1.4426950216293334961, -R38 ;  /* 0x3fb8aa3b07267823 */ /* 0x000fc80000000826 */
[----:B------:R-:W-:Y:S01]  /*2680*/  FFMA R38, R7, 1.925963033500011079e-08, R38 ;  /* 0x32a5706007267823 */ /* 0x000fe20000000026 */
[----:B------:R-:W-:Y:S01]  /*2690*/  FFMA.SAT R7, R3, R0, 0.5 ;  /* 0x3f00000003077423 */ /* 0x000fe20000002000 */
[----:B-1----:R-:W-:Y:S01]  /*26a0*/  FMUL R8, R45, R8 ;  /* 0x000000082d087220 */ /* 0x002fe20000400000 */
[----:B------:R-:W-:Y:S02]  /*26b0*/  SHF.L.U32 R45, R6, 0x17, RZ ;  /* 0x00000017062d7819 */ /* 0x000fe400000006ff */
[----:B------:R-:W-:Y:S01]  /*26c0*/  FFMA.RM R34, R7, R2, 12582913 ;  /* 0x4b40000107227423 */ /* 0x000fe20000004002 */
[----:B------:R-:W-:Y:S01]  /*26d0*/  FMUL R7, R44, R39 ;  /* 0x000000272c077220 */ /* 0x000fe20000400000 */
[----:B------:R-:W-:Y:S01]  /*26e0*/  FFMA.SAT R39, R5, R0, 0.5 ;  /* 0x3f00000005277423 */ /* 0x000fe20000002000 */
[----:B--2---:R-:W-:Y:S01]  /*26f0*/  FMUL R6, R45, R42 ;  /* 0x0000002a2d067220 */ /* 0x004fe20000400000 */
[----:B------:R-:W-:Y:S01]  /*2700*/  FADD R44, R34, -12583039 ;  /* 0xcb40007f222c7421 */ /* 0x000fe20000000000 */
[----:B------:R-:W-:Y:S01]  /*2710*/  SHF.L.U32 R42, R36, 0x17, RZ ;  /* 0x00000017242a7819 */ /* 0x000fe200000006ff */
[-C--:B------:R-:W-:Y:S01]  /*2720*/  FFMA.RM R0, R39, R2.reuse, 12582913 ;  /* 0x4b40000127007423 */ /* 0x080fe20000004002 */
[----:B------:R-:W-:Y:S01]  /*2730*/  FFMA.RM R2, R43, R2, 12582913 ;  /* 0x4b4000012b027423 */ /* 0x000fe20000004002 */
[----:B------:R-:W-:Y:S01]  /*2740*/  FFMA R44, R3, 1.4426950216293334961, -R44 ;  /* 0x3fb8aa3b032c7823 */ /* 0x000fe2000000082c */
[----:B------:R-:W-:Y:S01]  /*2750*/  MUFU.EX2 R38, R38 ;  /* 0x0000002600267308 */ /* 0x000fe20000000800 */
[----:B------:R-:W-:-:S02]  /*2760*/  SHF.L.U32 R34, R34, 0x17, RZ ;  /* 0x0000001722227819 */ /* 0x000fc400000006ff */
[----:B------:R-:W-:Y:S01]  /*2770*/  FFMA R3, R3, 1.925963033500011079e-08, R44 ;  /* 0x32a5706003037823 */ /* 0x000fe2000000002c */
[----:B------:R-:W-:-:S04]  /*2780*/  FADD R44, R0, -12583039 ;  /* 0xcb40007f002c7421 */ /* 0x000fc80000000000 */
[C---:B------:R-:W-:Y:S01]  /*2790*/  FFMA R44, R5.reuse, 1.4426950216293334961, -R44 ;  /* 0x3fb8aa3b052c7823 */ /* 0x040fe2000000082c */
[----:B------:R-:W0:Y:S03]  /*27a0*/  MUFU.EX2 R3, R3 ;  /* 0x0000000300037308 */ /* 0x000e260000000800 */
[----:B------:R-:W-:Y:S01]  /*27b0*/  FFMA R39, R5, 1.925963033500011079e-08, R44 ;  /* 0x32a5706005277823 */ /* 0x000fe2000000002c */
[----:B------:R-:W-:-:S04]  /*27c0*/  FADD R44, R2, -12583039 ;  /* 0xcb40007f022c7421 */ /* 0x000fc80000000000 */
[C---:B------:R-:W-:Y:S01]  /*27d0*/  FFMA R44, R35.reuse, 1.4426950216293334961, -R44 ;  /* 0x3fb8aa3b232c7823 */ /* 0x040fe2000000082c */
[----:B------:R-:W-:Y:S03]  /*27e0*/  MUFU.EX2 R39, R39 ;  /* 0x0000002700277308 */ /* 0x000fe60000000800 */
[----:B------:R-:W-:Y:S01]  /*27f0*/  FFMA R35, R35, 1.925963033500011079e-08, R44 ;  /* 0x32a5706023237823 */ /* 0x000fe2000000002c */
[----:B------:R-:W-:-:S04]  /*2800*/  FADD R44, RZ, R32 ;  /* 0x00000020ff2c7221 */ /* 0x000fc80000000000 */
[----:B------:R-:W-:Y:S01]  /*2810*/  FADD R5, R44, R31 ;  /* 0x0000001f2c057221 */ /* 0x000fe20000000000 */
[----:B------:R-:W-:Y:S01]  /*2820*/  MUFU.EX2 R35, R35 ;  /* 0x0000002300237308 */ /* 0x000fe20000000800 */
[----:B0-----:R-:W-:Y:S01]  /*2830*/  FMUL R3, R34, R3 ;  /* 0x0000000322037220 */ /* 0x001fe20000400000 */
[----:B------:R-:W-:Y:S01]  /*2840*/  SHF.L.U32 R34, R2, 0x17, RZ ;  /* 0x0000001702227819 */ /* 0x000fe200000006ff */
        /* <DEDUP_REMOVED lines=15> */
[----:B------:R-:W0:Y:S02]  /*2940*/  MUFU.EX2 R5, R37 ;  /* 0x0000002500057308 */ /* 0x000e240000000800 */
[----:B------:R-:W-:-:S04]  /*2950*/  FADD R43, R44, R15 ;  /* 0x0000000f2c2b7221 */ /* 0x000fc80000000000 */
[----:B------:R-:W-:-:S04]  /*2960*/  FADD R44, R43, R14 ;  /* 0x0000000e2b2c7221 */ /* 0x000fc80000000000 */
[----:B------:R-:W-:-:S04]  /*2970*/  FADD R43, R44, R13 ;  /* 0x0000000d2c2b7221 */ /* 0x000fc80000000000 */
[----:B------:R-:W-:Y:S01]  /*2980*/  FADD R44, R43, R12 ;  /* 0x0000000c2b2c7221 */ /* 0x000fe20000000000 */
[----:B0-----:R-:W-:-:S03]  /*2990*/  FMUL R5, R42, R5 ;  /* 0x000000052a057220 */ /* 0x001fc60000400000 */
[----:B------:R-:W-:-:S04]  /*29a0*/  FADD R43, R44, R11 ;  /* 0x0000000b2c2b7221 */ /* 0x000fc80000000000 */
[----:B------:R-:W-:Y:S01]  /*29b0*/  FADD R36, R43, R10 ;  /* 0x0000000a2b247221 */ /* 0x000fe20000000000 */
[----:B------:R-:W-:-:S03]  /*29c0*/  IMAD.SHL.U32 R43, R4, 0x800000, RZ ;  /* 0x00800000042b7824 */ /* 0x000fc600078e00ff */
[----:B------:R-:W-:Y:S01]  /*29d0*/  FADD R37, R36, R9 ;  /* 0x0000000924257221 */ /* 0x000fe20000000000 */
[----:B------:R-:W-:Y:S02]  /*29e0*/  FMUL R4, R43, R38 ;  /* 0x000000262b047220 */ /* 0x000fe40000400000 */
[----:B------:R-:W0:Y:S01]  /*29f0*/  LDC R38, c[0x0][0x364] ;  /* 0x0000d900ff267b82 */ /* 0x000e220000000800 */
[----:B------:R-:W-:-:S04]  /*2a00*/  FADD R36, R37, R8 ;  /* 0x0000000825247221 */ /* 0x000fc80000000000 */
[----:B------:R-:W-:-:S04]  /*2a10*/  FADD R37, R36, R7 ;  /* 0x0000000724257221 */ /* 0x000fc80000000000 */
[----:B------:R-:W-:-:S04]  /*2a20*/  FADD R36, R37, R6 ;  /* 0x0000000625247221 */ /* 0x000fc80000000000 */
[----:B------:R-:W-:Y:S01]  /*2a30*/  FADD R37, R36, R5 ;  /* 0x0000000524257221 */ /* 0x000fe20000000000 */
[----:B------:R-:W-:-:S03]  /*2a40*/  SHF.L.U32 R36, R0, 0x17, RZ ;  /* 0x0000001700247819 */ /* 0x000fc600000006ff */
[----:B------:R-:W-:Y:S02]  /*2a50*/  FADD R0, R37, R4 ;  /* 0x0000000425007221 */ /* 0x000fe40000000000 */
[----:B------:R-:W-:Y:S02]  /*2a60*/  FMUL R2, R36, R39 ;  /* 0x0000002724027220 */ /* 0x000fe40000400000 */
[----:B------:R-:W-:Y:S01]  /*2a70*/  FADD R37, R0, R3 ;  /* 0x0000000300257221 */ /* 0x000fe20000000000 */
[----:B------:R-:W-:Y:S01]  /*2a80*/  FMUL R0, R34, R35 ;  /* 0x0000002322007220 */ /* 0x000fe20000400000 */
[----:B0-----:R-:W-:Y:S02]  /*2a90*/  IMAD R33, R38, UR4, R33 ;  /* 0x0000000426217c24 */ /* 0x001fe4000f8e0221 */
[----:B------:R-:W-:-:S04]  /*2aa0*/  FADD R37, R37, R2 ;  /* 0x0000000225257221 */ /* 0x000fc80000000000 */
[----:B------:R-:W-:Y:S01]  /*2ab0*/  FADD R37, R37, R0 ;  /* 0x0000000025257221 */ /* 0x000fe20000000000 */
[----:B------:R-:W-:-:S04]  /*2ac0*/  ISETP.GE.AND P0, PT, R33, UR5, PT ;  /* 0x0000000521007c0c */ /* 0x000fc8000bf06270 */
        /* <DEDUP_REMOVED lines=12> */
[--C-:B01----:R-:W-:Y:S01]  /*2b90*/  FADD R39, R39, R38.reuse ;  /* 0x0000002627277221 */ /* 0x103fe20000000000 */
[----:B------:R-:W-:-:S10]  /*2ba0*/  PRMT R38, RZ, 0x7610, R38 ;  /* 0x00007610ff267816 */ /* 0x000fd40000000026 */
        /* <DEDUP_REMOVED lines=11> */
[----:B------:R-:W-:Y:S05]  /*2c60*/  CALL.REL.NOINC `($__internal_4_$__cuda_sm3x_div_rn_noftz_f32_slowpath) ;  /* 0x0000002c00707944 */ /* 0x000fea0003c00000 */
[----:B------:R-:W-:-:S07]  /*2c70*/  MOV R37, R32 ;  /* 0x0000002000257202 */ /* 0x000fce0000000f00 */
.L_x_6677:
[----:B------:R-:W-:Y:S05]  /*2c80*/  BSYNC.RECONVERGENT B3 ;  /* 0x0000000000037941 */ /* 0x000fea0003800200 */
.L_x_6676:
[----:B------:R-:W-:Y:S01]  /*2c90*/  ISETP.GE.U32.AND P0, PT, R40, R41, PT ;  /* 0x000000292800720c */ /* 0x000fe20003f06070 */
[----:B------:R-:W0:Y:S01]  /*2ca0*/  F2F.BF16.F32 R37, R37 ;  /* 0x0000002500257304 */ /* 0x000e220000202000 */
[----:B------:R-:W-:Y:S01]  /*2cb0*/  BSSY.RECONVERGENT B3, `(.L_x_6678) ;  /* 0x0000012000037945 */ /* 0x000fe20003800200 */
        /* <DEDUP_REMOVED lines=13> */
[----:B0-----:R-:W-:Y:S05]  /*2d90*/  CALL.REL.NOINC `($__internal_4_$__cuda_sm3x_div_rn_noftz_f32_slowpath) ;  /* 0x0000002c00247944 */ /* 0x001fea0003c00000 */
.L_x_6681:
[----:B------:R-:W-:Y:S05]  /*2da0*/  BSYNC.RECONVERGENT B4 ;  /* 0x0000000000047941 */ /* 0x000fea0003800200 */
.L_x_6680:
[----:B------:R-:W-:-:S04]  /*2db0*/  F2FP.BF16.F32.PACK_AB R32, RZ, R32 ;  /* 0x00000020ff20723e */ /* 0x000fc800000010ff */
[----:B------:R-:W-:-:S07]  /*2dc0*/  PRMT R36, R32, 0x7610, R36 ;  /* 0x0000761020247816 */ /* 0x000fce0000000024 */
.L_x_6679:
[----:B------:R-:W-:Y:S05]  /*2dd0*/  BSYNC.RECONVERGENT B3 ;  /* 0x0000000000037941 */ /* 0x000fea0003800200 */
.L_x_6678:
        /* <DEDUP_REMOVED lines=16> */
[----:B0-----:R-:W-:Y:S05]  /*2ee0*/  CALL.REL.NOINC `($__internal_4_$__cuda_sm3x_div_rn_noftz_f32_slowpath) ;  /* 0x0000002800d07944 */ /* 0x001fea0003c00000 */
.L_x_6685:
[----:B------:R-:W-:Y:S05]  /*2ef0*/  BSYNC.RECONVERGENT B4 ;  /* 0x0000000000047941 */ /* 0x000fea0003800200 */
.L_x_6684:
[----:B------:R-:W-:-:S04]  /*2f00*/  F2FP.BF16.F32.PACK_AB R32, RZ, R32 ;  /* 0x00000020ff20723e */ /* 0x000fc800000010ff */
[----:B------:R-:W-:-:S07]  /*2f10*/  PRMT R31, R32, 0x7610, R31 ;  /* 0x00007610201f7816 */ /* 0x000fce000000001f */
.L_x_6683:
[----:B------:R-:W-:Y:S05]  /*2f20*/  BSYNC.RECONVERGENT B3 ;  /* 0x0000000000037941 */ /* 0x000fea0003800200 */
.L_x_6682:
        /* <DEDUP_REMOVED lines=17> */
.L_x_6689:
[----:B------:R-:W-:Y:S05]  /*3040*/  BSYNC.RECONVERGENT B4 ;  /* 0x0000000000047941 */ /* 0x000fea0003800200 */
.L_x_6688:
[----:B------:R-:W-:-:S04]  /*3050*/  F2FP.BF16.F32.PACK_AB R32, RZ, R32 ;  /* 0x00000020ff20723e */ /* 0x000fc800000010ff */
[----:B------:R-:W-:-:S07]  /*3060*/  PRMT R30, R32, 0x7610, R30 ;  /* 0x00007610201e7816 */ /* 0x000fce000000001e */
.L_x_6687:
[----:B------:R-:W-:Y:S05]  /*3070*/  BSYNC.RECONVERGENT B3 ;  /* 0x0000000000037941 */ /* 0x000fea0003800200 */
.L_x_6686:
[----:B------:R-:W-:Y:S02]  /*3080*/  LOP3.LUT R32, R36, 0xffff, RZ, 0xc0, !PT ;  /* 0x0000ffff24207812 */ /* 0x000fe400078ec0ff */
[----:B------:R-:W-:-:S03]  /*3090*/  PRMT R31, R31, 0x5410, R30 ;  /* 0x000054101f1f7816 */ /* 0x000fc6000000001e */
[----:B------:R-:W-:-:S05]  /*30a0*/  IMAD.WIDE.U32 R32, R32, 0x10000, RZ ;  /* 0x0001000020207825 */ /* 0x000fca00078e00ff */
[----:B------:R-:W-:Y:S02]  /*30b0*/  LOP3.LUT R33, R31, R33, RZ, 0xfc, !PT ;  /* 0x000000211f217212 */ /* 0x000fe400078efcff */
[----:B0-----:R-:W-:Y:S01]  /*30c0*/  LOP3.LUT R32, R32, R37, RZ, 0xfc, !PT ;  /* 0x0000002520207212 */ /* 0x001fe200078efcff */
[----:B------:R-:W-:Y:S06]  /*30d0*/  BRA `(.L_x_6690) ;  /* 0x00000000000c7947 */ /* 0x000fec0003800000 */
.L_x_6675:
[----:B------:R-:W-:-:S13]  /*30e0*/  ISETP.GE.AND P0, PT, R40, UR9, PT ;  /* 0x0000000928007c0c */ /* 0x000fda000bf06270 */
[----:B------:R-:W-:Y:S05]  /*30f0*/  @P0 EXIT ;  /* 0x000000000000094d */ /* 0x000fea0003800000 */
[----:B------:R-:W-:-:S07]  /*3100*/  CS2R R32, SRZ ;  /* 0x0000000000207805 */ /* 0x000fce000001ff00 */
.L_x_6690:
[----:B------:R-:W-:Y:S05]  /*3110*/  BSYNC.RECONVERGENT B2 ;  /* 0x0000000000027941 */ /* 0x000fea0003800200 */
.L_x_6674:
[----:B------:R-:W0:Y:S01]  /*3120*/  S2R R34, SR_TID.Y ;  /* 0x0000000000227919 */ /* 0x000e220000002200 */
[----:B------:R-:W0:Y:S01]  /*3130*/  S2UR UR4, SR_CTAID.X ;  /* 0x00000000000479c3 */ /* 0x000e220000002500 */
[----:B------:R-:W1:Y:S01]  /*3140*/  LDCU UR5, c[0x0][0x39c] ;  /* 0x00007380ff0577ac */ /* 0x000e620008000800 */
[----:B------:R-:W-:Y:S06]  /*3150*/  BSSY.RECONVERGENT B2, `(.L_x_6691) ;  /* 0x0000061000027945 */ /* 0x000fec0003800200 */
[----:B------:R-:W0:Y:S08]  /*3160*/  LDC R29, c[0x0][0x364] ;  /* 0x0000d900ff1d7b82 */ /* 0x000e300000000800 */
[----:B------:R-:W2:Y:S01]  /*3170*/  LDC.64 R30, c[0x0][0x380] ;  /* 0x0000e000ff1e7b82 */ /* 0x000ea20000000a00 */
[----:B0-----:R-:W-:-:S02]  /*3180*/  IMAD R29, R29, UR4, R34 ;  /* 0x000000041d1d7c24 */ /* 0x001fc4000f8e0222 */
[----:B------:R-:W-:Y:S02]  /*3190*/  VIADD R34, R40, 0x80 ;  /* 0x0000008028227836 */ /* 0x000fe40000000000 */
[----:B-1----:R-:W-:-:S03]  /*31a0*/  IMAD R29, R29, UR5, R40 ;  /* 0x000000051d1d7c24 */ /* 0x002fc6000f8e0228 */
[----:B------:R-:W-:Y:S01]  /*31b0*/  ISETP.GT.AND P0, PT, R34, R41, PT ;  /* 0x000000292200720c */ /* 0x000fe20003f04270 */
[----:B--2---:R-:W-:-:S05]  /*31c0*/  IMAD.WIDE R30, R29, 0x2, R30 ;  /* 0x000000021d1e7825 */ /* 0x004fca00078e021e */
[----:B------:R0:W-:Y:S07]  /*31d0*/  STG.E.64 desc[UR6][R30.64], R32 ;  /* 0x000000201e007986 */ /* 0x0001ee000c101b06 */
        /* <DEDUP_REMOVED lines=12> */
[----:B------:R-:W-:Y:S05]  /*32a0*/  CALL.REL.NOINC `($__internal_4_$__cuda_sm3x_div_rn_noftz_f32_slowpath) ;  /* 0x0000002400e07944 */ /* 0x000fea0003c00000 */
.L_x_6694:
[----:B------:R-:W-:Y:S05]  /*32b0*/  BSYNC.RECONVERGENT B3 ;  /* 0x0000000000037941 */ /* 0x000fea0003800200 */
.L_x_6693:
        /* <DEDUP_REMOVED lines=18> */
.L_x_6698:
[----:B------:R-:W-:Y:S05]  /*33e0*/  BSYNC.RECONVERGENT B4 ;  /* 0x0000000000047941 */ /* 0x000fea0003800200 */
.L_x_6697:
[----:B------:R-:W-:-:S04]  /*33f0*/  F2FP.BF16.F32.PACK_AB R32, RZ, R32 ;  /* 0x00000020ff20723e */ /* 0x000fc800000010ff */
[----:B------:R-:W-:-:S07]  /*3400*/  PRMT R29, R32, 0x7610, R29 ;  /* 0x00007610201d7816 */ /* 0x000fce000000001d */
.L_x_6696:
[----:B------:R-:W-:Y:S05]  /*3410*/  BSYNC.RECONVERGENT B3 ;  /* 0x0000000000037941 */ /* 0x000fea0003800200 */
.L_x_6695:
        /* <DEDUP_REMOVED lines=16> */
[----:B------:R-:W-:Y:S05]  /*3520*/  CALL.REL.NOINC `($__internal_4_$__cuda_sm3x_div_rn_noftz_f32_slowpath) ;  /* 0x0000002400407944 */ /* 0x000fea0003c00000 */
.L_x_6702:
[----:B------:R-:W-:Y:S05]  /*3530*/  BSYNC.RECONVERGENT B4 ;  /* 0x0000000000047941 */ /* 0x000fea0003800200 */
.L_x_6701:
[----:B------:R-:W-:-:S04]  /*3540*/  F2FP.BF16.F32.PACK_AB R32, RZ, R32 ;  /* 0x00000020ff20723e */ /* 0x000fc800000010ff */
[----:B------:R-:W-:-:S07]  /*3550*/  PRMT R27, R32, 0x7610, R27 ;  /* 0x00007610201b7816 */ /* 0x000fce000000001b */
.L_x_6700:
[----:B------:R-:W-:Y:S05]  /*3560*/  BSYNC.RECONVERGENT B3 ;  /* 0x0000000000037941 */ /* 0x000fea0003800200 */
.L_x_6699:
        /* <DEDUP_REMOVED lines=17> */
.L_x_6706:
[----:B------:R-:W-:Y:S05]  /*3680*/  BSYNC.RECONVERGENT B4 ;  /* 0x0000000000047941 */ /* 0x000fea0003800200 */
.L_x_6705:
[----:B------:R-:W-:-:S04]  /*3690*/  F2FP.BF16.F32.PACK_AB R32, RZ, R32 ;  /* 0x00000020ff20723e */ /* 0x000fc800000010ff */
[----:B------:R-:W-:-:S07]  /*36a0*/  PRMT R26, R32, 0x7610, R26 ;  /* 0x00007610201a7816 */ /* 0x000fce000000001a */
.L_x_6704:
[----:B------:R-:W-:Y:S05]  /*36b0*/  BSYNC.RECONVERGENT B3 ;  /* 0x0000000000037941 */ /* 0x000fea0003800200 */
.L_x_6703:
[----:B------:R-:W-:Y:S02]  /*36c0*/  LOP3.LUT R29, R29, 0xffff, RZ, 0xc0, !PT ;  /* 0x0000ffff1d1d7812 */ /* 0x000fe400078ec0ff */
[----:B------:R-:W-:-:S03]  /*36d0*/  PRMT R27, R27, 0x5410, R26 ;  /* 0x000054101b1b7816 */ /* 0x000fc6000000001a */
[----:B------:R-:W-:-:S05]  /*36e0*/  IMAD.WIDE.U32 R32, R29, 0x10000, RZ ;  /* 0x000100001d207825 */ /* 0x000fca00078e00ff */
[----:B------:R-:W-:Y:S02]  /*36f0*/  LOP3.LUT R27, R27, R33, RZ, 0xfc, !PT ;  /* 0x000000211b1b7212 */ /* 0x000fe400078efcff */
[----:B------:R-:W-:-:S05]  /*3700*/  LOP3.LUT R26, R32, R28, RZ, 0xfc, !PT ;  /* 0x0000001c201a7212 */ /* 0x000fca00078efcff */
[----:B------:R0:W-:Y:S01]  /*3710*/  STG.E.64 desc[UR6][R30.64+0x100], R26 ;  /* 0x0001001a1e007986 */ /* 0x0001e2000c101b06 */
[----:B------:R-:W-:Y:S05]  /*3720*/  BRA `(.L_x_6707) ;  /* 0x00000000000c7947 */ /* 0x000fea0003800000 */
.L_x_6692:
[----:B------:R-:W-:-:S13]  /*3730*/  ISETP.GE.AND P0, PT, R34, UR5, PT ;  /* 0x0000000522007c0c */ /* 0x000fda000bf06270 */
[----:B------:R-:W-:Y:S05]  /*3740*/  @P0 EXIT ;  /* 0x000000000000094d */ /* 0x000fea0003800000 */
[----:B------:R1:W-:Y:S02]  /*3750*/  STG.E.64 desc[UR6][R30.64+0x100], RZ ;  /* 0x000100ff1e007986 */ /* 0x0003e4000c101b06 */
.L_x_6707:
[----:B------:R-:W-:Y:S05]  /*3760*/  BSYNC.RECONVERGENT B2 ;  /* 0x0000000000027941 */ /* 0x000fea0003800200 */
.L_x_6691:
[----:B0-----:R-:W-:Y:S01]  /*3770*/  IADD3 R26, PT, PT, R40, 0x100, RZ ;  /* 0x00000100281a7810 */ /* 0x001fe20007ffe0ff */
[----:B------:R-:W-:Y:S03]  /*3780*/  BSSY.RECONVERGENT B2, `(.L_x_6708) ;  /* 0x000005b000027945 */ /* 0x000fe60003800200 */
[----:B------:R-:W-:-:S13]  /*3790*/  ISETP.GT.AND P0, PT, R26, R41, PT ;  /* 0x000000291a00720c */ /* 0x000fda0003f04270 */
        /* <DEDUP_REMOVED lines=12> */
[----:B-1----:R-:W-:Y:S05]  /*3860*/  CALL.REL.NOINC `($__internal_4_$__cuda_sm3x_div_rn_noftz_f32_slowpath) ;  /* 0x0000002000707944 */ /* 0x002fea0003c00000 */
.L_x_6711:
[----:B------:R-:W-:Y:S05]  /*3870*/  BSYNC.RECONVERGENT B3 ;  /* 0x0000000000037941 */ /* 0x000fea0003800200 */
.L_x_6710:
[----:B------:R-:W-:Y:S01]  /*3880*/  VIADD R26, R40, 0x101 ;  /* 0x00000101281a7836 */ /* 0x000fe20000000000 */
        /* <DEDUP_REMOVED lines=17> */
.L_x_6715:
[----:B------:R-:W-:Y:S05]  /*39a0*/  BSYNC.RECONVERGENT B4 ;  /* 0x0000000000047941 */ /* 0x000fea0003800200 */
.L_x_6714:
[----:B------:R-:W-:-:S04]  /*39b0*/  F2FP.BF16.F32.PACK_AB R32, RZ, R32 ;  /* 0x00000020ff20723e */ /* 0x000fc800000010ff */
[----:B------:R-:W-:-:S07]  /*39c0*/  PRMT R25, R32, 0x7610, R25 ;  /* 0x0000761020197816 */ /* 0x000fce0000000019 */
.L_x_6713:
[----:B------:R-:W-:Y:S05]  /*39d0*/  BSYNC.RECONVERGENT B3 ;  /* 0x0000000000037941 */ /* 0x000fea0003800200 */
.L_x_6712:
        /* <DEDUP_REMOVED lines=17> */
.L_x_6719:
[----:B------:R-:W-:Y:S05]  /*3af0*/  BSYNC.RECONVERGENT B4 ;  /* 0x0000000000047941 */ /* 0x000fea0003800200 */
.L_x_6718:
[----:B------:R-:W-:-:S04]  /*3b00*/  F2FP.BF16.F32.PACK_AB R32, RZ, R32 ;  /* 0x00000020ff20723e */ /* 0x000fc800000010ff */
[----:B------:R-:W-:-:S07]  /*3b10*/  PRMT R23, R32, 0x7610, R23 ;  /* 0x0000761020177816 */ /* 0x000fce0000000017 */
.L_x_6717:
[----:B------:R-:W-:Y:S05]  /*3b20*/  BSYNC.RECONVERGENT B3 ;  /* 0x0000000000037941 */ /* 0x000fea0003800200 */
.L_x_6716:
        /* <DEDUP_REMOVED lines=14> */
[----:B------:R-:W-:Y:S01]  /*3c10*/  IMAD.MOV.U32 R32, RZ, RZ, R21 ;  /* 0x000000ffff207224 */ /* 0x000fe200078e0015 */
[----:B------:R-:W-:-:S07]  /*3c20*/  MOV R42, 0x3c40 ;  /* 0x00003c40002a7802 */ /* 0x000fce0000000f00 */
[----:B-1----:R-:W-:Y:S05]  /*3c30*/  CALL.REL.NOINC `($__internal_4_$__cuda_sm3x_div_rn_noftz_f32_slowpath) ;  /* 0x0000001c007c7944 */ /* 0x002fea0003c00000 */
.L_x_6723:
[----:B------:R-:W-:Y:S05]  /*3c40*/  BSYNC.RECONVERGENT B4 ;  /* 0x0000000000047941 */ /* 0x000fea0003800200 */
.L_x_6722:
[----:B------:R-:W-:-:S04]  /*3c50*/  F2FP.BF16.F32.PACK_AB R32, RZ, R32 ;  /* 0x00000020ff20723e */ /* 0x000fc800000010ff */
[----:B------:R-:W-:-:S07]  /*3c60*/  PRMT R22, R32, 0x7610, R22 ;  /* 0x0000761020167816 */ /* 0x000fce0000000016 */
.L_x_6721:
[----:B------:R-:W-:Y:S05]  /*3c70*/  BSYNC.RECONVERGENT B3 ;  /* 0x0000000000037941 */ /* 0x000fea0003800200 */
.L_x_6720:
[----:B------:R-:W-:Y:S02]  /*3c80*/  LOP3.LUT R25, R25, 0xffff, RZ, 0xc0, !PT ;  /* 0x0000ffff19197812 */ /* 0x000fe400078ec0ff */
[----:B------:R-:W-:-:S03]  /*3c90*/  PRMT R23, R23, 0x5410, R22 ;  /* 0x0000541017177816 */ /* 0x000fc60000000016 */
[----:B------:R-:W-:-:S05]  /*3ca0*/  IMAD.WIDE.U32 R26, R25, 0x10000, RZ ;  /* 0x00010000191a7825 */ /* 0x000fca00078e00ff */
[----:B------:R-:W-:Y:S02]  /*3cb0*/  LOP3.LUT R23, R23, R27, RZ, 0xfc, !PT ;  /* 0x0000001b17177212 */ /* 0x000fe400078efcff */
[----:B------:R-:W-:-:S05]  /*3cc0*/  LOP3.LUT R22, R26, R24, RZ, 0xfc, !PT ;  /* 0x000000181a167212 */ /* 0x000fca00078efcff */
[----:B------:R2:W-:Y:S01]  /*3cd0*/  STG.E.64 desc[UR6][R30.64+0x200], R22 ;  /* 0x000200161e007986 */ /* 0x0005e2000c101b06 */
[----:B------:R-:W-:Y:S05]  /*3ce0*/  BRA `(.L_x_6724) ;  /* 0x0000000000107947 */ /* 0x000fea0003800000 */
.L_x_6709:
[----:B------:R-:W0:Y:S02]  /*3cf0*/  LDCU UR4, c[0x0][0x39c] ;  /* 0x00007380ff0477ac */ /* 0x000e240008000800 */
[----:B0-----:R-:W-:-:S13]  /*3d00*/  ISETP.GE.AND P0, PT, R26, UR4, PT ;  /* 0x000000041a007c0c */ /* 0x001fda000bf06270 */
[----:B------:R-:W-:Y:S05]  /*3d10*/  @P0 EXIT ;  /* 0x000000000000094d */ /* 0x000fea0003800000 */
[----:B------:R0:W-:Y:S02]  /*3d20*/  STG.E.64 desc[UR6][R30.64+0x200], RZ ;  /* 0x000200ff1e007986 */ /* 0x0001e4000c101b06 */
.L_x_6724:
[----:B------:R-:W-:Y:S05]  /*3d30*/  BSYNC.RECONVERGENT B2 ;  /* 0x0000000000027941 */ /* 0x000fea0003800200 */
.L_x_6708:
[----:B--2---:R-:W-:Y:S01]  /*3d40*/  IADD3 R22, PT, PT, R40, 0x180, RZ ;  /* 0x0000018028167810 */ /* 0x004fe20007ffe0ff */
[----:B------:R-:W-:Y:S03]  /*3d50*/  BSSY.RECONVERGENT B2, `(.L_x_6725) ;  /* 0x000005b000027945 */ /* 0x000fe60003800200 */
        /* <DEDUP_REMOVED lines=13> */
[----:B01----:R-:W-:Y:S05]  /*3e30*/  CALL.REL.NOINC `($__internal_4_$__cuda_sm3x_div_rn_noftz_f32_slowpath) ;  /* 0x0000001800fc7944 */ /* 0x003fea0003c00000 */
.L_x_6728:
[----:B------:R-:W-:Y:S05]  /*3e40*/  BSYNC.RECONVERGENT B3 ;  /* 0x0000000000037941 */ /* 0x000fea0003800200 */
.L_x_6727:
[----:B------:R-:W-:Y:S01]  /*3e50*/  IADD3 R22, PT, PT, R40, 0x181, RZ ;  /* 0x0000018128167810 */ /* 0x000fe20007ffe0ff */
[----:B------:R2:W3:Y:S01]  /*3e60*/  F2F.BF16.F32 R20, R32 ;  /* 0x0000002000147304 */ /* 0x0004e20000202000 */
[----:B------:R-:W-:Y:S01]  /*3e70*/  BSSY.RECONVERGENT B3, `(.L_x_6729) ;  /* 0x0000013000037945 */ /* 0x000fe20003800200 */
[----:B------:R-:W-:Y:S02]  /*3e80*/  PRMT R21, RZ, 0x7610, R21 ;  /* 0x00007610ff157816 */ /* 0x000fe40000000015 */
[----:B------:R-:W-:-:S13]  /*3e90*/  ISETP.GT.U32.AND P0, PT, R22, R41, PT ;  /* 0x000000291600720c */ /* 0x000fda0003f04070 */
[----:B--23--:R-:W-:Y:S05]  /*3ea0*/  @P0 BRA `(.L_x_6730) ;  /* 0x00000000003c0947 */ /* 0x00cfea0003800000 */
        /* <DEDUP_REMOVED lines=12> */
.L_x_6732:
[----:B------:R-:W-:Y:S05]  /*3f70*/  BSYNC.RECONVERGENT B4 ;  /* 0x0000000000047941 */ /* 0x000fea0003800200 */
.L_x_6731:
[----:B------:R-:W-:-:S04]  /*3f80*/  F2FP.BF16.F32.PACK_AB R32, RZ, R32 ;  /* 0x00000020ff20723e */ /* 0x000fc800000010ff */
[----:B------:R-:W-:-:S07]  /*3f90*/  PRMT R21, R32, 0x7610, R21 ;  /* 0x0000761020157816 */ /* 0x000fce0000000015 */
.L_x_6730:
[----:B------:R-:W-:Y:S05]  /*3fa0*/  BSYNC.RECONVERGENT B3 ;  /* 0x0000000000037941 */ /* 0x000fea0003800200 */
.L_x_6729:
[----:B------:R-:W-:Y:S01]  /*3fb0*/  VIADD R22, R40, 0x182 ;  /* 0x0000018228167836 */ /* 0x000fe20000000000 */
[----:B------:R-:W-:Y:S01]  /*3fc0*/  BSSY.RECONVERGENT B3, `(.L_x_6733) ;  /* 0x0000013000037945 */ /* 0x000fe20003800200 */
[----:B------:R-:W-:-:S03]  /*3fd0*/  PRMT R19, RZ, 0x7610, R19 ;  /* 0x00007610ff137816 */ /* 0x000fc60000000013 */
        /* <DEDUP_REMOVED lines=14> */
.L_x_6736:
[----:B------:R-:W-:Y:S05]  /*40c0*/  BSYNC.RECONVERGENT B4 ;  /* 0x0000000000047941 */ /* 0x000fea0003800200 */
.L_x_6735:
[----:B------:R-:W-:-:S04]  /*40d0*/  F2FP.BF16.F32.PACK_AB R32, RZ, R32 ;  /* 0x00000020ff20723e */ /* 0x000fc800000010ff */
[----:B------:R-:W-:-:S07]  /*40e0*/  PRMT R19, R32, 0x7610, R19 ;  /* 0x0000761020137816 */ /* 0x000fce0000000013 */
.L_x_6734:
[----:B------:R-:W-:Y:S05]  /*40f0*/  BSYNC.RECONVERGENT B3 ;  /* 0x0000000000037941 */ /* 0x000fea0003800200 */
.L_x_6733:
[----:B------:R-:W-:Y:S01]  /*4100*/  IADD3 R18, PT, PT, R40, 0x183, RZ ;  /* 0x0000018328127810 */ /* 0x000fe20007ffe0ff */
[----:B------:R-:W-:Y:S03]  /*4110*/  BSSY.RECONVERGENT B3, `(.L_x_6737) ;  /* 0x0000013000037945 */ /* 0x000fe60003800200 */
        /* <DEDUP_REMOVED lines=15> */
.L_x_6740:
[----:B------:R-:W-:Y:S05]  /*4210*/  BSYNC.RECONVERGENT B4 ;  /* 0x0000000000047941 */ /* 0x000fea0003800200 */
.L_x_6739:
[----:B------:R-:W-:-:S04]  /*4220*/  F2FP.BF16.F32.PACK_AB R32, RZ, R32 ;  /* 0x00000020ff20723e */ /* 0x000fc800000010ff */
[----:B------:R-:W-:-:S07]  /*4230*/  PRMT R18, R32, 0x7610, R18 ;  /* 0x0000761020127816 */ /* 0x000fce0000000012 */
.L_x_6738:
[----:B------:R-:W-:Y:S05]  /*4240*/  BSYNC.RECONVERGENT B3 ;  /* 0x0000000000037941 */ /* 0x000fea0003800200 */
.L_x_6737:
[----:B------:R-:W-:Y:S02]  /*4250*/  LOP3.LUT R21, R21, 0xffff, RZ, 0xc0, !PT ;  /* 0x0000ffff15157812 */ /* 0x000fe400078ec0ff */
[----:B------:R-:W-:-:S03]  /*4260*/  PRMT R19, R19, 0x5410, R18 ;  /* 0x0000541013137816 */ /* 0x000fc60000000012 */
[----:B------:R-:W-:-:S05]  /*4270*/  IMAD.WIDE.U32 R22, R21, 0x10000, RZ ;  /* 0x0001000015167825 */ /* 0x000fca00078e00ff */
[----:B------:R-:W-:Y:S02]  /*4280*/  LOP3.LUT R19, R19, R23, RZ, 0xfc, !PT ;  /* 0x0000001713137212 */ /* 0x000fe400078efcff */
[----:B------:R-:W-:-:S05]  /*4290*/  LOP3.LUT R18, R22, R20, RZ, 0xfc, !PT ;  /* 0x0000001416127212 */ /* 0x000fca00078efcff */
[----:B------:R3:W-:Y:S01]  /*42a0*/  STG.E.64 desc[UR6][R30.64+0x300], R18 ;  /* 0x000300121e007986 */ /* 0x0007e2000c101b06 */
[----:B------:R-:W-:Y:S05]  /*42b0*/  BRA `(.L_x_6741) ;  /* 0x0000000000107947 */ /* 0x000fea0003800000 */
.L_x_6726:
[----:B------:R-:W2:Y:S02]  /*42c0*/  LDCU UR4, c[0x0][0x39c] ;  /* 0x00007380ff0477ac */ /* 0x000ea40008000800 */
[----:B--2---:R-:W-:-:S13]  /*42d0*/  ISETP.GE.AND P0, PT, R22, UR4, PT ;  /* 0x0000000416007c0c */ /* 0x004fda000bf06270 */
[----:B------:R-:W-:Y:S05]  /*42e0*/  @P0 EXIT ;  /* 0x000000000000094d */ /* 0x000fea0003800000 */
[----:B------:R2:W-:Y:S02]  /*42f0*/  STG.E.64 desc[UR6][R30.64+0x300], RZ ;  /* 0x000300ff1e007986 */ /* 0x0005e4000c101b06 */
.L_x_6741:
[----:B------:R-:W-:Y:S05]  /*4300*/  BSYNC.RECONVERGENT B2 ;  /* 0x0000000000027941 */ /* 0x000fea0003800200 */
.L_x_6725:
        /* <DEDUP_REMOVED lines=15> */
[----:B012---:R-:W-:Y:S05]  /*4400*/  CALL.REL.NOINC `($__internal_4_$__cuda_sm3x_div_rn_noftz_f32_slowpath) ;  /* 0x0000001400887944 */ /* 0x007fea0003c00000 */
.L_x_6745:
[----:B------:R-:W-:Y:S05]  /*4410*/  BSYNC.RECONVERGENT B3 ;  /* 0x0000000000037941 */ /* 0x000fea0003800200 */
.L_x_6744:
        /* <DEDUP_REMOVED lines=17> */
[----:B012---:R-:W-:Y:S05]  /*4530*/  CALL.REL.NOINC `($__internal_4_$__cuda_sm3x_div_rn_noftz_f32_slowpath) ;  /* 0x00000014003c7944 */ /* 0x007fea0003c00000 */
.L_x_6749:
[----:B------:R-:W-:Y:S05]  /*4540*/  BSYNC.RECONVERGENT B4 ;  /* 0x0000000000047941 */ /* 0x000fea0003800200 */
.L_x_6748:
[----:B------:R-:W-:-:S04]  /*4550*/  F2FP.BF16.F32.PACK_AB R32, RZ, R32 ;  /* 0x00000020ff20723e */ /* 0x000fc800000010ff */
[----:B------:R-:W-:-:S07]  /*4560*/  PRMT R17, R32, 0x7610, R17 ;  /* 0x0000761020117816 */ /* 0x000fce0000000011 */
.L_x_6747:
[----:B------:R-:W-:Y:S05]  /*4570*/  BSYNC.RECONVERGENT B3 ;  /* 0x0000000000037941 */ /* 0x000fea0003800200 */
.L_x_6746:
        /* <DEDUP_REMOVED lines=17> */
.L_x_6753:
[----:B------:R-:W-:Y:S05]  /*4690*/  BSYNC.RECONVERGENT B4 ;  /* 0x0000000000047941 */ /* 0x000fea0003800200 */
.L_x_6752:
[----:B------:R-:W-:-:S04]  /*46a0*/  F2FP.BF16.F32.PACK_AB R32, RZ, R32 ;  /* 0x00000020ff20723e */ /* 0x000fc800000010ff */
[----:B------:R-:W-:-:S07]  /*46b0*/  PRMT R15, R32, 0x7610, R15 ;  /* 0x00007610200f7816 */ /* 0x000fce000000000f */
.L_x_6751:
[----:B------:R-:W-:Y:S05]  /*46c0*/  BSYNC.RECONVERGENT B3 ;  /* 0x0000000000037941 */ /* 0x000fea0003800200 */
.L_x_6750:
[----:B------:R-:W-:Y:S01]  /*46d0*/  VIADD R14, R40, 0x203 ;  /* 0x00000203280e7836 */ /* 0x000fe20000000000 */
[----:B------:R-:W-:Y:S04]  /*46e0*/  BSSY.RECONVERGENT B3, `(.L_x_6754) ;  /* 0x0000013000037945 */ /* 0x000fe80003800200 */
[----:B------:R-:W-:Y:S02]  /*46f0*/  ISETP.GT.U32.AND P0, PT, R14, R41, PT ;  /* 0x000000290e00720c */ /* 0x000fe40003f04070 */
[----:B------:R-:W-:-:S11]  /*4700*/  PRMT R14, RZ, 0x7610, R14 ;  /* 0x00007610ff0e7816 */ /* 0x000fd6000000000e */
        /* <DEDUP_REMOVED lines=13> */
.L_x_6757:
[----:B------:R-:W-:Y:S05]  /*47e0*/  BSYNC.RECONVERGENT B4 ;  /* 0x0000000000047941 */ /* 0x000fea0003800200 */
.L_x_6756:
[----:B------:R-:W-:-:S04]  /*47f0*/  F2FP.BF16.F32.PACK_AB R32, RZ, R32 ;  /* 0x00000020ff20723e */ /* 0x000fc800000010ff */
[----:B------:R-:W-:-:S07]  /*4800*/  PRMT R14, R32, 0x7610, R14 ;  /* 0x00007610200e7816 */ /* 0x000fce000000000e */
.L_x_6755:
[----:B------:R-:W-:Y:S05]  /*4810*/  BSYNC.RECONVERGENT B3 ;  /* 0x0000000000037941 */ /* 0x000fea0003800200 */
.L_x_6754:
[----:B------:R-:W-:Y:S02]  /*4820*/  LOP3.LUT R17, R17, 0xffff, RZ, 0xc0, !PT ;  /* 0x0000ffff11117812 */ /* 0x000fe400078ec0ff */
[----:B------:R-:W-:-:S03]  /*4830*/  PRMT R15, R15, 0x5410, R14 ;  /* 0x000054100f0f7816 */ /* 0x000fc6000000000e */
[----:B------:R-:W-:-:S05]  /*4840*/  IMAD.WIDE.U32 R18, R17, 0x10000, RZ ;  /* 0x0001000011127825 */ /* 0x000fca00078e00ff */
[----:B------:R-:W-:Y:S02]  /*4850*/  LOP3.LUT R15, R15, R19, RZ, 0xfc, !PT ;  /* 0x000000130f0f7212 */ /* 0x000fe400078efcff */
[----:B------:R-:W-:-:S05]  /*4860*/  LOP3.LUT R14, R18, R16, RZ, 0xfc, !PT ;  /* 0x00000010120e7212 */ /* 0x000fca00078efcff */
[----:B------:R4:W-:Y:S01]  /*4870*/  STG.E.64 desc[UR6][R30.64+0x400], R14 ;  /* 0x0004000e1e007986 */ /* 0x0009e2000c101b06 */
[----:B------:R-:W-:Y:S05]  /*4880*/  BRA `(.L_x_6758) ;  /* 0x0000000000107947 */ /* 0x000fea0003800000 */
.L_x_6743:
[----:B------:R-:W3:Y:S02]  /*4890*/  LDCU UR4, c[0x0][0x39c] ;  /* 0x00007380ff0477ac */ /* 0x000ee40008000800 */
[----:B---3--:R-:W-:-:S13]  /*48a0*/  ISETP.GE.AND P0, PT, R18, UR4, PT ;  /* 0x0000000412007c0c */ /* 0x008fda000bf06270 */
[----:B------:R-:W-:Y:S05]  /*48b0*/  @P0 EXIT ;  /* 0x000000000000094d */ /* 0x000fea0003800000 */
[----:B------:R3:W-:Y:S02]  /*48c0*/  STG.E.64 desc[UR6][R30.64+0x400], RZ ;  /* 0x000400ff1e007986 */ /* 0x0007e4000c101b06 */
.L_x_6758:
[----:B------:R-:W-:Y:S05]  /*48d0*/  BSYNC.RECONVERGENT B2 ;  /* 0x0000000000027941 */ /* 0x000fea0003800200 */
.L_x_6742:
        /* <DEDUP_REMOVED lines=8> */
[----:B------:R-:W-:-:S04]  /*4960*/  FFMA R32, R14, R13, R14 ;  /* 0x0000000d0e207223 */ /* 0x000fc8000000000e */
[----:B------:R-:W-:-:S04]  /*4970*/  FFMA R13, R12, R32, RZ ;  /* 0x000000200c0d7223 */ /* 0x000fc800000000ff */
[----:B------:R-:W-:-:S04]  /*4980*/  FFMA R14, -R39, R13, R12 ;  /* 0x0000000d270e7223 */ /* 0x000fc8000000010c */
[----:B------:R-:W-:Y:S01]  /*4990*/  FFMA R32, R32, R14, R13 ;  /* 0x0000000e20207223 */ /* 0x000fe2000000000d */
[----:B-----5:R-:W-:Y:S06]  /*49a0*/  @!P0 BRA `(.L_x_6762) ;  /* 0x00000000000c8947 */ /* 0x020fec0003800000 */
[----:B------:R-:W-:Y:S02]  /*49b0*/  MOV R32, R12 ;  /* 0x0000000c00207202 */ /* 0x000fe40000000f00 */
[----:B------:R-:W-:-:S07]  /*49c0*/  MOV R42, 0x49e0 ;  /* 0x000049e0002a7802 */ /* 0x000fce0000000f00 */
[----:B0123--:R-:W-:Y:S05]  /*49d0*/  CALL.REL.NOINC `($__internal_4_$__cuda_sm3x_div_rn_noftz_f32_slowpath) ;  /* 0x0000001000147944 */ /* 0x00ffea0003c00000 */
.L_x_6762:
[----:B------:R-:W-:Y:S05]  /*49e0*/  BSYNC.RECONVERGENT B3 ;  /* 0x0000000000037941 */ /* 0x000fea0003800200 */
.L_x_6761:
[----:B------:R-:W-:Y:S01]  /*49f0*/  IADD3 R14, PT, PT, R40, 0x281, RZ ;  /* 0x00000281280e7810 */ /* 0x000fe20007ffe0ff */
[----:B------:R4:W0:Y:S01]  /*4a00*/  F2F.BF16.F32 R12, R32 ;  /* 0x00000020000c7304 */ /* 0x0008220000202000 */
        /* <DEDUP_REMOVED lines=15> */
[----:B-123--:R-:W-:Y:S05]  /*4b00*/  CALL.REL.NOINC `($__internal_4_$__cuda_sm3x_div_rn_noftz_f32_slowpath) ;  /* 0x0000000c00c87944 */ /* 0x00efea0003c00000 */
.L_x_6766:
[----:B------:R-:W-:Y:S05]  /*4b10*/  BSYNC.RECONVERGENT B4 ;  /* 0x0000000000047941 */ /* 0x000fea0003800200 */
.L_x_6765:
[----:B------:R-:W-:-:S04]  /*4b20*/  F2FP.BF16.F32.PACK_AB R32, RZ, R32 ;  /* 0x00000020ff20723e */ /* 0x000fc800000010ff */
[----:B------:R-:W-:-:S07]  /*4b30*/  PRMT R13, R32, 0x7610, R13 ;  /* 0x00007610200d7816 */ /* 0x000fce000000000d */
.L_x_6764:
[----:B------:R-:W-:Y:S05]  /*4b40*/  BSYNC.RECONVERGENT B3 ;  /* 0x0000000000037941 */ /* 0x000fea0003800200 */
.L_x_6763:
        /* <DEDUP_REMOVED lines=16> */
[----:B-123--:R-:W-:Y:S05]  /*4c50*/  CALL.REL.NOINC `($__internal_4_$__cuda_sm3x_div_rn_noftz_f32_slowpath) ;  /* 0x0000000c00747944 */ /* 0x00efea0003c00000 */
.L_x_6770:
[----:B------:R-:W-:Y:S05]  /*4c60*/  BSYNC.RECONVERGENT B4 ;  /* 0x0000000000047941 */ /* 0x000fea0003800200 */
.L_x_6769:
[----:B------:R-:W-:-:S04]  /*4c70*/  F2FP.BF16.F32.PACK_AB R32, RZ, R32 ;  /* 0x00000020ff20723e */ /* 0x000fc800000010ff */
[----:B------:R-:W-:-:S07]  /*4c80*/  PRMT R11, R32, 0x7610, R11 ;  /* 0x00007610200b7816 */ /* 0x000fce000000000b */
.L_x_6768:
[----:B------:R-:W-:Y:S05]  /*4c90*/  BSYNC.RECONVERGENT B3 ;  /* 0x0000000000037941 */ /* 0x000fea0003800200 */
.L_x_6767:
[----:B------:R-:W-:Y:S01]  /*4ca0*/  IADD3 R10, PT, PT, R40, 0x283, RZ ;  /* 0x00000283280a7810 */ /* 0x000fe20007ffe0ff */
[----:B------:R-:W-:Y:S03]  /*4cb0*/  BSSY.RECONVERGENT B3, `(.L_x_6771) ;  /* 0x0000013000037945 */ /* 0x000fe60003800200 */
[----:B------:R-:W-:Y:S02]  /*4cc0*/  ISETP.GT.U32.AND P0, PT, R10, R41, PT ;  /* 0x000000290a00720c */ /* 0x000fe40003f04070 */
[----:B------:R-:W-:-:S11]  /*4cd0*/  PRMT R10, RZ, 0x7610, R10 ;  /* 0x00007610ff0a7816 */ /* 0x000fd6000000000a */
        /* <DEDUP_REMOVED lines=13> */
.L_x_6774:
[----:B------:R-:W-:Y:S05]  /*4db0*/  BSYNC.RECONVERGENT B4 ;  /* 0x0000000000047941 */ /* 0x000fea0003800200 */
.L_x_6773:
[----:B------:R-:W-:-:S04]  /*4dc0*/  F2FP.BF16.F32.PACK_AB R32, RZ, R32 ;  /* 0x00000020ff20723e */ /* 0x000fc800000010ff */
[----:B------:R-:W-:-:S07]  /*4dd0*/  PRMT R10, R32, 0x7610, R10 ;  /* 0x00007610200a7816 */ /* 0x000fce000000000a */
.L_x_6772:
[----:B------:R-:W-:Y:S05]  /*4de0*/  BSYNC.RECONVERGENT B3 ;  /* 0x0000000000037941 */ /* 0x000fea0003800200 */
.L_x_6771:
[----:B------:R-:W-:Y:S02]  /*4df0*/  LOP3.LUT R13, R13, 0xffff, RZ, 0xc0, !PT ;  /* 0x0000ffff0d0d7812 */ /* 0x000fe400078ec0ff */
[----:B------:R-:W-:-:S03]  /*4e00*/  PRMT R11, R11, 0x5410, R10 ;  /* 0x000054100b0b7816 */ /* 0x000fc6000000000a */
[----:B------:R-:W-:-:S05]  /*4e10*/  IMAD.WIDE.U32 R14, R13, 0x10000, RZ ;  /* 0x000100000d0e7825 */ /* 0x000fca00078e00ff */
[----:B------:R-:W-:Y:S02]  /*4e20*/  LOP3.LUT R11, R11, R15, RZ, 0xfc, !PT ;  /* 0x0000000f0b0b7212 */ /* 0x000fe400078efcff */
[----:B------:R-:W-:-:S05]  /*4e30*/  LOP3.LUT R10, R14, R12, RZ, 0xfc, !PT ;  /* 0x0000000c0e0a7212 */ /* 0x000fca00078efcff */
[----:B------:R0:W-:Y:S01]  /*4e40*/  STG.E.64 desc[UR6][R30.64+0x500], R10 ;  /* 0x0005000a1e007986 */ /* 0x0001e2000c101b06 */
[----:B------:R-:W-:Y:S05]  /*4e50*/  BRA `(.L_x_6775) ;  /* 0x0000000000107947 */ /* 0x000fea0003800000 */
.L_x_6760:
[----:B------:R-:W4:Y:S02]  /*4e60*/  LDCU UR4, c[0x0][0x39c] ;  /* 0x00007380ff0477ac */ /* 0x000f240008000800 */
[----:B----4-:R-:W-:-:S13]  /*4e70*/  ISETP.GE.AND P0, PT, R14, UR4, PT ;  /* 0x000000040e007c0c */ /* 0x010fda000bf06270 */
[----:B------:R-:W-:Y:S05]  /*4e80*/  @P0 EXIT ;  /* 0x000000000000094d */ /* 0x000fea0003800000 */
[----:B------:R4:W-:Y:S02]  /*4e90*/  STG.E.64 desc[UR6][R30.64+0x500], RZ ;  /* 0x000500ff1e007986 */ /* 0x0009e4000c101b06 */
.L_x_6775:
[----:B------:R-:W-:Y:S05]  /*4ea0*/  BSYNC.RECONVERGENT B2 ;  /* 0x0000000000027941 */ /* 0x000fea0003800200 */
.L_x_6759:
        /* <DEDUP_REMOVED lines=15> */
[----:B-1234-:R-:W-:Y:S05]  /*4fa0*/  CALL.REL.NOINC `($__internal_4_$__cuda_sm3x_div_rn_noftz_f32_slowpath) ;  /* 0x0000000800a07944 */ /* 0x01efea0003c00000 */
.L_x_6779:
[----:B------:R-:W-:Y:S05]  /*4fb0*/  BSYNC.RECONVERGENT B3 ;  /* 0x0000000000037941 */ /* 0x000fea0003800200 */
.L_x_6778:
        /* <DEDUP_REMOVED lines=18> */
.L_x_6783:
[----:B------:R-:W-:Y:S05]  /*50e0*/  BSYNC.RECONVERGENT B4 ;  /* 0x0000000000047941 */ /* 0x000fea0003800200 */
.L_x_6782:
[----:B------:R-:W-:-:S04]  /*50f0*/  F2FP.BF16.F32.PACK_AB R32, RZ, R32 ;  /* 0x00000020ff20723e */ /* 0x000fc800000010ff */
[----:B------:R-:W-:-:S07]  /*5100*/  PRMT R9, R32, 0x7610, R9 ;  /* 0x0000761020097816 */ /* 0x000fce0000000009 */
.L_x_6781:
[----:B------:R-:W-:Y:S05]  /*5110*/  BSYNC.RECONVERGENT B3 ;  /* 0x0000000000037941 */ /* 0x000fea0003800200 */
.L_x_6780:
        /* <DEDUP_REMOVED lines=16> */
[----:B-1234-:R-:W-:Y:S05]  /*5220*/  CALL.REL.NOINC `($__internal_4_$__cuda_sm3x_div_rn_noftz_f32_slowpath) ;  /* 0x0000000800007944 */ /* 0x01efea0003c00000 */
.L_x_6787:
[----:B------:R-:W-:Y:S05]  /*5230*/  BSYNC.RECONVERGENT B4 ;  /* 0x0000000000047941 */ /* 0x000fea0003800200 */
.L_x_6786:
[----:B------:R-:W-:-:S04]  /*5240*/  F2FP.BF16.F32.PACK_AB R32, RZ, R32 ;  /* 0x00000020ff20723e */ /* 0x000fc800000010ff */
[----:B------:R-:W-:-:S07]  /*5250*/  PRMT R7, R32, 0x7610, R7 ;  /* 0x0000761020077816 */ /* 0x000fce0000000007 */
.L_x_6785:
[----:B------:R-:W-:Y:S05]  /*5260*/  BSYNC.RECONVERGENT B3 ;  /* 0x0000000000037941 */ /* 0x000fea0003800200 */
.L_x_6784:
        /* <DEDUP_REMOVED lines=17> */
.L_x_6791:
[----:B------:R-:W-:Y:S05]  /*5380*/  BSYNC.RECONVERGENT B4 ;  /* 0x0000000000047941 */ /* 0x000fea0003800200 */
.L_x_6790:
[----:B------:R-:W-:-:S04]  /*5390*/  F2FP.BF16.F32.PACK_AB R32, RZ, R32 ;  /* 0x00000020ff20723e */ /* 0x000fc800000010ff */
[----:B------:R-:W-:-:S07]  /*53a0*/  PRMT R6, R32, 0x7610, R6 ;  /* 0x0000761020067816 */ /* 0x000fce0000000006 */
.L_x_6789:
[----:B------:R-:W-:Y:S05]  /*53b0*/  BSYNC.RECONVERGENT B3 ;  /* 0x0000000000037941 */ /* 0x000fea0003800200 */
.L_x_6788:
[----:B------:R-:W-:Y:S02]  /*53c0*/  LOP3.LUT R9, R9, 0xffff, RZ, 0xc0, !PT ;  /* 0x0000ffff09097812 */ /* 0x000fe400078ec0ff */
[----:B------:R-:W-:-:S03]  /*53d0*/  PRMT R7, R7, 0x5410, R6 ;  /* 0x0000541007077816 */ /* 0x000fc60000000006 */
[----:B------:R-:W-:-:S05]  /*53e0*/  IMAD.WIDE.U32 R10, R9, 0x10000, RZ ;  /* 0x00010000090a7825 */ /* 0x000fca00078e00ff */
[----:B------:R-:W-:Y:S02]  /*53f0*/  LOP3.LUT R7, R7, R11, RZ, 0xfc, !PT ;  /* 0x0000000b07077212 */ /* 0x000fe400078efcff */
[----:B------:R-:W-:-:S05]  /*5400*/  LOP3.LUT R6, R10, R8, RZ, 0xfc, !PT ;  /* 0x000000080a067212 */ /* 0x000fca00078efcff */
[----:B------:R0:W-:Y:S01]  /*5410*/  STG.E.64 desc[UR6][R30.64+0x600], R6 ;  /* 0x000600061e007986 */ /* 0x0001e2000c101b06 */
[----:B------:R-:W-:Y:S05]  /*5420*/  BRA `(.L_x_6792) ;  /* 0x0000000000107947 */ /* 0x000fea0003800000 */
.L_x_6777:
[----:B------:R-:W0:Y:S02]  /*5430*/  LDCU UR4, c[0x0][0x39c] ;  /* 0x00007380ff0477ac */ /* 0x000e240008000800 */
[----:B0-----:R-:W-:-:S13]  /*5440*/  ISETP.GE.AND P0, PT, R10, UR4, PT ;  /* 0x000000040a007c0c */ /* 0x001fda000bf06270 */
[----:B------:R-:W-:Y:S05]  /*5450*/  @P0 EXIT ;  /* 0x000000000000094d */ /* 0x000fea0003800000 */
[----:B------:R0:W-:Y:S02]  /*5460*/  STG.E.64 desc[UR6][R30.64+0x600], RZ ;  /* 0x000600ff1e007986 */ /* 0x0001e4000c101b06 */
.L_x_6792:
[----:B------:R-:W-:Y:S05]  /*5470*/  BSYNC.RECONVERGENT B2 ;  /* 0x0000000000027941 */ /* 0x000fea0003800200 */
.L_x_6776:
        /* <DEDUP_REMOVED lines=15> */
.L_x_6795:
[----:B------:R-:W-:Y:S05]  /*5570*/  BSYNC.RECONVERGENT B2 ;  /* 0x0000000000027941 */ /* 0x000fea0003800200 */
.L_x_6794:
        /* <DEDUP_REMOVED lines=18> */
.L_x_6799:
[----:B------:R-:W-:Y:S05]  /*56a0*/  BSYNC.RECONVERGENT B3 ;  /* 0x0000000000037941 */ /* 0x000fea0003800200 */
.L_x_6798:
[----:B------:R-:W-:-:S04]  /*56b0*/  F2FP.BF16.F32.PACK_AB R32, RZ, R32 ;  /* 0x00000020ff20723e */ /* 0x000fc800000010ff */
[----:B------:R-:W-:-:S07]  /*56c0*/  PRMT R5, R32, 0x7610, R5 ;  /* 0x0000761020057816 */ /* 0x000fce0000000005 */
.L_x_6797:
[----:B------:R-:W-:Y:S05]  /*56d0*/  BSYNC.RECONVERGENT B2 ;  /* 0x0000000000027941 */ /* 0x000fea0003800200 */
.L_x_6796:
        /* <DEDUP_REMOVED lines=17> */
.L_x_6803:
[----:B------:R-:W-:Y:S05]  /*57f0*/  BSYNC.RECONVERGENT B3 ;  /* 0x0000000000037941 */ /* 0x000fea0003800200 */
.L_x_6802:
[----:B------:R-:W-:-:S04]  /*5800*/  F2FP.BF16.F32.PACK_AB R32, RZ, R32 ;  /* 0x00000020ff20723e */ /* 0x000fc800000010ff */
[----:B------:R-:W-:-:S07]  /*5810*/  PRMT R3, R32, 0x7610, R3 ;  /* 0x0000761020037816 */ /* 0x000fce0000000003 */
.L_x_6801:
[----:B------:R-:W-:Y:S05]  /*5820*/  BSYNC.RECONVERGENT B2 ;  /* 0x0000000000027941 */ /* 0x000fea0003800200 */
.L_x_6800:
        /* <DEDUP_REMOVED lines=16> */
.L_x_6807:
[----:B------:R-:W-:Y:S05]  /*5930*/  BSYNC.RECONVERGENT B3 ;  /* 0x0000000000037941 */ /* 0x000fea0003800200 */
.L_x_6806:
[----:B------:R-:W-:-:S04]  /*5940*/  F2FP.BF16.F32.PACK_AB R32, RZ, R32 ;  /* 0x00000020ff20723e */ /* 0x000fc800000010ff */
[----:B------:R-:W-:-:S07]  /*5950*/  PRMT R38, R32, 0x7610, R38 ;  /* 0x0000761020267816 */ /* 0x000fce0000000026 */
.L_x_6805:
[----:B------:R-:W-:Y:S05]  /*5960*/  BSYNC.RECONVERGENT B2 ;  /* 0x0000000000027941 */ /* 0x000fea0003800200 */
.L_x_6804:
[----:B------:R-:W-:Y:S02]  /*5970*/  LOP3.LUT R5, R5, 0xffff, RZ, 0xc0, !PT ;  /* 0x0000ffff05057812 */ /* 0x000fe400078ec0ff */
[----:B------:R-:W-:-:S03]  /*5980*/  PRMT R3, R3, 0x5410, R38 ;  /* 0x0000541003037816 */ /* 0x000fc60000000026 */
[----:B------:R-:W-:-:S05]  /*5990*/  IMAD.WIDE.U32 R6, R5, 0x10000, RZ ;  /* 0x0001000005067825 */ /* 0x000fca00078e00ff */
[----:B------:R-:W-:Y:S02]  /*59a0*/  LOP3.LUT R3, R3, R7, RZ, 0xfc, !PT ;  /* 0x0000000703037212 */ /* 0x000fe400078efcff */
[----:B------:R-:W-:-:S05]  /*59b0*/  LOP3.LUT R2, R6, R4, RZ, 0xfc, !PT ;  /* 0x0000000406027212 */ /* 0x000fca00078efcff */
[----:B------:R-:W-:Y:S01]  /*59c0*/  STG.E.64 desc[UR6][R30.64+0x700], R2 ;  /* 0x000700021e007986 */ /* 0x000fe2000c101b06 */
[----:B------:R-:W-:Y:S05]  /*59d0*/  EXIT ;  /* 0x000000000000794d */ /* 0x000fea0003800000 */
.L_x_6793:
[----:B------:R-:W0:Y:S02]  /*59e0*/  LDCU UR4, c[0x0][0x39c] ;  /* 0x00007380ff0477ac */ /* 0x000e240008000800 */
[----:B0-----:R-:W-:-:S13]  /*59f0*/  ISETP.GE.AND P0, PT, R6, UR4, PT ;  /* 0x0000000406007c0c */ /* 0x001fda000bf06270 */
[----:B------:R-:W-:Y:S05]  /*5a00*/  @P0 EXIT ;  /* 0x000000000000094d */ /* 0x000fea0003800000 */
[----:B------:R-:W-:Y:S01]  /*5a10*/  STG.E.64 desc[UR6][R30.64+0x700], RZ ;  /* 0x000700ff1e007986 */ /* 0x000fe2000c101b06 */
[----:B------:R-:W-:Y:S05]  /*5a20*/  EXIT ;  /* 0x000000000000794d */ /* 0x000fea0003800000 */
        .weak           $__internal_4_$__cuda_sm3x_div_rn_noftz_f32_slowpath
        .type           $__internal_4_$__cuda_sm3x_div_rn_noftz_f32_slowpath,@function
        .size           $__internal_4_$__cuda_sm3x_div_rn_noftz_f32_slowpath,(.L_x_12118 - $__internal_4_$__cuda_sm3x_div_rn_noftz_f32_slowpath)
$__internal_4_$__cuda_sm3x_div_rn_noftz_f32_slowpath:
[----:B------:R-:W-:Y:S01]  /*5a30*/  SHF.R.U32.HI R35, RZ, 0x17, R39 ;  /* 0x00000017ff237819 */ /* 0x000fe20000011627 */
[----:B------:R-:W-:Y:S01]  /*5a40*/  BSSY.RECONVERGENT B0, `(.L_x_6808) ;  /* 0x0000065000007945 */ /* 0x000fe20003800200 */
[----:B------:R-:W-:Y:S02]  /*5a50*/  SHF.R.U32.HI R34, RZ, 0x17, R32 ;  /* 0x00000017ff227819 */ /* 0x000fe40000011620 */
[----:B------:R-:W-:Y:S02]  /*5a60*/  LOP3.LUT R35, R35, 0xff, RZ, 0xc0, !PT ;  /* 0x000000ff23237812 */ /* 0x000fe400078ec0ff */
[----:B------:R-:W-:Y:S02]  /*5a70*/  LOP3.LUT R34, R34, 0xff, RZ, 0xc0, !PT ;  /* 0x000000ff22227812 */ /* 0x000fe400078ec0ff */
[----:B------:R-:W-:Y:S02]  /*5a80*/  IADD3 R33, PT, PT, R35, -0x1, RZ ;  /* 0xffffffff23217810 */ /* 0x000fe40007ffe0ff */
[----:B------:R-:W-:-:S02]  /*5a90*/  MOV R43, R39 ;  /* 0x00000027002b7202 */ /* 0x000fc40000000f00 */
[----:B------:R-:W-:Y:S02]  /*5aa0*/  ISETP.GT.U32.AND P0, PT, R33, 0xfd, PT ;  /* 0x000000fd2100780c */ /* 0x000fe40003f04070 */
[----:B------:R-:W-:-:S04]  /*5ab0*/  IADD3 R33, PT, PT, R34, -0x1, RZ ;  /* 0xffffffff22217810 */ /* 0x000fc80007ffe0ff */
        /* <DEDUP_REMOVED lines=19> */
[----:B------:R-:W-:Y:S01]  /*5bf0*/  ISETP.GE.AND P0, PT, R33, RZ, PT ;  /* 0x000000ff2100720c */ /* 0x000fe20003f06270 */
[----:B------:R-:W-:-:S05]  /*5c00*/  VIADD R33, R35, 0xffffffff ;  /* 0xffffffff23217836 */ /* 0x000fca0000000000 */
[----:B------:R-:W-:-:S07]  /*5c10*/  ISETP.GE.AND P1, PT, R33, RZ, PT ;  /* 0x000000ff2100720c */ /* 0x000fce0003f26270 */
[----:B------:R-:W-:Y:S01]  /*5c20*/  @P0 MOV R44, RZ ;  /* 0x000000ff002c0202 */ /* 0x000fe20000000f00 */
[----:B------:R-:W-:Y:S01]  /*5c30*/  @!P0 FFMA R32, R32, 1.84467440737095516160e+19, RZ ;  /* 0x5f80000020208823 */ /* 0x000fe200000000ff */
[----:B------:R-:W-:-:S04]  /*5c40*/  @!P0 MOV R44, 0xffffffc0 ;  /* 0xffffffc0002c8802 */ /* 0x000fc80000000f00 */
[----:B------:R-:W-:Y:S01]  /*5c50*/  @!P1 FFMA R43, R39, 1.84467440737095516160e+19, RZ ;  /* 0x5f800000272b9823 */ /* 0x000fe200000000ff */
[----:B------:R-:W-:-:S07]  /*5c60*/  @!P1 IADD3 R44, PT, PT, R44, 0x40, RZ ;  /* 0x000000402c2c9810 */ /* 0x000fce0007ffe0ff */
.L_x_6809:
[----:B------:R-:W-:Y:S01]  /*5c70*/  LEA R33, R35, 0xc0800000, 0x17 ;  /* 0xc080000023217811 */ /* 0x000fe200078eb8ff */
[----:B------:R-:W-:Y:S01]  /*5c80*/  VIADD R34, R34, 0xffffff81 ;  /* 0xffffff8122227836 */ /* 0x000fe20000000000 */
[----:B------:R-:W-:Y:S02]  /*5c90*/  BSSY.RECONVERGENT B1, `(.L_x_6814) ;  /* 0x0000035000017945 */ /* 0x000fe40003800200 */
[----:B------:R-:W-:Y:S01]  /*5ca0*/  IADD3 R43, PT, PT, -R33, R43, RZ ;  /* 0x0000002b212b7210 */ /* 0x000fe20007ffe1ff */
[----:B------:R-:W-:-:S03]  /*5cb0*/  IMAD R32, R34, -0x800000, R32 ;  /* 0xff80000022207824 */ /* 0x000fc600078e0220 */
[----:B------:R0:W1:Y:S02]  /*5cc0*/  MUFU.RCP R33, R43 ;  /* 0x0000002b00217308 */ /* 0x0000640000001000 */
[----:B0-----:R-:W-:-:S04]  /*5cd0*/  FADD.FTZ R43, -R43, -RZ ;  /* 0x800000ff2b2b7221 */ /* 0x001fc80000010100 */
[----:B-1----:R-:W-:-:S04]  /*5ce0*/  FFMA R45, R33, R43, 1 ;  /* 0x3f800000212d7423 */ /* 0x002fc8000000002b */
[----:B------:R-:W-:Y:S01]  /*5cf0*/  FFMA R33, R33, R45, R33 ;  /* 0x0000002d21217223 */ /* 0x000fe20000000021 */
[----:B------:R-:W-:-:S03]  /*5d00*/  IADD3 R45, PT, PT, R34, 0x7f, -R35 ;  /* 0x0000007f222d7810 */ /* 0x000fc60007ffe823 */
[----:B------:R-:W-:Y:S01]  /*5d10*/  FFMA R35, R32, R33, RZ ;  /* 0x0000002120237223 */ /* 0x000fe200000000ff */
[----:B------:R-:W-:-:S03]  /*5d20*/  IADD3 R44, PT, PT, R45, R44, RZ ;  /* 0x0000002c2d2c7210 */ /* 0x000fc60007ffe0ff */
        /* <DEDUP_REMOVED lines=17> */
[CCC-:B------:R-:W-:Y:S01]  /*5e40*/  FFMA.RZ R44, R33.reuse, R32.reuse, R34.reuse ;  /* 0x00000020212c7223 */ /* 0x1c0fe2000000c022 */
[CCC-:B------:R-:W-:Y:S01]  /*5e50*/  FFMA.RP R45, R33.reuse, R32.reuse, R34.reuse ;  /* 0x00000020212d7223 */ /* 0x1c0fe20000008022 */
[----:B------:R-:W-:Y:S01]  /*5e60*/  FFMA.RM R32, R33, R32, R34 ;  /* 0x0000002021207223 */ /* 0x000fe20000004022 */
[----:B------:R-:W-:Y:S02]  /*5e70*/  ISETP.NE.AND P2, PT, R43, RZ, PT ;  /* 0x000000ff2b00720c */ /* 0x000fe40003f45270 */
[----:B------:R-:W-:Y:S02]  /*5e80*/  LOP3.LUT R44, R44, 0x7fffff, RZ, 0xc0, !PT ;  /* 0x007fffff2c2c7812 */ /* 0x000fe400078ec0ff */
[----:B------:R-:W-:Y:S02]  /*5e90*/  FSETP.NEU.FTZ.AND P0, PT, R45, R32, PT ;  /* 0x000000202d00720b */ /* 0x000fe40003f1d000 */
[----:B------:R-:W-:Y:S02]  /*5ea0*/  IADD3 R32, PT, PT, R43, 0x20, RZ ;  /* 0x000000202b207810 */ /* 0x000fe40007ffe0ff */
[----:B------:R-:W-:-:S02]  /*5eb0*/  LOP3.LUT R33, R44, 0x800000, RZ, 0xfc, !PT ;  /* 0x008000002c217812 */ /* 0x000fc400078efcff */
[----:B------:R-:W-:Y:S01]  /*5ec0*/  ISETP.NE.AND P1, PT, R43, RZ, PT ;  /* 0x000000ff2b00720c */ /* 0x000fe20003f25270 */
[----:B------:R-:W-:Y:S01]  /*5ed0*/  IMAD.MOV R43, RZ, RZ, -R43 ;  /* 0x000000ffff2b7224 */ /* 0x000fe200078e0a2b */
[----:B------:R-:W-:-:S04]  /*5ee0*/  SHF.L.U32 R32, R33, R32, RZ ;  /* 0x0000002021207219 */ /* 0x000fc800000006ff */
[----:B------:R-:W-:Y:S02]  /*5ef0*/  SEL R34, R43, RZ, P2 ;  /* 0x000000ff2b227207 */ /* 0x000fe40001000000 */
[----:B------:R-:W-:Y:S02]  /*5f00*/  ISETP.NE.AND P1, PT, R32, RZ, P1 ;  /* 0x000000ff2000720c */ /* 0x000fe40000f25270 */
[----:B------:R-:W-:Y:S02]  /*5f10*/  SHF.R.U32.HI R43, RZ, R34, R33 ;  /* 0x00000022ff2b7219 */ /* 0x000fe40000011621 */
        /* <DEDUP_REMOVED lines=8> */
.L_x_6816:
[----:B------:R-:W-:-:S04]  /*5fa0*/  LOP3.LUT R35, R35, 0x80000000, RZ, 0xc0, !PT ;  /* 0x8000000023237812 */ /* 0x000fc800078ec0ff */
[----:B------:R-:W-:Y:S01]  /*5fb0*/  LOP3.LUT R35, R35, 0x7f800000, RZ, 0xfc, !PT ;  /* 0x7f80000023237812 */ /* 0x000fe200078efcff */
[----:B------:R-:W-:Y:S06]  /*5fc0*/  BRA `(.L_x_6817) ;  /* 0x0000000000047947 */ /* 0x000fec0003800000 */
.L_x_6815:
[----:B------:R-:W-:-:S07]  /*5fd0*/  LEA R35, R44, R35, 0x17 ;  /* 0x000000232c237211 */ /* 0x000fce00078eb8ff */
.L_x_6817:
[----:B------:R-:W-:Y:S05]  /*5fe0*/  BSYNC.RECONVERGENT B1 ;  /* 0x0000000000017941 */ /* 0x000fea0003800200 */
.L_x_6814:
[----:B------:R-:W-:Y:S01]  /*5ff0*/  MOV R32, R35 ;  /* 0x0000002300207202 */ /* 0x000fe20000000f00 */
[----:B------:R-:W-:Y:S06]  /*6000*/  BRA `(.L_x_6818) ;  /* 0x0000000000207947 */ /* 0x000fec0003800000 */
.L_x_6813:
[----:B------:R-:W-:-:S04]  /*6010*/  LOP3.LUT R32, R43, 0x80000000, R32, 0x48, !PT ;  /* 0x800000002b207812 */ /* 0x000fc800078e4820 */
[----:B------:R-:W-:Y:S01]  /*6020*/  LOP3.LUT R32, R32, 0x7f800000, RZ, 0xfc, !PT ;  /* 0x7f80000020207812 */ /* 0x000fe200078efcff */
[----:B------:R-:W-:Y:S06]  /*6030*/  BRA `(.L_x_6818) ;  /* 0x0000000000147947 */ /* 0x000fec0003800000 */
.L_x_6812:
[----:B------:R-:W-:Y:S01]  /*6040*/  LOP3.LUT R32, R43, 0x80000000, R32, 0x48, !PT ;  /* 0x800000002b207812 */ /* 0x000fe200078e4820 */
[----:B------:R-:W-:Y:S06]  /*6050*/  BRA `(.L_x_6818) ;  /* 0x00000000000c7947 */ /* 0x000fec0003800000 */
.L_x_6811:
[----:B------:R-:W0:Y:S01]  /*6060*/  MUFU.RSQ R32, -QNAN ;  /* 0xffc0000000207908 */ /* 0x000e220000001400 */
[----:B------:R-:W-:Y:S05]  /*6070*/  BRA `(.L_x_6818) ;  /* 0x0000000000047947 */ /* 0x000fea0003800000 */
.L_x_6810:
[----:B------:R-:W-:-:S07]  /*6080*/  FADD.FTZ R32, R32, R39 ;  /* 0x0000002720207221 */ /* 0x000fce0000010000 */
.L_x_6818:
[----:B------:R-:W-:Y:S05]  /*6090*/  BSYNC.RECONVERGENT B0 ;  /* 0x0000000000007941 */ /* 0x000fea0003800200 */
.L_x_6808:
[----:B------:R-:W-:-:S04]  /*60a0*/  HFMA2 R43, -RZ, RZ, 0, 0 ;  /* 0x00000000ff2b7431 */ /* 0x000fc800000001ff */
[----:B0-----:R-:W-:Y:S05]  /*60b0*/  RET.REL.NODEC R42 `(_ZN18transformer_engine49scaled_aligned_causal_masked_softmax_warp_forwardI13__nv_bfloat16S1_fLi10EEEvPT0_PKT_T1_iii) ;  /* 0xffffff9c2ad07950 */ /* 0x001fea0003c3ffff */
.L_x_6819:
        /* <DEDUP_REMOVED lines=12> */
.L_x_12118:


//--------------------- .text._ZN18transformer_engine49scaled_aligned_causal_masked_softmax_warp_forwardI13__nv_bfloat16S1_fLi9EEEvPT0_PKT_T1_iii --------------------------
	.section	.text._ZN18transformer_engine49scaled_aligned_causal_masked_softmax_warp_forwardI13__nv_bfloat16S1_fLi9EEEvPT0_PKT_T1_iii,"ax",@progbits
	.align	128
        .global         _ZN18transformer_engine49scaled_aligned_causal_masked_softmax_warp_forwardI13__nv_bfloat16S1_fLi9EEEvPT0_PKT_T1_iii
        .type           _ZN18transformer_engine49scaled_aligned_causal_masked_softmax_warp_forwardI13__nv_bfloat16S1_fLi9EEEvPT0_PKT_T1_iii,@function
        .size           _ZN18transformer_engine49scaled_aligned_causal_masked_softmax_warp_forwardI13__nv_bfloat16S1_fLi9EEEvPT0_PKT_T1_iii,(.L_x_12119 - _ZN18transformer_engine49scaled_aligned_causal_masked_softmax_warp_forwardI13__nv_bfloat16S1_fLi9EEEvPT0_PKT_T1_iii)
        .other          _ZN18transformer_engine49scaled_aligned_causal_masked_softmax_warp_forwardI13__nv_bfloat16S1_fLi9EEEvPT0_PKT_T1_iii,@"STO_CUDA_ENTRY STV_DEFAULT"
_ZN18transformer_engine49scaled_aligned_causal_masked_softmax_warp_forwardI13__nv_bfloat16S1_fLi9EEEvPT0_PKT_T1_iii:
.text._ZN18transformer_engine49scaled_aligned_causal_masked_softmax_warp_forwardI13__nv_bfloat16S1_fLi9EEEvPT0_PKT_T1_iii:
[----:B------:R-:W-:Y:S08]  /*0000*/  LDC R1, c[0x0][0x37c] ;  /* 0x0000df00ff017b82 */ /* 0x000ff00000000800 */
[----:B------:R-:W0:Y:S01]  /*0010*/  LDC.64 R16, c[0x0][0x398] ;  /* 0x0000e600ff107b82 */ /* 0x000e220000000a00 */
[----:B------:R-:W1:Y:S01]  /*0020*/  S2R R4, SR_TID.Y ;  /* 0x0000000000047919 */ /* 0x000e620000002200 */
[----:B------:R-:W2:Y:S01]  /*0030*/  LDCU UR6, c[0x0][0x394] ;  /* 0x00007280ff0677ac */ /* 0x000ea20008000800 */
[----:B------:R-:W-:Y:S01]  /*0040*/  BSSY.RECONVERGENT B0, `(.L_x_6820) ;  /* 0x0000099000007945 */ /* 0x000fe20003800200 */
[----:B------:R-:W-:Y:S01]  /*0050*/  MOV R15, 0xc61c4000 ;  /* 0xc61c4000000f7802 */ /* 0x000fe20000000f00 */
[----:B------:R-:W3:Y:S03]  /*0060*/  S2R R18, SR_TID.X ;  /* 0x0000000000127919 */ /* 0x000ee60000002100 */
[----:B------:R-:W1:Y:S08]  /*0070*/  S2UR UR4, SR_CTAID.X ;  /* 0x00000000000479c3 */ /* 0x000e700000002500 */
[----:B------:R-:W1:Y:S01]  /*0080*/  LDC R25, c[0x0][0x364] ;  /* 0x0000d900ff197b82 */ /* 0x000e620000000800 */
[----:B0-----:R-:W-:-:S02]  /*0090*/  IABS R5, R16 ;  /* 0x0000001000057213 */ /* 0x001fc40000000000 */
[----:B------:R-:W-:Y:S02]  /*00a0*/  ISETP.NE.AND P1, PT, R16, RZ, PT ;  /* 0x000000ff1000720c */ /* 0x000fe40003f25270 */
[----:B------:R-:W0:Y:S01]  /*00b0*/  I2F.RP R0, R5 ;  /* 0x0000000500007306 */ /* 0x000e220000209400 */
[----:B---3--:R-:W-:Y:S02]  /*00c0*/  IMAD.SHL.U32 R18, R18, 0x4, RZ ;  /* 0x0000000412127824 */ /* 0x008fe400078e00ff */
[----:B-1----:R-:W-:Y:S01]  /*00d0*/  IMAD R25, R25, UR4, R4 ;  /* 0x0000000419197c24 */ /* 0x002fe2000f8e0204 */
[----:B------:R-:W1:Y:S04]  /*00e0*/  LDCU.64 UR4, c[0x0][0x358] ;  /* 0x00006b00ff0477ac */ /* 0x000e680008000a00 */
[----:B0-----:R-:W0:Y:S01]  /*00f0*/  MUFU.RCP R0, R0 ;  /* 0x0000000000007308 */ /* 0x001e220000001000 */
[----:B------:R-:W-:-:S02]  /*0100*/  ISETP.GE.AND P2, PT, R25, RZ, PT ;  /* 0x000000ff1900720c */ /* 0x000fc40003f46270 */
[----:B0-----:R-:W-:Y:S02]  /*0110*/  IADD3 R2, PT, PT, R0, 0xffffffe, RZ ;  /* 0x0ffffffe00027810 */ /* 0x001fe40007ffe0ff */
[----:B------:R-:W-:-:S03]  /*0120*/  IABS R0, R25 ;  /* 0x0000001900007213 */ /* 0x000fc60000000000 */
[----:B------:R0:W3:Y:S02]  /*0130*/  F2I.FTZ.U32.TRUNC.NTZ R3, R2 ;  /* 0x0000000200037305 */ /* 0x0000e4000021f000 */
[----:B0-----:R-:W-:Y:S02]  /*0140*/  HFMA2 R2, -RZ, RZ, 0, 0 ;  /* 0x00000000ff027431 */ /* 0x001fe400000001ff */
[----:B---3--:R-:W-:-:S04]  /*0150*/  IMAD.MOV R6, RZ, RZ, -R3 ;  /* 0x000000ffff067224 */ /* 0x008fc800078e0a03 */
[----:B------:R-:W-:-:S04]  /*0160*/  IMAD R7, R6, R5, RZ ;  /* 0x0000000506077224 */ /* 0x000fc800078e02ff */
[----:B------:R-:W-:-:S06]  /*0170*/  IMAD.HI.U32 R3, R3, R7, R2 ;  /* 0x0000000703037227 */ /* 0x000fcc00078e0002 */
[----:B------:R-:W-:-:S04]  /*0180*/  IMAD.HI.U32 R3, R3, R0, RZ ;  /* 0x0000000003037227 */ /* 0x000fc800078e00ff */
[----:B------:R-:W-:-:S04]  /*0190*/  IMAD.MOV R3, RZ, RZ, -R3 ;  /* 0x000000ffff037224 */ /* 0x000fc800078e0a03 */
[----:B------:R-:W-:-:S05]  /*01a0*/  IMAD R0, R5, R3, R0 ;  /* 0x0000000305007224 */ /* 0x000fca00078e0200 */
[----:B------:R-:W-:-:S13]  /*01b0*/  ISETP.GT.U32.AND P0, PT, R5, R0, PT ;  /* 0x000000000500720c */ /* 0x000fda0003f04070 */
[----:B------:R-:W-:-:S04]  /*01c0*/  @!P0 IADD3 R0, PT, PT, R0, -R5, RZ ;  /* 0x8000000500008210 */ /* 0x000fc80007ffe0ff */
[----:B------:R-:W-:-:S13]  /*01d0*/  ISETP.GT.U32.AND P0, PT, R5, R0, PT ;  /* 0x000000000500720c */ /* 0x000fda0003f04070 */
[----:B------:R-:W-:Y:S01]  /*01e0*/  @!P0 IMAD.IADD R0, R0, 0x1, -R5 ;  /* 0x0000000100008824 */ /* 0x000fe200078e0a05 */
[C---:B--2---:R-:W-:Y:S01]  /*01f0*/  ISETP.GE.AND P0, PT, R25.reuse, UR6, PT ;  /* 0x0000000619007c0c */ /* 0x044fe2000bf06270 */
[----:B------:R-:W-:-:S03]  /*0200*/  IMAD R25, R25, R17, R18 ;  /* 0x0000001119197224 */ /* 0x000fc600078e0212 */
[----:B------:R-:W-:Y:S02]  /*0210*/  @!P2 IADD3 R0, PT, PT, -R0, RZ, RZ ;  /* 0x000000ff0000a210 */ /* 0x000fe40007ffe1ff */
[----:B------:R-:W-:-:S04]  /*0220*/  @!P1 LOP3.LUT R0, RZ, R16, RZ, 0x33, !PT ;  /* 0x00000010ff009212 */ /* 0x000fc800078e33ff */
[----:B------:R-:W-:-:S03]  /*0230*/  IADD3 R19, PT, PT, R0, R17, -R16 ;  /* 0x0000001100137210 */ /* 0x000fc60007ffe810 */
[----:B-1----:R-:W-:Y:S05]  /*0240*/  @P0 BRA `(.L_x_6821) ;  /* 0x0000000400e00947 */ /* 0x002fea0003800000 */
[----:B------:R-:W0:Y:S01]  /*0250*/  LDC.64 R2, c[0x0][0x388] ;  /* 0x0000e200ff027b82 */ /* 0x000e220000000a00 */
[CC--:B------:R-:W-:Y:S01]  /*0260*/  ISETP.GT.AND P4, PT, R18.reuse, R19.reuse, PT ;  /* 0x000000131200720c */ /* 0x0c0fe20003f84270 */
[C---:B------:R-:W-:Y:S01]  /*0270*/  VIADD R4, R18.reuse, 0x100 ;  /* 0x0000010012047836 */ /* 0x040fe20000000000 */
[C---:B------:R-:W-:Y:S01]  /*0280*/  IADD3 R0, PT, PT, R18.reuse, 0x80, RZ ;  /* 0x0000008012007810 */ /* 0x040fe20007ffe0ff */
[----:B------:R-:W-:Y:S01]  /*0290*/  BSSY.RECONVERGENT B1, `(.L_x_6822) ;  /* 0x0000028000017945 */ /* 0x000fe20003800200 */
[----:B------:R-:W-:Y:S01]  /*02a0*/  IADD3 R6, PT, PT, R18, 0x180, RZ ;  /* 0x0000018012067810 */ /* 0x000fe20007ffe0ff */
[----:B------:R-:W-:Y:S01]  /*02b0*/  IMAD.MOV.U32 R16, RZ, RZ, -0x39e3c000 ;  /* 0xc61c4000ff107424 */ /* 0x000fe200078e00ff */
[-C--:B------:R-:W-:Y:S01]  /*02c0*/  ISETP.GT.AND P1, PT, R0, R19.reuse, PT ;  /* 0x000000130000720c */ /* 0x080fe20003f24270 */
[----:B------:R-:W-:Y:S01]  /*02d0*/  IMAD.MOV.U32 R11, RZ, RZ, -0x39e3c000 ;  /* 0xc61c4000ff0b7424 */ /* 0x000fe200078e00ff */
[-C--:B------:R-:W-:Y:S01]  /*02e0*/  ISETP.GT.AND P2, PT, R4, R19.reuse, PT ;  /* 0x000000130400720c */ /* 0x080fe20003f44270 */
[----:B------:R-:W-:Y:S01]  /*02f0*/  IMAD.MOV.U32 R7, RZ, RZ, -0x39e3c000 ;  /* 0xc61c4000ff077424 */ /* 0x000fe200078e00ff */
[----:B------:R-:W-:Y:S01]  /*0300*/  ISETP.GT.AND P3, PT, R6, R19, PT ;  /* 0x000000130600720c */ /* 0x000fe20003f64270 */
[----:B------:R-:W-:Y:S01]  /*0310*/  IMAD.MOV.U32 R12, RZ, RZ, -0x39e3c000 ;  /* 0xc61c4000ff0c7424 */ /* 0x000fe200078e00ff */
[----:B------:R-:W-:-:S02]  /*0320*/  MOV R22, 0xc61c4000 ;  /* 0xc61c400000167802 */ /* 0x000fc40000000f00 */
[----:B------:R-:W-:Y:S02]  /*0330*/  MOV R21, 0xc61c4000 ;  /* 0xc61c400000157802 */ /* 0x000fe40000000f00 */
[----:B------:R-:W-:Y:S02]  /*0340*/  MOV R10, 0xc61c4000 ;  /* 0xc61c4000000a7802 */ /* 0x000fe40000000f00 */
[----:B------:R-:W-:Y:S02]  /*0350*/  MOV R13, 0xc61c4000 ;  /* 0xc61c4000000d7802 */ /* 0x000fe40000000f00 */
[----:B------:R-:W-:Y:S02]  /*0360*/  MOV R26, 0xc61c4000 ;  /* 0xc61c4000001a7802 */ /* 0x000fe40000000f00 */
[----:B------:R-:W-:Y:S01]  /*0370*/  MOV R0, 0xc61c4000 ;  /* 0xc61c400000007802 */ /* 0x000fe20000000f00 */
[----:B0-----:R-:W-:Y:S01]  /*0380*/  IMAD.WIDE R2, R25, 0x2, R2 ;  /* 0x0000000219027825 */ /* 0x001fe200078e0202 */
[----:B------:R-:W-:-:S02]  /*0390*/  MOV R4, 0xc61c4000 ;  /* 0xc61c400000047802 */ /* 0x000fc40000000f00 */
[----:B------:R-:W-:Y:S02]  /*03a0*/  MOV R6, 0xc61c4000 ;  /* 0xc61c400000067802 */ /* 0x000fe40000000f00 */
[----:B------:R-:W-:Y:S01]  /*03b0*/  MOV R5, 0xc61c4000 ;  /* 0xc61c400000057802 */ /* 0x000fe20000000f00 */
[----:B------:R-:W-:Y:S06]  /*03c0*/  @P4 BRA `(.L_x_6823) ;  /* 0x0000000000504947 */ /* 0x000fec0003800000 */
[----:B------:R-:W2:Y:S01]  /*03d0*/  LDG.E.64 R8, desc[UR4][R2.64] ;  /* 0x0000000402087981 */ /* 0x000ea2000c1e1b00 */
[C---:B------:R-:W-:Y:S01]  /*03e0*/  VIADD R14, R18.reuse, 0x2 ;  /* 0x00000002120e7836 */ /* 0x040fe20000000000 */
[-C--:B------:R-:W-:Y:S01]  /*03f0*/  ISETP.GE.U32.AND P4, PT, R18, R19.reuse, PT ;  /* 0x000000131200720c */ /* 0x080fe20003f86070 */
[----:B------:R-:W0:Y:S01]  /*0400*/  LDCU UR6, c[0x0][0x390] ;  /* 0x00007200ff0677ac */ /* 0x000e220008000800 */
[----:B------:R-:W-:Y:S02]  /*0410*/  HFMA2 R16, -RZ, RZ, -6.109375, 2 ;  /* 0xc61c4000ff107431 */ /* 0x000fe400000001ff */
[----:B------:R-:W-:Y:S01]  /*0420*/  IMAD.MOV.U32 R22, RZ, RZ, -0x39e3c000 ;  /* 0xc61c4000ff167424 */ /* 0x000fe200078e00ff */
[----:B------:R-:W-:Y:S02]  /*0430*/  ISETP.GT.U32.AND P5, PT, R14, R19, PT ;  /* 0x000000130e00720c */ /* 0x000fe40003fa4070 */
[----:B------:R-:W-:-:S04]  /*0440*/  IADD3 R14, PT, PT, R18, 0x3, RZ ;  /* 0x00000003120e7810 */ /* 0x000fc80007ffe0ff */
[----:B------:R-:W-:-:S07]  /*0450*/  ISETP.GT.U32.AND P6, PT, R14, R19, PT ;  /* 0x000000130e00720c */ /* 0x000fce0003fc4070 */
[----:B------:R-:W1:Y:S01]  /*0460*/  @!P5 LDC R24, c[0x0][0x390] ;  /* 0x0000e400ff18db82 */ /* 0x000e620000000800 */
[----:B--2---:R-:W-:-:S05]  /*0470*/  @!P4 SHF.R.U64 R14, R8, 0x10, R9 ;  /* 0x00000010080ec819 */ /* 0x004fca0000001209 */
[----:B------:R-:W-:Y:S01]  /*0480*/  @!P6 SHF.R.U32.HI R20, RZ, 0x10, R9 ;  /* 0x00000010ff14e819 */ /* 0x000fe20000011609 */
[----:B------:R-:W-:Y:S01]  /*0490*/  @!P5 IMAD.U32 R9, R9, 0x10000, RZ ;  /* 0x000100000909d824 */ /* 0x000fe200078e00ff */
[----:B------:R-:W-:Y:S02]  /*04a0*/  @!P4 SHF.L.U32 R14, R14, 0x10, RZ ;  /* 0x000000100e0ec819 */ /* 0x000fe400000006ff */
[----:B------:R-:W-:Y:S01]  /*04b0*/  @!P6 SHF.L.U32 R20, R20, 0x10, RZ ;  /* 0x000000101414e819 */ /* 0x000fe200000006ff */
[----:B-1----:R-:W-:Y:S01]  /*04c0*/  @!P5 FMUL R22, R9, R24 ;  /* 0x000000180916d220 */ /* 0x002fe20000400000 */
[----:B------:R-:W-:Y:S01]  /*04d0*/  SHF.L.U32 R8, R8, 0x10, RZ ;  /* 0x0000001008087819 */ /* 0x000fe200000006ff */
[----:B0-----:R-:W-:Y:S02]  /*04e0*/  @!P4 FMUL R16, R14, UR6 ;  /* 0x000000060e10cc20 */ /* 0x001fe40008400000 */
[----:B------:R-:W-:Y:S02]  /*04f0*/  @!P6 FMUL R15, R20, UR6 ;  /* 0x00000006140fec20 */ /* 0x000fe40008400000 */
[----:B------:R-:W-:-:S07]  /*0500*/  FMUL R21, R8, UR6 ;  /* 0x0000000608157c20 */ /* 0x000fce0008400000 */
.L_x_6823:
[----:B------:R-:W-:Y:S05]  /*0510*/  BSYNC.RECONVERGENT B1 ;  /* 0x0000000000017941 */ /* 0x000fea0003800200 */
.L_x_6822:
[----:B------:R-:W-:Y:S04]  /*0520*/  BSSY.RECONVERGENT B1, `(.L_x_6824) ;  /* 0x0000018000017945 */ /* 0x000fe80003800200 */
[----:B------:R-:W-:Y:S05]  /*0530*/  @P1 BRA `(.L_x_6825) ;  /* 0x0000000000581947 */ /* 0x000fea0003800000 */
[----:B------:R-:W2:Y:S01]  /*0540*/  LDG.E.64 R8, desc[UR4][R2.64+0x100] ;  /* 0x0001000402087981 */ /* 0x000ea2000c1e1b00 */
[C---:B------:R-:W-:Y:S01]  /*0550*/  IADD3 R10, PT, PT, R18.reuse, 0x82, RZ ;  /* 0x00000082120a7810 */ /* 0x040fe20007ffe0ff */
[----:B------:R-:W0:Y:S01]  /*0560*/  LDCU UR6, c[0x0][0x390] ;  /* 0x00007200ff0677ac */ /* 0x000e220008000800 */
[----:B------:R-:W-:Y:S01]  /*0570*/  IADD3 R14, PT, PT, R18, 0x83, RZ ;  /* 0x00000083120e7810 */ /* 0x000fe20007ffe0ff */
[----:B------:R-:W-:Y:S01]  /*0580*/  IMAD.MOV.U32 R13, RZ, RZ, -0x39e3c000 ;  /* 0xc61c4000ff0d7424 */ /* 0x000fe200078e00ff */
[-C--:B------:R-:W-:Y:S01]  /*0590*/  ISETP.GT.U32.AND P4, PT, R10, R19.reuse, PT ;  /* 0x000000130a00720c */ /* 0x080fe20003f84070 */
[----:B------:R-:W-:Y:S01]  /*05a0*/  VIADD R10, R18, 0x81 ;  /* 0x00000081120a7836 */ /* 0x000fe20000000000 */
[-C--:B------:R-:W-:Y:S02]  /*05b0*/  ISETP.GT.U32.AND P5, PT, R14, R19.reuse, PT ;  /* 0x000000130e00720c */ /* 0x080fe40003fa4070 */
[----:B------:R-:W-:Y:S02]  /*05c0*/  MOV R11, 0xc61c4000 ;  /* 0xc61c4000000b7802 */ /* 0x000fe40000000f00 */
[----:B------:R-:W-:Y:S01]  /*05d0*/  ISETP.GT.U32.AND P1, PT, R10, R19, PT ;  /* 0x000000130a00720c */ /* 0x000fe20003f24070 */
[----:B------:R-:W-:-:S06]  /*05e0*/  HFMA2 R10, -RZ, RZ, -6.109375, 2 ;  /* 0xc61c4000ff0a7431 */ /* 0x000fcc00000001ff */
        /* <DEDUP_REMOVED lines=11> */
.L_x_6825:
[----:B------:R-:W-:Y:S05]  /*06a0*/  BSYNC.RECONVERGENT B1 ;  /* 0x0000000000017941 */ /* 0x000fea0003800200 */
.L_x_6824:
[----:B------:R-:W-:Y:S04]  /*06b0*/  BSSY.RECONVERGENT B1, `(.L_x_6826) ;  /* 0x0000018000017945 */ /* 0x000fe80003800200 */
[----:B------:R-:W-:Y:S05]  /*06c0*/  @P2 BRA `(.L_x_6827) ;  /* 0x0000000000582947 */ /* 0x000fea0003800000 */
[----:B------:R-:W2:Y:S01]  /*06d0*/  LDG.E.64 R8, desc[UR4][R2.64+0x200] ;  /* 0x0002000402087981 */ /* 0x000ea2000c1e1b00 */
[C---:B------:R-:W-:Y:S01]  /*06e0*/  VIADD R0, R18.reuse, 0x102 ;  /* 0x0000010212007836 */ /* 0x040fe20000000000 */
[----:B------:R-:W-:Y:S01]  /*06f0*/  IADD3 R4, PT, PT, R18, 0x103, RZ ;  /* 0x0000010312047810 */ /* 0x000fe20007ffe0ff */
[----:B------:R-:W0:Y:S01]  /*0700*/  LDCU UR6, c[0x0][0x390] ;  /* 0x00007200ff0677ac */ /* 0x000e220008000800 */
[----:B------:R-:W-:Y:S02]  /*0710*/  HFMA2 R7, -RZ, RZ, -6.109375, 2 ;  /* 0xc61c4000ff077431 */ /* 0x000fe400000001ff */
[-C--:B------:R-:W-:Y:S02]  /*0720*/  ISETP.GT.U32.AND P2, PT, R0, R19.reuse, PT ;  /* 0x000000130000720c */ /* 0x080fe40003f44070 */
[----:B------:R-:W-:Y:S02]  /*0730*/  IADD3 R0, PT, PT, R18, 0x101, RZ ;  /* 0x0000010112007810 */ /* 0x000fe40007ffe0ff */
[----:B------:R-:W-:-:S02]  /*0740*/  ISETP.GT.U32.AND P4, PT, R4, R19, PT ;  /* 0x000000130400720c */ /* 0x000fc40003f84070 */
[----:B------:R-:W-:Y:S01]  /*0750*/  ISETP.GT.U32.AND P1, PT, R0, R19, PT ;  /* 0x000000130000720c */ /* 0x000fe20003f24070 */
[----:B------:R-:W-:Y:S01]  /*0760*/  IMAD.MOV.U32 R0, RZ, RZ, -0x39e3c000 ;  /* 0xc61c4000ff007424 */ /* 0x000fe200078e00ff */
[----:B------:R-:W-:-:S05]  /*0770*/  MOV R4, 0xc61c4000 ;  /* 0xc61c400000047802 */ /* 0x000fca0000000f00 */
[----:B------:R-:W1:Y:S06]  /*0780*/  @!P2 LDC R20, c[0x0][0x390] ;  /* 0x0000e400ff14ab82 */ /* 0x000e6c0000000800 */
[C-C-:B--2---:R-:W-:Y:S01]  /*0790*/  @!P1 SHF.R.U64 R12, R8.reuse, 0x10, R9.reuse ;  /* 0x00000010080c9819 */ /* 0x144fe20000001209 */
[----:B------:R-:W-:Y:S01]  /*07a0*/  IMAD.U32 R8, R8, 0x10000, RZ ;  /* 0x0001000008087824 */ /* 0x000fe200078e00ff */
[----:B------:R-:W-:Y:S02]  /*07b0*/  @!P4 SHF.R.U32.HI R14, RZ, 0x10, R9 ;  /* 0x00000010ff0ec819 */ /* 0x000fe40000011609 */
[----:B------:R-:W-:Y:S01]  /*07c0*/  @!P2 SHF.L.U32 R9, R9, 0x10, RZ ;  /* 0x000000100909a819 */ /* 0x000fe200000006ff */
[----:B------:R-:W-:Y:S01]  /*07d0*/  @!P1 IMAD.U32 R12, R12, 0x10000, RZ ;  /* 0x000100000c0c9824 */ /* 0x000fe200078e00ff */
[----:B------:R-:W-:-:S03]  /*07e0*/  @!P4 SHF.L.U32 R14, R14, 0x10, RZ ;  /* 0x000000100e0ec819 */ /* 0x000fc600000006ff */
[----:B0-----:R-:W-:Y:S01]  /*07f0*/  @!P1 FMUL R4, R12, UR6 ;  /* 0x000000060c049c20 */ /* 0x001fe20008400000 */
[----:B-1----:R-:W-:Y:S01]  /*0800*/  @!P2 FMUL R0, R9, R20 ;  /* 0x000000140900a220 */ /* 0x002fe20000400000 */
[----:B------:R-:W-:Y:S01]  /*0810*/  @!P4 FMUL R7, R14, UR6 ;  /* 0x000000060e07cc20 */ /* 0x000fe20008400000 */
[----:B------:R-:W-:-:S07]  /*0820*/  FMUL R12, R8, UR6 ;  /* 0x00000006080c7c20 */ /* 0x000fce0008400000 */
.L_x_6827:
[----:B------:R-:W-:Y:S05]  /*0830*/  BSYNC.RECONVERGENT B1 ;  /* 0x0000000000017941 */ /* 0x000fea0003800200 */
.L_x_6826:
[----:B------:R-:W-:Y:S01]  /*0840*/  HFMA2 R36, -RZ, RZ, -6.109375, 2 ;  /* 0xc61c4000ff247431 */ /* 0x000fe200000001ff */
[----:B------:R-:W-:Y:S01]  /*0850*/  MOV R14, 0xc61c4000 ;  /* 0xc61c4000000e7802 */ /* 0x000fe20000000f00 */
[----:B------:R-:W-:Y:S06]  /*0860*/  @P3 BRA `(.L_x_6821) ;  /* 0x0000000000583947 */ /* 0x000fec0003800000 */
[----:B------:R-:W2:Y:S01]  /*0870*/  LDG.E.64 R2, desc[UR4][R2.64+0x300] ;  /* 0x0003000402027981 */ /* 0x000ea2000c1e1b00 */
[C---:B------:R-:W-:Y:S01]  /*0880*/  VIADD R6, R18.reuse, 0x182 ;  /* 0x0000018212067836 */ /* 0x040fe20000000000 */
[----:B------:R-:W-:Y:S01]  /*0890*/  IADD3 R8, PT, PT, R18, 0x183, RZ ;  /* 0x0000018312087810 */ /* 0x000fe20007ffe0ff */
[----:B------:R-:W0:Y:S01]  /*08a0*/  LDCU UR6, c[0x0][0x390] ;  /* 0x00007200ff0677ac */ /* 0x000e220008000800 */
[----:B------:R-:W-:Y:S01]  /*08b0*/  IMAD.MOV.U32 R5, RZ, RZ, -0x39e3c000 ;  /* 0xc61c4000ff057424 */ /* 0x000fe200078e00ff */
[----:B------:R-:W-:Y:S02]  /*08c0*/  MOV R14, 0xc61c4000 ;  /* 0xc61c4000000e7802 */ /* 0x000fe40000000f00 */
[-C--:B------:R-:W-:Y:S02]  /*08d0*/  ISETP.GT.U32.AND P2, PT, R6, R19.reuse, PT ;  /* 0x000000130600720c */ /* 0x080fe40003f44070 */
[----:B------:R-:W-:Y:S02]  /*08e0*/  IADD3 R6, PT, PT, R18, 0x181, RZ ;  /* 0x0000018112067810 */ /* 0x000fe40007ffe0ff */
[----:B------:R-:W-:-:S02]  /*08f0*/  ISETP.GT.U32.AND P3, PT, R8, R19, PT ;  /* 0x000000130800720c */ /* 0x000fc40003f64070 */
[----:B------:R-:W-:Y:S02]  /*0900*/  ISETP.GT.U32.AND P1, PT, R6, R19, PT ;  /* 0x000000130600720c */ /* 0x000fe40003f24070 */
[----:B------:R-:W-:-:S05]  /*0910*/  MOV R6, 0xc61c4000 ;  /* 0xc61c400000067802 */ /* 0x000fca0000000f00 */
[----:B------:R-:W1:Y:S06]  /*0920*/  @!P2 LDC R20, c[0x0][0x390] ;  /* 0x0000e400ff14ab82 */ /* 0x000e6c0000000800 */
[C-C-:B--2---:R-:W-:Y:S01]  /*0930*/  @!P1 SHF.R.U64 R8, R2.reuse, 0x10, R3.reuse ;  /* 0x0000001002089819 */ /* 0x144fe20000001203 */
[----:B------:R-:W-:Y:S01]  /*0940*/  IMAD.U32 R2, R2, 0x10000, RZ ;  /* 0x0001000002027824 */ /* 0x000fe200078e00ff */
[----:B------:R-:W-:Y:S02]  /*0950*/  @!P3 SHF.R.U32.HI R9, RZ, 0x10, R3 ;  /* 0x00000010ff09b819 */ /* 0x000fe40000011603 */
[----:B------:R-:W-:Y:S01]  /*0960*/  @!P2 SHF.L.U32 R3, R3, 0x10, RZ ;  /* 0x000000100303a819 */ /* 0x000fe200000006ff */
[----:B------:R-:W-:Y:S01]  /*0970*/  @!P1 IMAD.U32 R8, R8, 0x10000, RZ ;  /* 0x0001000008089824 */ /* 0x000fe200078e00ff */
[----:B------:R-:W-:Y:S01]  /*0980*/  @!P3 SHF.L.U32 R9, R9, 0x10, RZ ;  /* 0x000000100909b819 */ /* 0x000fe200000006ff */
[----:B0-----:R-:W-:-:S02]  /*0990*/  FMUL R36, R2, UR6 ;  /* 0x0000000602247c20 */ /* 0x001fc40008400000 */
[----:B------:R-:W-:Y:S01]  /*09a0*/  @!P1 FMUL R14, R8, UR6 ;  /* 0x00000006080e9c20 */ /* 0x000fe20008400000 */
[----:B-1----:R-:W-:Y:S01]  /*09b0*/  @!P2 FMUL R5, R3, R20 ;  /* 0x000000140305a220 */ /* 0x002fe20000400000 */
[----:B------:R-:W-:-:S07]  /*09c0*/  @!P3 FMUL R6, R9, UR6 ;  /* 0x000000060906bc20 */ /* 0x000fce0008400000 */
.L_x_6821:
[----:B------:R-:W-:Y:S05]  /*09d0*/  BSYNC.RECONVERGENT B0 ;  /* 0x0000000000007941 */ /* 0x000fea0003800200 */
.L_x_6820:
        /* <DEDUP_REMOVED lines=45> */
[----:B------:R-:W-:Y:S01]  /*0cb0*/  FSEL R3, R8, R27, !P1 ;  /* 0x0000001b08037208 */ /* 0x000fe20004800000 */
[----:B------:R-:W-:-:S04]  /*0cc0*/  HFMA2 R8, -RZ, RZ, 3.7421875, 0 ;  /* 0x437c0000ff087431 */ /* 0x000fc800000001ff */
[C---:B------:R-:W-:Y:S01]  /*0cd0*/  FADD R2, -R3.reuse, R21 ;  /* 0x0000001503027221 */ /* 0x040fe20000000100 */
[C---:B------:R-:W-:Y:S01]  /*0ce0*/  FADD R16, -R3.reuse, R16 ;  /* 0x0000001003107221 */ /* 0x040fe20000000100 */
[C---:B------:R-:W-:Y:S01]  /*0cf0*/  FADD R30, -R3.reuse, R7 ;  /* 0x00000007031e7221 */ /* 0x040fe20000000100 */
[C---:B------:R-:W-:Y:S01]  /*0d00*/  FADD R28, -R3.reuse, R11 ;  /* 0x0000000b031c7221 */ /* 0x040fe20000000100 */
[-C--:B------:R-:W-:Y:S01]  /*0d10*/  FFMA.SAT R7, R2, R9.reuse, 0.5 ;  /* 0x3f00000002077423 */ /* 0x080fe20000002009 */
[-C--:B------:R-:W-:Y:S01]  /*0d20*/  FFMA.SAT R11, R16, R9.reuse, 0.5 ;  /* 0x3f000000100b7423 */ /* 0x080fe20000002009 */
[C---:B------:R-:W-:Y:S01]  /*0d30*/  FADD R34, -R3.reuse, R0 ;  /* 0x0000000003227221 */ /* 0x040fe20000000100 */
[----:B------:R-:W-:Y:S01]  /*0d40*/  FADD R22, -R3, R22 ;  /* 0x0000001603167221 */ /* 0x000fe20000000100 */
[-C--:B------:R-:W-:Y:S01]  /*0d50*/  FFMA.RM R7, R7, R8.reuse, 12582913 ;  /* 0x4b40000107077423 */ /* 0x080fe20000004008 */
        /* <DEDUP_REMOVED lines=12> */
[C---:B------:R-:W-:Y:S01]  /*0e20*/  FADD R5, R0.reuse, -12583039 ;  /* 0xcb40007f00057421 */ /* 0x040fe20000000000 */
[----:B------:R-:W-:Y:S01]  /*0e30*/  SHF.L.U32 R15, R0, 0x17, RZ ;  /* 0x00000017000f7819 */ /* 0x000fe200000006ff */
[----:B------:R-:W-:Y:S01]  /*0e40*/  FFMA.SAT R27, R30, R9, 0.5 ;  /* 0x3f0000001e1b7423 */ /* 0x000fe20000002009 */
[----:B------:R-:W-:Y:S01]  /*0e50*/  FFMA R3, R2, 1.4426950216293334961, -R3 ;  /* 0x3fb8aa3b02037823 */ /* 0x000fe20000000803 */
[----:B------:R-:W-:-:S03]  /*0e60*/  FFMA R13, R16, 1.4426950216293334961, -R5 ;  /* 0x3fb8aa3b100d7823 */ /* 0x000fc60000000805 */
[----:B------:R-:W-:Y:S01]  /*0e70*/  FFMA R5, R2, 1.925963033500011079e-08, R3 ;  /* 0x32a5706002057823 */ /* 0x000fe20000000003 */
[----:B------:R-:W-:Y:S01]  /*0e80*/  FFMA.SAT R3, R22, R9, 0.5 ;  /* 0x3f00000016037423 */ /* 0x000fe20000002009 */
[----:B------:R-:W-:Y:S01]  /*0e90*/  FFMA R13, R16, 1.925963033500011079e-08, R13 ;  /* 0x32a57060100d7823 */ /* 0x000fe2000000000d */
[----:B------:R-:W-:Y:S02]  /*0ea0*/  IMAD.SHL.U32 R16, R7, 0x800000, RZ ;  /* 0x0080000007107824 */ /* 0x000fe400078e00ff */
[----:B------:R-:W-:Y:S01]  /*0eb0*/  FFMA.RM R2, R3, R8, 12582913 ;  /* 0x4b40000103027423 */ /* 0x000fe20000004008 */
[----:B------:R-:W0:Y:S03]  /*0ec0*/  MUFU.EX2 R5, R5 ;  /* 0x0000000500057308 */ /* 0x000e260000000800 */
[----:B------:R-:W-:-:S04]  /*0ed0*/  FADD R3, R2, -12583039 ;  /* 0xcb40007f02037421 */ /* 0x000fc80000000000 */
[C---:B------:R-:W-:Y:S01]  /*0ee0*/  FFMA R3, R22.reuse, 1.4426950216293334961, -R3 ;  /* 0x3fb8aa3b16037823 */ /* 0x040fe20000000803 */
[----:B------:R1:W2:Y:S03]  /*0ef0*/  MUFU.EX2 R6, R13 ;  /* 0x0000000d00067308 */ /* 0x0002a60000000800 */
[----:B------:R-:W-:Y:S01]  /*0f00*/  FFMA R22, R22, 1.925963033500011079e-08, R3 ;  /* 0x32a5706016167823 */ /* 0x000fe20000000003 */
[----:B------:R-:W-:-:S04]  /*0f10*/  FFMA.SAT R3, R20, R9, 0.5 ;  /* 0x3f00000014037423 */ /* 0x000fc80000002009 */
[-C--:B------:R-:W-:Y:S01]  /*0f20*/  FFMA.RM R3, R3, R8.reuse, 12582913 ;  /* 0x4b40000103037423 */ /* 0x080fe20000004008 */
[----:B0-----:R-:W-:Y:S01]  /*0f30*/  FMUL R16, R16, R5 ;  /* 0x0000000510107220 */ /* 0x001fe20000400000 */
[-C--:B------:R-:W-:Y:S01]  /*0f40*/  FFMA.SAT R5, R26, R9.reuse, 0.5 ;  /* 0x3f0000001a057423 */ /* 0x080fe20000002009 */
[----:B-1----:R-:W-:Y:S01]  /*0f50*/  SHF.L.U32 R13, R2, 0x17, RZ ;  /* 0x00000017020d7819 */ /* 0x002fe200000006ff */
[C---:B------:R-:W-:Y:S01]  /*0f60*/  FADD R7, R3.reuse, -12583039 ;  /* 0xcb40007f03077421 */ /* 0x040fe20000000000 */
[----:B------:R-:W-:Y:S02]  /*0f70*/  IMAD.SHL.U32 R14, R3, 0x800000, RZ ;  /* 0x00800000030e7824 */ /* 0x000fe400078e00ff */
[-C--:B------:R-:W-:Y:S01]  /*0f80*/  FFMA.RM R0, R5, R8.reuse, 12582913 ;  /* 0x4b40000105007423 */ /* 0x080fe20000004008 */
[----:B------:R-:W-:Y:S01]  /*0f90*/  FFMA.SAT R3, R28, R9, 0.5 ;  /* 0x3f0000001c037423 */ /* 0x000fe20000002009 */
[----:B------:R-:W-:Y:S01]  /*0fa0*/  FFMA R7, R20, 1.4426950216293334961, -R7 ;  /* 0x3fb8aa3b14077823 */ /* 0x000fe20000000807 */
[----:B------:R-:W0:Y:S01]  /*0fb0*/  MUFU.EX2 R22, R22 ;  /* 0x0000001600167308 */ /* 0x000e220000000800 */
[----:B------:R-:W-:Y:S01]  /*0fc0*/  FADD R5, R0, -12583039 ;  /* 0xcb40007f00057421 */ /* 0x000fe20000000000 */
[----:B------:R-:W-:Y:S01]  /*0fd0*/  FFMA.RM R3, R3, R8, 12582913 ;  /* 0x4b40000103037423 */ /* 0x000fe20000004008 */
[----:B------:R-:W-:Y:S01]  /*0fe0*/  FFMA R7, R20, 1.925963033500011079e-08, R7 ;  /* 0x32a5706014077823 */ /* 0x000fe20000000007 */
[----:B------:R-:W-:Y:S01]  /*0ff0*/  SHF.L.U32 R0, R0, 0x17, RZ ;  /* 0x0000001700007819 */ /* 0x000fe200000006ff */
[----:B------:R-:W-:Y:S01]  /*1000*/  FFMA R5, R26, 1.4426950216293334961, -R5 ;  /* 0x3fb8aa3b1a057823 */ /* 0x000fe20000000805 */
[----:B--2---:R-:W-:-:S03]  /*1010*/  FMUL R15, R15, R6 ;  /* 0x000000060f0f7220 */ /* 0x004fc60000400000 */
[----:B------:R-:W1:Y:S01]  /*1020*/  MUFU.EX2 R7, R7 ;  /* 0x0000000700077308 */ /* 0x000e620000000800 */
[----:B------:R-:W-:Y:S01]  /*1030*/  FFMA R26, R26, 1.925963033500011079e-08, R5 ;  /* 0x32a570601a1a7823 */ /* 0x000fe20000000005 */
[----:B------:R-:W-:-:S04]  /*1040*/  FFMA.SAT R5, R24, R9, 0.5 ;  /* 0x3f00000018057423 */ /* 0x000fc80000002009 */
[----:B------:R-:W-:Y:S01]  /*1050*/  FFMA.RM R2, R5, R8, 12582913 ;  /* 0x4b40000105027423 */ /* 0x000fe20000004008 */
[----:B0-----:R-:W-:-:S03]  /*1060*/  FMUL R13, R13, R22 ;  /* 0x000000160d0d7220 */ /* 0x001fc60000400000 */
[C---:B------:R-:W-:Y:S01]  /*1070*/  FADD R5, R2.reuse, -12583039 ;  /* 0xcb40007f02057421 */ /* 0x040fe20000000000 */
[----:B------:R-:W-:-:S03]  /*1080*/  SHF.L.U32 R2, R2, 0x17, RZ ;  /* 0x0000001702027819 */ /* 0x000fc600000006ff */
[----:B------:R-:W-:Y:S01]  /*1090*/  FFMA R5, R24, 1.4426950216293334961, -R5 ;  /* 0x3fb8aa3b18057823 */ /* 0x000fe20000000805 */
[----:B-1----:R-:W-:-:S03]  /*10a0*/  FMUL R14, R14, R7 ;  /* 0x000000070e0e7220 */ /* 0x002fc60000400000 */
[----:B------:R-:W-:Y:S01]  /*10b0*/  FFMA R24, R24, 1.925963033500011079e-08, R5 ;  /* 0x32a5706018187823 */ /* 0x000fe20000000005 */
[----:B------:R-:W0:Y:S01]  /*10c0*/  MUFU.EX2 R7, R26 ;  /* 0x0000001a00077308 */ /* 0x000e220000000800 */
[C---:B------:R-:W-:Y:S01]  /*10d0*/  FADD R5, R3.reuse, -12583039 ;  /* 0xcb40007f03057421 */ /* 0x040fe20000000000 */
[----:B------:R-:W-:-:S03]  /*10e0*/  IMAD.SHL.U32 R3, R3, 0x800000, RZ ;  /* 0x0080000003037824 */ /* 0x000fc600078e00ff */
[----:B------:R-:W-:-:S03]  /*10f0*/  FFMA R5, R28, 1.4426950216293334961, -R5 ;  /* 0x3fb8aa3b1c057823 */ /* 0x000fc60000000805 */
[----:B------:R-:W1:Y:S01]  /*1100*/  MUFU.EX2 R23, R24 ;  /* 0x0000001800177308 */ /* 0x000e620000000800 */
[----:B------:R-:W-:Y:S01]  /*1110*/  FFMA R28, R28, 1.925963033500011079e-08, R5 ;  /* 0x32a570601c1c7823 */ /* 0x000fe20000000005 */
[----:B------:R-:W-:-:S04]  /*1120*/  FFMA.SAT R5, R10, R9, 0.5 ;  /* 0x3f0000000a057423 */ /* 0x000fc80000002009 */
[----:B------:R-:W-:Y:S02]  /*1130*/  FFMA.RM R5, R5, R8, 12582913 ;  /* 0x4b40000105057423 */ /* 0x000fe40000004008 */
[----:B------:R-:W2:Y:S01]  /*1140*/  MUFU.EX2 R28, R28 ;  /* 0x0000001c001c7308 */ /* 0x000ea20000000800 */
[----:B0-----:R-:W-:Y:S01]  /*1150*/  FMUL R0, R0, R7 ;  /* 0x0000000700007220 */ /* 0x001fe20000400000 */
[C---:B------:R-:W-:Y:S01]  /*1160*/  FADD R7, R5.reuse, -12583039 ;  /* 0xcb40007f05077421 */ /* 0x040fe20000000000 */
[----:B------:R-:W-:-:S03]  /*1170*/  SHF.L.U32 R5, R5, 0x17, RZ ;  /* 0x0000001705057819 */ /* 0x000fc600000006ff */
[----:B------:R-:W-:Y:S01]  /*1180*/  FFMA R7, R10, 1.4426950216293334961, -R7 ;  /* 0x3fb8aa3b0a077823 */ /* 0x000fe20000000807 */
[----:B-1----:R-:W-:-:S03]  /*1190*/  FMUL R2, R2, R23 ;  /* 0x0000001702027220 */ /* 0x002fc60000400000 */
[----:B------:R-:W-:Y:S01]  /*11a0*/  FFMA R10, R10, 1.925963033500011079e-08, R7 ;  /* 0x32a570600a0a7823 */ /* 0x000fe20000000007 */
[----:B------:R-:W-:-:S04]  /*11b0*/  FFMA.SAT R7, R12, R9, 0.5 ;  /* 0x3f0000000c077423 */ /* 0x000fc80000002009 */
[----:B------:R-:W-:Y:S01]  /*11c0*/  FFMA.RM R6, R7, R8, 12582913 ;  /* 0x4b40000107067423 */ /* 0x000fe20000004008 */
[----:B------:R-:W0:Y:S01]  /*11d0*/  MUFU.EX2 R10, R10 ;  /* 0x0000000a000a7308 */ /* 0x000e220000000800 */
[----:B--2---:R-:W-:Y:S02]  /*11e0*/  FMUL R3, R3, R28 ;  /* 0x0000001c03037220 */ /* 0x004fe40000400000 */
[----:B------:R-:W-:-:S04]  /*11f0*/  FADD R7, R6, -12583039 ;  /* 0xcb40007f06077421 */ /* 0x000fc80000000000 */
[----:B------:R-:W-:-:S04]  /*1200*/  FFMA R7, R12, 1.4426950216293334961, -R7 ;  /* 0x3fb8aa3b0c077823 */ /* 0x000fc80000000807 */
[----:B------:R-:W-:Y:S01]  /*1210*/  FFMA R22, R12, 1.925963033500011079e-08, R7 ;  /* 0x32a570600c167823 */ /* 0x000fe20000000007 */
[----:B------:R-:W-:Y:S01]  /*1220*/  FFMA.SAT R7, R4, R9, 0.5 ;  /* 0x3f00000004077423 */ /* 0x000fe20000002009 */
[----:B------:R-:W-:-:S03]  /*1230*/  FFMA.RM R12, R27, R8, 12582913 ;  /* 0x4b4000011b0c7423 */ /* 0x000fc60000004008 */
[----:B------:R-:W-:Y:S01]  /*1240*/  FFMA.RM R7, R7, R8, 12582913 ;  /* 0x4b40000107077423 */ /* 0x000fe20000004008 */
[----:B------:R-:W1:Y:S01]  /*1250*/  MUFU.EX2 R22, R22 ;  /* 0x0000001600167308 */ /* 0x000e620000000800 */
[C---:B------:R-:W-:Y:S01]  /*1260*/  FADD R27, R12.reuse, -12583039 ;  /* 0xcb40007f0c1b7421 */ /* 0x040fe20000000000 */
[----:B------:R-:W-:Y:S01]  /*1270*/  SHF.L.U32 R12, R12, 0x17, RZ ;  /* 0x000000170c0c7819 */ /* 0x000fe200000006ff */
[----:B------:R-:W-:Y:S02]  /*1280*/  FADD R23, R7, -12583039 ;  /* 0xcb40007f07177421 */ /* 0x000fe40000000000 */
[----:B------:R-:W-:Y:S02]  /*1290*/  FFMA R27, R30, 1.4426950216293334961, -R27 ;  /* 0x3fb8aa3b1e1b7823 */ /* 0x000fe4000000081b */
[----:B------:R-:W-:Y:S02]  /*12a0*/  FFMA R23, R4, 1.4426950216293334961, -R23 ;  /* 0x3fb8aa3b04177823 */ /* 0x000fe40000000817 */
[----:B------:R-:W-:-:S02]  /*12b0*/  FFMA R30, R30, 1.925963033500011079e-08, R27 ;  /* 0x32a570601e1e7823 */ /* 0x000fc4000000001b */
[----:B------:R-:W-:Y:S01]  /*12c0*/  FFMA R23, R4, 1.925963033500011079e-08, R23 ;  /* 0x32a5706004177823 */ /* 0x000fe20000000017 */
[----:B0-----:R-:W-:Y:S01]  /*12d0*/  FMUL R4, R5, R10 ;  /* 0x0000000a05047220 */ /* 0x001fe20000400000 */
        /* <DEDUP_REMOVED lines=8> */
[----:B------:R-:W-:Y:S02]  /*1360*/  IMAD.SHL.U32 R6, R7, 0x800000, RZ ;  /* 0x0080000007067824 */ /* 0x000fe400078e00ff */
[----:B------:R-:W-:Y:S02]  /*1370*/  FFMA.SAT R7, R36, R9, 0.5 ;  /* 0x3f00000024077423 */ /* 0x000fe40000002009 */
[----:B-1----:R-:W-:Y:S02]  /*1380*/  FMUL R5, R5, R22 ;  /* 0x0000001605057220 */ /* 0x002fe40000400000 */
[----:B------:R-:W-:Y:S01]  /*1390*/  FFMA.RM R10, R7, R8, 12582913 ;  /* 0x4b400001070a7423 */ /* 0x000fe20000004008 */
[----:B------:R-:W1:Y:S01]  /*13a0*/  MUFU.EX2 R34, R34 ;  /* 0x0000002200227308 */ /* 0x000e620000000800 */
[----:B0-----:R-:W-:-:S02]  /*13b0*/  FMUL R6, R6, R23 ;  /* 0x0000001706067220 */ /* 0x001fc40000400000 */
[----:B------:R-:W-:Y:S01]  /*13c0*/  FADD R7, R10, -12583039 ;  /* 0xcb40007f0a077421 */ /* 0x000fe20000000000 */
[----:B------:R-:W-:-:S03]  /*13d0*/  FFMA.SAT R23, R32, R9, 0.5 ;  /* 0x3f00000020177423 */ /* 0x000fc60000002009 */
[----:B------:R-:W-:-:S04]  /*13e0*/  FFMA R7, R36, 1.4426950216293334961, -R7 ;  /* 0x3fb8aa3b24077823 */ /* 0x000fc80000000807 */
[----:B------:R-:W-:Y:S01]  /*13f0*/  FFMA R36, R36, 1.925963033500011079e-08, R7 ;  /* 0x32a5706024247823 */ /* 0x000fe20000000007 */
[----:B------:R-:W-:Y:S01]  /*1400*/  SHF.L.U32 R7, R20, 0x17, RZ ;  /* 0x0000001714077819 */ /* 0x000fe200000006ff */
[----:B------:R-:W-:-:S04]  /*1410*/  FFMA.RM R20, R23, R8, 12582913 ;  /* 0x4b40000117147423 */ /* 0x000fc80000004008 */
[C---:B------:R-:W-:Y:S01]  /*1420*/  FADD R23, R20.reuse, -12583039 ;  /* 0xcb40007f14177421 */ /* 0x040fe20000000000 */
[----:B------:R-:W-:Y:S01]  /*1430*/  MUFU.EX2 R36, R36 ;  /* 0x0000002400247308 */ /* 0x000fe20000000800 */
[----:B-1----:R-:W-:Y:S01]  /*1440*/  FMUL R7, R7, R34 ;  /* 0x0000002207077220 */ /* 0x002fe20000400000 */
[----:B------:R-:W-:Y:S01]  /*1450*/  SHF.L.U32 R29, R20, 0x17, RZ ;  /* 0x00000017141d7819 */ /* 0x000fe200000006ff */
[----:B------:R-:W-:-:S04]  /*1460*/  FFMA R23, R32, 1.4426950216293334961, -R23 ;  /* 0x3fb8aa3b20177823 */ /* 0x000fc80000000817 */
[----:B------:R-:W-:Y:S01]  /*1470*/  FFMA R32, R32, 1.925963033500011079e-08, R23 ;  /* 0x32a5706020207823 */ /* 0x000fe20000000017 */
[-C--:B------:R-:W-:Y:S01]  /*1480*/  FFMA.SAT R23, R11, R9.reuse, 0.5 ;  /* 0x3f0000000b177423 */ /* 0x080fe20000002009 */
[----:B------:R-:W-:-:S03]  /*1490*/  FFMA.SAT R9, R21, R9, 0.5 ;  /* 0x3f00000015097423 */ /* 0x000fc60000002009 */
[-C--:B------:R-:W-:Y:S01]  /*14a0*/  FFMA.RM R22, R23, R8.reuse, 12582913 ;  /* 0x4b40000117167423 */ /* 0x080fe20000004008 */
[----:B------:R-:W-:Y:S01]  /*14b0*/  FFMA.RM R23, R9, R8, 12582913 ;  /* 0x4b40000109177423 */ /* 0x000fe20000004008 */
[----:B------:R-:W-:Y:S02]  /*14c0*/  MUFU.EX2 R32, R32 ;  /* 0x0000002000207308 */ /* 0x000fe40000000800 */
[C---:B------:R-:W-:Y:S01]  /*14d0*/  FADD R8, R22.reuse, -12583039 ;  /* 0xcb40007f16087421 */ /* 0x040fe20000000000 */
[----:B------:R-:W-:-:S03]  /*14e0*/  SHF.L.U32 R22, R22, 0x17, RZ ;  /* 0x0000001716167819 */ /* 0x000fc600000006ff */
[----:B------:R-:W-:-:S04]  /*14f0*/  FFMA R8, R11, 1.4426950216293334961, -R8 ;  /* 0x3fb8aa3b0b087823 */ /* 0x000fc80000000808 */
[----:B------:R-:W-:Y:S01]  /*1500*/  FFMA R11, R11, 1.925963033500011079e-08, R8 ;  /* 0x32a570600b0b7823 */ /* 0x000fe20000000008 */
[----:B------:R-:W-:-:S04]  /*1510*/  FADD R8, R23, -12583039 ;  /* 0xcb40007f17087421 */ /* 0x000fc80000000000 */
[C---:B------:R-:W-:Y:S01]  /*1520*/  FFMA R8, R21.reuse, 1.4426950216293334961, -R8 ;  /* 0x3fb8aa3b15087823 */ /* 0x040fe20000000808 */
[----:B------:R-:W0:Y:S03]  /*1530*/  MUFU.EX2 R11, R11 ;  /* 0x0000000b000b7308 */ /* 0x000e260000000800 */
[----:B------:R-:W-:Y:S01]  /*1540*/  FFMA R21, R21, 1.925963033500011079e-08, R8 ;  /* 0x32a5706015157823 */ /* 0x000fe20000000008 */
[----:B------:R-:W-:-:S04]  /*1550*/  FADD R8, RZ, R16 ;  /* 0x00000010ff087221 */ /* 0x000fc80000000000 */
[----:B------:R-:W-:Y:S01]  /*1560*/  FADD R8, R8, R15 ;  /* 0x0000000f08087221 */ /* 0x000fe20000000000 */
[----:B------:R-:W1:Y:S03]  /*1570*/  MUFU.EX2 R21, R21 ;  /* 0x0000001500157308 */ /* 0x000e660000000800 */
[----:B------:R-:W-:-:S04]  /*1580*/  FADD R9, R8, R13 ;  /* 0x0000000d08097221 */ /* 0x000fc80000000000 */
[----:B------:R-:W-:Y:S01]  /*1590*/  FADD R9, R9, R14 ;  /* 0x0000000e09097221 */ /* 0x000fe20000000000 */
[----:B0-----:R-:W-:-:S03]  /*15a0*/  FMUL R11, R22, R11 ;  /* 0x0000000b160b7220 */ /* 0x001fc60000400000 */
[----:B------:R-:W-:-:S04]  /*15b0*/  FADD R9, R9, R0 ;  /* 0x0000000009097221 */ /* 0x000fc80000000000 */
[----:B------:R-:W-:-:S04]  /*15c0*/  FADD R8, R9, R2 ;  /* 0x0000000209087221 */ /* 0x000fc80000000000 */
[----:B------:R-:W-:Y:S01]  /*15d0*/  FADD R9, R8, R3 ;  /* 0x0000000308097221 */ /* 0x000fe20000000000 */
[----:B------:R-:W-:-:S03]  /*15e0*/  FMUL R8, R12, R27 ;  /* 0x0000001b0c087220 */ /* 0x000fc60000400000 */
[----:B------:R-:W-:Y:S01]  /*15f0*/  FADD R12, R9, R4 ;  /* 0x00000004090c7221 */ /* 0x000fe20000000000 */
[----:B------:R-:W-:-:S03]  /*1600*/  IMAD.SHL.U32 R9, R10, 0x800000, RZ ;  /* 0x008000000a097824 */ /* 0x000fc600078e00ff */
[----:B------:R-:W-:Y:S01]  /*1610*/  FADD R27, R12, R5 ;  /* 0x000000050c1b7221 */ /* 0x000fe20000000000 */
[----:B------:R-:W-:-:S03]  /*1620*/  FMUL R9, R9, R36 ;  /* 0x0000002409097220 */ /* 0x000fc60000400000 */
[----:B------:R-:W-:-:S04]  /*1630*/  FADD R10, R27, R6 ;  /* 0x000000061b0a7221 */ /* 0x000fc80000000000 */
[----:B------:R-:W-:Y:S01]  /*1640*/  FADD R27, R10, R7 ;  /* 0x000000070a1b7221 */ /* 0x000fe20000000000 */
[----:B------:R-:W-:-:S03]  /*1650*/  FMUL R10, R29, R32 ;  /* 0x000000201d0a7220 */ /* 0x000fc60000400000 */
[----:B------:R-:W-:-:S04]  /*1660*/  FADD R12, R27, R8 ;  /* 0x000000081b0c7221 */ /* 0x000fc80000000000 */
[----:B------:R-:W-:Y:S01]  /*1670*/  FADD R27, R12, R9 ;  /* 0x000000090c1b7221 */ /* 0x000fe20000000000 */
[----:B------:R-:W-:-:S03]  /*1680*/  IMAD.SHL.U32 R12, R23, 0x800000, RZ ;  /* 0x00800000170c7824 */ /* 0x000fc600078e00ff */
[----:B------:R-:W-:Y:S01]  /*1690*/  FADD R20, R27, R10 ;  /* 0x0000000a1b147221 */ /* 0x000fe20000000000 */
[----:B-1----:R-:W-:-:S03]  /*16a0*/  FMUL R12, R12, R21 ;  /* 0x000000150c0c7220 */ /* 0x002fc60000400000 */
        /* <DEDUP_REMOVED lines=28> */
[----:B0-----:R-:W-:Y:S05]  /*1870*/  CALL.REL.NOINC `($__internal_5_$__cuda_sm3x_div_rn_noftz_f32_slowpath) ;  /* 0x0000001400c87944 */ /* 0x001fea0003c00000 */
[----:B------:R-:W-:-:S07]  /*1880*/  MOV R30, R16 ;  /* 0x00000010001e7202 */ /* 0x000fce0000000f00 */
.L_x_6831:
[----:B------:R-:W-:Y:S05]  /*1890*/  BSYNC.RECONVERGENT B3 ;  /* 0x0000000000037941 */ /* 0x000fea0003800200 */
.L_x_6830:
[----:B------:R-:W-:Y:S01]  /*18a0*/  ISETP.GE.U32.AND P0, PT, R18, R19, PT ;  /* 0x000000131200720c */ /* 0x000fe20003f06070 */
[----:B------:R-:W1:Y:S01]  /*18b0*/  F2F.BF16.F32 R30, R30 ;  /* 0x0000001e001e7304 */ /* 0x000e620000202000 */
[----:B------:R-:W-:Y:S01]  /*18c0*/  BSSY.RECONVERGENT B3, `(.L_x_6832) ;  /* 0x0000013000037945 */ /* 0x000fe20003800200 */
[----:B------:R-:W-:-:S10]  /*18d0*/  PRMT R29, RZ, 0x7610, R29 ;  /* 0x00007610ff1d7816 */ /* 0x000fd4000000001d */
        /* <DEDUP_REMOVED lines=10> */
[----:B------:R-:W-:Y:S01]  /*1980*/  IMAD.MOV.U32 R16, RZ, RZ, R15 ;  /* 0x000000ffff107224 */ /* 0x000fe200078e000f */
[----:B------:R-:W-:Y:S02]  /*1990*/  MOV R17, R21 ;  /* 0x0000001500117202 */ /* 0x000fe40000000f00 */
[----:B------:R-:W-:-:S07]  /*19a0*/  MOV R22, 0x19c0 ;  /* 0x000019c000167802 */ /* 0x000fce0000000f00 */
[----:B01----:R-:W-:Y:S05]  /*19b0*/  CALL.REL.NOINC `($__internal_5_$__cuda_sm3x_div_rn_noftz_f32_slowpath) ;  /* 0x0000001400787944 */ /* 0x003fea0003c00000 */
.L_x_6835:
[----:B------:R-:W-:Y:S05]  /*19c0*/  BSYNC.RECONVERGENT B4 ;  /* 0x0000000000047941 */ /* 0x000fea0003800200 */
.L_x_6834:
[----:B------:R-:W-:-:S04]  /*19d0*/  F2FP.BF16.F32.PACK_AB R16, RZ, R16 ;  /* 0x00000010ff10723e */ /* 0x000fc800000010ff */
[----:B------:R-:W-:-:S07]  /*19e0*/  PRMT R29, R16, 0x7610, R29 ;  /* 0x00007610101d7816 */ /* 0x000fce000000001d */
.L_x_6833:
[----:B------:R-:W-:Y:S05]  /*19f0*/  BSYNC.RECONVERGENT B3 ;  /* 0x0000000000037941 */ /* 0x000fea0003800200 */
.L_x_6832:
[----:B------:R-:W-:Y:S01]  /*1a00*/  IADD3 R16, PT, PT, R18, 0x2, RZ ;  /* 0x0000000212107810 */ /* 0x000fe20007ffe0ff */
[----:B------:R-:W-:Y:S01]  /*1a10*/  BSSY.RECONVERGENT B3, `(.L_x_6836) ;  /* 0x0000014000037945 */ /* 0x000fe20003800200 */
[----:B------:R-:W-:Y:S02]  /*1a20*/  PRMT R15, RZ, 0x7610, R15 ;  /* 0x00007610ff0f7816 */ /* 0x000fe4000000000f */
        /* <DEDUP_REMOVED lines=15> */
.L_x_6839:
[----:B------:R-:W-:Y:S05]  /*1b20*/  BSYNC.RECONVERGENT B4 ;  /* 0x0000000000047941 */ /* 0x000fea0003800200 */
.L_x_6838:
[----:B------:R-:W-:-:S04]  /*1b30*/  F2FP.BF16.F32.PACK_AB R16, RZ, R16 ;  /* 0x00000010ff10723e */ /* 0x000fc800000010ff */
[----:B------:R-:W-:-:S07]  /*1b40*/  PRMT R15, R16, 0x7610, R15 ;  /* 0x00007610100f7816 */ /* 0x000fce000000000f */
.L_x_6837:
[----:B------:R-:W-:Y:S05]  /*1b50*/  BSYNC.RECONVERGENT B3 ;  /* 0x0000000000037941 */ /* 0x000fea0003800200 */
.L_x_6836:
        /* <DEDUP_REMOVED lines=18> */
.L_x_6843:
[----:B------:R-:W-:Y:S05]  /*1c80*/  BSYNC.RECONVERGENT B4 ;  /* 0x0000000000047941 */ /* 0x000fea0003800200 */
.L_x_6842:
[----:B------:R-:W-:-:S04]  /*1c90*/  F2FP.BF16.F32.PACK_AB R16, RZ, R16 ;  /* 0x00000010ff10723e */ /* 0x000fc800000010ff */
[----:B------:R-:W-:-:S07]  /*1ca0*/  PRMT R22, R16, 0x7610, R22 ;  /* 0x0000761010167816 */ /* 0x000fce0000000016 */
.L_x_6841:
[----:B------:R-:W-:Y:S05]  /*1cb0*/  BSYNC.RECONVERGENT B3 ;  /* 0x0000000000037941 */ /* 0x000fea0003800200 */
.L_x_6840:
[----:B------:R-:W-:Y:S02]  /*1cc0*/  LOP3.LUT R16, R29, 0xffff, RZ, 0xc0, !PT ;  /* 0x0000ffff1d107812 */ /* 0x000fe400078ec0ff */
[----:B------:R-:W-:-:S03]  /*1cd0*/  PRMT R15, R15, 0x5410, R22 ;  /* 0x000054100f0f7816 */ /* 0x000fc60000000016 */
[----:B------:R-:W-:-:S05]  /*1ce0*/  IMAD.WIDE.U32 R16, R16, 0x10000, RZ ;  /* 0x0001000010107825 */ /* 0x000fca00078e00ff */
[----:B------:R-:W-:Y:S02]  /*1cf0*/  LOP3.LUT R17, R15, R17, RZ, 0xfc, !PT ;  /* 0x000000110f117212 */ /* 0x000fe400078efcff */
[----:B-1----:R-:W-:Y:S01]  /*1d00*/  LOP3.LUT R16, R16, R30, RZ, 0xfc, !PT ;  /* 0x0000001e10107212 */ /* 0x002fe200078efcff */
[----:B------:R-:W-:Y:S06]  /*1d10*/  BRA `(.L_x_6844) ;  /* 0x00000000000c7947 */ /* 0x000fec0003800000 */
.L_x_6829:
[----:B------:R-:W-:-:S13]  /*1d20*/  ISETP.GE.AND P0, PT, R18, R17, PT ;  /* 0x000000111200720c */ /* 0x000fda0003f06270 */
[----:B------:R-:W-:Y:S05]  /*1d30*/  @P0 EXIT ;  /* 0x000000000000094d */ /* 0x000fea0003800000 */
[----:B------:R-:W-:-:S07]  /*1d40*/  CS2R R16, SRZ ;  /* 0x0000000000107805 */ /* 0x000fce000001ff00 */
.L_x_6844:
[----:B------:R-:W-:Y:S05]  /*1d50*/  BSYNC.RECONVERGENT B2 ;  /* 0x0000000000027941 */ /* 0x000fea0003800200 */
.L_x_6828:
[----:B------:R-:W1:Y:S01]  /*1d60*/  LDC.64 R14, c[0x0][0x380] ;  /* 0x0000e000ff0e7b82 */ /* 0x000e620000000a00 */
[----:B------:R-:W-:Y:S01]  /*1d70*/  IADD3 R22, PT, PT, R18, 0x80, RZ ;  /* 0x0000008012167810 */ /* 0x000fe20007ffe0ff */
[----:B------:R-:W-:Y:S03]  /*1d80*/  BSSY.RECONVERGENT B2, `(.L_x_6845) ;  /* 0x0000061000027945 */ /* 0x000fe60003800200 */
[----:B------:R-:W-:Y:S01]  /*1d90*/  ISETP.GT.AND P0, PT, R22, R19, PT ;  /* 0x000000131600720c */ /* 0x000fe20003f04270 */
[----:B-1----:R-:W-:-:S05]  /*1da0*/  IMAD.WIDE R14, R25, 0x2, R14 ;  /* 0x00000002190e7825 */ /* 0x002fca00078e020e */
[----:B------:R1:W-:Y:S07]  /*1db0*/  STG.E.64 desc[UR4][R14.64], R16 ;  /* 0x000000100e007986 */ /* 0x0003ee000c101b04 */
        /* <DEDUP_REMOVED lines=11> */
[----:B------:R-:W-:Y:S02]  /*1e70*/  MOV R17, R21 ;  /* 0x0000001500117202 */ /* 0x000fe40000000f00 */
[----:B------:R-:W-:-:S07]  /*1e80*/  MOV R22, 0x1ea0 ;  /* 0x00001ea000167802 */ /* 0x000fce0000000f00 */
[----:B0-----:R-:W-:Y:S05]  /*1e90*/  CALL.REL.NOINC `($__internal_5_$__cuda_sm3x_div_rn_noftz_f32_slowpath) ;  /* 0x0000001000407944 */ /* 0x001fea0003c00000 */
.L_x_6848:
[----:B------:R-:W-:Y:S05]  /*1ea0*/  BSYNC.RECONVERGENT B3 ;  /* 0x0000000000037941 */ /* 0x000fea0003800200 */
.L_x_6847:
[----:B------:R-:W-:Y:S01]  /*1eb0*/  IADD3 R0, PT, PT, R18, 0x81, RZ ;  /* 0x0000008112007810 */ /* 0x000fe20007ffe0ff */
[----:B------:R1:W2:Y:S01]  /*1ec0*/  F2F.BF16.F32 R13, R16 ;  /* 0x00000010000d7304 */ /* 0x0002a20000202000 */
[----:B------:R-:W-:Y:S02]  /*1ed0*/  BSSY.RECONVERGENT B3, `(.L_x_6849) ;  /* 0x0000014000037945 */ /* 0x000fe40003800200 */
[----:B------:R-:W-:Y:S02]  /*1ee0*/  ISETP.GT.U32.AND P0, PT, R0, R19, PT ;  /* 0x000000130000720c */ /* 0x000fe40003f04070 */
[----:B------:R-:W-:-:S11]  /*1ef0*/  PRMT R0, RZ, 0x7610, R0 ;  /* 0x00007610ff007816 */ /* 0x000fd60000000000 */
        /* <DEDUP_REMOVED lines=14> */
.L_x_6852:
[----:B------:R-:W-:Y:S05]  /*1fe0*/  BSYNC.RECONVERGENT B4 ;  /* 0x0000000000047941 */ /* 0x000fea0003800200 */
.L_x_6851:
[----:B------:R-:W-:-:S04]  /*1ff0*/  F2FP.BF16.F32.PACK_AB R16, RZ, R16 ;  /* 0x00000010ff10723e */ /* 0x000fc800000010ff */
[----:B------:R-:W-:-:S07]  /*2000*/  PRMT R0, R16, 0x7610, R0 ;  /* 0x0000761010007816 */ /* 0x000fce0000000000 */
.L_x_6850:
[----:B------:R-:W-:Y:S05]  /*2010*/  BSYNC.RECONVERGENT B3 ;  /* 0x0000000000037941 */ /* 0x000fea0003800200 */
.L_x_6849:
        /* <DEDUP_REMOVED lines=18> */
.L_x_6856:
[----:B------:R-:W-:Y:S05]  /*2140*/  BSYNC.RECONVERGENT B4 ;  /* 0x0000000000047941 */ /* 0x000fea0003800200 */
.L_x_6855:
[----:B------:R-:W-:-:S04]  /*2150*/  F2FP.BF16.F32.PACK_AB R16, RZ, R16 ;  /* 0x00000010ff10723e */ /* 0x000fc800000010ff */
[----:B------:R-:W-:-:S07]  /*2160*/  PRMT R2, R16, 0x7610, R2 ;  /* 0x0000761010027816 */ /* 0x000fce0000000002 */
.L_x_6854:
[----:B------:R-:W-:Y:S05]  /*2170*/  BSYNC.RECONVERGENT B3 ;  /* 0x0000000000037941 */ /* 0x000fea0003800200 */
.L_x_6853:
        /* <DEDUP_REMOVED lines=18> */
.L_x_6860:
[----:B------:R-:W-:Y:S05]  /*22a0*/  BSYNC.RECONVERGENT B4 ;  /* 0x0000000000047941 */ /* 0x000fea0003800200 */
.L_x_6859:
[----:B------:R-:W-:-:S04]  /*22b0*/  F2FP.BF16.F32.PACK_AB R16, RZ, R16 ;  /* 0x00000010ff10723e */ /* 0x000fc800000010ff */
[----:B------:R-:W-:-:S07]  /*22c0*/  PRMT R3, R16, 0x7610, R3 ;  /* 0x0000761010037816 */ /* 0x000fce0000000003 */
.L_x_6858:
[----:B------:R-:W-:Y:S05]  /*22d0*/  BSYNC.RECONVERGENT B3 ;  /* 0x0000000000037941 */ /* 0x000fea0003800200 */
.L_x_6857:
[----:B------:R-:W-:Y:S02]  /*22e0*/  LOP3.LUT R0, R0, 0xffff, RZ, 0xc0, !PT ;  /* 0x0000ffff00007812 */ /* 0x000fe400078ec0ff */
[----:B------:R-:W-:-:S03]  /*22f0*/  PRMT R3, R2, 0x5410, R3 ;  /* 0x0000541002037816 */ /* 0x000fc60000000003 */
[----:B------:R-:W-:-:S05]  /*2300*/  IMAD.WIDE.U32 R16, R0, 0x10000, RZ ;  /* 0x0001000000107825 */ /* 0x000fca00078e00ff */
[----:B------:R-:W-:Y:S02]  /*2310*/  LOP3.LUT R3, R3, R17, RZ, 0xfc, !PT ;  /* 0x0000001103037212 */ /* 0x000fe400078efcff */
[----:B------:R-:W-:-:S05]  /*2320*/  LOP3.LUT R2, R16, R13, RZ, 0xfc, !PT ;  /* 0x0000000d10027212 */ /* 0x000fca00078efcff */
[----:B------:R3:W-:Y:S01]  /*2330*/  STG.E.64 desc[UR4][R14.64+0x100], R2 ;  /* 0x000100020e007986 */ /* 0x0007e2000c101b04 */
[----:B------:R-:W-:Y:S05]  /*2340*/  BRA `(.L_x_6861) ;  /* 0x0000000000107947 */ /* 0x000fea0003800000 */
.L_x_6846:
[----:B------:R-:W2:Y:S02]  /*2350*/  LDCU UR6, c[0x0][0x39c] ;  /* 0x00007380ff0677ac */ /* 0x000ea40008000800 */
[----:B--2---:R-:W-:-:S13]  /*2360*/  ISETP.GE.AND P0, PT, R22, UR6, PT ;  /* 0x0000000616007c0c */ /* 0x004fda000bf06270 */
[----:B------:R-:W-:Y:S05]  /*2370*/  @P0 EXIT ;  /* 0x000000000000094d */ /* 0x000fea0003800000 */
[----:B------:R2:W-:Y:S02]  /*2380*/  STG.E.64 desc[UR4][R14.64+0x100], RZ ;  /* 0x000100ff0e007986 */ /* 0x0005e4000c101b04 */
.L_x_6861:
[----:B------:R-:W-:Y:S05]  /*2390*/  BSYNC.RECONVERGENT B2 ;  /* 0x0000000000027941 */ /* 0x000fea0003800200 */
.L_x_6845:
[----:B------:R-:W-:Y:S01]  /*23a0*/  IADD3 R0, PT, PT, R18, 0x100, RZ ;  /* 0x0000010012007810 */ /* 0x000fe20007ffe0ff */
        /* <DEDUP_REMOVED lines=10> */
[----:B-1----:R-:W-:Y:S01]  /*2450*/  FFMA R16, R13, R3, R0 ;  /* 0x000000030d107223 */ /* 0x002fe20000000000 */
[----:B----4-:R-:W-:Y:S06]  /*2460*/  @!P0 BRA `(.L_x_6865) ;  /* 0x0000000000108947 */ /* 0x010fec0003800000 */
[----:B------:R-:W-:Y:S01]  /*2470*/  IMAD.MOV.U32 R16, RZ, RZ, R5 ;  /* 0x000000ffff107224 */ /* 0x000fe200078e0005 */
[----:B------:R-:W-:Y:S02]  /*2480*/  MOV R17, R21 ;  /* 0x0000001500117202 */ /* 0x000fe40000000f00 */
[----:B------:R-:W-:-:S07]  /*2490*/  MOV R22, 0x24b0 ;  /* 0x000024b000167802 */ /* 0x000fce0000000f00 */
[----:B0-2---:R-:W-:Y:S05]  /*24a0*/  CALL.REL.NOINC `($__internal_5_$__cuda_sm3x_div_rn_noftz_f32_slowpath) ;  /* 0x0000000800bc7944 */ /* 0x005fea0003c00000 */
.L_x_6865:
[----:B------:R-:W-:Y:S05]  /*24b0*/  BSYNC.RECONVERGENT B3 ;  /* 0x0000000000037941 */ /* 0x000fea0003800200 */
.L_x_6864:
[----:B------:R-:W-:Y:S01]  /*24c0*/  IADD3 R2, PT, PT, R18, 0x101, RZ ;  /* 0x0000010112027810 */ /* 0x000fe20007ffe0ff */
[----:B------:R1:W3:Y:S01]  /*24d0*/  F2F.BF16.F32 R0, R16 ;  /* 0x0000001000007304 */ /* 0x0002e20000202000 */
[----:B------:R-:W-:Y:S02]  /*24e0*/  BSSY.RECONVERGENT B3, `(.L_x_6866) ;  /* 0x0000014000037945 */ /* 0x000fe40003800200 */
[----:B------:R-:W-:Y:S02]  /*24f0*/  ISETP.GT.U32.AND P0, PT, R2, R19, PT ;  /* 0x000000130200720c */ /* 0x000fe40003f04070 */
[----:B------:R-:W-:-:S11]  /*2500*/  PRMT R2, RZ, 0x7610, R2 ;  /* 0x00007610ff027816 */ /* 0x000fd60000000002 */
[----:B-1-3--:R-:W-:Y:S05]  /*2510*/  @P0 BRA `(.L_x_6867) ;  /* 0x0000000000400947 */ /* 0x00afea0003800000 */
[----:B------:R-:W1:Y:S01]  /*2520*/  MUFU.RCP R2, R21 ;  /* 0x0000001500027308 */ /* 0x000e620000001000 */
[----:B------:R-:W-:Y:S07]  /*2530*/  BSSY.RECONVERGENT B4, `(.L_x_6868) ;  /* 0x000000c000047945 */ /* 0x000fee0003800200 */
[----:B------:R-:W3:Y:S01]  /*2540*/  FCHK P0, R6, R21 ;  /* 0x0000001506007302 */ /* 0x000ee20000000000 */
[----:B-1----:R-:W-:-:S04]  /*2550*/  FFMA R3, -R21, R2, 1 ;  /* 0x3f80000015037423 */ /* 0x002fc80000000102 */
        /* <DEDUP_REMOVED lines=8> */
[----:B0-2---:R-:W-:Y:S05]  /*25e0*/  CALL.REL.NOINC `($__internal_5_$__cuda_sm3x_div_rn_noftz_f32_slowpath) ;  /* 0x00000008006c7944 */ /* 0x005fea0003c00000 */
.L_x_6869:
[----:B------:R-:W-:Y:S05]  /*25f0*/  BSYNC.RECONVERGENT B4 ;  /* 0x0000000000047941 */ /* 0x000fea0003800200 */
.L_x_6868:
[----:B------:R-:W-:-:S04]  /*2600*/  F2FP.BF16.F32.PACK_AB R16, RZ, R16 ;  /* 0x00000010ff10723e */ /* 0x000fc800000010ff */
[----:B------:R-:W-:-:S07]  /*2610*/  PRMT R2, R16, 0x7610, R2 ;  /* 0x0000761010027816 */ /* 0x000fce0000000002 */
.L_x_6867:
[----:B------:R-:W-:Y:S05]  /*2620*/  BSYNC.RECONVERGENT B3 ;  /* 0x0000000000037941 */ /* 0x000fea0003800200 */
.L_x_6866:
[----:B------:R-:W-:Y:S01]  /*2630*/  IADD3 R4, PT, PT, R18, 0x102, RZ ;  /* 0x0000010212047810 */ /* 0x000fe20007ffe0ff */
[----:B------:R-:W-:Y:S01]  /*2640*/  BSSY.RECONVERGENT B3, `(.L_x_6870) ;  /* 0x0000014000037945 */ /* 0x000fe20003800200 */
[----:B------:R-:W-:Y:S02]  /*2650*/  PRMT R3, RZ, 0x7610, R3 ;  /* 0x00007610ff037816 */ /* 0x000fe40000000003 */
[----:B------:R-:W-:-:S13]  /*2660*/  ISETP.GT.U32.AND P0, PT, R4, R19, PT ;  /* 0x000000130400720c */ /* 0x000fda0003f04070 */
[----:B------:R-:W-:Y:S05]  /*2670*/  @P0 BRA `(.L_x_6871) ;  /* 0x0000000000400947 */ /* 0x000fea0003800000 */
        /* <DEDUP_REMOVED lines=13> */
.L_x_6873:
[----:B------:R-:W-:Y:S05]  /*2750*/  BSYNC.RECONVERGENT B4 ;  /* 0x0000000000047941 */ /* 0x000fea0003800200 */
.L_x_6872:
[----:B------:R-:W-:-:S04]  /*2760*/  F2FP.BF16.F32.PACK_AB R16, RZ, R16 ;  /* 0x00000010ff10723e */ /* 0x000fc800000010ff */
[----:B------:R-:W-:-:S07]  /*2770*/  PRMT R3, R16, 0x7610, R3 ;  /* 0x0000761010037816 */ /* 0x000fce0000000003 */
.L_x_6871:
[----:B------:R-:W-:Y:S05]  /*2780*/  BSYNC.RECONVERGENT B3 ;  /* 0x0000000000037941 */ /* 0x000fea0003800200 */
.L_x_6870:
        /* <DEDUP_REMOVED lines=18> */
.L_x_6877:
[----:B------:R-:W-:Y:S05]  /*28b0*/  BSYNC.RECONVERGENT B4 ;  /* 0x0000000000047941 */ /* 0x000fea0003800200 */
.L_x_6876:
[----:B------:R-:W-:-:S04]  /*28c0*/  F2FP.BF16.F32.PACK_AB R16, RZ, R16 ;  /* 0x00000010ff10723e */ /* 0x000fc800000010ff */
[----:B------:R-:W-:-:S07]  /*28d0*/  PRMT R6, R16, 0x7610, R6 ;  /* 0x0000761010067816 */ /* 0x000fce0000000006 */
.L_x_6875:
[----:B------:R-:W-:Y:S05]  /*28e0*/  BSYNC.RECONVERGENT B3 ;  /* 0x0000000000037941 */ /* 0x000fea0003800200 */
.L_x_6874:
[----:B------:R-:W-:Y:S02]  /*28f0*/  LOP3.LUT R2, R2, 0xffff, RZ, 0xc0, !PT ;  /* 0x0000ffff02027812 */ /* 0x000fe400078ec0ff */
[----:B------:R-:W-:-:S03]  /*2900*/  PRMT R3, R3, 0x5410, R6 ;  /* 0x0000541003037816 */ /* 0x000fc60000000006 */
[----:B------:R-:W-:-:S05]  /*2910*/  IMAD.WIDE.U32 R4, R2, 0x10000, RZ ;  /* 0x0001000002047825 */ /* 0x000fca00078e00ff */
[----:B------:R-:W-:Y:S02]  /*2920*/  LOP3.LUT R3, R3, R5, RZ, 0xfc, !PT ;  /* 0x0000000503037212 */ /* 0x000fe400078efcff */
[----:B------:R-:W-:-:S05]  /*2930*/  LOP3.LUT R2, R4, R0, RZ, 0xfc, !PT ;  /* 0x0000000004027212 */ /* 0x000fca00078efcff */
[----:B------:R1:W-:Y:S01]  /*2940*/  STG.E.64 desc[UR4][R14.64+0x200], R2 ;  /* 0x000200020e007986 */ /* 0x0003e2000c101b04 */
[----:B------:R-:W-:Y:S05]  /*2950*/  BRA `(.L_x_6878) ;  /* 0x0000000000107947 */ /* 0x000fea0003800000 */
.L_x_6863:
[----:B------:R-:W4:Y:S02]  /*2960*/  LDCU UR6, c[0x0][0x39c] ;  /* 0x00007380ff0677ac */ /* 0x000f240008000800 */
[----:B----4-:R-:W-:-:S13]  /*2970*/  ISETP.GE.AND P0, PT, R0, UR6, PT ;  /* 0x0000000600007c0c */ /* 0x010fda000bf06270 */
[----:B------:R-:W-:Y:S05]  /*2980*/  @P0 EXIT ;  /* 0x000000000000094d */ /* 0x000fea0003800000 */
[----:B------:R4:W-:Y:S02]  /*2990*/  STG.E.64 desc[UR4][R14.64+0x200], RZ ;  /* 0x000200ff0e007986 */ /* 0x0009e4000c101b04 */
.L_x_6878:
[----:B------:R-:W-:Y:S05]  /*29a0*/  BSYNC.RECONVERGENT B2 ;  /* 0x0000000000027941 */ /* 0x000fea0003800200 */
.L_x_6862:
[----:B------:R-:W-:-:S04]  /*29b0*/  IADD3 R0, PT, PT, R18, 0x180, RZ ;  /* 0x0000018012007810 */ /* 0x000fc80007ffe0ff */
[----:B------:R-:W-:-:S13]  /*29c0*/  ISETP.GT.AND P0, PT, R0, R19, PT ;  /* 0x000000130000720c */ /* 0x000fda0003f04270 */
[----:B------:R-:W-:Y:S05]  /*29d0*/  @P0 BRA `(.L_x_6879) ;  /* 0x00000004005c0947 */ /* 0x000fea0003800000 */
[----:B------:R-:W1:Y:S01]  /*29e0*/  MUFU.RCP R0, R21 ;  /* 0x0000001500007308 */ /* 0x000e620000001000 */
[----:B------:R-:W-:Y:S07]  /*29f0*/  BSSY.RECONVERGENT B2, `(.L_x_6880) ;  /* 0x000000c000027945 */ /* 0x000fee0003800200 */
[----:B------:R-:W5:Y:S01]  /*2a00*/  FCHK P0, R9, R21 ;  /* 0x0000001509007302 */ /* 0x000f620000000000 */
[----:B-1-3--:R-:W-:-:S04]  /*2a10*/  FFMA R3, -R21, R0, 1 ;  /* 0x3f80000015037423 */ /* 0x00afc80000000100 */
[----:B------:R-:W-:-:S04]  /*2a20*/  FFMA R5, R0, R3, R0 ;  /* 0x0000000300057223 */ /* 0x000fc80000000000 */
[----:B------:R-:W-:-:S04]  /*2a30*/  FFMA R0, R9, R5, RZ ;  /* 0x0000000509007223 */ /* 0x000fc800000000ff */
[----:B------:R-:W-:-:S04]  /*2a40*/  FFMA R3, -R21, R0, R9 ;  /* 0x0000000015037223 */ /* 0x000fc80000000109 */
[----:B------:R-:W-:Y:S01]  /*2a50*/  FFMA R16, R5, R3, R0 ;  /* 0x0000000305107223 */ /* 0x000fe20000000000 */
[----:B-----5:R-:W-:Y:S06]  /*2a60*/  @!P0 BRA `(.L_x_6881) ;  /* 0x0000000000108947 */ /* 0x020fec0003800000 */
[----:B------:R-:W-:Y:S01]  /*2a70*/  IMAD.MOV.U32 R16, RZ, RZ, R9 ;  /* 0x000000ffff107224 */ /* 0x000fe200078e0009 */
[----:B------:R-:W-:Y:S02]  /*2a80*/  MOV R17, R21 ;  /* 0x0000001500117202 */ /* 0x000fe40000000f00 */
[----:B------:R-:W-:-:S07]  /*2a90*/  MOV R22, 0x2ab0 ;  /* 0x00002ab000167802 */ /* 0x000fce0000000f00 */
[----:B0-2-4-:R-:W-:Y:S05]  /*2aa0*/  CALL.REL.NOINC `($__internal_5_$__cuda_sm3x_div_rn_noftz_f32_slowpath) ;  /* 0x00000004003c7944 */ /* 0x015fea0003c00000 */
.L_x_6881:
[----:B------:R-:W-:Y:S05]  /*2ab0*/  BSYNC.RECONVERGENT B2 ;  /* 0x0000000000027941 */ /* 0x000fea0003800200 */
.L_x_6880:
        /* <DEDUP_REMOVED lines=18> */
[----:B0-2-4-:R-:W-:Y:S05]  /*2be0*/  CALL.REL.NOINC `($__internal_5_$__cuda_sm3x_div_rn_noftz_f32_slowpath) ;  /* 0x0000000000ec7944 */ /* 0x015fea0003c00000 */
.L_x_6885:
[----:B------:R-:W-:Y:S05]  /*2bf0*/  BSYNC.RECONVERGENT B3 ;  /* 0x0000000000037941 */ /* 0x000fea0003800200 */
.L_x_6884:
[----:B------:R-:W-:-:S04]  /*2c00*/  F2FP.BF16.F32.PACK_AB R16, RZ, R16 ;  /* 0x00000010ff10723e */ /* 0x000fc800000010ff */
[----:B------:R-:W-:-:S07]  /*2c10*/  PRMT R2, R16, 0x7610, R2 ;  /* 0x0000761010027816 */ /* 0x000fce0000000002 */
.L_x_6883:
[----:B------:R-:W-:Y:S05]  /*2c20*/  BSYNC.RECONVERGENT B2 ;  /* 0x0000000000027941 */ /* 0x000fea0003800200 */
.L_x_6882:
        /* <DEDUP_REMOVED lines=18> */
.L_x_6889:
[----:B------:R-:W-:Y:S05]  /*2d50*/  BSYNC.RECONVERGENT B3 ;  /* 0x0000000000037941 */ /* 0x000fea0003800200 */
.L_x_6888:
[----:B------:R-:W-:-:S04]  /*2d60*/  F2FP.BF16.F32.PACK_AB R16, RZ, R16 ;  /* 0x00000010ff10723e */ /* 0x000fc800000010ff */
[----:B------:R-:W-:-:S07]  /*2d70*/  PRMT R3, R16, 0x7610, R3 ;  /* 0x0000761010037816 */ /* 0x000fce0000000003 */
.L_x_6887:
[----:B------:R-:W-:Y:S05]  /*2d80*/  BSYNC.RECONVERGENT B2 ;  /* 0x0000000000027941 */ /* 0x000fea0003800200 */
.L_x_6886:
[----:B------:R-:W-:Y:S01]  /*2d90*/  IADD3 R18, PT, PT, R18, 0x183, RZ ;  /* 0x0000018312127810 */ /* 0x000fe20007ffe0ff */
[----:B------:R-:W-:Y:S03]  /*2da0*/  BSSY.RECONVERGENT B2, `(.L_x_6890) ;  /* 0x0000013000027945 */ /* 0x000fe60003800200 */
        /* <DEDUP_REMOVED lines=15> */
.L_x_6893:
[----:B------:R-:W-:Y:S05]  /*2ea0*/  BSYNC.RECONVERGENT B3 ;  /* 0x0000000000037941 */ /* 0x000fea0003800200 */
.L_x_6892:
[----:B------:R-:W-:-:S04]  /*2eb0*/  F2FP.BF16.F32.PACK_AB R16, RZ, R16 ;  /* 0x00000010ff10723e */ /* 0x000fc800000010ff */
[----:B------:R-:W-:-:S07]  /*2ec0*/  PRMT R20, R16, 0x7610, R20 ;  /* 0x0000761010147816 */ /* 0x000fce0000000014 */
.L_x_6891:
[----:B------:R-:W-:Y:S05]  /*2ed0*/  BSYNC.RECONVERGENT B2 ;  /* 0x0000000000027941 */ /* 0x000fea0003800200 */
.L_x_6890:
[----:B------:R-:W-:Y:S02]  /*2ee0*/  LOP3.LUT R2, R2, 0xffff, RZ, 0xc0, !PT ;  /* 0x0000ffff02027812 */ /* 0x000fe400078ec0ff */
[----:B------:R-:W-:-:S03]  /*2ef0*/  PRMT R3, R3, 0x5410, R20 ;  /* 0x0000541003037816 */ /* 0x000fc60000000014 */
[----:B------:R-:W-:-:S05]  /*2f00*/  IMAD.WIDE.U32 R4, R2, 0x10000, RZ ;  /* 0x0001000002047825 */ /* 0x000fca00078e00ff */
[----:B------:R-:W-:Y:S02]  /*2f10*/  LOP3.LUT R3, R3, R5, RZ, 0xfc, !PT ;  /* 0x0000000503037212 */ /* 0x000fe400078efcff */
[----:B------:R-:W-:-:S05]  /*2f20*/  LOP3.LUT R2, R4, R0, RZ, 0xfc, !PT ;  /* 0x0000000004027212 */ /* 0x000fca00078efcff */
[----:B------:R-:W-:Y:S01]  /*2f30*/  STG.E.64 desc[UR4][R14.64+0x300], R2 ;  /* 0x000300020e007986 */ /* 0x000fe2000c101b04 */
[----:B------:R-:W-:Y:S05]  /*2f40*/  EXIT ;  /* 0x000000000000794d */ /* 0x000fea0003800000 */
.L_x_6879:
[----:B------:R-:W5:Y:S02]  /*2f50*/  LDCU UR6, c[0x0][0x39c] ;  /* 0x00007380ff0677ac */ /* 0x000f640008000800 */
[----:B-----5:R-:W-:-:S13]  /*2f60*/  ISETP.GE.AND P0, PT, R0, UR6, PT ;  /* 0x0000000600007c0c */ /* 0x020fda000bf06270 */
[----:B------:R-:W-:Y:S05]  /*2f70*/  @P0 EXIT ;  /* 0x000000000000094d */ /* 0x000fea0003800000 */
[----:B------:R-:W-:Y:S01]  /*2f80*/  STG.E.64 desc[UR4][R14.64+0x300], RZ ;  /* 0x000300ff0e007986 */ /* 0x000fe2000c101b04 */
[----:B------:R-:W-:Y:S05]  /*2f90*/  EXIT ;  /* 0x000000000000794d */ /* 0x000fea0003800000 */
        .weak           $__internal_5_$__cuda_sm3x_div_rn_noftz_f32_slowpath
        .type           $__internal_5_$__cuda_sm3x_div_rn_noftz_f32_slowpath,@function
        .size           $__internal_5_$__cuda_sm3x_div_rn_noftz_f32_slowpath,(.L_x_12119 - $__internal_5_$__cuda_sm3x_div_rn_noftz_f32_slowpath)
$__internal_5_$__cuda_sm3x_div_rn_noftz_f32_slowpath:
[----:B------:R-:W-:Y:S01]  /*2fa0*/  SHF.R.U32.HI R24, RZ, 0x17, R17 ;  /* 0x00000017ff187819 */ /* 0x000fe20000011611 */
[----:B------:R-:W-:Y:S01]  /*2fb0*/  BSSY.RECONVERGENT B0, `(.L_x_6894) ;  /* 0x0000062000007945 */ /* 0x000fe20003800200 */
[----:B------:R-:W-:Y:S02]  /*2fc0*/  SHF.R.U32.HI R26, RZ, 0x17, R16 ;  /* 0x00000017ff1a7819 */ /* 0x000fe40000011610 */
[----:B------:R-:W-:Y:S02]  /*2fd0*/  LOP3.LUT R24, R24, 0xff, RZ, 0xc0, !PT ;  /* 0x000000ff18187812 */ /* 0x000fe400078ec0ff */
[----:B------:R-:W-:Y:S02]  /*2fe0*/  LOP3.LUT R26, R26, 0xff, RZ, 0xc0, !PT ;  /* 0x000000ff1a1a7812 */ /* 0x000fe400078ec0ff */
[----:B------:R-:W-:-:S03]  /*2ff0*/  IADD3 R27, PT, PT, R24, -0x1, RZ ;  /* 0xffffffff181b7810 */ /* 0x000fc60007ffe0ff */
        /* <DEDUP_REMOVED lines=28> */
.L_x_6895:
[----:B------:R-:W-:Y:S01]  /*31c0*/  LEA R28, R24, 0xc0800000, 0x17 ;  /* 0xc0800000181c7811 */ /* 0x000fe200078eb8ff */
[----:B------:R-:W-:Y:S01]  /*31d0*/  VIADD R31, R26, 0xffffff81 ;  /* 0xffffff811a1f7836 */ /* 0x000fe20000000000 */
[----:B------:R-:W-:Y:S02]  /*31e0*/  BSSY.RECONVERGENT B1, `(.L_x_6900) ;  /* 0x0000035000017945 */ /* 0x000fe40003800200 */
[----:B------:R-:W-:Y:S01]  /*31f0*/  IADD3 R28, PT, PT, -R28, R17, RZ ;  /* 0x000000111c1c7210 */ /* 0x000fe20007ffe1ff */
[C---:B------:R-:W-:Y:S01]  /*3200*/  IMAD R16, R31.reuse, -0x800000, R16 ;  /* 0xff8000001f107824 */ /* 0x040fe200078e0210 */
[----:B------:R-:W-:Y:S02]  /*3210*/  IADD3 R24, PT, PT, R31, 0x7f, -R24 ;  /* 0x0000007f1f187810 */ /* 0x000fe40007ffe818 */
[----:B------:R-:W0:Y:S01]  /*3220*/  MUFU.RCP R17, R28 ;  /* 0x0000001c00117308 */ /* 0x000e220000001000 */
[----:B------:R-:W-:Y:S01]  /*3230*/  FADD.FTZ R27, -R28, -RZ ;  /* 0x800000ff1c1b7221 */ /* 0x000fe20000010100 */
[----:B------:R-:W-:-:S03]  /*3240*/  IADD3 R23, PT, PT, R24, R23, RZ ;  /* 0x0000001718177210 */ /* 0x000fc60007ffe0ff */
        /* <DEDUP_REMOVED lines=9> */
[----:B------:R-:W-:-:S05]  /*32e0*/  IADD3 R26, PT, PT, R26, R23, RZ ;  /* 0x000000171a1a7210 */ /* 0x000fca0007ffe0ff */
[----:B------:R-:W-:-:S05]  /*32f0*/  VIADD R28, R26, 0xffffffff ;  /* 0xffffffff1a1c7836 */ /* 0x000fca0000000000 */
        /* <DEDUP_REMOVED lines=13> */
[C---:B------:R-:W-:Y:S02]  /*33d0*/  ISETP.NE.AND P1, PT, R26.reuse, RZ, PT ;  /* 0x000000ff1a00720c */ /* 0x040fe40003f25270 */
[----:B------:R-:W-:Y:S02]  /*33e0*/  LOP3.LUT R17, R17, 0x7fffff, RZ, 0xc0, !PT ;  /* 0x007fffff11117812 */ /* 0x000fe400078ec0ff */
[----:B------:R-:W-:Y:S02]  /*33f0*/  FSETP.NEU.FTZ.AND P0, PT, R23, R28, PT ;  /* 0x0000001c1700720b */ /* 0x000fe40003f1d000 */
[----:B------:R-:W-:-:S02]  /*3400*/  IADD3 R23, PT, PT, R26, 0x20, RZ ;  /* 0x000000201a177810 */ /* 0x000fc40007ffe0ff */
[----:B------:R-:W-:Y:S02]  /*3410*/  LOP3.LUT R24, R17, 0x800000, RZ, 0xfc, !PT ;  /* 0x0080000011187812 */ /* 0x000fe400078efcff */
[----:B------:R-:W-:Y:S02]  /*3420*/  IADD3 R26, PT, PT, -R26, RZ, RZ ;  /* 0x000000ff1a1a7210 */ /* 0x000fe40007ffe1ff */
[----:B------:R-:W-:Y:S02]  /*3430*/  SHF.L.U32 R23, R24, R23, RZ ;  /* 0x0000001718177219 */ /* 0x000fe400000006ff */
[----:B------:R-:W-:Y:S02]  /*3440*/  SEL R17, R26, RZ, P2 ;  /* 0x000000ff1a117207 */ /* 0x000fe40001000000 */
[----:B------:R-:W-:Y:S02]  /*3450*/  ISETP.NE.AND P1, PT, R23, RZ, P1 ;  /* 0x000000ff1700720c */ /* 0x000fe40000f25270 */
[----:B------:R-:W-:-:S02]  /*3460*/  SHF.R.U32.HI R24, RZ, R17, R24 ;  /* 0x00000011ff187219 */ /* 0x000fc40000011618 */
[----:B------:R-:W-:Y:S02]  /*3470*/  PLOP3.LUT P0, PT, P0, P1, PT, 0xf8, 0x8f ;  /* 0x00000000008f781c */ /* 0x000fe40000703f70 */
[----:B------:R-:W-:Y:S02]  /*3480*/  SHF.R.U32.HI R23, RZ, 0x1, R24 ;  /* 0x00000001ff177819 */ /* 0x000fe40000011618 */
[----:B------:R-:W-:-:S04]  /*3490*/  SEL R26, RZ, 0x1, !P0 ;  /* 0x00000001ff1a7807 */ /* 0x000fc80004000000 */
[----:B------:R-:W-:-:S04]  /*34a0*/  LOP3.LUT R17, R26, 0x1, R23, 0xf8, !PT ;  /* 0x000000011a117812 */ /* 0x000fc800078ef817 */
[----:B------:R-:W-:-:S05]  /*34b0*/  LOP3.LUT R24, R17, R24, RZ, 0xc0, !PT ;  /* 0x0000001811187212 */ /* 0x000fca00078ec0ff */
[----:B------:R-:W-:-:S05]  /*34c0*/  IMAD.IADD R23, R23, 0x1, R24 ;  /* 0x0000000117177824 */ /* 0x000fca00078e0218 */
[----:B------:R-:W-:Y:S01]  /*34d0*/  LOP3.LUT R16, R23, R16, RZ, 0xfc, !PT ;  /* 0x0000001017107212 */ /* 0x000fe200078efcff */
[----:B------:R-:W-:Y:S06]  /*34e0*/  BRA `(.L_x_6903) ;  /* 0x0000000000107947 */ /* 0x000fec0003800000 */
.L_x_6902:
[----:B------:R-:W-:-:S04]  /*34f0*/  LOP3.LUT R16, R16, 0x80000000, RZ, 0xc0, !PT ;  /* 0x8000000010107812 */ /* 0x000fc800078ec0ff */
[----:B------:R-:W-:Y:S01]  /*3500*/  LOP3.LUT R16, R16, 0x7f800000, RZ, 0xfc, !PT ;  /* 0x7f80000010107812 */ /* 0x000fe200078efcff */
[----:B------:R-:W-:Y:S06]  /*3510*/  BRA `(.L_x_6903) ;  /* 0x0000000000047947 */ /* 0x000fec0003800000 */
.L_x_6901:
[----:B------:R-:W-:-:S07]  /*3520*/  LEA R16, R23, R16, 0x17 ;  /* 0x0000001017107211 */ /* 0x000fce00078eb8ff */
.L_x_6903:
[----:B------:R-:W-:Y:S05]  /*3530*/  BSYNC.RECONVERGENT B1 ;  /* 0x0000000000017941 */ /* 0x000fea0003800200 */
.L_x_6900:
[----:B------:R-:W-:Y:S05]  /*3540*/  BRA `(.L_x_6904) ;  /* 0x0000000000207947 */ /* 0x000fea0003800000 */
.L_x_6899:
[----:B------:R-:W-:-:S04]  /*3550*/  LOP3.LUT R16, R17, 0x80000000, R16, 0x48, !PT ;  /* 0x8000000011107812 */ /* 0x000fc800078e4810 */
[----:B------:R-:W-:Y:S01]  /*3560*/  LOP3.LUT R16, R16, 0x7f800000, RZ, 0xfc, !PT ;  /* 0x7f80000010107812 */ /* 0x000fe200078efcff */
[----:B------:R-:W-:Y:S06]  /*3570*/  BRA `(.L_x_6904) ;  /* 0x0000000000147947 */ /* 0x000fec0003800000 */
.L_x_6898:
[----:B------:R-:W-:Y:S01]  /*3580*/  LOP3.LUT R16, R17, 0x80000000, R16, 0x48, !PT ;  /* 0x8000000011107812 */ /* 0x000fe200078e4810 */
[----:B------:R-:W-:Y:S06]  /*3590*/  BRA `(.L_x_6904) ;  /* 0x00000000000c7947 */ /* 0x000fec0003800000 */
.L_x_6897:
[----:B------:R-:W0:Y:S01]  /*35a0*/  MUFU.RSQ R16, -QNAN ;  /* 0xffc0000000107908 */ /* 0x000e220000001400 */
[----:B------:R-:W-:Y:S05]  /*35b0*/  BRA `(.L_x_6904) ;  /* 0x0000000000047947 */ /* 0x000fea0003800000 */
.L_x_6896:
[----:B------:R-:W-:-:S07]  /*35c0*/  FADD.FTZ R16, R16, R17 ;  /* 0x0000001110107221 */ /* 0x000fce0000010000 */
.L_x_6904:
[----:B------:R-:W-:Y:S05]  /*35d0*/  BSYNC.RECONVERGENT B0 ;  /* 0x0000000000007941 */ /* 0x000fea0003800200 */
.L_x_6894:
[----:B------:R-:W-:-:S04]  /*35e0*/  HFMA2 R23, -RZ, RZ, 0, 0 ;  /* 0x00000000ff177431 */ /* 0x000fc800000001ff */
[----:B0-----:R-:W-:Y:S05]  /*35f0*/  RET.REL.NODEC R22 `(_ZN18transformer_engine49scaled_aligned_causal_masked_softmax_warp_forwardI13__nv_bfloat16S1_fLi9EEEvPT0_PKT_T1_iii) ;  /* 0xffffffc816807950 */ /* 0x001fea0003c3ffff */
.L_x_6905:
        /* <DEDUP_REMOVED lines=16> */
.L_x_12119:


//--------------------- .text._ZN18transformer_engine49scaled_aligned_causal_masked_softmax_warp_forwardI13__nv_bfloat16S1_fLi8EEEvPT0_PKT_T1_iii --------------------------
	.section	.text._ZN18transformer_engine49scaled_aligned_causal_masked_softmax_warp_forwardI13__nv_bfloat16S1_fLi8EEEvPT0_PKT_T1_iii,"ax",@progbits
	.align	128
        .global         _ZN18transformer_engine49scaled_aligned_causal_masked_softmax_warp_forwardI13__nv_bfloat16S1_fLi8EEEvPT0_PKT_T1_iii
        .type           _ZN18transformer_engine49scaled_aligned_causal_masked_softmax_warp_forwardI13__nv_bfloat16S1_fLi8EEEvPT0_PKT_T1_iii,@function
        .size           _ZN18transformer_engine49scaled_aligned_causal_masked_softmax_warp_forwardI13__nv_bfloat16S1_fLi8EEEvPT0_PKT_T1_iii,(.L_x_12120 - _ZN18transformer_engine49scaled_aligned_causal_masked_softmax_warp_forwardI13__nv_bfloat16S1_fLi8EEEvPT0_PKT_T1_iii)
        .other          _ZN18transformer_engine49scaled_aligned_causal_masked_softmax_warp_forwardI13__nv_bfloat16S1_fLi8EEEvPT0_PKT_T1_iii,@"STO_CUDA_ENTRY STV_DEFAULT"
_ZN18transformer_engine49scaled_aligned_causal_masked_softmax_warp_forwardI13__nv_bfloat16S1_fLi8EEEvPT0_PKT_T1_iii:
.text._ZN18transformer_engine49scaled_aligned_causal_masked_softmax_warp_forwardI13__nv_bfloat16S1_fLi8EEEvPT0_PKT_T1_iii:
        /* <DEDUP_REMOVED lines=39> */
[----:B------:R-:W-:Y:S01]  /*0270*/  VIADD R0, R10, 0x80 ;  /* 0x000000800a007836 */ /* 0x000fe20000000000 */
[----:B------:R-:W-:Y:S01]  /*0280*/  BSSY.RECONVERGENT B1, `(.L_x_6908) ;  /* 0x000001d000017945 */ /* 0x000fe20003800200 */
[----:B------:R-:W-:Y:S01]  /*0290*/  MOV R8, 0xc61c4000 ;  /* 0xc61c400000087802 */ /* 0x000fe20000000f00 */
[----:B------:R-:W-:Y:S01]  /*02a0*/  IMAD.MOV.U32 R18, RZ, RZ, -0x39e3c000 ;  /* 0xc61c4000ff127424 */ /* 0x000fe200078e00ff */
[----:B------:R-:W-:Y:S02]  /*02b0*/  MOV R7, 0xc61c4000 ;  /* 0xc61c400000077802 */ /* 0x000fe40000000f00 */
[----:B------:R-:W-:Y:S01]  /*02c0*/  ISETP.GT.AND P1, PT, R0, R11, PT ;  /* 0x0000000b0000720c */ /* 0x000fe20003f24270 */
[----:B------:R-:W-:Y:S01]  /*02d0*/  IMAD.MOV.U32 R0, RZ, RZ, -0x39e3c000 ;  /* 0xc61c4000ff007424 */ /* 0x000fe200078e00ff */
[----:B------:R-:W-:Y:S01]  /*02e0*/  MOV R2, 0xc61c4000 ;  /* 0xc61c400000027802 */ /* 0x000fe20000000f00 */
[----:B0-----:R-:W-:-:S03]  /*02f0*/  IMAD.WIDE R4, R14, 0x2, R4 ;  /* 0x000000020e047825 */ /* 0x001fc600078e0204 */
[----:B------:R-:W-:Y:S07]  /*0300*/  @P2 BRA `(.L_x_6909) ;  /* 0x0000000000502947 */ /* 0x000fee0003800000 */
[----:B------:R-:W2:Y:S01]  /*0310*/  LDG.E.64 R12, desc[UR4][R4.64] ;  /* 0x00000004040c7981 */ /* 0x000ea2000c1e1b00 */
[C---:B------:R-:W-:Y:S01]  /*0320*/  VIADD R8, R10.reuse, 0x2 ;  /* 0x000000020a087836 */ /* 0x040fe20000000000 */
[-C--:B------:R-:W-:Y:S01]  /*0330*/  ISETP.GE.U32.AND P2, PT, R10, R11.reuse, PT ;  /* 0x0000000b0a00720c */ /* 0x080fe20003f46070 */
[----:B------:R-:W0:Y:S01]  /*0340*/  LDCU UR6, c[0x0][0x390] ;  /* 0x00007200ff0677ac */ /* 0x000e220008000800 */
[----:B------:R-:W-:Y:S02]  /*0350*/  IMAD.MOV.U32 R18, RZ, RZ, -0x39e3c000 ;  /* 0xc61c4000ff127424 */ /* 0x000fe400078e00ff */
[----:B------:R-:W-:Y:S02]  /*0360*/  ISETP.GT.U32.AND P3, PT, R8, R11, PT ;  /* 0x0000000b0800720c */ /* 0x000fe40003f64070 */
[----:B------:R-:W-:-:S04]  /*0370*/  IADD3 R8, PT, PT, R10, 0x3, RZ ;  /* 0x000000030a087810 */ /* 0x000fc80007ffe0ff */
[----:B------:R-:W-:Y:S01]  /*0380*/  ISETP.GT.U32.AND P4, PT, R8, R11, PT ;  /* 0x0000000b0800720c */ /* 0x000fe20003f84070 */
[----:B------:R-:W-:-:S06]  /*0390*/  HFMA2 R8, -RZ, RZ, -6.109375, 2 ;  /* 0xc61c4000ff087431 */ /* 0x000fcc00000001ff */
[----:B------:R-:W1:Y:S06]  /*03a0*/  @!P3 LDC R16, c[0x0][0x390] ;  /* 0x0000e400ff10bb82 */ /* 0x000e6c0000000800 */
[--C-:B--2---:R-:W-:Y:S02]  /*03b0*/  @!P4 SHF.R.U32.HI R7, RZ, 0x10, R13.reuse ;  /* 0x00000010ff07c819 */ /* 0x104fe4000001160d */
[----:B------:R-:W-:Y:S01]  /*03c0*/  @!P2 SHF.R.U64 R3, R12, 0x10, R13 ;  /* 0x000000100c03a819 */ /* 0x000fe2000000120d */
[----:B------:R-:W-:Y:S01]  /*03d0*/  @!P3 IMAD.U32 R13, R13, 0x10000, RZ ;  /* 0x000100000d0db824 */ /* 0x000fe200078e00ff */
[----:B------:R-:W-:-:S02]  /*03e0*/  @!P4 SHF.L.U32 R7, R7, 0x10, RZ ;  /* 0x000000100707c819 */ /* 0x000fc400000006ff */
[----:B------:R-:W-:Y:S01]  /*03f0*/  SHF.L.U32 R12, R12, 0x10, RZ ;  /* 0x000000100c0c7819 */ /* 0x000fe200000006ff */
[----:B------:R-:W-:Y:S02]  /*0400*/  @!P2 IMAD.U32 R3, R3, 0x10000, RZ ;  /* 0x000100000303a824 */ /* 0x000fe400078e00ff */
[----:B-1----:R-:W-:Y:S01]  /*0410*/  @!P3 FMUL R8, R13, R16 ;  /* 0x000000100d08b220 */ /* 0x002fe20000400000 */
[----:B0-----:R-:W-:Y:S01]  /*0420*/  @!P4 FMUL R6, R7, UR6 ;  /* 0x000000060706cc20 */ /* 0x001fe20008400000 */
[----:B------:R-:W-:Y:S01]  /*0430*/  @!P2 FMUL R18, R3, UR6 ;  /* 0x000000060312ac20 */ /* 0x000fe20008400000 */
[----:B------:R-:W-:-:S07]  /*0440*/  FMUL R7, R12, UR6 ;  /* 0x000000060c077c20 */ /* 0x000fce0008400000 */
.L_x_6909:
[----:B------:R-:W-:Y:S05]  /*0450*/  BSYNC.RECONVERGENT B1 ;  /* 0x0000000000017941 */ /* 0x000fea0003800200 */
.L_x_6908:
[----:B------:R-:W-:Y:S01]  /*0460*/  IMAD.MOV.U32 R16, RZ, RZ, -0x39e3c000 ;  /* 0xc61c4000ff107424 */ /* 0x000fe200078e00ff */
[----:B------:R-:W-:Y:S01]  /*0470*/  MOV R12, 0xc61c4000 ;  /* 0xc61c4000000c7802 */ /* 0x000fe20000000f00 */
[----:B------:R-:W-:Y:S06]  /*0480*/  @P1 BRA `(.L_x_6907) ;  /* 0x0000000000581947 */ /* 0x000fec0003800000 */
[----:B------:R-:W2:Y:S01]  /*0490*/  LDG.E.64 R4, desc[UR4][R4.64+0x100] ;  /* 0x0001000404047981 */ /* 0x000ea2000c1e1b00 */
[C---:B------:R-:W-:Y:S01]  /*04a0*/  VIADD R0, R10.reuse, 0x82 ;  /* 0x000000820a007836 */ /* 0x040fe20000000000 */
[----:B------:R-:W0:Y:S01]  /*04b0*/  LDCU UR6, c[0x0][0x390] ;  /* 0x00007200ff0677ac */ /* 0x000e220008000800 */
[----:B------:R-:W-:Y:S02]  /*04c0*/  VIADD R2, R10, 0x83 ;  /* 0x000000830a027836 */ /* 0x000fe40000000000 */
[----:B------:R-:W-:Y:S01]  /*04d0*/  IMAD.MOV.U32 R16, RZ, RZ, -0x39e3c000 ;  /* 0xc61c4000ff107424 */ /* 0x000fe200078e00ff */
[-C--:B------:R-:W-:Y:S02]  /*04e0*/  ISETP.GT.U32.AND P2, PT, R0, R11.reuse, PT ;  /* 0x0000000b0000720c */ /* 0x080fe40003f44070 */
[----:B------:R-:W-:Y:S02]  /*04f0*/  IADD3 R0, PT, PT, R10, 0x81, RZ ;  /* 0x000000810a007810 */ /* 0x000fe40007ffe0ff */
[-C--:B------:R-:W-:Y:S01]  /*0500*/  ISETP.GT.U32.AND P3, PT, R2, R11.reuse, PT ;  /* 0x0000000b0200720c */ /* 0x080fe20003f64070 */
[----:B------:R-:W-:Y:S01]  /*0510*/  HFMA2 R2, -RZ, RZ, -6.109375, 2 ;  /* 0xc61c4000ff027431 */ /* 0x000fe200000001ff */
[----:B------:R-:W-:-:S02]  /*0520*/  ISETP.GT.U32.AND P1, PT, R0, R11, PT ;  /* 0x0000000b0000720c */ /* 0x000fc40003f24070 */
[----:B------:R-:W-:-:S05]  /*0530*/  MOV R0, 0xc61c4000 ;  /* 0xc61c400000007802 */ /* 0x000fca0000000f00 */
[----:B------:R-:W1:Y:S04]  /*0540*/  @!P2 LDC R20, c[0x0][0x390] ;  /* 0x0000e400ff14ab82 */ /* 0x000e680000000800 */
[--C-:B--2---:R-:W-:Y:S02]  /*0550*/  @!P3 SHF.R.U32.HI R12, RZ, 0x10, R5.reuse ;  /* 0x00000010ff0cb819 */ /* 0x104fe40000011605 */
[----:B------:R-:W-:Y:S01]  /*0560*/  @!P1 SHF.R.U64 R3, R4, 0x10, R5 ;  /* 0x0000001004039819 */ /* 0x000fe20000001205 */
[----:B------:R-:W-:Y:S01]  /*0570*/  @!P2 IMAD.U32 R5, R5, 0x10000, RZ ;  /* 0x000100000505a824 */ /* 0x000fe200078e00ff */
[----:B------:R-:W-:Y:S02]  /*0580*/  @!P3 SHF.L.U32 R12, R12, 0x10, RZ ;  /* 0x000000100c0cb819 */ /* 0x000fe400000006ff */
[----:B------:R-:W-:Y:S01]  /*0590*/  SHF.L.U32 R4, R4, 0x10, RZ ;  /* 0x0000001004047819 */ /* 0x000fe200000006ff */
[----:B------:R-:W-:-:S02]  /*05a0*/  @!P1 IMAD.U32 R3, R3, 0x10000, RZ ;  /* 0x0001000003039824 */ /* 0x000fc400078e00ff */
[----:B-1----:R-:W-:Y:S01]  /*05b0*/  @!P2 FMUL R2, R5, R20 ;  /* 0x000000140502a220 */ /* 0x002fe20000400000 */
[----:B0-----:R-:W-:Y:S01]  /*05c0*/  @!P3 FMUL R0, R12, UR6 ;  /* 0x000000060c00bc20 */ /* 0x001fe20008400000 */
[----:B------:R-:W-:Y:S01]  /*05d0*/  @!P1 FMUL R16, R3, UR6 ;  /* 0x0000000603109c20 */ /* 0x000fe20008400000 */
[----:B------:R-:W-:-:S07]  /*05e0*/  FMUL R12, R4, UR6 ;  /* 0x00000006040c7c20 */ /* 0x000fce0008400000 */
.L_x_6907:
[----:B------:R-:W-:Y:S05]  /*05f0*/  BSYNC.RECONVERGENT B0 ;  /* 0x0000000000007941 */ /* 0x000fea0003800200 */
.L_x_6906:
        /* <DEDUP_REMOVED lines=17> */
[----:B------:R-:W-:-:S04]  /*0710*/  IMAD.MOV.U32 R3, RZ, RZ, 0x3bbb989d ;  /* 0x3bbb989dff037424 */ /* 0x000fc800078e00ff */
[----:B------:R-:W0:Y:S02]  /*0720*/  SHFL.BFLY PT, R5, R4, 0x8, 0x1f ;  /* 0x0d001f0004057f89 */ /* 0x000e2400000e0000 */
[----:B0-----:R-:W-:-:S04]  /*0730*/  FSETP.GEU.AND P1, PT, R4, R5, PT ;  /* 0x000000050400720b */ /* 0x001fc80003f2e000 */
[----:B------:R-:W-:-:S05]  /*0740*/  FSEL R5, R5, R4, !P1 ;  /* 0x0000000405057208 */ /* 0x000fca0004800000 */
[----:B------:R-:W0:Y:S02]  /*0750*/  SHFL.BFLY PT, R20, R5, 0x4, 0x1f ;  /* 0x0c801f0005147f89 */ /* 0x000e2400000e0000 */
[----:B0-----:R-:W-:-:S04]  /*0760*/  FSETP.GEU.AND P1, PT, R5, R20, PT ;  /* 0x000000140500720b */ /* 0x001fc80003f2e000 */
[----:B------:R-:W-:Y:S01]  /*0770*/  FSEL R20, R20, R5, !P1 ;  /* 0x0000000514147208 */ /* 0x000fe20004800000 */
[----:B------:R-:W-:-:S04]  /*0780*/  HFMA2 R5, -RZ, RZ, 3.7421875, 0 ;  /* 0x437c0000ff057431 */ /* 0x000fc800000001ff */
        /* <DEDUP_REMOVED lines=8> */
[C---:B------:R-:W-:Y:S02]  /*0810*/  FADD R18, -R13.reuse, R8 ;  /* 0x000000080d127221 */ /* 0x040fe40000000100 */
[-C--:B------:R-:W-:Y:S01]  /*0820*/  FFMA.SAT R4, R24, R3.reuse, 0.5 ;  /* 0x3f00000018047423 */ /* 0x080fe20000002003 */
[-C--:B------:R-:W-:Y:S01]  /*0830*/  FFMA.SAT R20, R22, R3.reuse, 0.5 ;  /* 0x3f00000016147423 */ /* 0x080fe20000002003 */
[----:B------:R-:W-:Y:S02]  /*0840*/  FFMA.SAT R26, R18, R3, 0.5 ;  /* 0x3f000000121a7423 */ /* 0x000fe40000002003 */
[-C--:B------:R-:W-:Y:S01]  /*0850*/  FFMA.RM R4, R4, R5.reuse, 12582913 ;  /* 0x4b40000104047423 */ /* 0x080fe20000004005 */
[-C--:B------:R-:W-:Y:S01]  /*0860*/  FFMA.RM R7, R20, R5.reuse, 12582913 ;  /* 0x4b40000114077423 */ /* 0x080fe20000004005 */
[----:B------:R-:W-:Y:S01]  /*0870*/  FADD R20, -R13, R6 ;  /* 0x000000060d147221 */ /* 0x000fe20000000100 */
[----:B------:R-:W-:Y:S01]  /*0880*/  FFMA.RM R6, R26, R5, 12582913 ;  /* 0x4b4000011a067423 */ /* 0x000fe20000004005 */
[----:B------:R-:W-:Y:S01]  /*0890*/  FADD R17, R4, -12583039 ;  /* 0xcb40007f04117421 */ /* 0x000fe20000000000 */
[----:B------:R-:W-:-:S03]  /*08a0*/  FADD R15, R7, -12583039 ;  /* 0xcb40007f070f7421 */ /* 0x000fc60000000000 */
[----:B------:R-:W-:Y:S01]  /*08b0*/  FFMA R17, R24, 1.4426950216293334961, -R17 ;  /* 0x3fb8aa3b18117823 */ /* 0x000fe20000000811 */
[----:B------:R-:W-:-:S03]  /*08c0*/  FFMA R15, R22, 1.4426950216293334961, -R15 ;  /* 0x3fb8aa3b160f7823 */ /* 0x000fc6000000080f */
[----:B------:R-:W-:Y:S01]  /*08d0*/  FFMA R8, R24, 1.925963033500011079e-08, R17 ;  /* 0x32a5706018087823 */ /* 0x000fe20000000011 */
[----:B------:R-:W-:Y:S01]  /*08e0*/  FFMA R15, R22, 1.925963033500011079e-08, R15 ;  /* 0x32a57060160f7823 */ /* 0x000fe2000000000f */
[----:B------:R-:W-:Y:S01]  /*08f0*/  FFMA.SAT R24, R20, R3, 0.5 ;  /* 0x3f00000014187423 */ /* 0x000fe20000002003 */
[C---:B------:R-:W-:Y:S01]  /*0900*/  FADD R22, -R13.reuse, R12 ;  /* 0x0000000c0d167221 */ /* 0x040fe20000000100 */
[C---:B------:R-:W-:Y:S01]  /*0910*/  FADD R17, R6.reuse, -12583039 ;  /* 0xcb40007f06117421 */ /* 0x040fe20000000000 */
[----:B------:R-:W-:Y:S02]  /*0920*/  IMAD.SHL.U32 R6, R6, 0x800000, RZ ;  /* 0x0080000006067824 */ /* 0x000fe400078e00ff */
[----:B------:R-:W-:Y:S01]  /*0930*/  FFMA.RM R12, R24, R5, 12582913 ;  /* 0x4b400001180c7423 */ /* 0x000fe20000004005 */
[----:B------:R-:W-:Y:S01]  /*0940*/  FFMA.SAT R26, R22, R3, 0.5 ;  /* 0x3f000000161a7423 */ /* 0x000fe20000002003 */
[----:B------:R-:W-:Y:S01]  /*0950*/  FFMA R17, R18, 1.4426950216293334961, -R17 ;  /* 0x3fb8aa3b12117823 */ /* 0x000fe20000000811 */
[C---:B------:R-:W-:Y:S01]  /*0960*/  FADD R24, -R13.reuse, R16 ;  /* 0x000000100d187221 */ /* 0x040fe20000000100 */
[----:B------:R-:W-:Y:S01]  /*0970*/  FADD R19, R12, -12583039 ;  /* 0xcb40007f0c137421 */ /* 0x000fe20000000000 */
[----:B------:R-:W-:Y:S01]  /*0980*/  FFMA.RM R16, R26, R5, 12582913 ;  /* 0x4b4000011a107423 */ /* 0x000fe20000004005 */
[----:B------:R-:W-:Y:S01]  /*0990*/  FFMA R17, R18, 1.925963033500011079e-08, R17 ;  /* 0x32a5706012117823 */ /* 0x000fe20000000011 */
[----:B------:R-:W-:Y:S01]  /*09a0*/  FFMA.SAT R18, R24, R3, 0.5 ;  /* 0x3f00000018127423 */ /* 0x000fe20000002003 */
[----:B------:R-:W-:Y:S01]  /*09b0*/  FFMA R19, R20, 1.4426950216293334961, -R19 ;  /* 0x3fb8aa3b14137823 */ /* 0x000fe20000000813 */
[----:B------:R-:W-:Y:S01]  /*09c0*/  FADD R21, R16, -12583039 ;  /* 0xcb40007f10157421 */ /* 0x000fe20000000000 */
[C---:B------:R-:W-:Y:S01]  /*09d0*/  FADD R26, -R13.reuse, R2 ;  /* 0x000000020d1a7221 */ /* 0x040fe20000000100 */
[----:B------:R-:W0:Y:S01]  /*09e0*/  MUFU.EX2 R8, R8 ;  /* 0x0000000800087308 */ /* 0x000e220000000800 */
[----:B------:R-:W-:Y:S01]  /*09f0*/  FFMA R19, R20, 1.925963033500011079e-08, R19 ;  /* 0x32a5706014137823 */ /* 0x000fe20000000013 */
[----:B------:R-:W-:Y:S01]  /*0a00*/  FFMA.RM R2, R18, R5, 12582913 ;  /* 0x4b40000112027423 */ /* 0x000fe20000004005 */
[----:B------:R-:W-:Y:S01]  /*0a10*/  FFMA R21, R22, 1.4426950216293334961, -R21 ;  /* 0x3fb8aa3b16157823 */ /* 0x000fe20000000815 */
[----:B------:R-:W-:Y:S01]  /*0a20*/  FFMA.SAT R18, R26, R3, 0.5 ;  /* 0x3f0000001a127423 */ /* 0x000fe20000002003 */
[----:B------:R-:W-:Y:S01]  /*0a30*/  FADD R20, -R13, R0 ;  /* 0x000000000d147221 */ /* 0x000fe20000000100 */
[----:B------:R-:W-:Y:S01]  /*0a40*/  FADD R23, R2, -12583039 ;  /* 0xcb40007f02177421 */ /* 0x000fe20000000000 */
[----:B------:R-:W-:Y:S01]  /*0a50*/  FFMA R21, R22, 1.925963033500011079e-08, R21 ;  /* 0x32a5706016157823 */ /* 0x000fe20000000015 */
[----:B------:R-:W1:Y:S01]  /*0a60*/  MUFU.EX2 R15, R15 ;  /* 0x0000000f000f7308 */ /* 0x000e620000000800 */
[----:B------:R-:W-:Y:S01]  /*0a70*/  FFMA.RM R18, R18, R5, 12582913 ;  /* 0x4b40000112127423 */ /* 0x000fe20000004005 */
[----:B------:R-:W-:Y:S01]  /*0a80*/  FFMA.SAT R22, R20, R3, 0.5 ;  /* 0x3f00000014167423 */ /* 0x000fe20000002003 */
[----:B------:R-:W-:Y:S01]  /*0a90*/  FFMA R23, R24, 1.4426950216293334961, -R23 ;  /* 0x3fb8aa3b18177823 */ /* 0x000fe20000000817 */
[----:B------:R-:W-:Y:S01]  /*0aa0*/  SHF.L.U32 R12, R12, 0x17, RZ ;  /* 0x000000170c0c7819 */ /* 0x000fe200000006ff */
[----:B------:R-:W-:Y:S01]  /*0ab0*/  FADD R13, R18, -12583039 ;  /* 0xcb40007f120d7421 */ /* 0x000fe20000000000 */
[----:B------:R-:W-:Y:S01]  /*0ac0*/  FFMA.RM R3, R22, R5, 12582913 ;  /* 0x4b40000116037423 */ /* 0x000fe20000004005 */
[----:B------:R-:W-:Y:S01]  /*0ad0*/  IMAD.SHL.U32 R5, R4, 0x800000, RZ ;  /* 0x0080000004057824 */ /* 0x000fe200078e00ff */
[----:B------:R-:W2:Y:S01]  /*0ae0*/  MUFU.EX2 R17, R17 ;  /* 0x0000001100117308 */ /* 0x000ea20000000800 */
[----:B------:R-:W-:Y:S01]  /*0af0*/  FFMA R13, R26, 1.4426950216293334961, -R13 ;  /* 0x3fb8aa3b1a0d7823 */ /* 0x000fe2000000080d */
[----:B------:R-:W-:Y:S01]  /*0b00*/  FADD R25, R3, -12583039 ;  /* 0xcb40007f03197421 */ /* 0x000fe20000000000 */
[----:B------:R-:W-:Y:S01]  /*0b10*/  SHF.L.U32 R22, R7, 0x17, RZ ;  /* 0x0000001707167819 */ /* 0x000fe200000006ff */
[----:B------:R-:W-:Y:S01]  /*0b20*/  FFMA R23, R24, 1.925963033500011079e-08, R23 ;  /* 0x32a5706018177823 */ /* 0x000fe20000000017 */
[----:B0-----:R-:W-:Y:S01]  /*0b30*/  FMUL R8, R5, R8 ;  /* 0x0000000805087220 */ /* 0x001fe20000400000 */
[----:B------:R-:W-:Y:S01]  /*0b40*/  FFMA R13, R26, 1.925963033500011079e-08, R13 ;  /* 0x32a570601a0d7823 */ /* 0x000fe2000000000d */
[----:B------:R-:W-:Y:S01]  /*0b50*/  FFMA R25, R20, 1.4426950216293334961, -R25 ;  /* 0x3fb8aa3b14197823 */ /* 0x000fe20000000819 */
[----:B------:R-:W0:Y:S01]  /*0b60*/  MUFU.EX2 R19, R19 ;  /* 0x0000001300137308 */ /* 0x000e220000000800 */
[----:B-1----:R-:W-:Y:S01]  /*0b70*/  FMUL R7, R22, R15 ;  /* 0x0000000f16077220 */ /* 0x002fe20000400000 */
[----:B------:R-:W-:Y:S01]  /*0b80*/  FADD R22, RZ, R8 ;  /* 0x00000008ff167221 */ /* 0x000fe20000000000 */
[----:B------:R-:W-:Y:S01]  /*0b90*/  FFMA R25, R20, 1.925963033500011079e-08, R25 ;  /* 0x32a5706014197823 */ /* 0x000fe20000000019 */
[----:B------:R-:W-:-:S02]  /*0ba0*/  IMAD.SHL.U32 R18, R18, 0x800000, RZ ;  /* 0x0080000012127824 */ /* 0x000fc400078e00ff */
[----:B------:R-:W-:Y:S02]  /*0bb0*/  FADD R15, R22, R7 ;  /* 0x00000007160f7221 */ /* 0x000fe40000000000 */
[----:B------:R-:W1:Y:S01]  /*0bc0*/  MUFU.EX2 R0, R21 ;  /* 0x0000001500007308 */ /* 0x000e620000000800 */
[----:B--2---:R-:W-:Y:S01]  /*0bd0*/  FMUL R6, R6, R17 ;  /* 0x0000001106067220 */ /* 0x004fe20000400000 */
[----:B------:R-:W-:-:S06]  /*0be0*/  IMAD.SHL.U32 R17, R16, 0x800000, RZ ;  /* 0x0080000010117824 */ /* 0x000fcc00078e00ff */
[----:B------:R-:W2:Y:S01]  /*0bf0*/  MUFU.EX2 R4, R23 ;  /* 0x0000001700047308 */ /* 0x000ea20000000800 */
[----:B0-----:R-:W-:Y:S01]  /*0c00*/  FMUL R5, R12, R19 ;  /* 0x000000130c057220 */ /* 0x001fe20000400000 */
[----:B------:R-:W-:Y:S01]  /*0c10*/  FADD R12, R15, R6 ;  /* 0x000000060f0c7221 */ /* 0x000fe20000000000 */
[----:B------:R-:W-:-:S03]  /*0c20*/  SHF.L.U32 R19, R2, 0x17, RZ ;  /* 0x0000001702137819 */ /* 0x000fc600000006ff */
[----:B------:R-:W-:Y:S02]  /*0c30*/  FADD R15, R12, R5 ;  /* 0x000000050c0f7221 */ /* 0x000fe40000000000 */
[----:B------:R-:W0:Y:S01]  /*0c40*/  MUFU.EX2 R13, R13 ;  /* 0x0000000d000d7308 */ /* 0x000e220000000800 */
[----:B-1----:R-:W-:-:S04]  /*0c50*/  FMUL R0, R17, R0 ;  /* 0x0000000011007220 */ /* 0x002fc80000400000 */
[----:B------:R-:W-:-:S03]  /*0c60*/  FADD R15, R15, R0 ;  /* 0x000000000f0f7221 */ /* 0x000fc60000000000 */
[----:B------:R-:W1:Y:S01]  /*0c70*/  MUFU.EX2 R25, R25 ;  /* 0x0000001900197308 */ /* 0x000e620000000800 */
[----:B--2---:R-:W-:Y:S01]  /*0c80*/  FMUL R2, R19, R4 ;  /* 0x0000000413027220 */ /* 0x004fe20000400000 */
[----:B------:R-:W-:-:S03]  /*0c90*/  SHF.L.U32 R4, R3, 0x17, RZ ;  /* 0x0000001703047819 */ /* 0x000fc600000006ff */
[----:B------:R-:W-:Y:S01]  /*0ca0*/  FADD R12, R15, R2 ;  /* 0x000000020f0c7221 */ /* 0x000fe20000000000 */
[----:B0-----:R-:W-:-:S04]  /*0cb0*/  FMUL R3, R18, R13 ;  /* 0x0000000d12037220 */ /* 0x001fc80000400000 */
[----:B------:R-:W-:Y:S01]  /*0cc0*/  FADD R13, R12, R3 ;  /* 0x000000030c0d7221 */ /* 0x000fe20000000000 */
[----:B-1----:R-:W-:-:S04]  /*0cd0*/  FMUL R4, R4, R25 ;  /* 0x0000001904047220 */ /* 0x002fc80000400000 */
        /* <DEDUP_REMOVED lines=27> */
[----:B0-----:R-:W-:Y:S05]  /*0e90*/  CALL.REL.NOINC `($__internal_6_$__cuda_sm3x_div_rn_noftz_f32_slowpath) ;  /* 0x0000000800d07944 */ /* 0x001fea0003c00000 */
[----:B------:R-:W-:-:S07]  /*0ea0*/  MOV R21, R16 ;  /* 0x0000001000157202 */ /* 0x000fce0000000f00 */
.L_x_6913:
[----:B------:R-:W-:Y:S05]  /*0eb0*/  BSYNC.RECONVERGENT B3 ;  /* 0x0000000000037941 */ /* 0x000fea0003800200 */
.L_x_6912:
        /* <DEDUP_REMOVED lines=17> */
[----:B01----:R-:W-:Y:S05]  /*0fd0*/  CALL.REL.NOINC `($__internal_6_$__cuda_sm3x_div_rn_noftz_f32_slowpath) ;  /* 0x0000000800807944 */ /* 0x003fea0003c00000 */
[----:B------:R-:W-:-:S07]  /*0fe0*/  IMAD.MOV.U32 R8, RZ, RZ, R16 ;  /* 0x000000ffff087224 */ /* 0x000fce00078e0010 */
.L_x_6917:
[----:B------:R-:W-:Y:S05]  /*0ff0*/  BSYNC.RECONVERGENT B4 ;  /* 0x0000000000047941 */ /* 0x000fea0003800200 */
.L_x_6916:
[----:B------:R-:W-:-:S04]  /*1000*/  F2FP.BF16.F32.PACK_AB R8, RZ, R8 ;  /* 0x00000008ff08723e */ /* 0x000fc800000010ff */
[----:B------:R-:W-:-:S07]  /*1010*/  PRMT R20, R8, 0x7610, R20 ;  /* 0x0000761008147816 */ /* 0x000fce0000000014 */
.L_x_6915:
[----:B------:R-:W-:Y:S05]  /*1020*/  BSYNC.RECONVERGENT B3 ;  /* 0x0000000000037941 */ /* 0x000fea0003800200 */
.L_x_6914:
        /* <DEDUP_REMOVED lines=19> */
.L_x_6921:
[----:B------:R-:W-:Y:S05]  /*1160*/  BSYNC.RECONVERGENT B4 ;  /* 0x0000000000047941 */ /* 0x000fea0003800200 */
.L_x_6920:
[----:B------:R-:W-:-:S07]  /*1170*/  F2FP.BF16.F32.PACK_AB R7, RZ, R7 ;  /* 0x00000007ff07723e */ /* 0x000fce00000010ff */
.L_x_6919:
[----:B------:R-:W-:Y:S05]  /*1180*/  BSYNC.RECONVERGENT B3 ;  /* 0x0000000000037941 */ /* 0x000fea0003800200 */
.L_x_6918:
        /* <DEDUP_REMOVED lines=19> */
.L_x_6925:
[----:B------:R-:W-:Y:S05]  /*12c0*/  BSYNC.RECONVERGENT B4 ;  /* 0x0000000000047941 */ /* 0x000fea0003800200 */
.L_x_6924:
[----:B------:R-:W-:-:S07]  /*12d0*/  F2FP.BF16.F32.PACK_AB R6, RZ, R6 ;  /* 0x00000006ff06723e */ /* 0x000fce00000010ff */
.L_x_6923:
[----:B------:R-:W-:Y:S05]  /*12e0*/  BSYNC.RECONVERGENT B3 ;  /* 0x0000000000037941 */ /* 0x000fea0003800200 */
.L_x_6922:
[----:B------:R-:W-:Y:S02]  /*12f0*/  LOP3.LUT R8, R20, 0xffff, RZ, 0xc0, !PT ;  /* 0x0000ffff14087812 */ /* 0x000fe400078ec0ff */
[----:B------:R-:W-:-:S03]  /*1300*/  PRMT R7, R7, 0x5410, R6 ;  /* 0x0000541007077816 */ /* 0x000fc60000000006 */
[----:B------:R-:W-:-:S05]  /*1310*/  IMAD.WIDE.U32 R8, R8, 0x10000, RZ ;  /* 0x0001000008087825 */ /* 0x000fca00078e00ff */
[----:B------:R-:W-:Y:S02]  /*1320*/  LOP3.LUT R9, R7, R9, RZ, 0xfc, !PT ;  /* 0x0000000907097212 */ /* 0x000fe400078efcff */
[----:B-1----:R-:W-:Y:S01]  /*1330*/  LOP3.LUT R8, R8, R21, RZ, 0xfc, !PT ;  /* 0x0000001508087212 */ /* 0x002fe200078efcff */
[----:B------:R-:W-:Y:S06]  /*1340*/  BRA `(.L_x_6926) ;  /* 0x00000000000c7947 */ /* 0x000fec0003800000 */
.L_x_6911:
[----:B------:R-:W-:-:S13]  /*1350*/  ISETP.GE.AND P0, PT, R10, R9, PT ;  /* 0x000000090a00720c */ /* 0x000fda0003f06270 */
[----:B------:R-:W-:Y:S05]  /*1360*/  @P0 EXIT ;  /* 0x000000000000094d */ /* 0x000fea0003800000 */
[----:B------:R-:W-:-:S07]  /*1370*/  CS2R R8, SRZ ;  /* 0x0000000000087805 */ /* 0x000fce000001ff00 */
.L_x_6926:
[----:B------:R-:W-:Y:S05]  /*1380*/  BSYNC.RECONVERGENT B2 ;  /* 0x0000000000027941 */ /* 0x000fea0003800200 */
.L_x_6910:
[----:B------:R-:W1:Y:S02]  /*1390*/  LDC.64 R6, c[0x0][0x380] ;  /* 0x0000e000ff067b82 */ /* 0x000e640000000a00 */
[----:B-1----:R-:W-:Y:S01]  /*13a0*/  IMAD.WIDE R6, R14, 0x2, R6 ;  /* 0x000000020e067825 */ /* 0x002fe200078e0206 */
[----:B------:R-:W-:-:S04]  /*13b0*/  IADD3 R14, PT, PT, R10, 0x80, RZ ;  /* 0x000000800a0e7810 */ /* 0x000fc80007ffe0ff */
[----:B------:R1:W-:Y:S01]  /*13c0*/  STG.E.64 desc[UR4][R6.64], R8 ;  /* 0x0000000806007986 */ /* 0x0003e2000c101b04 */
        /* <DEDUP_REMOVED lines=14> */
[----:B0-----:R-:W-:Y:S05]  /*14b0*/  CALL.REL.NOINC `($__internal_6_$__cuda_sm3x_div_rn_noftz_f32_slowpath) ;  /* 0x0000000400487944 */ /* 0x001fea0003c00000 */
[----:B------:R-:W-:-:S07]  /*14c0*/  IMAD.MOV.U32 R5, RZ, RZ, R16 ;  /* 0x000000ffff057224 */ /* 0x000fce00078e0010 */
.L_x_6929:
[----:B------:R-:W-:Y:S05]  /*14d0*/  BSYNC.RECONVERGENT B2 ;  /* 0x0000000000027941 */ /* 0x000fea0003800200 */
.L_x_6928:
[----:B------:R-:W-:Y:S01]  /*14e0*/  IADD3 R0, PT, PT, R10, 0x81, RZ ;  /* 0x000000810a007810 */ /* 0x000fe20007ffe0ff */
[----:B------:R-:W1:Y:S01]  /*14f0*/  F2F.BF16.F32 R5, R5 ;  /* 0x0000000500057304 */ /* 0x000e620000202000 */
[----:B------:R-:W-:Y:S02]  /*1500*/  BSSY.RECONVERGENT B2, `(.L_x_6930) ;  /* 0x0000014000027945 */ /* 0x000fe40003800200 */
[----:B------:R-:W-:Y:S02]  /*1510*/  ISETP.GT.U32.AND P0, PT, R0, R11, PT ;  /* 0x0000000b0000720c */ /* 0x000fe40003f04070 */
[----:B------:R-:W-:-:S11]  /*1520*/  PRMT R0, RZ, 0x7610, R0 ;  /* 0x00007610ff007816 */ /* 0x000fd60000000000 */
        /* <DEDUP_REMOVED lines=15> */
.L_x_6933:
[----:B------:R-:W-:Y:S05]  /*1620*/  BSYNC.RECONVERGENT B3 ;  /* 0x0000000000037941 */ /* 0x000fea0003800200 */
.L_x_6932:
[----:B------:R-:W-:-:S07]  /*1630*/  F2FP.BF16.F32.PACK_AB R0, RZ, R0 ;  /* 0x00000000ff00723e */ /* 0x000fce00000010ff */
.L_x_6931:
[----:B------:R-:W-:Y:S05]  /*1640*/  BSYNC.RECONVERGENT B2 ;  /* 0x0000000000027941 */ /* 0x000fea0003800200 */
.L_x_6930:
        /* <DEDUP_REMOVED lines=19> */
.L_x_6937:
[----:B------:R-:W-:Y:S05]  /*1780*/  BSYNC.RECONVERGENT B3 ;  /* 0x0000000000037941 */ /* 0x000fea0003800200 */
.L_x_6936:
[----:B------:R-:W-:-:S04]  /*1790*/  F2FP.BF16.F32.PACK_AB R2, RZ, R2 ;  /* 0x00000002ff02723e */ /* 0x000fc800000010ff */
[----:B------:R-:W-:-:S07]  /*17a0*/  PRMT R21, R2, 0x7610, R21 ;  /* 0x0000761002157816 */ /* 0x000fce0000000015 */
.L_x_6935:
[----:B------:R-:W-:Y:S05]  /*17b0*/  BSYNC.RECONVERGENT B2 ;  /* 0x0000000000027941 */ /* 0x000fea0003800200 */
.L_x_6934:
[----:B------:R-:W-:Y:S01]  /*17c0*/  IADD3 R10, PT, PT, R10, 0x83, RZ ;  /* 0x000000830a0a7810 */ /* 0x000fe20007ffe0ff */
[----:B------:R-:W-:Y:S03]  /*17d0*/  BSSY.RECONVERGENT B2, `(.L_x_6938) ;  /* 0x0000014000027945 */ /* 0x000fe60003800200 */
        /* <DEDUP_REMOVED lines=16> */
.L_x_6941:
[----:B------:R-:W-:Y:S05]  /*18e0*/  BSYNC.RECONVERGENT B3 ;  /* 0x0000000000037941 */ /* 0x000fea0003800200 */
.L_x_6940:
[----:B------:R-:W-:-:S04]  /*18f0*/  F2FP.BF16.F32.PACK_AB R2, RZ, R2 ;  /* 0x00000002ff02723e */ /* 0x000fc800000010ff */
[----:B------:R-:W-:-:S07]  /*1900*/  PRMT R12, R2, 0x7610, R12 ;  /* 0x00007610020c7816 */ /* 0x000fce000000000c */
.L_x_6939:
[----:B------:R-:W-:Y:S05]  /*1910*/  BSYNC.RECONVERGENT B2 ;  /* 0x0000000000027941 */ /* 0x000fea0003800200 */
.L_x_6938:
[----:B------:R-:W-:Y:S02]  /*1920*/  LOP3.LUT R0, R0, 0xffff, RZ, 0xc0, !PT ;  /* 0x0000ffff00007812 */ /* 0x000fe400078ec0ff */
[----:B------:R-:W-:-:S03]  /*1930*/  PRMT R21, R21, 0x5410, R12 ;  /* 0x0000541015157816 */ /* 0x000fc6000000000c */
[----:B------:R-:W-:-:S05]  /*1940*/  IMAD.WIDE.U32 R2, R0, 0x10000, RZ ;  /* 0x0001000000027825 */ /* 0x000fca00078e00ff */
[----:B------:R-:W-:Y:S02]  /*1950*/  LOP3.LUT R3, R21, R3, RZ, 0xfc, !PT ;  /* 0x0000000315037212 */ /* 0x000fe400078efcff */
[----:B------:R-:W-:-:S05]  /*1960*/  LOP3.LUT R2, R2, R5, RZ, 0xfc, !PT ;  /* 0x0000000502027212 */ /* 0x000fca00078efcff */
[----:B------:R-:W-:Y:S01]  /*1970*/  STG.E.64 desc[UR4][R6.64+0x100], R2 ;  /* 0x0001000206007986 */ /* 0x000fe2000c101b04 */
[----:B------:R-:W-:Y:S05]  /*1980*/  EXIT ;  /* 0x000000000000794d */ /* 0x000fea0003800000 */
.L_x_6927:
[----:B------:R-:W1:Y:S02]  /*1990*/  LDCU UR6, c[0x0][0x39c] ;  /* 0x00007380ff0677ac */ /* 0x000e640008000800 */
[----:B-1----:R-:W-:-:S13]  /*19a0*/  ISETP.GE.AND P0, PT, R14, UR6, PT ;  /* 0x000000060e007c0c */ /* 0x002fda000bf06270 */
[----:B------:R-:W-:Y:S05]  /*19b0*/  @P0 EXIT ;  /* 0x000000000000094d */ /* 0x000fea0003800000 */
[----:B------:R-:W-:Y:S01]  /*19c0*/  STG.E.64 desc[UR4][R6.64+0x100], RZ ;  /* 0x000100ff06007986 */ /* 0x000fe2000c101b04 */
[----:B------:R-:W-:Y:S05]  /*19d0*/  EXIT ;  /* 0x000000000000794d */ /* 0x000fea0003800000 */
        .weak           $__internal_6_$__cuda_sm3x_div_rn_noftz_f32_slowpath
        .type           $__internal_6_$__cuda_sm3x_div_rn_noftz_f32_slowpath,@function
        .size           $__internal_6_$__cuda_sm3x_div_rn_noftz_f32_slowpath,(.L_x_12120 - $__internal_6_$__cuda_sm3x_div_rn_noftz_f32_slowpath)
$__internal_6_$__cuda_sm3x_div_rn_noftz_f32_slowpath:
[----:B------:R-:W-:Y:S01]  /*19e0*/  SHF.R.U32.HI R16, RZ, 0x17, R9 ;  /* 0x00000017ff107819 */ /* 0x000fe20000011609 */
[----:B------:R-:W-:Y:S01]  /*19f0*/  BSSY.RECONVERGENT B0, `(.L_x_6942) ;  /* 0x0000064000007945 */ /* 0x000fe20003800200 */
[----:B------:R-:W-:Y:S02]  /*1a00*/  SHF.R.U32.HI R19, RZ, 0x17, R8 ;  /* 0x00000017ff137819 */ /* 0x000fe40000011608 */
[----:B------:R-:W-:Y:S02]  /*1a10*/  LOP3.LUT R16, R16, 0xff, RZ, 0xc0, !PT ;  /* 0x000000ff10107812 */ /* 0x000fe400078ec0ff */
[----:B------:R-:W-:Y:S02]  /*1a20*/  LOP3.LUT R19, R19, 0xff, RZ, 0xc0, !PT ;  /* 0x000000ff13137812 */ /* 0x000fe400078ec0ff */
[----:B------:R-:W-:Y:S02]  /*1a30*/  IADD3 R18, PT, PT, R16, -0x1, RZ ;  /* 0xffffffff10127810 */ /* 0x000fe40007ffe0ff */
[----:B------:R-:W-:-:S02]  /*1a40*/  IADD3 R17, PT, PT, R19, -0x1, RZ ;  /* 0xffffffff13117810 */ /* 0x000fc40007ffe0ff */
[----:B------:R-:W-:-:S04]  /*1a50*/  ISETP.GT.U32.AND P0, PT, R18, 0xfd, PT ;  /* 0x000000fd1200780c */ /* 0x000fc80003f04070 */
[----:B------:R-:W-:-:S13]  /*1a60*/  ISETP.GT.U32.OR P0, PT, R17, 0xfd, P0 ;  /* 0x000000fd1100780c */ /* 0x000fda0000704470 */
[----:B------:R-:W-:Y:S01]  /*1a70*/  @!P0 IMAD.MOV.U32 R17, RZ, RZ, RZ ;  /* 0x000000ffff118224 */ /* 0x000fe200078e00ff */
        /* <DEDUP_REMOVED lines=17> */
[----:B------:R-:W-:-:S04]  /*1b90*/  IADD3 R17, PT, PT, R19, -0x1, RZ ;  /* 0xffffffff13117810 */ /* 0x000fc80007ffe0ff */
[----:B------:R-:W-:Y:S02]  /*1ba0*/  ISETP.GE.AND P0, PT, R17, RZ, PT ;  /* 0x000000ff1100720c */ /* 0x000fe40003f06270 */
[----:B------:R-:W-:-:S04]  /*1bb0*/  IADD3 R17, PT, PT, R16, -0x1, RZ ;  /* 0xffffffff10117810 */ /* 0x000fc80007ffe0ff */
[----:B------:R-:W-:-:S07]  /*1bc0*/  ISETP.GE.AND P1, PT, R17, RZ, PT ;  /* 0x000000ff1100720c */ /* 0x000fce0003f26270 */
[----:B------:R-:W-:Y:S01]  /*1bd0*/  @P0 IMAD.MOV.U32 R17, RZ, RZ, RZ ;  /* 0x000000ffff110224 */ /* 0x000fe200078e00ff */
[----:B------:R-:W-:Y:S01]  /*1be0*/  @!P0 MOV R17, 0xffffffc0 ;  /* 0xffffffc000118802 */ /* 0x000fe20000000f00 */
[----:B------:R-:W-:-:S04]  /*1bf0*/  @!P0 FFMA R8, R8, 1.84467440737095516160e+19, RZ ;  /* 0x5f80000008088823 */ /* 0x000fc800000000ff */
[----:B------:R-:W-:Y:S01]  /*1c00*/  @!P1 FFMA R9, R9, 1.84467440737095516160e+19, RZ ;  /* 0x5f80000009099823 */ /* 0x000fe200000000ff */
[----:B------:R-:W-:-:S07]  /*1c10*/  @!P1 IADD3 R17, PT, PT, R17, 0x40, RZ ;  /* 0x0000004011119810 */ /* 0x000fce0007ffe0ff */
.L_x_6943:
[----:B------:R-:W-:Y:S01]  /*1c20*/  LEA R18, R16, 0xc0800000, 0x17 ;  /* 0xc080000010127811 */ /* 0x000fe200078eb8ff */
[----:B------:R-:W-:Y:S01]  /*1c30*/  BSSY.RECONVERGENT B1, `(.L_x_6948) ;  /* 0x0000036000017945 */ /* 0x000fe20003800200 */
[----:B------:R-:W-:-:S03]  /*1c40*/  IADD3 R19, PT, PT, R19, -0x7f, RZ ;  /* 0xffffff8113137810 */ /* 0x000fc60007ffe0ff */
[----:B------:R-:W-:Y:S02]  /*1c50*/  IMAD.IADD R22, R9, 0x1, -R18 ;  /* 0x0000000109167824 */ /* 0x000fe400078e0a12 */
[C---:B------:R-:W-:Y:S02]  /*1c60*/  IMAD R8, R19.reuse, -0x800000, R8 ;  /* 0xff80000013087824 */ /* 0x040fe400078e0208 */
[----:B------:R0:W1:Y:S01]  /*1c70*/  MUFU.RCP R18, R22 ;  /* 0x0000001600127308 */ /* 0x0000620000001000 */
[----:B------:R-:W-:Y:S01]  /*1c80*/  FADD.FTZ R23, -R22, -RZ ;  /* 0x800000ff16177221 */ /* 0x000fe20000010100 */
[----:B0-----:R-:W-:-:S04]  /*1c90*/  IADD3 R22, PT, PT, R19, 0x7f, -R16 ;  /* 0x0000007f13167810 */ /* 0x001fc80007ffe810 */
[----:B------:R-:W-:Y:S01]  /*1ca0*/  IADD3 R17, PT, PT, R22, R17, RZ ;  /* 0x0000001116117210 */ /* 0x000fe20007ffe0ff */
        /* <DEDUP_REMOVED lines=8> */
[----:B------:R-:W-:-:S05]  /*1d30*/  LOP3.LUT R16, R16, 0xff, RZ, 0xc0, !PT ;  /* 0x000000ff10107812 */ /* 0x000fca00078ec0ff */
[----:B------:R-:W-:-:S05]  /*1d40*/  IMAD.IADD R16, R16, 0x1, R17 ;  /* 0x0000000110107824 */ /* 0x000fca00078e0211 */
        /* <DEDUP_REMOVED lines=11> */
[C---:B------:R-:W-:Y:S01]  /*1e00*/  IADD3 R22, PT, PT, R16.reuse, 0x20, RZ ;  /* 0x0000002010167810 */ /* 0x040fe20007ffe0ff */
[CCC-:B------:R-:W-:Y:S01]  /*1e10*/  FFMA.RP R17, R9.reuse, R23.reuse, R18.reuse ;  /* 0x0000001709117223 */ /* 0x1c0fe20000008012 */
[C---:B------:R-:W-:Y:S01]  /*1e20*/  ISETP.NE.AND P2, PT, R16.reuse, RZ, PT ;  /* 0x000000ff1000720c */ /* 0x040fe20003f45270 */
[----:B------:R-:W-:Y:S01]  /*1e30*/  FFMA.RM R18, R9, R23, R18 ;  /* 0x0000001709127223 */ /* 0x000fe20000004012 */
[----:B------:R-:W-:Y:S02]  /*1e40*/  LOP3.LUT R19, R19, 0x7fffff, RZ, 0xc0, !PT ;  /* 0x007fffff13137812 */ /* 0x000fe400078ec0ff */
[----:B------:R-:W-:Y:S01]  /*1e50*/  ISETP.NE.AND P1, PT, R16, RZ, PT ;  /* 0x000000ff1000720c */ /* 0x000fe20003f25270 */
[----:B------:R-:W-:Y:S01]  /*1e60*/  IMAD.MOV R16, RZ, RZ, -R16 ;  /* 0x000000ffff107224 */ /* 0x000fe200078e0a10 */
[----:B------:R-:W-:Y:S02]  /*1e70*/  LOP3.LUT R19, R19, 0x800000, RZ, 0xfc, !PT ;  /* 0x0080000013137812 */ /* 0x000fe400078efcff */
[----:B------:R-:W-:-:S02]  /*1e80*/  FSETP.NEU.FTZ.AND P0, PT, R17, R18, PT ;  /* 0x000000121100720b */ /* 0x000fc40003f1d000 */
        /* <DEDUP_REMOVED lines=12> */
.L_x_6950:
[----:B------:R-:W-:-:S04]  /*1f50*/  LOP3.LUT R8, R8, 0x80000000, RZ, 0xc0, !PT ;  /* 0x8000000008087812 */ /* 0x000fc800078ec0ff */
[----:B------:R-:W-:Y:S01]  /*1f60*/  LOP3.LUT R8, R8, 0x7f800000, RZ, 0xfc, !PT ;  /* 0x7f80000008087812 */ /* 0x000fe200078efcff */
[----:B------:R-:W-:Y:S06]  /*1f70*/  BRA `(.L_x_6951) ;  /* 0x0000000000047947 */ /* 0x000fec0003800000 */
.L_x_6949:
[----:B------:R-:W-:-:S07]  /*1f80*/  LEA R8, R17, R8, 0x17 ;  /* 0x0000000811087211 */ /* 0x000fce00078eb8ff */
.L_x_6951:
[----:B------:R-:W-:Y:S05]  /*1f90*/  BSYNC.RECONVERGENT B1 ;  /* 0x0000000000017941 */ /* 0x000fea0003800200 */
.L_x_6948:
[----:B------:R-:W-:Y:S05]  /*1fa0*/  BRA `(.L_x_6952) ;  /* 0x0000000000207947 */ /* 0x000fea0003800000 */
.L_x_6947:
[----:B------:R-:W-:-:S04]  /*1fb0*/  LOP3.LUT R8, R9, 0x80000000, R8, 0x48, !PT ;  /* 0x8000000009087812 */ /* 0x000fc800078e4808 */
[----:B------:R-:W-:Y:S01]  /*1fc0*/  LOP3.LUT R8, R8, 0x7f800000, RZ, 0xfc, !PT ;  /* 0x7f80000008087812 */ /* 0x000fe200078efcff */
[----:B------:R-:W-:Y:S06]  /*1fd0*/  BRA `(.L_x_6952) ;  /* 0x0000000000147947 */ /* 0x000fec0003800000 */
.L_x_6946:
[----:B------:R-:W-:Y:S01]  /*1fe0*/  LOP3.LUT R8, R9, 0x80000000, R8, 0x48, !PT ;  /* 0x8000000009087812 */ /* 0x000fe200078e4808 */
[----:B------:R-:W-:Y:S06]  /*1ff0*/  BRA `(.L_x_6952) ;  /* 0x00000000000c7947 */ /* 0x000fec0003800000 */
.L_x_6945:
[----:B------:R-:W0:Y:S01]  /*2000*/  MUFU.RSQ R8, -QNAN ;  /* 0xffc0000000087908 */ /* 0x000e220000001400 */
[----:B------:R-:W-:Y:S05]  /*2010*/  BRA `(.L_x_6952) ;  /* 0x0000000000047947 */ /* 0x000fea0003800000 */
.L_x_6944:
[----:B------:R-:W-:-:S07]  /*2020*/  FADD.FTZ R8, R8, R9 ;  /* 0x0000000908087221 */ /* 0x000fce0000010000 */
.L_x_6952:
[----:B------:R-:W-:Y:S05]  /*2030*/  BSYNC.RECONVERGENT B0 ;  /* 0x0000000000007941 */ /* 0x000fea0003800200 */
.L_x_6942:
[----:B------:R-:W-:Y:S02]  /*2040*/  HFMA2 R9, -RZ, RZ, 0, 0 ;  /* 0x00000000ff097431 */ /* 0x000fe400000001ff */
[----:B0-----:R-:W-:Y:S01]  /*2050*/  IMAD.MOV.U32 R16, RZ, RZ, R8 ;  /* 0x000000ffff107224 */ /* 0x001fe200078e0008 */
[----:B------:R-:W-:-:S04]  /*2060*/  MOV R8, R15 ;  /* 0x0000000f00087202 */ /* 0x000fc80000000f00 */
[----:B------:R-:W-:Y:S05]  /*2070*/  RET.REL.NODEC R8 `(_ZN18transformer_engine49scaled_aligned_causal_masked_softmax_warp_forwardI13__nv_bfloat16S1_fLi8EEEvPT0_PKT_T1_iii) ;  /* 0xffffffdc08e07950 */ /* 0x000fea0003c3ffff */
.L_x_6953:
        /* <DEDUP_REMOVED lines=16> */
.L_x_12120:


//--------------------- .text._ZN18transformer_engine49scaled_aligned_causal_masked_softmax_warp_forwardI13__nv_bfloat16S1_fLi7EEEvPT0_PKT_T1_iii --------------------------
	.section	.text._ZN18transformer_engine49scaled_aligned_causal_masked_softmax_warp_forwardI13__nv_bfloat16S1_fLi7EEEvPT0_PKT_T1_iii,"ax",@progbits
	.align	128
        .global         _ZN18transformer_engine49scaled_aligned_causal_masked_softmax_warp_forwardI13__nv_bfloat16S1_fLi7EEEvPT0_PKT_T1_iii
        .type           _ZN18transformer_engine49scaled_aligned_causal_masked_softmax_warp_forwardI13__nv_bfloat16S1_fLi7EEEvPT0_PKT_T1_iii,@function
        .size           _ZN18transformer_engine49scaled_aligned_causal_masked_softmax_warp_forwardI13__nv_bfloat16S1_fLi7EEEvPT0_PKT_T1_iii,(.L_x_12121 - _ZN18transformer_engine49scaled_aligned_causal_masked_softmax_warp_forwardI13__nv_bfloat16S1_fLi7EEEvPT0_PKT_T1_iii)
        .other          _ZN18transformer_engine49scaled_aligned_causal_masked_softmax_warp_forwardI13__nv_bfloat16S1_fLi7EEEvPT0_PKT_T1_iii,@"STO_CUDA_ENTRY STV_DEFAULT"
_ZN18transformer_engine49scaled_aligned_causal_masked_softmax_warp_forwardI13__nv_bfloat16S1_fLi7EEEvPT0_PKT_T1_iii:
.text._ZN18transformer_engine49scaled_aligned_causal_masked_softmax_warp_forwardI13__nv_bfloat16S1_fLi7EEEvPT0_PKT_T1_iii:
[----:B------:R-:W-:Y:S08]  /*0000*/  LDC R1, c[0x0][0x37c] ;  /* 0x0000df00ff017b82 */ /* 0x000ff00000000800 */
[----:B------:R-:W0:Y:S01]  /*0010*/  LDC.64 R8, c[0x0][0x398] ;  /* 0x0000e600ff087b82 */ /* 0x000e220000000a00 */
[----:B------:R-:W1:Y:S01]  /*0020*/  S2R R6, SR_TID.Y ;  /* 0x0000000000067919 */ /* 0x000e620000002200 */
[----:B------:R-:W2:Y:S01]  /*0030*/  LDCU UR6, c[0x0][0x394] ;  /* 0x00007280ff0677ac */ /* 0x000ea20008000800 */
[----:B------:R-:W-:Y:S01]  /*0040*/  BSSY.RECONVERGENT B0, `(.L_x_6954) ;  /* 0x0000075000007945 */ /* 0x000fe20003800200 */
[----:B------:R-:W-:Y:S01]  /*0050*/  IMAD.MOV.U32 R24, RZ, RZ, -0x39e3c000 ;  /* 0xc61c4000ff187424 */ /* 0x000fe200078e00ff */
[----:B------:R-:W3:Y:S03]  /*0060*/  S2R R12, SR_TID.X ;  /* 0x00000000000c7919 */ /* 0x000ee60000002100 */
[----:B------:R-:W1:Y:S08]  /*0070*/  S2UR UR4, SR_CTAID.X ;  /* 0x00000000000479c3 */ /* 0x000e700000002500 */
[----:B------:R-:W1:Y:S01]  /*0080*/  LDC R11, c[0x0][0x364] ;  /* 0x0000d900ff0b7b82 */ /* 0x000e620000000800 */
[----:B0-----:R-:W-:-:S02]  /*0090*/  IABS R2, R8 ;  /* 0x0000000800027213 */ /* 0x001fc40000000000 */
[----:B------:R-:W-:Y:S02]  /*00a0*/  ISETP.NE.AND P1, PT, R8, RZ, PT ;  /* 0x000000ff0800720c */ /* 0x000fe40003f25270 */
[----:B------:R-:W0:Y:S01]  /*00b0*/  I2F.RP R0, R2 ;  /* 0x0000000200007306 */ /* 0x000e220000209400 */
[----:B------:R-:W-:Y:S02]  /*00c0*/  IADD3 R13, PT, PT, R9, -R8, RZ ;  /* 0x80000008090d7210 */ /* 0x000fe40007ffe0ff */
[----:B---3--:R-:W-:Y:S01]  /*00d0*/  SHF.L.U32 R12, R12, 0x2, RZ ;  /* 0x000000020c0c7819 */ /* 0x008fe200000006ff */
[----:B-1----:R-:W-:Y:S01]  /*00e0*/  IMAD R11, R11, UR4, R6 ;  /* 0x000000040b0b7c24 */ /* 0x002fe2000f8e0206 */
[----:B------:R-:W1:Y:S03]  /*00f0*/  LDCU.64 UR4, c[0x0][0x358] ;  /* 0x00006b00ff0477ac */ /* 0x000e660008000a00 */
[----:B0-----:R-:W0:Y:S01]  /*0100*/  MUFU.RCP R0, R0 ;  /* 0x0000000000007308 */ /* 0x001e220000001000 */
[----:B------:R-:W-:-:S04]  /*0110*/  SHF.L.U32 R11, R11, 0x1, RZ ;  /* 0x000000010b0b7819 */ /* 0x000fc800000006ff */
[C---:B--2---:R-:W-:Y:S01]  /*0120*/  VIMNMX R10, PT, PT, R11.reuse, UR6, !PT ;  /* 0x000000060b0a7c48 */ /* 0x044fe2000ffe0100 */
[C---:B------:R-:W-:Y:S01]  /*0130*/  IMAD R16, R11.reuse, R9, R12 ;  /* 0x000000090b107224 */ /* 0x040fe200078e020c */
[----:B------:R-:W-:-:S03]  /*0140*/  ISETP.GE.AND P2, PT, R11, RZ, PT ;  /* 0x000000ff0b00720c */ /* 0x000fc60003f46270 */
[----:B------:R-:W-:Y:S01]  /*0150*/  IMAD.IADD R10, R10, 0x1, -R11 ;  /* 0x000000010a0a7824 */ /* 0x000fe200078e0a0b */
[----:B------:R-:W-:Y:S01]  /*0160*/  SHF.R.S32.HI R15, RZ, 0x1f, R16 ;  /* 0x0000001fff0f7819 */ /* 0x000fe20000011410 */
[----:B0-----:R-:W-:Y:S01]  /*0170*/  VIADD R4, R0, 0xffffffe ;  /* 0x0ffffffe00047836 */ /* 0x001fe20000000000 */
[----:B------:R-:W-:-:S03]  /*0180*/  IABS R0, R11 ;  /* 0x0000000b00007213 */ /* 0x000fc60000000000 */
[----:B------:R0:W2:Y:S02]  /*0190*/  F2I.FTZ.U32.TRUNC.NTZ R5, R4 ;  /* 0x0000000400057305 */ /* 0x0000a4000021f000 */
[----:B0-----:R-:W-:Y:S02]  /*01a0*/  IMAD.MOV.U32 R4, RZ, RZ, RZ ;  /* 0x000000ffff047224 */ /* 0x001fe400078e00ff */
[----:B--2---:R-:W-:-:S04]  /*01b0*/  IMAD.MOV R3, RZ, RZ, -R5 ;  /* 0x000000ffff037224 */ /* 0x004fc800078e0a05 */
[----:B------:R-:W-:-:S04]  /*01c0*/  IMAD R3, R3, R2, RZ ;  /* 0x0000000203037224 */ /* 0x000fc800078e02ff */
[----:B------:R-:W-:-:S04]  /*01d0*/  IMAD.HI.U32 R5, R5, R3, R4 ;  /* 0x0000000305057227 */ /* 0x000fc800078e0004 */
[----:B------:R-:W-:-:S04]  /*01e0*/  IMAD.MOV.U32 R3, RZ, RZ, R0 ;  /* 0x000000ffff037224 */ /* 0x000fc800078e0000 */
[----:B------:R-:W-:-:S05]  /*01f0*/  IMAD.HI.U32 R0, R5, R3, RZ ;  /* 0x0000000305007227 */ /* 0x000fca00078e00ff */
[----:B------:R-:W-:-:S05]  /*0200*/  IADD3 R0, PT, PT, -R0, RZ, RZ ;  /* 0x000000ff00007210 */ /* 0x000fca0007ffe1ff */
[----:B------:R-:W-:Y:S01]  /*0210*/  IMAD R3, R2, R0, R3 ;  /* 0x0000000002037224 */ /* 0x000fe200078e0203 */
[----:B------:R-:W-:-:S04]  /*0220*/  LOP3.LUT R0, RZ, R8, RZ, 0x33, !PT ;  /* 0x00000008ff007212 */ /* 0x000fc800078e33ff */
[----:B------:R-:W-:-:S13]  /*0230*/  ISETP.GT.U32.AND P0, PT, R2, R3, PT ;  /* 0x000000030200720c */ /* 0x000fda0003f04070 */
[----:B------:R-:W-:-:S05]  /*0240*/  @!P0 IMAD.IADD R3, R3, 0x1, -R2 ;  /* 0x0000000103038824 */ /* 0x000fca00078e0a02 */
[----:B------:R-:W-:-:S13]  /*0250*/  ISETP.GT.U32.AND P0, PT, R2, R3, PT ;  /* 0x000000030200720c */ /* 0x000fda0003f04070 */
[----:B------:R-:W-:Y:S01]  /*0260*/  @!P0 IMAD.IADD R3, R3, 0x1, -R2 ;  /* 0x0000000103038824 */ /* 0x000fe200078e0a02 */
[----:B------:R-:W-:-:S03]  /*0270*/  ISETP.NE.AND P0, PT, R10, RZ, PT ;  /* 0x000000ff0a00720c */ /* 0x000fc60003f05270 */
[----:B------:R-:W-:-:S05]  /*0280*/  @!P2 IMAD.MOV R3, RZ, RZ, -R3 ;  /* 0x000000ffff03a224 */ /* 0x000fca00078e0a03 */
[----:B------:R-:W-:-:S05]  /*0290*/  SEL R4, R0, R3, !P1 ;  /* 0x0000000300047207 */ /* 0x000fca0004800000 */
[----:B------:R-:W-:Y:S01]  /*02a0*/  IMAD.IADD R17, R13, 0x1, R4 ;  /* 0x000000010d117824 */ /* 0x000fe200078e0204 */
[----:B-1----:R-:W-:Y:S06]  /*02b0*/  @!P0 BRA `(.L_x_6955) ;  /* 0x0000000400348947 */ /* 0x002fec0003800000 */
[----:B------:R-:W-:Y:S01]  /*02c0*/  IADD3 R4, PT, PT, R11, 0x1, RZ ;  /* 0x000000010b047810 */ /* 0x000fe20007ffe0ff */
[----:B------:R-:W-:Y:S01]  /*02d0*/  BSSY.RECONVERGENT B1, `(.L_x_6956) ;  /* 0x0000029000017945 */ /* 0x000fe20003800200 */
[----:B------:R-:W-:Y:S01]  /*02e0*/  ISETP.GT.AND P3, PT, R12, R17, PT ;  /* 0x000000110c00720c */ /* 0x000fe20003f64270 */
[----:B------:R-:W-:Y:S01]  /*02f0*/  HFMA2 R20, -RZ, RZ, -6.109375, 2 ;  /* 0xc61c4000ff147431 */ /* 0x000fe200000001ff */
[----:B------:R-:W-:Y:S01]  /*0300*/  IABS R3, R4 ;  /* 0x0000000400037213 */ /* 0x000fe20000000000 */
[----:B------:R-:W-:Y:S01]  /*0310*/  IMAD.MOV.U32 R22, RZ, RZ, -0x39e3c000 ;  /* 0xc61c4000ff167424 */ /* 0x000fe200078e00ff */
[----:B------:R-:W-:Y:S01]  /*0320*/  ISETP.GE.AND P4, PT, R4, RZ, PT ;  /* 0x000000ff0400720c */ /* 0x000fe20003f86270 */
[----:B------:R-:W-:Y:S02]  /*0330*/  IMAD.MOV.U32 R19, RZ, RZ, -0x39e3c000 ;  /* 0xc61c4000ff137424 */ /* 0x000fe400078e00ff */
[----:B------:R-:W-:-:S04]  /*0340*/  IMAD.HI.U32 R5, R5, R3, RZ ;  /* 0x0000000305057227 */ /* 0x000fc800078e00ff */
[----:B------:R-:W-:-:S04]  /*0350*/  IMAD.MOV R5, RZ, RZ, -R5 ;  /* 0x000000ffff057224 */ /* 0x000fc800078e0a05 */
[----:B------:R-:W-:-:S05]  /*0360*/  IMAD R3, R2, R5, R3 ;  /* 0x0000000502037224 */ /* 0x000fca00078e0203 */
[----:B------:R-:W-:-:S13]  /*0370*/  ISETP.GT.U32.AND P2, PT, R2, R3, PT ;  /* 0x000000030200720c */ /* 0x000fda0003f44070 */
[----:B------:R-:W-:-:S05]  /*0380*/  @!P2 IMAD.IADD R3, R3, 0x1, -R2 ;  /* 0x000000010303a824 */ /* 0x000fca00078e0a02 */
[----:B------:R-:W-:-:S13]  /*0390*/  ISETP.GT.U32.AND P2, PT, R2, R3, PT ;  /* 0x000000030200720c */ /* 0x000fda0003f44070 */
[----:B------:R-:W-:Y:S02]  /*03a0*/  @!P2 IADD3 R3, PT, PT, R3, -R2, RZ ;  /* 0x800000020303a210 */ /* 0x000fe40007ffe0ff */
[----:B------:R-:W-:-:S03]  /*03b0*/  ISETP.NE.AND P2, PT, R10, 0x1, PT ;  /* 0x000000010a00780c */ /* 0x000fc60003f45270 */
[----:B------:R-:W-:-:S04]  /*03c0*/  IMAD.MOV.U32 R7, RZ, RZ, R3 ;  /* 0x000000ffff077224 */ /* 0x000fc800078e0003 */
[----:B------:R-:W-:Y:S01]  /*03d0*/  @!P4 IMAD.MOV R7, RZ, RZ, -R7 ;  /* 0x000000ffff07c224 */ /* 0x000fe200078e0a07 */
[----:B------:R-:W-:Y:S06]  /*03e0*/  @P3 BRA `(.L_x_6957) ;  /* 0x00000000005c3947 */ /* 0x000fec0003800000 */
[----:B------:R-:W0:Y:S02]  /*03f0*/  LDCU.64 UR6, c[0x0][0x388] ;  /* 0x00007100ff0677ac */ /* 0x000e240008000a00 */
[C---:B0-----:R-:W-:Y:S01]  /*0400*/  LEA R2, P3, R16.reuse, UR6, 0x1 ;  /* 0x0000000610027c11 */ /* 0x041fe2000f8608ff */
[----:B------:R-:W0:Y:S03]  /*0410*/  LDCU UR6, c[0x0][0x390] ;  /* 0x00007200ff0677ac */ /* 0x000e260008000800 */
[----:B------:R-:W-:-:S06]  /*0420*/  LEA.HI.X R3, R16, UR7, R15, 0x1, P3 ;  /* 0x0000000710037c11 */ /* 0x000fcc00098f0c0f */
[----:B------:R-:W2:Y:S01]  /*0430*/  LDG.E.64 R2, desc[UR4][R2.64] ;  /* 0x0000000402027981 */ /* 0x000ea2000c1e1b00 */
[C---:B------:R-:W-:Y:S01]  /*0440*/  IADD3 R4, PT, PT, R12.reuse, 0x2, RZ ;  /* 0x000000020c047810 */ /* 0x040fe20007ffe0ff */
[----:B------:R-:W-:Y:S01]  /*0450*/  IMAD.MOV.U32 R20, RZ, RZ, -0x39e3c000 ;  /* 0xc61c4000ff147424 */ /* 0x000fe200078e00ff */
[-C--:B------:R-:W-:Y:S02]  /*0460*/  ISETP.GE.U32.AND P3, PT, R12, R17.reuse, PT ;  /* 0x000000110c00720c */ /* 0x080fe40003f66070 */
[----:B------:R-:W-:Y:S01]  /*0470*/  ISETP.GT.U32.AND P4, PT, R4, R17, PT ;  /* 0x000000110400720c */ /* 0x000fe20003f84070 */
[----:B------:R-:W-:Y:S01]  /*0480*/  VIADD R4, R12, 0x3 ;  /* 0x000000030c047836 */ /* 0x000fe20000000000 */
[----:B------:R-:W-:-:S04]  /*0490*/  MOV R22, 0xc61c4000 ;  /* 0xc61c400000167802 */ /* 0x000fc80000000f00 */
[----:B------:R-:W-:-:S07]  /*04a0*/  ISETP.GT.U32.AND P5, PT, R4, R17, PT ;  /* 0x000000110400720c */ /* 0x000fce0003fa4070 */
[----:B------:R-:W1:Y:S01]  /*04b0*/  @!P4 LDC R6, c[0x0][0x390] ;  /* 0x0000e400ff06cb82 */ /* 0x000e620000000800 */
[C---:B--2---:R-:W-:Y:S01]  /*04c0*/  @!P3 SHF.R.U64 R4, R2.reuse, 0x10, R3 ;  /* 0x000000100204b819 */ /* 0x044fe20000001203 */
[----:B------:R-:W-:-:S04]  /*04d0*/  IMAD.U32 R2, R2, 0x10000, RZ ;  /* 0x0001000002027824 */ /* 0x000fc800078e00ff */
[----:B------:R-:W-:Y:S02]  /*04e0*/  @!P5 SHF.R.U32.HI R5, RZ, 0x10, R3 ;  /* 0x00000010ff05d819 */ /* 0x000fe40000011603 */
[----:B------:R-:W-:Y:S01]  /*04f0*/  @!P4 SHF.L.U32 R3, R3, 0x10, RZ ;  /* 0x000000100303c819 */ /* 0x000fe200000006ff */
[----:B------:R-:W-:Y:S02]  /*0500*/  @!P3 IMAD.U32 R4, R4, 0x10000, RZ ;  /* 0x000100000404b824 */ /* 0x000fe400078e00ff */
[----:B0-----:R-:W-:Y:S01]  /*0510*/  FMUL R19, R2, UR6 ;  /* 0x0000000602137c20 */ /* 0x001fe20008400000 */
[----:B------:R-:W-:Y:S02]  /*0520*/  @!P5 IMAD.U32 R5, R5, 0x10000, RZ ;  /* 0x000100000505d824 */ /* 0x000fe400078e00ff */
[----:B------:R-:W-:Y:S01]  /*0530*/  @!P3 FMUL R20, R4, UR6 ;  /* 0x000000060414bc20 */ /* 0x000fe20008400000 */
[----:B-1----:R-:W-:Y:S01]  /*0540*/  @!P4 FMUL R22, R3, R6 ;  /* 0x000000060316c220 */ /* 0x002fe20000400000 */
[----:B------:R-:W-:-:S07]  /*0550*/  @!P5 FMUL R24, R5, UR6 ;  /* 0x000000060518dc20 */ /* 0x000fce0008400000 */
.L_x_6957:
[----:B------:R-:W-:Y:S05]  /*0560*/  BSYNC.RECONVERGENT B1 ;  /* 0x0000000000017941 */ /* 0x000fea0003800200 */
.L_x_6956:
[----:B------:R-:W-:Y:S02]  /*0570*/  SEL R0, R0, R7, !P1 ;  /* 0x0000000700007207 */ /* 0x000fe40004800000 */
[----:B------:R-:W-:Y:S01]  /*0580*/  MOV R14, 0xc61c4000 ;  /* 0xc61c4000000e7802 */ /* 0x000fe20000000f00 */
[----:B------:R-:W-:Y:S06]  /*0590*/  @!P2 BRA `(.L_x_6955) ;  /* 0x00000000007ca947 */ /* 0x000fec0003800000 */
[----:B------:R-:W-:Y:S02]  /*05a0*/  IMAD.IADD R5, R13, 0x1, R0 ;  /* 0x000000010d057824 */ /* 0x000fe400078e0200 */
[----:B------:R-:W-:Y:S02]  /*05b0*/  HFMA2 R7, -RZ, RZ, -6.109375, 2 ;  /* 0xc61c4000ff077431 */ /* 0x000fe400000001ff */
[----:B------:R-:W-:Y:S01]  /*05c0*/  IMAD.MOV.U32 R4, RZ, RZ, -0x39e3c000 ;  /* 0xc61c4000ff047424 */ /* 0x000fe200078e00ff */
[----:B------:R-:W-:Y:S02]  /*05d0*/  MOV R8, 0xc61c4000 ;  /* 0xc61c400000087802 */ /* 0x000fe40000000f00 */
[----:B------:R-:W-:-:S13]  /*05e0*/  ISETP.GT.AND P1, PT, R12, R5, PT ;  /* 0x000000050c00720c */ /* 0x000fda0003f24270 */
[----:B------:R-:W-:Y:S05]  /*05f0*/  @P1 BRA `(.L_x_6955) ;  /* 0x0000000000641947 */ /* 0x000fea0003800000 */
[----:B------:R-:W0:Y:S01]  /*0600*/  LDCU.64 UR6, c[0x0][0x388] ;  /* 0x00007100ff0677ac */ /* 0x000e220008000a00 */
[----:B------:R-:W-:-:S04]  /*0610*/  IADD3 R0, P1, PT, R16, R9, RZ ;  /* 0x0000000910007210 */ /* 0x000fc80007f3e0ff */
[----:B------:R-:W-:Y:S02]  /*0620*/  LEA.HI.X.SX32 R3, R9, R15, 0x1, P1 ;  /* 0x0000000f09037211 */ /* 0x000fe400008f0eff */
[C---:B0-----:R-:W-:Y:S01]  /*0630*/  LEA R2, P1, R0.reuse, UR6, 0x1 ;  /* 0x0000000600027c11 */ /* 0x041fe2000f8208ff */
[----:B------:R-:W0:Y:S03]  /*0640*/  LDCU UR6, c[0x0][0x390] ;  /* 0x00007200ff0677ac */ /* 0x000e260008000800 */
[----:B------:R-:W-:-:S06]  /*0650*/  LEA.HI.X R3, R0, UR7, R3, 0x1, P1 ;  /* 0x0000000700037c11 */ /* 0x000fcc00088f0c03 */
[----:B------:R-:W2:Y:S01]  /*0660*/  LDG.E.64 R2, desc[UR4][R2.64] ;  /* 0x0000000402027981 */ /* 0x000ea2000c1e1b00 */
[C---:B------:R-:W-:Y:S01]  /*0670*/  VIADD R0, R12.reuse, 0x2 ;  /* 0x000000020c007836 */ /* 0x040fe20000000000 */
[-C--:B------:R-:W-:Y:S01]  /*0680*/  ISETP.GE.U32.AND P1, PT, R12, R5.reuse, PT ;  /* 0x000000050c00720c */ /* 0x080fe20003f26070 */
[----:B------:R-:W-:Y:S01]  /*0690*/  IMAD.MOV.U32 R7, RZ, RZ, -0x39e3c000 ;  /* 0xc61c4000ff077424 */ /* 0x000fe200078e00ff */
[----:B------:R-:W-:Y:S02]  /*06a0*/  MOV R8, 0xc61c4000 ;  /* 0xc61c400000087802 */ /* 0x000fe40000000f00 */
[----:B------:R-:W-:Y:S02]  /*06b0*/  ISETP.GT.U32.AND P2, PT, R0, R5, PT ;  /* 0x000000050000720c */ /* 0x000fe40003f44070 */
[----:B------:R-:W-:-:S04]  /*06c0*/  IADD3 R0, PT, PT, R12, 0x3, RZ ;  /* 0x000000030c007810 */ /* 0x000fc80007ffe0ff */
[----:B------:R-:W-:-:S07]  /*06d0*/  ISETP.GT.U32.AND P3, PT, R0, R5, PT ;  /* 0x000000050000720c */ /* 0x000fce0003f64070 */
        /* <DEDUP_REMOVED lines=11> */
.L_x_6955:
[----:B------:R-:W-:Y:S05]  /*0790*/  BSYNC.RECONVERGENT B0 ;  /* 0x0000000000007941 */ /* 0x000fea0003800200 */
.L_x_6954:
[CC--:B------:R-:W-:Y:S02]  /*07a0*/  FSETP.GT.AND P1, PT, R19.reuse, R20.reuse, PT ;  /* 0x000000141300720b */ /* 0x0c0fe40003f24000 */
[CC--:B------:R-:W-:Y:S02]  /*07b0*/  FSETP.GT.AND P2, PT, R4.reuse, R7.reuse, PT ;  /* 0x000000070400720b */ /* 0x0c0fe40003f44000 */
[----:B------:R-:W-:Y:S02]  /*07c0*/  FSEL R3, R19, R20, P1 ;  /* 0x0000001413037208 */ /* 0x000fe40000800000 */
[----:B------:R-:W-:Y:S02]  /*07d0*/  FSEL R5, R4, R7, P2 ;  /* 0x0000000704057208 */ /* 0x000fe40001000000 */
[----:B------:R-:W-:Y:S02]  /*07e0*/  FSETP.GT.AND P1, PT, R3, R22, PT ;  /* 0x000000160300720b */ /* 0x000fe40003f24000 */
[----:B------:R-:W-:-:S02]  /*07f0*/  FSETP.GT.AND P2, PT, R5, R8, PT ;  /* 0x000000080500720b */ /* 0x000fc40003f44000 */
[----:B------:R-:W-:Y:S02]  /*0800*/  FSEL R3, R3, R22, P1 ;  /* 0x0000001603037208 */ /* 0x000fe40000800000 */
[----:B------:R-:W-:Y:S02]  /*0810*/  FSEL R5, R5, R8, P2 ;  /* 0x0000000805057208 */ /* 0x000fe40001000000 */
[----:B------:R-:W-:-:S04]  /*0820*/  FSETP.GT.AND P1, PT, R3, R24, PT ;  /* 0x000000180300720b */ /* 0x000fc80003f24000 */
[----:B------:R-:W-:Y:S02]  /*0830*/  FSEL R3, R3, R24, P1 ;  /* 0x0000001803037208 */ /* 0x000fe40000800000 */
[----:B------:R-:W-:-:S03]  /*0840*/  FSETP.GT.AND P1, PT, R5, R14, PT ;  /* 0x0000000e0500720b */ /* 0x000fc60003f24000 */
[----:B------:R-:W0:Y:S01]  /*0850*/  SHFL.BFLY PT, R0, R3, 0x10, 0x1f ;  /* 0x0e001f0003007f89 */ /* 0x000e2200000e0000 */
[----:B------:R-:W-:-:S05]  /*0860*/  FSEL R5, R5, R14, P1 ;  /* 0x0000000e05057208 */ /* 0x000fca0000800000 */
[----:B------:R-:W1:Y:S01]  /*0870*/  SHFL.BFLY PT, R2, R5, 0x10, 0x1f ;  /* 0x0e001f0005027f89 */ /* 0x000e6200000e0000 */
[----:B0-----:R-:W-:-:S04]  /*0880*/  FSETP.GEU.AND P1, PT, R3, R0, PT ;  /* 0x000000000300720b */ /* 0x001fc80003f2e000 */
[----:B------:R-:W-:Y:S02]  /*0890*/  FSEL R0, R0, R3, !P1 ;  /* 0x0000000300007208 */ /* 0x000fe40004800000 */
[----:B-1----:R-:W-:-:S03]  /*08a0*/  FSETP.GEU.AND P1, PT, R5, R2, PT ;  /* 0x000000020500720b */ /* 0x002fc60003f2e000 */
[----:B------:R-:W0:Y:S01]  /*08b0*/  SHFL.BFLY PT, R21, R0, 0x8, 0x1f ;  /* 0x0d001f0000157f89 */ /* 0x000e2200000e0000 */
[----:B------:R-:W-:-:S05]  /*08c0*/  FSEL R2, R2, R5, !P1 ;  /* 0x0000000502027208 */ /* 0x000fca0004800000 */
        /* <DEDUP_REMOVED lines=17> */
[----:B------:R-:W-:Y:S01]  /*09e0*/  FSEL R0, R5, R18, !P1 ;  /* 0x0000001205007208 */ /* 0x000fe20004800000 */
[----:B------:R-:W-:Y:S02]  /*09f0*/  HFMA2 R18, -RZ, RZ, 3.7421875, 0 ;  /* 0x437c0000ff127431 */ /* 0x000fe400000001ff */
[----:B------:R-:W-:Y:S02]  /*0a00*/  IMAD.MOV.U32 R5, RZ, RZ, 0x3bbb989d ;  /* 0x3bbb989dff057424 */ /* 0x000fe400078e00ff */
[----:B------:R-:W1:Y:S01]  /*0a10*/  SHFL.BFLY PT, R23, R0, 0x1, 0x1f ;  /* 0x0c201f0000177f89 */ /* 0x000e6200000e0000 */
[----:B0-----:R-:W-:-:S04]  /*0a20*/  FSETP.GEU.AND P1, PT, R3, R2, PT ;  /* 0x000000020300720b */ /* 0x001fc80003f2e000 */
[----:B------:R-:W-:Y:S02]  /*0a30*/  FSEL R21, R2, R3, !P1 ;  /* 0x0000000302157208 */ /* 0x000fe40004800000 */
[----:B-1----:R-:W-:-:S03]  /*0a40*/  FSETP.GEU.AND P1, PT, R0, R23, PT ;  /* 0x000000170000720b */ /* 0x002fc60003f2e000 */
[C---:B------:R-:W-:Y:S01]  /*0a50*/  FADD R26, -R21.reuse, R19 ;  /* 0x00000013151a7221 */ /* 0x040fe20000000100 */
[C---:B------:R-:W-:Y:S01]  /*0a60*/  FADD R20, -R21.reuse, R20 ;  /* 0x0000001415147221 */ /* 0x040fe20000000100 */
[----:B------:R-:W-:Y:S01]  /*0a70*/  FADD R22, -R21, R22 ;  /* 0x0000001615167221 */ /* 0x000fe20000000100 */
[----:B------:R-:W-:Y:S01]  /*0a80*/  FSEL R3, R23, R0, !P1 ;  /* 0x0000000017037208 */ /* 0x000fe20004800000 */
[-C--:B------:R-:W-:Y:S01]  /*0a90*/  FFMA.SAT R19, R26, R5.reuse, 0.5 ;  /* 0x3f0000001a137423 */ /* 0x080fe20000002005 */
[----:B------:R-:W-:Y:S01]  /*0aa0*/  FADD R24, -R21, R24 ;  /* 0x0000001815187221 */ /* 0x000fe20000000100 */
[-C--:B------:R-:W-:Y:S01]  /*0ab0*/  FFMA.SAT R21, R20, R5.reuse, 0.5 ;  /* 0x3f00000014157423 */ /* 0x080fe20000002005 */
[-C--:B------:R-:W-:Y:S01]  /*0ac0*/  FFMA.SAT R23, R22, R5.reuse, 0.5 ;  /* 0x3f00000016177423 */ /* 0x080fe20000002005 */
[-C--:B------:R-:W-:Y:S01]  /*0ad0*/  FFMA.RM R0, R19, R18.reuse, 12582913 ;  /* 0x4b40000113007423 */ /* 0x080fe20000004012 */
[----:B------:R-:W-:Y:S01]  /*0ae0*/  FADD R4, -R3, R4 ;  /* 0x0000000403047221 */ /* 0x000fe20000000100 */
[-C--:B------:R-:W-:Y:S01]  /*0af0*/  FFMA.RM R2, R21, R18.reuse, 12582913 ;  /* 0x4b40000115027423 */ /* 0x080fe20000004012 */
[-C--:B------:R-:W-:Y:S01]  /*0b00*/  FFMA.RM R6, R23, R18.reuse, 12582913 ;  /* 0x4b40000117067423 */ /* 0x080fe20000004012 */
[----:B------:R-:W-:Y:S01]  /*0b10*/  FADD R19, R0, -12583039 ;  /* 0xcb40007f00137421 */ /* 0x000fe20000000000 */
[C---:B------:R-:W-:Y:S01]  /*0b20*/  FADD R7, -R3.reuse, R7 ;  /* 0x0000000703077221 */ /* 0x040fe20000000100 */
[C---:B------:R-:W-:Y:S01]  /*0b30*/  FADD R8, -R3.reuse, R8 ;  /* 0x0000000803087221 */ /* 0x040fe20000000100 */
[----:B------:R-:W-:Y:S01]  /*0b40*/  FADD R14, -R3, R14 ;  /* 0x0000000e030e7221 */ /* 0x000fe20000000100 */
[----:B------:R-:W-:Y:S01]  /*0b50*/  FFMA R19, R26, 1.4426950216293334961, -R19 ;  /* 0x3fb8aa3b1a137823 */ /* 0x000fe20000000813 */
[----:B------:R-:W-:Y:S01]  /*0b60*/  FADD R3, R2, -12583039 ;  /* 0xcb40007f02037421 */ /* 0x000fe20000000000 */
[----:B------:R-:W-:Y:S01]  /*0b70*/  FADD R21, R6, -12583039 ;  /* 0xcb40007f06157421 */ /* 0x000fe20000000000 */
[-C--:B------:R-:W-:Y:S01]  /*0b80*/  FFMA.SAT R23, R24, R5.reuse, 0.5 ;  /* 0x3f00000018177423 */ /* 0x080fe20000002005 */
[----:B------:R-:W-:Y:S01]  /*0b90*/  FFMA R26, R26, 1.925963033500011079e-08, R19 ;  /* 0x32a570601a1a7823 */ /* 0x000fe20000000013 */
[----:B------:R-:W-:Y:S01]  /*0ba0*/  FFMA R19, R20, 1.4426950216293334961, -R3 ;  /* 0x3fb8aa3b14137823 */ /* 0x000fe20000000803 */
[----:B------:R-:W-:Y:S01]  /*0bb0*/  FFMA R21, R22, 1.4426950216293334961, -R21 ;  /* 0x3fb8aa3b16157823 */ /* 0x000fe20000000815 */
[-C--:B------:R-:W-:Y:S01]  /*0bc0*/  FFMA.RM R3, R23, R18.reuse, 12582913 ;  /* 0x4b40000117037423 */ /* 0x080fe20000004012 */
[-C--:B------:R-:W-:Y:S01]  /*0bd0*/  FFMA.SAT R25, R4, R5.reuse, 0.5 ;  /* 0x3f00000004197423 */ /* 0x080fe20000002005 */
[----:B------:R-:W-:Y:S01]  /*0be0*/  FFMA R20, R20, 1.925963033500011079e-08, R19 ;  /* 0x32a5706014147823 */ /* 0x000fe20000000013 */
[----:B------:R-:W-:Y:S01]  /*0bf0*/  FFMA R19, R22, 1.925963033500011079e-08, R21 ;  /* 0x32a5706016137823 */ /* 0x000fe20000000015 */
[----:B------:R-:W-:Y:S01]  /*0c00*/  FADD R21, R3, -12583039 ;  /* 0xcb40007f03157421 */ /* 0x000fe20000000000 */
[-C--:B------:R-:W-:Y:S01]  /*0c10*/  FFMA.SAT R27, R7, R5.reuse, 0.5 ;  /* 0x3f000000071b7423 */ /* 0x080fe20000002005 */
[----:B------:R0:W-:Y:S01]  /*0c20*/  MUFU.EX2 R22, R26 ;  /* 0x0000001a00167308 */ /* 0x0001e20000000800 */
[----:B------:R-:W-:Y:S01]  /*0c30*/  FFMA.SAT R29, R14, R5, 0.5 ;  /* 0x3f0000000e1d7423 */ /* 0x000fe20000002005 */
[----:B------:R-:W-:Y:S01]  /*0c40*/  FFMA R23, R24, 1.4426950216293334961, -R21 ;  /* 0x3fb8aa3b18177823 */ /* 0x000fe20000000815 */
[----:B------:R-:W-:Y:S01]  /*0c50*/  FFMA.RM R21, R25, R18, 12582913 ;  /* 0x4b40000119157423 */ /* 0x000fe20000004012 */
[----:B------:R-:W-:-:S02]  /*0c60*/  IMAD.SHL.U32 R6, R6, 0x800000, RZ ;  /* 0x0080000006067824 */ /* 0x000fc400078e00ff */
[----:B------:R-:W-:Y:S01]  /*0c70*/  FFMA R23, R24, 1.925963033500011079e-08, R23 ;  /* 0x32a5706018177823 */ /* 0x000fe20000000017 */
[----:B------:R-:W-:Y:S01]  /*0c80*/  FADD R25, R21, -12583039 ;  /* 0xcb40007f15197421 */ /* 0x000fe20000000000 */
[-C--:B------:R-:W-:Y:S01]  /*0c90*/  FFMA.RM R24, R27, R18.reuse, 12582913 ;  /* 0x4b4000011b187423 */ /* 0x080fe20000004012 */
[----:B------:R-:W-:Y:S01]  /*0ca0*/  FFMA.SAT R27, R8, R5, 0.5 ;  /* 0x3f000000081b7423 */ /* 0x000fe20000002005 */
[----:B------:R-:W-:Y:S01]  /*0cb0*/  MUFU.EX2 R20, R20 ;  /* 0x0000001400147308 */ /* 0x000fe20000000800 */
[C---:B------:R-:W-:Y:S02]  /*0cc0*/  FFMA R25, R4.reuse, 1.4426950216293334961, -R25 ;  /* 0x3fb8aa3b04197823 */ /* 0x040fe40000000819 */
[-C--:B------:R-:W-:Y:S01]  /*0cd0*/  FFMA.RM R5, R27, R18.reuse, 12582913 ;  /* 0x4b4000011b057423 */ /* 0x080fe20000004012 */
[----:B------:R-:W-:Y:S01]  /*0ce0*/  FFMA.RM R18, R29, R18, 12582913 ;  /* 0x4b4000011d127423 */ /* 0x000fe20000004012 */
[----:B------:R-:W-:Y:S01]  /*0cf0*/  FFMA R25, R4, 1.925963033500011079e-08, R25 ;  /* 0x32a5706004197823 */ /* 0x000fe20000000019 */
[----:B------:R-:W-:Y:S01]  /*0d00*/  FADD R4, R24, -12583039 ;  /* 0xcb40007f18047421 */ /* 0x000fe20000000000 */
[----:B------:R-:W-:Y:S01]  /*0d10*/  SHF.L.U32 R27, R2, 0x17, RZ ;  /* 0x00000017021b7819 */ /* 0x000fe200000006ff */
[----:B------:R-:W1:Y:S02]  /*0d20*/  MUFU.EX2 R19, R19 ;  /* 0x0000001300137308 */ /* 0x000e640000000800 */
[----:B0-----:R-:W-:-:S04]  /*0d30*/  FFMA R26, R7, 1.4426950216293334961, -R4 ;  /* 0x3fb8aa3b071a7823 */ /* 0x001fc80000000804 */
[----:B------:R-:W-:Y:S01]  /*0d40*/  FFMA R26, R7, 1.925963033500011079e-08, R26 ;  /* 0x32a57060071a7823 */ /* 0x000fe2000000001a */
[----:B------:R-:W-:Y:S01]  /*0d50*/  FADD R7, R5, -12583039 ;  /* 0xcb40007f05077421 */ /* 0x000fe20000000000 */
[----:B------:R-:W0:Y:S03]  /*0d60*/  MUFU.EX2 R25, R25 ;  /* 0x0000001900197308 */ /* 0x000e260000000800 */
[----:B------:R-:W-:-:S04]  /*0d70*/  FFMA R7, R8, 1.4426950216293334961, -R7 ;  /* 0x3fb8aa3b08077823 */ /* 0x000fc80000000807 */
[----:B------:R-:W-:Y:S01]  /*0d80*/  FFMA R28, R8, 1.925963033500011079e-08, R7 ;  /* 0x32a57060081c7823 */ /* 0x000fe20000000007 */
[----:B------:R-:W-:Y:S01]  /*0d90*/  FADD R7, R18, -12583039 ;  /* 0xcb40007f12077421 */ /* 0x000fe20000000000 */
[----:B------:R-:W2:Y:S01]  /*0da0*/  MUFU.EX2 R26, R26 ;  /* 0x0000001a001a7308 */ /* 0x000ea20000000800 */
[----:B-1----:R-:W-:Y:S02]  /*0db0*/  FMUL R6, R6, R19 ;  /* 0x0000001306067220 */ /* 0x002fe40000400000 */
[----:B------:R-:W-:-:S04]  /*0dc0*/  FFMA R7, R14, 1.4426950216293334961, -R7 ;  /* 0x3fb8aa3b0e077823 */ /* 0x000fc80000000807 */
[----:B------:R-:W-:Y:S01]  /*0dd0*/  FFMA R14, R14, 1.925963033500011079e-08, R7 ;  /* 0x32a570600e0e7823 */ /* 0x000fe20000000007 */
[----:B------:R-:W1:Y:S01]  /*0de0*/  MUFU.EX2 R4, R23 ;  /* 0x0000001700047308 */ /* 0x000e620000000800 */
[----:B------:R-:W-:Y:S01]  /*0df0*/  IMAD.SHL.U32 R7, R0, 0x800000, RZ ;  /* 0x0080000000077824 */ /* 0x000fe200078e00ff */
[----:B------:R-:W-:Y:S01]  /*0e00*/  SHF.L.U32 R0, R21, 0x17, RZ ;  /* 0x0000001715007819 */ /* 0x000fe200000006ff */
[----:B------:R-:W-:Y:S02]  /*0e10*/  IMAD.SHL.U32 R21, R24, 0x800000, RZ ;  /* 0x0080000018157824 */ /* 0x000fe400078e00ff */
[----:B------:R-:W-:Y:S01]  /*0e20*/  FMUL R8, R7, R22 ;  /* 0x0000001607087220 */ /* 0x000fe20000400000 */
[----:B------:R-:W-:Y:S01]  /*0e30*/  FMUL R7, R27, R20 ;  /* 0x000000141b077220 */ /* 0x000fe20000400000 */
[----:B0-----:R-:W-:Y:S01]  /*0e40*/  FMUL R0, R0, R25 ;  /* 0x0000001900007220 */ /* 0x001fe20000400000 */
[----:B------:R-:W0:Y:S01]  /*0e50*/  MUFU.EX2 R23, R28 ;  /* 0x0000001c00177308 */ /* 0x000e220000000800 */
[----:B--2---:R-:W-:Y:S01]  /*0e60*/  FMUL R2, R21, R26 ;  /* 0x0000001a15027220 */ /* 0x004fe20000400000 */
[----:B------:R-:W-:Y:S01]  /*0e70*/  SHF.L.U32 R22, R5, 0x17, RZ ;  /* 0x0000001705167819 */ /* 0x000fe200000006ff */
[----:B------:R-:W-:Y:S01]  /*0e80*/  FADD R20, RZ, R8 ;  /* 0x00000008ff147221 */ /* 0x000fe20000000000 */
[----:B------:R-:W-:Y:S01]  /*0e90*/  FADD R21, RZ, R0 ;  /* 0x00000000ff157221 */ /* 0x000fe20000000000 */
[----:B------:R-:W-:Y:S01]  /*0ea0*/  IMAD.SHL.U32 R5, R3, 0x800000, RZ ;  /* 0x0080000003057824 */ /* 0x000fe200078e00ff */
[----:B------:R-:W-:Y:S01]  /*0eb0*/  SHF.L.U32 R25, R18, 0x17, RZ ;  /* 0x0000001712197819 */ /* 0x000fe200000006ff */
[----:B------:R-:W-:Y:S01]  /*0ec0*/  FADD R19, R20, R7 ;  /* 0x0000000714137221 */ /* 0x000fe20000000000 */
[----:B------:R-:W2:Y:S01]  /*0ed0*/  MUFU.EX2 R14, R14 ;  /* 0x0000000e000e7308 */ /* 0x000ea20000000800 */
[----:B------:R-:W-:Y:S01]  /*0ee0*/  FADD R18, R21, R2 ;  /* 0x0000000215127221 */ /* 0x000fe20000000000 */
[----:B-1----:R-:W-:Y:S01]  /*0ef0*/  FMUL R4, R5, R4 ;  /* 0x0000000405047220 */ /* 0x002fe20000400000 */
[----:B------:R-:W-:-:S04]  /*0f00*/  FADD R19, R19, R6 ;  /* 0x0000000613137221 */ /* 0x000fc80000000000 */
[----:B------:R-:W-:Y:S01]  /*0f10*/  FADD R19, R19, R4 ;  /* 0x0000000413137221 */ /* 0x000fe20000000000 */
[----:B0-----:R-:W-:-:S04]  /*0f20*/  FMUL R3, R22, R23 ;  /* 0x0000001716037220 */ /* 0x001fc80000400000 */
[----:B------:R-:W-:Y:S01]  /*0f30*/  FADD R18, R18, R3 ;  /* 0x0000000312127221 */ /* 0x000fe20000000000 */
[----:B--2---:R-:W-:Y:S02]  /*0f40*/  FMUL R5, R25, R14 ;  /* 0x0000000e19057220 */ /* 0x004fe40000400000 */
[----:B------:R-:W0:Y:S02]  /*0f50*/  SHFL.BFLY PT, R14, R19, 0x10, 0x1f ;  /* 0x0e001f00130e7f89 */ /* 0x000e2400000e0000 */
[----:B------:R-:W-:-:S05]  /*0f60*/  FADD R18, R18, R5 ;  /* 0x0000000512127221 */ /* 0x000fca0000000000 */
[----:B------:R-:W1:Y:S01]  /*0f70*/  SHFL.BFLY PT, R21, R18, 0x10, 0x1f ;  /* 0x0e001f0012157f89 */ /* 0x000e6200000e0000 */
[----:B0-----:R-:W-:-:S05]  /*0f80*/  FADD R14, R19, R14 ;  /* 0x0000000e130e7221 */ /* 0x001fca0000000000 */
[----:B------:R-:W0:Y:S01]  /*0f90*/  SHFL.BFLY PT, R23, R14, 0x8, 0x1f ;  /* 0x0d001f000e177f89 */ /* 0x000e2200000e0000 */
[----:B-1----:R-:W-:-:S05]  /*0fa0*/  FADD R21, R18, R21 ;  /* 0x0000001512157221 */ /* 0x002fca0000000000 */
        /* <DEDUP_REMOVED lines=10> */
[----:B------:R0:W2:Y:S01]  /*1050*/  SHFL.BFLY PT, R24, R19, 0x1, 0x1f ;  /* 0x0c201f0013187f89 */ /* 0x0000a200000e0000 */
[----:B-1----:R-:W-:-:S05]  /*1060*/  FADD R18, R25, R18 ;  /* 0x0000001219127221 */ /* 0x002fca0000000000 */
[----:B------:R0:W1:Y:S01]  /*1070*/  SHFL.BFLY PT, R21, R18, 0x1, 0x1f ;  /* 0x0c201f0012157f89 */ /* 0x00006200000e0000 */
[----:B------:R-:W-:Y:S05]  /*1080*/  @!P0 EXIT ;  /* 0x000000000000894d */ /* 0x000fea0003800000 */
[----:B------:R-:W3:Y:S01]  /*1090*/  LDCU.64 UR6, c[0x0][0x380] ;  /* 0x00007000ff0677ac */ /* 0x000ee20008000a00 */
[----:B------:R-:W-:Y:S01]  /*10a0*/  ISETP.GT.AND P1, PT, R12, R17, PT ;  /* 0x000000110c00720c */ /* 0x000fe20003f24270 */
[----:B------:R-:W-:Y:S01]  /*10b0*/  BSSY.RECONVERGENT B2, `(.L_x_6958) ;  /* 0x0000061000027945 */ /* 0x000fe20003800200 */
[----:B--2---:R-:W-:Y:S01]  /*10c0*/  FADD R23, R19, R24 ;  /* 0x0000001813177221 */ /* 0x004fe20000000000 */
[----:B---3--:R-:W-:-:S04]  /*10d0*/  LEA R14, P0, R16, UR6, 0x1 ;  /* 0x00000006100e7c11 */ /* 0x008fc8000f8008ff */
[----:B------:R-:W-:Y:S01]  /*10e0*/  LEA.HI.X R15, R16, UR7, R15, 0x1, P0 ;  /* 0x00000007100f7c11 */ /* 0x000fe200080f0c0f */
[----:B-1----:R-:W-:Y:S01]  /*10f0*/  FADD R16, R18, R21 ;  /* 0x0000001512107221 */ /* 0x002fe20000000000 */
[----:B0-----:R-:W-:-:S04]  /*1100*/  PRMT R18, RZ, 0x7610, R18 ;  /* 0x00007610ff127816 */ /* 0x001fc80000000012 */
        /* <DEDUP_REMOVED lines=12> */
[----:B------:R-:W-:Y:S05]  /*11d0*/  CALL.REL.NOINC `($__internal_7_$__cuda_sm3x_div_rn_noftz_f32_slowpath) ;  /* 0x0000000c00387944 */ /* 0x000fea0003c00000 */
[----:B------:R-:W-:-:S07]  /*11e0*/  MOV R21, R19 ;  /* 0x0000001300157202 */ /* 0x000fce0000000f00 */
.L_x_6961:
[----:B------:R-:W-:Y:S05]  /*11f0*/  BSYNC.RECONVERGENT B3 ;  /* 0x0000000000037941 */ /* 0x000fea0003800200 */
.L_x_6960:
        /* <DEDUP_REMOVED lines=17> */
[----:B0-----:R-:W-:Y:S05]  /*1310*/  CALL.REL.NOINC `($__internal_7_$__cuda_sm3x_div_rn_noftz_f32_slowpath) ;  /* 0x0000000800e87944 */ /* 0x001fea0003c00000 */
[----:B------:R-:W-:-:S07]  /*1320*/  IMAD.MOV.U32 R8, RZ, RZ, R19 ;  /* 0x000000ffff087224 */ /* 0x000fce00078e0013 */
.L_x_6965:
[----:B------:R-:W-:Y:S05]  /*1330*/  BSYNC.RECONVERGENT B4 ;  /* 0x0000000000047941 */ /* 0x000fea0003800200 */
.L_x_6964:
[----:B------:R-:W-:-:S04]  /*1340*/  F2FP.BF16.F32.PACK_AB R8, RZ, R8 ;  /* 0x00000008ff08723e */ /* 0x000fc800000010ff */
[----:B------:R-:W-:-:S07]  /*1350*/  PRMT R20, R8, 0x7610, R20 ;  /* 0x0000761008147816 */ /* 0x000fce0000000014 */
.L_x_6963:
[----:B------:R-:W-:Y:S05]  /*1360*/  BSYNC.RECONVERGENT B3 ;  /* 0x0000000000037941 */ /* 0x000fea0003800200 */
.L_x_6962:
        /* <DEDUP_REMOVED lines=19> */
.L_x_6969:
[----:B------:R-:W-:Y:S05]  /*14a0*/  BSYNC.RECONVERGENT B4 ;  /* 0x0000000000047941 */ /* 0x000fea0003800200 */
.L_x_6968:
[----:B------:R-:W-:-:S07]  /*14b0*/  F2FP.BF16.F32.PACK_AB R7, RZ, R7 ;  /* 0x00000007ff07723e */ /* 0x000fce00000010ff */
.L_x_6967:
[----:B------:R-:W-:Y:S05]  /*14c0*/  BSYNC.RECONVERGENT B3 ;  /* 0x0000000000037941 */ /* 0x000fea0003800200 */
.L_x_6966:
        /* <DEDUP_REMOVED lines=19> */
.L_x_6973:
[----:B------:R-:W-:Y:S05]  /*1600*/  BSYNC.RECONVERGENT B4 ;  /* 0x0000000000047941 */ /* 0x000fea0003800200 */
.L_x_6972:
[----:B------:R-:W-:-:S07]  /*1610*/  F2FP.BF16.F32.PACK_AB R6, RZ, R6 ;  /* 0x00000006ff06723e */ /* 0x000fce00000010ff */
.L_x_6971:
[----:B------:R-:W-:Y:S05]  /*1620*/  BSYNC.RECONVERGENT B3 ;  /* 0x0000000000037941 */ /* 0x000fea0003800200 */
.L_x_6970:
[----:B------:R-:W-:Y:S02]  /*1630*/  LOP3.LUT R8, R20, 0xffff, RZ, 0xc0, !PT ;  /* 0x0000ffff14087812 */ /* 0x000fe400078ec0ff */
[----:B------:R-:W-:-:S03]  /*1640*/  PRMT R7, R7, 0x5410, R6 ;  /* 0x0000541007077816 */ /* 0x000fc60000000006 */
[----:B------:R-:W-:-:S05]  /*1650*/  IMAD.WIDE.U32 R8, R8, 0x10000, RZ ;  /* 0x0001000008087825 */ /* 0x000fca00078e00ff */
[----:B------:R-:W-:Y:S02]  /*1660*/  LOP3.LUT R7, R7, R9, RZ, 0xfc, !PT ;  /* 0x0000000907077212 */ /* 0x000fe400078efcff */
[----:B0-----:R-:W-:-:S05]  /*1670*/  LOP3.LUT R6, R8, R21, RZ, 0xfc, !PT ;  /* 0x0000001508067212 */ /* 0x001fca00078efcff */
[----:B------:R0:W-:Y:S01]  /*1680*/  STG.E.64 desc[UR4][R14.64], R6 ;  /* 0x000000060e007986 */ /* 0x0001e2000c101b04 */
[----:B------:R-:W-:Y:S05]  /*1690*/  BRA `(.L_x_6974) ;  /* 0x0000000000087947 */ /* 0x000fea0003800000 */
.L_x_6959:
[----:B------:R-:W-:-:S13]  /*16a0*/  ISETP.GE.AND P0, PT, R12, R9, PT ;  /* 0x000000090c00720c */ /* 0x000fda0003f06270 */
[----:B------:R1:W-:Y:S02]  /*16b0*/  @!P0 STG.E.64 desc[UR4][R14.64], RZ ;  /* 0x000000ff0e008986 */ /* 0x0003e4000c101b04 */
.L_x_6974:
[----:B------:R-:W-:Y:S05]  /*16c0*/  BSYNC.RECONVERGENT B2 ;  /* 0x0000000000027941 */ /* 0x000fea0003800200 */
.L_x_6958:
[----:B------:R-:W2:Y:S01]  /*16d0*/  LDC R17, c[0x0][0x398] ;  /* 0x0000e600ff117b82 */ /* 0x000ea20000000800 */
[----:B------:R-:W-:-:S04]  /*16e0*/  IADD3 R11, PT, PT, R11, 0x1, RZ ;  /* 0x000000010b0b7810 */ /* 0x000fc80007ffe0ff */
[----:B------:R-:W-:Y:S02]  /*16f0*/  IABS R19, R11 ;  /* 0x0000000b00137213 */ /* 0x000fe40000000000 */
[----:B------:R-:W-:Y:S02]  /*1700*/  ISETP.GE.AND P1, PT, R11, RZ, PT ;  /* 0x000000ff0b00720c */ /* 0x000fe40003f26270 */
[----:B--2---:R-:W-:Y:S02]  /*1710*/  IABS R4, R17 ;  /* 0x0000001100047213 */ /* 0x004fe40000000000 */
[----:B------:R-:W-:Y:S02]  /*1720*/  ISETP.NE.AND P2, PT, R17, RZ, PT ;  /* 0x000000ff1100720c */ /* 0x000fe40003f45270 */
[----:B------:R-:W2:Y:S08]  /*1730*/  I2F.RP R8, R4 ;  /* 0x0000000400087306 */ /* 0x000eb00000209400 */
[----:B--2---:R-:W0:Y:S02]  /*1740*/  MUFU.RCP R8, R8 ;  /* 0x0000000800087308 */ /* 0x004e240000001000 */
[----:B0-----:R-:W-:-:S06]  /*1750*/  IADD3 R6, PT, PT, R8, 0xffffffe, RZ ;  /* 0x0ffffffe08067810 */ /* 0x001fcc0007ffe0ff */
[----:B------:R0:W2:Y:S02]  /*1760*/  F2I.FTZ.U32.TRUNC.NTZ R7, R6 ;  /* 0x0000000600077305 */ /* 0x0000a4000021f000 */
[----:B0-----:R-:W-:Y:S02]  /*1770*/  IMAD.MOV.U32 R6, RZ, RZ, RZ ;  /* 0x000000ffff067224 */ /* 0x001fe400078e00ff */
[----:B--2---:R-:W-:-:S04]  /*1780*/  IMAD.MOV R9, RZ, RZ, -R7 ;  /* 0x000000ffff097224 */ /* 0x004fc800078e0a07 */
[----:B------:R-:W-:-:S04]  /*1790*/  IMAD R9, R9, R4, RZ ;  /* 0x0000000409097224 */ /* 0x000fc800078e02ff */
[----:B------:R-:W-:Y:S01]  /*17a0*/  IMAD.HI.U32 R9, R7, R9, R6 ;  /* 0x0000000907097227 */ /* 0x000fe200078e0006 */
[----:B------:R-:W-:-:S05]  /*17b0*/  MOV R7, R19 ;  /* 0x0000001300077202 */ /* 0x000fca0000000f00 */
[----:B------:R-:W-:-:S04]  /*17c0*/  IMAD.HI.U32 R9, R9, R7, RZ ;  /* 0x0000000709097227 */ /* 0x000fc800078e00ff */
[----:B------:R-:W-:-:S04]  /*17d0*/  IMAD.MOV R9, RZ, RZ, -R9 ;  /* 0x000000ffff097224 */ /* 0x000fc800078e0a09 */
[----:B------:R-:W-:-:S05]  /*17e0*/  IMAD R7, R4, R9, R7 ;  /* 0x0000000904077224 */ /* 0x000fca00078e0207 */
[----:B------:R-:W-:-:S13]  /*17f0*/  ISETP.GT.U32.AND P0, PT, R4, R7, PT ;  /* 0x000000070400720c */ /* 0x000fda0003f04070 */
[----:B------:R-:W-:-:S04]  /*1800*/  @!P0 IADD3 R7, PT, PT, R7, -R4, RZ ;  /* 0x8000000407078210 */ /* 0x000fc80007ffe0ff */
[----:B------:R-:W-:-:S13]  /*1810*/  ISETP.GT.U32.AND P0, PT, R4, R7, PT ;  /* 0x000000070400720c */ /* 0x000fda0003f04070 */
[----:B------:R-:W-:Y:S01]  /*1820*/  @!P0 IMAD.IADD R7, R7, 0x1, -R4 ;  /* 0x0000000107078824 */ /* 0x000fe200078e0a04 */
[----:B------:R-:W-:-:S04]  /*1830*/  ISETP.NE.AND P0, PT, R10, 0x1, PT ;  /* 0x000000010a00780c */ /* 0x000fc80003f05270 */
[----:B------:R-:W-:-:S05]  /*1840*/  MOV R4, R7 ;  /* 0x0000000700047202 */ /* 0x000fca0000000f00 */
[----:B------:R-:W-:Y:S01]  /*1850*/  @!P1 IMAD.MOV R4, RZ, RZ, -R4 ;  /* 0x000000ffff049224 */ /* 0x000fe200078e0a04 */
[----:B------:R-:W-:-:S04]  /*1860*/  @!P2 LOP3.LUT R4, RZ, R17, RZ, 0x33, !PT ;  /* 0x00000011ff04a212 */ /* 0x000fc800078e33ff */
[----:B------:R-:W-:Y:S01]  /*1870*/  IADD3 R13, PT, PT, R13, R4, RZ ;  /* 0x000000040d0d7210 */ /* 0x000fe20007ffe0ff */
[----:B------:R-:W-:Y:S06]  /*1880*/  @!P0 EXIT ;  /* 0x000000000000894d */ /* 0x000fec0003800000 */
        /* <DEDUP_REMOVED lines=14> */
[----:B-1----:R-:W-:Y:S05]  /*1970*/  CALL.REL.NOINC `($__internal_7_$__cuda_sm3x_div_rn_noftz_f32_slowpath) ;  /* 0x0000000400507944 */ /* 0x002fea0003c00000 */
[----:B------:R-:W-:-:S07]  /*1980*/  IMAD.MOV.U32 R6, RZ, RZ, R19 ;  /* 0x000000ffff067224 */ /* 0x000fce00078e0013 */
.L_x_6977:
[----:B------:R-:W-:Y:S05]  /*1990*/  BSYNC.RECONVERGENT B2 ;  /* 0x0000000000027941 */ /* 0x000fea0003800200 */
.L_x_6976:
[----:B------:R-:W-:Y:S01]  /*19a0*/  ISETP.GE.U32.AND P0, PT, R12, R13, PT ;  /* 0x0000000d0c00720c */ /* 0x000fe20003f06070 */
[----:B------:R0:W2:Y:S01]  /*19b0*/  F2F.BF16.F32 R0, R6 ;  /* 0x0000000600007304 */ /* 0x0000a20000202000 */
[----:B------:R-:W-:Y:S01]  /*19c0*/  BSSY.RECONVERGENT B2, `(.L_x_6978) ;  /* 0x0000013000027945 */ /* 0x000fe20003800200 */
[----:B------:R-:W-:-:S10]  /*19d0*/  PRMT R4, RZ, 0x7610, R4 ;  /* 0x00007610ff047816 */ /* 0x000fd40000000004 */
[----:B0-----:R-:W-:Y:S05]  /*19e0*/  @P0 BRA `(.L_x_6979) ;  /* 0x0000000000400947 */ /* 0x001fea0003800000 */
        /* <DEDUP_REMOVED lines=9> */
[----:B------:R-:W-:Y:S01]  /*1a80*/  MOV R8, R2 ;  /* 0x0000000200087202 */ /* 0x000fe20000000f00 */
[----:B------:R-:W-:Y:S01]  /*1a90*/  IMAD.MOV.U32 R9, RZ, RZ, R16 ;  /* 0x000000ffff097224 */ /* 0x000fe200078e0010 */
[----:B------:R-:W-:-:S07]  /*1aa0*/  MOV R22, 0x1ac0 ;  /* 0x00001ac000167802 */ /* 0x000fce0000000f00 */
[----:B-12---:R-:W-:Y:S05]  /*1ab0*/  CALL.REL.NOINC `($__internal_7_$__cuda_sm3x_div_rn_noftz_f32_slowpath) ;  /* 0x0000000400007944 */ /* 0x006fea0003c00000 */
[----:B------:R-:W-:-:S07]  /*1ac0*/  MOV R4, R19 ;  /* 0x0000001300047202 */ /* 0x000fce0000000f00 */
.L_x_6981:
[----:B------:R-:W-:Y:S05]  /*1ad0*/  BSYNC.RECONVERGENT B3 ;  /* 0x0000000000037941 */ /* 0x000fea0003800200 */
.L_x_6980:
[----:B------:R-:W-:-:S07]  /*1ae0*/  F2FP.BF16.F32.PACK_AB R4, RZ, R4 ;  /* 0x00000004ff04723e */ /* 0x000fce00000010ff */
.L_x_6979:
[----:B------:R-:W-:Y:S05]  /*1af0*/  BSYNC.RECONVERGENT B2 ;  /* 0x0000000000027941 */ /* 0x000fea0003800200 */
.L_x_6978:
        /* <DEDUP_REMOVED lines=19> */
.L_x_6985:
[----:B------:R-:W-:Y:S05]  /*1c30*/  BSYNC.RECONVERGENT B3 ;  /* 0x0000000000037941 */ /* 0x000fea0003800200 */
.L_x_6984:
[----:B------:R-:W-:-:S04]  /*1c40*/  F2FP.BF16.F32.PACK_AB R2, RZ, R2 ;  /* 0x00000002ff02723e */ /* 0x000fc800000010ff */
[----:B------:R-:W-:-:S07]  /*1c50*/  PRMT R7, R2, 0x7610, R7 ;  /* 0x0000761002077816 */ /* 0x000fce0000000007 */
.L_x_6983:
[----:B------:R-:W-:Y:S05]  /*1c60*/  BSYNC.RECONVERGENT B2 ;  /* 0x0000000000027941 */ /* 0x000fea0003800200 */
.L_x_6982:
[----:B------:R-:W-:Y:S01]  /*1c70*/  VIADD R12, R12, 0x3 ;  /* 0x000000030c0c7836 */ /* 0x000fe20000000000 */
[----:B------:R-:W-:Y:S04]  /*1c80*/  BSSY.RECONVERGENT B2, `(.L_x_6986) ;  /* 0x0000014000027945 */ /* 0x000fe80003800200 */
        /* <DEDUP_REMOVED lines=16> */
.L_x_6989:
[----:B------:R-:W-:Y:S05]  /*1d90*/  BSYNC.RECONVERGENT B3 ;  /* 0x0000000000037941 */ /* 0x000fea0003800200 */
.L_x_6988:
[----:B------:R-:W-:-:S04]  /*1da0*/  F2FP.BF16.F32.PACK_AB R2, RZ, R2 ;  /* 0x00000002ff02723e */ /* 0x000fc800000010ff */
[----:B------:R-:W-:-:S07]  /*1db0*/  PRMT R18, R2, 0x7610, R18 ;  /* 0x0000761002127816 */ /* 0x000fce0000000012 */
.L_x_6987:
[----:B------:R-:W-:Y:S05]  /*1dc0*/  BSYNC.RECONVERGENT B2 ;  /* 0x0000000000027941 */ /* 0x000fea0003800200 */
.L_x_6986:
[----:B------:R-:W1:Y:S01]  /*1dd0*/  LDC R5, c[0x0][0x39c] ;  /* 0x0000e700ff057b82 */ /* 0x000e620000000800 */
[----:B------:R-:W-:Y:S02]  /*1de0*/  LOP3.LUT R2, R4, 0xffff, RZ, 0xc0, !PT ;  /* 0x0000ffff04027812 */ /* 0x000fe400078ec0ff */
[----:B------:R-:W-:-:S03]  /*1df0*/  PRMT R7, R7, 0x5410, R18 ;  /* 0x0000541007077816 */ /* 0x000fc60000000012 */
[----:B------:R-:W-:-:S05]  /*1e00*/  IMAD.WIDE.U32 R2, R2, 0x10000, RZ ;  /* 0x0001000002027825 */ /* 0x000fca00078e00ff */
[----:B------:R-:W-:Y:S02]  /*1e10*/  LOP3.LUT R3, R7, R3, RZ, 0xfc, !PT ;  /* 0x0000000307037212 */ /* 0x000fe400078efcff */
[----:B--2---:R-:W-:Y:S01]  /*1e20*/  LOP3.LUT R2, R2, R0, RZ, 0xfc, !PT ;  /* 0x0000000002027212 */ /* 0x004fe200078efcff */
[----:B-1----:R-:W-:-:S05]  /*1e30*/  IMAD.WIDE R14, R5, 0x2, R14 ;  /* 0x00000002050e7825 */ /* 0x002fca00078e020e */
[----:B------:R-:W-:Y:S01]  /*1e40*/  STG.E.64 desc[UR4][R14.64], R2 ;  /* 0x000000020e007986 */ /* 0x000fe2000c101b04 */
[----:B------:R-:W-:Y:S05]  /*1e50*/  EXIT ;  /* 0x000000000000794d */ /* 0x000fea0003800000 */
.L_x_6975:
[----:B------:R-:W0:Y:S02]  /*1e60*/  LDC R3, c[0x0][0x39c] ;  /* 0x0000e700ff037b82 */ /* 0x000e240000000800 */
[----:B0-----:R-:W-:-:S13]  /*1e70*/  ISETP.GE.AND P0, PT, R12, R3, PT ;  /* 0x000000030c00720c */ /* 0x001fda0003f06270 */
[----:B------:R-:W-:Y:S05]  /*1e80*/  @P0 EXIT ;  /* 0x000000000000094d */ /* 0x000fea0003800000 */
[----:B-1----:R-:W-:-:S05]  /*1e90*/  IMAD.WIDE.U32 R14, R3, 0x2, R14 ;  /* 0x00000002030e7825 */ /* 0x002fca00078e000e */
[----:B------:R-:W-:Y:S01]  /*1ea0*/  STG.E.64 desc[UR4][R14.64], RZ ;  /* 0x000000ff0e007986 */ /* 0x000fe2000c101b04 */
[----:B------:R-:W-:Y:S05]  /*1eb0*/  EXIT ;  /* 0x000000000000794d */ /* 0x000fea0003800000 */
        .weak           $__internal_7_$__cuda_sm3x_div_rn_noftz_f32_slowpath
        .type           $__internal_7_$__cuda_sm3x_div_rn_noftz_f32_slowpath,@function
        .size           $__internal_7_$__cuda_sm3x_div_rn_noftz_f32_slowpath,(.L_x_12121 - $__internal_7_$__cuda_sm3x_div_rn_noftz_f32_slowpath)
$__internal_7_$__cuda_sm3x_div_rn_noftz_f32_slowpath:
[----:B------:R-:W-:Y:S01]  /*1ec0*/  SHF.R.U32.HI R19, RZ, 0x17, R9 ;  /* 0x00000017ff137819 */ /* 0x000fe20000011609 */
[----:B------:R-:W-:Y:S01]  /*1ed0*/  BSSY.RECONVERGENT B0, `(.L_x_6990) ;  /* 0x0000062000007945 */ /* 0x000fe20003800200 */
[----:B------:R-:W-:Y:S02]  /*1ee0*/  SHF.R.U32.HI R27, RZ, 0x17, R8 ;  /* 0x00000017ff1b7819 */ /* 0x000fe40000011608 */
[----:B------:R-:W-:Y:S02]  /*1ef0*/  LOP3.LUT R19, R19, 0xff, RZ, 0xc0, !PT ;  /* 0x000000ff13137812 */ /* 0x000fe400078ec0ff */
[----:B------:R-:W-:-:S03]  /*1f00*/  LOP3.LUT R27, R27, 0xff, RZ, 0xc0, !PT ;  /* 0x000000ff1b1b7812 */ /* 0x000fc600078ec0ff */
[----:B------:R-:W-:Y:S01]  /*1f10*/  VIADD R26, R19, 0xffffffff ;  /* 0xffffffff131a7836 */ /* 0x000fe20000000000 */
[----:B------:R-:W-:-:S04]  /*1f20*/  IADD3 R25, PT, PT, R27, -0x1, RZ ;  /* 0xffffffff1b197810 */ /* 0x000fc80007ffe0ff */
        /* <DEDUP_REMOVED lines=27> */
.L_x_6991:
[----:B------:R-:W-:Y:S01]  /*20e0*/  LEA R26, R19, 0xc0800000, 0x17 ;  /* 0xc0800000131a7811 */ /* 0x000fe200078eb8ff */
[----:B------:R-:W-:Y:S01]  /*20f0*/  BSSY.RECONVERGENT B1, `(.L_x_6996) ;  /* 0x0000036000017945 */ /* 0x000fe20003800200 */
[----:B------:R-:W-:-:S03]  /*2100*/  IADD3 R27, PT, PT, R27, -0x7f, RZ ;  /* 0xffffff811b1b7810 */ /* 0x000fc60007ffe0ff */
[----:B------:R-:W-:Y:S02]  /*2110*/  IMAD.IADD R29, R9, 0x1, -R26 ;  /* 0x00000001091d7824 */ /* 0x000fe400078e0a1a */
[C---:B------:R-:W-:Y:S01]  /*2120*/  IMAD R8, R27.reuse, -0x800000, R8 ;  /* 0xff8000001b087824 */ /* 0x040fe200078e0208 */
[----:B------:R-:W-:Y:S01]  /*2130*/  IADD3 R27, PT, PT, R27, 0x7f, -R19 ;  /* 0x0000007f1b1b7810 */ /* 0x000fe20007ffe813 */
[----:B------:R-:W0:Y:S01]  /*2140*/  MUFU.RCP R26, R29 ;  /* 0x0000001d001a7308 */ /* 0x000e220000001000 */
[----:B------:R-:W-:-:S03]  /*2150*/  FADD.FTZ R9, -R29, -RZ ;  /* 0x800000ff1d097221 */ /* 0x000fc60000010100 */
[----:B------:R-:W-:Y:S02]  /*2160*/  IMAD.IADD R27, R27, 0x1, R24 ;  /* 0x000000011b1b7824 */ /* 0x000fe400078e0218 */
        /* <DEDUP_REMOVED lines=23> */
[C---:B------:R-:W-:Y:S02]  /*22e0*/  IADD3 R9, PT, PT, R19.reuse, 0x20, RZ ;  /* 0x0000002013097810 */ /* 0x040fe40007ffe0ff */
[----:B------:R-:W-:Y:S02]  /*22f0*/  LOP3.LUT R24, R24, 0x7fffff, RZ, 0xc0, !PT ;  /* 0x007fffff18187812 */ /* 0x000fe400078ec0ff */
[C---:B------:R-:W-:Y:S02]  /*2300*/  ISETP.NE.AND P2, PT, R19.reuse, RZ, PT ;  /* 0x000000ff1300720c */ /* 0x040fe40003f45270 */
[----:B------:R-:W-:Y:S02]  /*2310*/  LOP3.LUT R24, R24, 0x800000, RZ, 0xfc, !PT ;  /* 0x0080000018187812 */ /* 0x000fe400078efcff */
[----:B------:R-:W-:Y:S01]  /*2320*/  ISETP.NE.AND P1, PT, R19, RZ, PT ;  /* 0x000000ff1300720c */ /* 0x000fe20003f25270 */
[----:B------:R-:W-:Y:S01]  /*2330*/  IMAD.MOV R19, RZ, RZ, -R19 ;  /* 0x000000ffff137224 */ /* 0x000fe200078e0a13 */
[----:B------:R-:W-:-:S02]  /*2340*/  SHF.L.U32 R9, R24, R9, RZ ;  /* 0x0000000918097219 */ /* 0x000fc400000006ff */
[----:B------:R-:W-:Y:S02]  /*2350*/  FSETP.NEU.FTZ.AND P0, PT, R26, R25, PT ;  /* 0x000000191a00720b */ /* 0x000fe40003f1d000 */
        /* <DEDUP_REMOVED lines=11> */
.L_x_6998:
[----:B------:R-:W-:-:S04]  /*2410*/  LOP3.LUT R8, R8, 0x80000000, RZ, 0xc0, !PT ;  /* 0x8000000008087812 */ /* 0x000fc800078ec0ff */
[----:B------:R-:W-:Y:S01]  /*2420*/  LOP3.LUT R8, R8, 0x7f800000, RZ, 0xfc, !PT ;  /* 0x7f80000008087812 */ /* 0x000fe200078efcff */
[----:B------:R-:W-:Y:S06]  /*2430*/  BRA `(.L_x_6999) ;  /* 0x0000000000047947 */ /* 0x000fec0003800000 */
.L_x_6997:
[----:B------:R-:W-:-:S07]  /*2440*/  IMAD R8, R27, 0x800000, R8 ;  /* 0x008000001b087824 */ /* 0x000fce00078e0208 */
.L_x_6999:
[----:B------:R-:W-:Y:S05]  /*2450*/  BSYNC.RECONVERGENT B1 ;  /* 0x0000000000017941 */ /* 0x000fea0003800200 */
.L_x_6996:
[----:B------:R-:W-:Y:S05]  /*2460*/  BRA `(.L_x_7000) ;  /* 0x0000000000207947 */ /* 0x000fea0003800000 */
.L_x_6995:
[----:B------:R-:W-:-:S04]  /*2470*/  LOP3.LUT R8, R9, 0x80000000, R8, 0x48, !PT ;  /* 0x8000000009087812 */ /* 0x000fc800078e4808 */
[----:B------:R-:W-:Y:S01]  /*2480*/  LOP3.LUT R8, R8, 0x7f800000, RZ, 0xfc, !PT ;  /* 0x7f80000008087812 */ /* 0x000fe200078efcff */
[----:B------:R-:W-:Y:S06]  /*2490*/  BRA `(.L_x_7000) ;  /* 0x0000000000147947 */ /* 0x000fec0003800000 */
.L_x_6994:
[----:B------:R-:W-:Y:S01]  /*24a0*/  LOP3.LUT R8, R9, 0x80000000, R8, 0x48, !PT ;  /* 0x8000000009087812 */ /* 0x000fe200078e4808 */
[----:B------:R-:W-:Y:S06]  /*24b0*/  BRA `(.L_x_7000) ;  /* 0x00000000000c7947 */ /* 0x000fec0003800000 */
.L_x_6993:
[----:B------:R-:W0:Y:S01]  /*24c0*/  MUFU.RSQ R8, -QNAN ;  /* 0xffc0000000087908 */ /* 0x000e220000001400 */
[----:B------:R-:W-:Y:S05]  /*24d0*/  BRA `(.L_x_7000) ;  /* 0x0000000000047947 */ /* 0x000fea0003800000 */
.L_x_6992:
[----:B------:R-:W-:-:S07]  /*24e0*/  FADD.FTZ R8, R8, R9 ;  /* 0x0000000908087221 */ /* 0x000fce0000010000 */
.L_x_7000:
[----:B------:R-:W-:Y:S05]  /*24f0*/  BSYNC.RECONVERGENT B0 ;  /* 0x0000000000007941 */ /* 0x000fea0003800200 */
.L_x_6990:
[----:B------:R-:W-:Y:S01]  /*2500*/  HFMA2 R9, -RZ, RZ, 0, 0 ;  /* 0x00000000ff097431 */ /* 0x000fe200000001ff */
[----:B0-----:R-:W-:Y:S01]  /*2510*/  MOV R19, R8 ;  /* 0x0000000800137202 */ /* 0x001fe20000000f00 */
[----:B------:R-:W-:-:S04]  /*2520*/  IMAD.MOV.U32 R8, RZ, RZ, R22 ;  /* 0x000000ffff087224 */ /* 0x000fc800078e0016 */
[----:B------:R-:W-:Y:S05]  /*2530*/  RET.REL.NODEC R8 `(_ZN18transformer_engine49scaled_aligned_causal_masked_softmax_warp_forwardI13__nv_bfloat16S1_fLi7EEEvPT0_PKT_T1_iii) ;  /* 0xffffffd808b07950 */ /* 0x000fea0003c3ffff */
.L_x_7001:
        /* <DEDUP_REMOVED lines=12> */
.L_x_12121:


//--------------------- .text._ZN18transformer_engine49scaled_aligned_causal_masked_softmax_warp_forwardI13__nv_bfloat16S1_fLi6EEEvPT0_PKT_T1_iii --------------------------
	.section	.text._ZN18transformer_engine49scaled_aligned_causal_masked_softmax_warp_forwardI13__nv_bfloat16S1_fLi6EEEvPT0_PKT_T1_iii,"ax",@progbits
	.align	128
        .global         _ZN18transformer_engine49scaled_aligned_causal_masked_softmax_warp_forwardI13__nv_bfloat16S1_fLi6EEEvPT0_PKT_T1_iii
        .type           _ZN18transformer_engine49scaled_aligned_causal_masked_softmax_warp_forwardI13__nv_bfloat16S1_fLi6EEEvPT0_PKT_T1_iii,@function
        .size           _ZN18transformer_engine49scaled_aligned_causal_masked_softmax_warp_forwardI13__nv_bfloat16S1_fLi6EEEvPT0_PKT_T1_iii,(.L_x_12122 - _ZN18transformer_engine49scaled_aligned_causal_masked_softmax_warp_forwardI13__nv_bfloat16S1_fLi6EEEvPT0_PKT_T1_iii)
        .other          _ZN18transformer_engine49scaled_aligned_causal_masked_softmax_warp_forwardI13__nv_bfloat16S1_fLi6EEEvPT0_PKT_T1_iii,@"STO_CUDA_ENTRY STV_DEFAULT"
_ZN18transformer_engine49scaled_aligned_causal_masked_softmax_warp_forwardI13__nv_bfloat16S1_fLi6EEEvPT0_PKT_T1_iii:
.text._ZN18transformer_engine49scaled_aligned_causal_masked_softmax_warp_forwardI13__nv_bfloat16S1_fLi6EEEvPT0_PKT_T1_iii:
[----:B------:R-:W-:Y:S08]  /*0000*/  LDC R1, c[0x0][0x37c] ;  /* 0x0000df00ff017b82 */ /* 0x000ff00000000800 */
[----:B------:R-:W0:Y:S01]  /*0010*/  LDC.64 R4, c[0x0][0x398] ;  /* 0x0000e600ff047b82 */ /* 0x000e220000000a00 */
[----:B------:R-:W1:Y:S01]  /*0020*/  S2R R8, SR_TID.Y ;  /* 0x0000000000087919 */ /* 0x000e620000002200 */
[----:B------:R-:W-:Y:S06]  /*0030*/  BSSY.RECONVERGENT B0, `(.L_x_7002) ;  /* 0x0000053000007945 */ /* 0x000fec0003800200 */
[----:B------:R-:W1:Y:S08]  /*0040*/  S2UR UR4, SR_CTAID.X ;  /* 0x00000000000479c3 */ /* 0x000e700000002500 */
[----:B------:R-:W1:Y:S01]  /*0050*/  LDC R11, c[0x0][0x364] ;  /* 0x0000d900ff0b7b82 */ /* 0x000e620000000800 */
[----:B0-----:R-:W-:Y:S01]  /*0060*/  IABS R0, R4 ;  /* 0x0000000400007213 */ /* 0x001fe20000000000 */
[----:B------:R-:W-:Y:S01]  /*0070*/  IMAD.IADD R12, R5, 0x1, -R4 ;  /* 0x00000001050c7824 */ /* 0x000fe200078e0a04 */
[----:B------:R-:W-:-:S02]  /*0080*/  ISETP.NE.AND P1, PT, R4, RZ, PT ;  /* 0x000000ff0400720c */ /* 0x000fc40003f25270 */
[----:B------:R-:W0:Y:S01]  /*0090*/  I2F.RP R6, R0 ;  /* 0x0000000000067306 */ /* 0x000e220000209400 */
[----:B-1----:R-:W-:Y:S01]  /*00a0*/  IMAD R11, R11, UR4, R8 ;  /* 0x000000040b0b7c24 */ /* 0x002fe2000f8e0208 */
[----:B------:R-:W1:Y:S01]  /*00b0*/  LDCU UR4, c[0x0][0x394] ;  /* 0x00007280ff0477ac */ /* 0x000e620008000800 */
[----:B------:R-:W2:Y:S05]  /*00c0*/  S2R R8, SR_TID.X ;  /* 0x0000000000087919 */ /* 0x000eaa0000002100 */
[----:B0-----:R-:W0:Y:S01]  /*00d0*/  MUFU.RCP R6, R6 ;  /* 0x0000000600067308 */ /* 0x001e220000001000 */
[----:B------:R-:W-:-:S05]  /*00e0*/  IMAD.SHL.U32 R11, R11, 0x2, RZ ;  /* 0x000000020b0b7824 */ /* 0x000fca00078e00ff */
[C---:B------:R-:W-:Y:S02]  /*00f0*/  ISETP.GE.AND P2, PT, R11.reuse, RZ, PT ;  /* 0x000000ff0b00720c */ /* 0x040fe40003f46270 */
[C---:B-1----:R-:W-:Y:S01]  /*0100*/  VIMNMX R10, PT, PT, R11.reuse, UR4, !PT ;  /* 0x000000040b0a7c48 */ /* 0x042fe2000ffe0100 */
[----:B0-----:R-:W-:Y:S01]  /*0110*/  VIADD R2, R6, 0xffffffe ;  /* 0x0ffffffe06027836 */ /* 0x001fe20000000000 */
[----:B------:R-:W-:Y:S01]  /*0120*/  IABS R6, R11 ;  /* 0x0000000b00067213 */ /* 0x000fe20000000000 */
[----:B------:R-:W0:Y:S01]  /*0130*/  LDCU.64 UR4, c[0x0][0x358] ;  /* 0x00006b00ff0477ac */ /* 0x000e220008000a00 */
[C---:B------:R-:W-:Y:S01]  /*0140*/  IADD3 R10, PT, PT, -R11.reuse, R10, RZ ;  /* 0x0000000a0b0a7210 */ /* 0x040fe20007ffe1ff */
[----:B------:R1:W3:Y:S02]  /*0150*/  F2I.FTZ.U32.TRUNC.NTZ R3, R2 ;  /* 0x0000000200037305 */ /* 0x0002e4000021f000 */
[----:B-1----:R-:W-:Y:S02]  /*0160*/  HFMA2 R2, -RZ, RZ, 0, 0 ;  /* 0x00000000ff027431 */ /* 0x002fe400000001ff */
[----:B--2---:R-:W-:-:S02]  /*0170*/  IMAD R9, R11, R5, R8 ;  /* 0x000000050b097224 */ /* 0x004fc400078e0208 */
[----:B---3--:R-:W-:-:S03]  /*0180*/  IMAD.MOV R7, RZ, RZ, -R3 ;  /* 0x000000ffff077224 */ /* 0x008fc600078e0a03 */
[----:B------:R-:W-:Y:S01]  /*0190*/  SHF.R.S32.HI R14, RZ, 0x1f, R9 ;  /* 0x0000001fff0e7819 */ /* 0x000fe20000011409 */
[----:B------:R-:W-:-:S04]  /*01a0*/  IMAD R7, R7, R0, RZ ;  /* 0x0000000007077224 */ /* 0x000fc800078e02ff */
[----:B------:R-:W-:-:S06]  /*01b0*/  IMAD.HI.U32 R7, R3, R7, R2 ;  /* 0x0000000703077227 */ /* 0x000fcc00078e0002 */
[----:B------:R-:W-:-:S04]  /*01c0*/  IMAD.HI.U32 R3, R7, R6, RZ ;  /* 0x0000000607037227 */ /* 0x000fc800078e00ff */
[----:B------:R-:W-:-:S04]  /*01d0*/  IMAD.MOV R3, RZ, RZ, -R3 ;  /* 0x000000ffff037224 */ /* 0x000fc800078e0a03 */
        /* <DEDUP_REMOVED lines=10> */
[----:B0-----:R-:W-:Y:S06]  /*0280*/  @!P0 BRA `(.L_x_7003) ;  /* 0x0000000000b48947 */ /* 0x001fec0003800000 */
[----:B------:R-:W0:Y:S01]  /*0290*/  LDCU.64 UR6, c[0x0][0x388] ;  /* 0x00007100ff0677ac */ /* 0x000e220008000a00 */
[C---:B------:R-:W-:Y:S02]  /*02a0*/  IADD3 R4, PT, PT, R8.reuse, 0x20, RZ ;  /* 0x0000002008047810 */ /* 0x040fe40007ffe0ff */
[-C--:B------:R-:W-:Y:S02]  /*02b0*/  ISETP.GT.AND P3, PT, R8, R13.reuse, PT ;  /* 0x0000000d0800720c */ /* 0x080fe40003f64270 */
[----:B------:R-:W-:Y:S02]  /*02c0*/  ISETP.GT.AND P2, PT, R4, R13, PT ;  /* 0x0000000d0400720c */ /* 0x000fe40003f44270 */
[----:B0-----:R-:W-:Y:S01]  /*02d0*/  LEA R2, P4, R9, UR6, 0x1 ;  /* 0x0000000609027c11 */ /* 0x001fe2000f8808ff */
[----:B------:R-:W-:-:S10]  /*02e0*/  VIADD R17, R11, 0x1 ;  /* 0x000000010b117836 */ /* 0x000fd40000000000 */
[----:B------:R-:W0:Y:S01]  /*02f0*/  @!P2 LDC R19, c[0x0][0x390] ;  /* 0x0000e400ff13ab82 */ /* 0x000e220000000800 */
[----:B------:R-:W-:-:S05]  /*0300*/  LEA.HI.X R3, R9, UR7, R14, 0x1, P4 ;  /* 0x0000000709037c11 */ /* 0x000fca000a0f0c0e */
[----:B------:R-:W2:Y:S04]  /*0310*/  @!P3 LDG.E.U16 R15, desc[UR4][R2.64] ;  /* 0x00000004020fb981 */ /* 0x000ea8000c1e1500 */
[----:B------:R-:W3:Y:S01]  /*0320*/  @!P2 LDG.E.U16 R16, desc[UR4][R2.64+0x40] ;  /* 0x000040040210a981 */ /* 0x000ee2000c1e1500 */
[----:B------:R-:W-:-:S05]  /*0330*/  IABS R18, R17 ;  /* 0x0000001100127213 */ /* 0x000fca0000000000 */
[----:B------:R-:W-:-:S04]  /*0340*/  IMAD.HI.U32 R7, R7, R18, RZ ;  /* 0x0000001207077227 */ /* 0x000fc800078e00ff */
[----:B------:R-:W-:-:S04]  /*0350*/  IMAD.MOV R7, RZ, RZ, -R7 ;  /* 0x000000ffff077224 */ /* 0x000fc800078e0a07 */
[C---:B------:R-:W-:Y:S02]  /*0360*/  IMAD R7, R0.reuse, R7, R18 ;  /* 0x0000000700077224 */ /* 0x040fe400078e0212 */
[----:B------:R-:W1:Y:S03]  /*0370*/  @!P3 LDC R18, c[0x0][0x390] ;  /* 0x0000e400ff12bb82 */ /* 0x000e660000000800 */
[----:B------:R-:W-:-:S13]  /*0380*/  ISETP.GT.U32.AND P4, PT, R0, R7, PT ;  /* 0x000000070000720c */ /* 0x000fda0003f84070 */
[----:B------:R-:W-:Y:S01]  /*0390*/  @!P4 IMAD.IADD R7, R7, 0x1, -R0 ;  /* 0x000000010707c824 */ /* 0x000fe200078e0a00 */
[----:B------:R-:W-:-:S04]  /*03a0*/  ISETP.GE.AND P4, PT, R17, RZ, PT ;  /* 0x000000ff1100720c */ /* 0x000fc80003f86270 */
[----:B------:R-:W-:-:S13]  /*03b0*/  ISETP.GT.U32.AND P5, PT, R0, R7, PT ;  /* 0x000000070000720c */ /* 0x000fda0003fa4070 */
[----:B------:R-:W-:Y:S01]  /*03c0*/  @!P5 IADD3 R7, PT, PT, R7, -R0, RZ ;  /* 0x800000000707d210 */ /* 0x000fe20007ffe0ff */
[----:B------:R-:W-:Y:S01]  /*03d0*/  IMAD.MOV.U32 R0, RZ, RZ, -0x39e3c000 ;  /* 0xc61c4000ff007424 */ /* 0x000fe200078e00ff */
[----:B------:R-:W-:-:S03]  /*03e0*/  ISETP.NE.AND P5, PT, R10, 0x1, PT ;  /* 0x000000010a00780c */ /* 0x000fc60003fa5270 */
[----:B------:R-:W-:Y:S02]  /*03f0*/  IMAD.MOV.U32 R17, RZ, RZ, R7 ;  /* 0x000000ffff117224 */ /* 0x000fe400078e0007 */
[----:B------:R-:W-:Y:S02]  /*0400*/  IMAD.MOV.U32 R7, RZ, RZ, -0x39e3c000 ;  /* 0xc61c4000ff077424 */ /* 0x000fe400078e00ff */
[----:B------:R-:W-:-:S05]  /*0410*/  @!P4 IMAD.MOV R17, RZ, RZ, -R17 ;  /* 0x000000ffff11c224 */ /* 0x000fca00078e0a11 */
[----:B------:R-:W-:Y:S02]  /*0420*/  SEL R17, R6, R17, !P1 ;  /* 0x0000001106117207 */ /* 0x000fe40004800000 */
[----:B--2---:R-:W-:Y:S01]  /*0430*/  @!P3 SHF.L.U32 R15, R15, 0x10, RZ ;  /* 0x000000100f0fb819 */ /* 0x004fe200000006ff */
[----:B---3--:R-:W-:-:S04]  /*0440*/  @!P2 IMAD.U32 R16, R16, 0x10000, RZ ;  /* 0x000100001010a824 */ /* 0x008fc800078e00ff */
[----:B-1----:R-:W-:Y:S01]  /*0450*/  @!P3 FMUL R7, R15, R18 ;  /* 0x000000120f07b220 */ /* 0x002fe20000400000 */
[----:B0-----:R-:W-:Y:S01]  /*0460*/  @!P2 FMUL R0, R16, R19 ;  /* 0x000000131000a220 */ /* 0x001fe20000400000 */
[----:B------:R-:W-:Y:S06]  /*0470*/  @!P5 BRA `(.L_x_7003) ;  /* 0x000000000038d947 */ /* 0x000fec0003800000 */
[----:B------:R-:W-:-:S05]  /*0480*/  IMAD.IADD R17, R12, 0x1, R17 ;  /* 0x000000010c117824 */ /* 0x000fca00078e0211 */
[-C--:B------:R-:W-:Y:S02]  /*0490*/  ISETP.GT.AND P1, PT, R8, R17.reuse, PT ;  /* 0x000000110800720c */ /* 0x080fe40003f24270 */
[----:B------:R-:W-:Y:S01]  /*04a0*/  ISETP.GT.AND P2, PT, R4, R17, PT ;  /* 0x000000110400720c */ /* 0x000fe20003f44270 */
[----:B------:R-:W-:-:S10]  /*04b0*/  IMAD.WIDE R16, R5, 0x2, R2 ;  /* 0x0000000205107825 */ /* 0x000fd400078e0202 */
[----:B------:R-:W2:Y:S01]  /*04c0*/  @!P1 LDG.E.U16 R4, desc[UR4][R16.64] ;  /* 0x0000000410049981 */ /* 0x000ea2000c1e1500 */
[----:B------:R-:W0:Y:S03]  /*04d0*/  @!P1 LDC R15, c[0x0][0x390] ;  /* 0x0000e400ff0f9b82 */ /* 0x000e260000000800 */
[----:B------:R-:W3:Y:S01]  /*04e0*/  @!P2 LDG.E.U16 R6, desc[UR4][R16.64+0x40] ;  /* 0x000040041006a981 */ /* 0x000ee2000c1e1500 */
[----:B------:R-:W-:Y:S01]  /*04f0*/  MOV R3, 0xc61c4000 ;  /* 0xc61c400000037802 */ /* 0x000fe20000000f00 */
[----:B------:R-:W-:-:S03]  /*0500*/  IMAD.MOV.U32 R2, RZ, RZ, -0x39e3c000 ;  /* 0xc61c4000ff027424 */ /* 0x000fc600078e00ff */
[----:B------:R-:W1:Y:S01]  /*0510*/  @!P2 LDC R19, c[0x0][0x390] ;  /* 0x0000e400ff13ab82 */ /* 0x000e620000000800 */
[----:B--2---:R-:W-:Y:S02]  /*0520*/  @!P1 IMAD.U32 R4, R4, 0x10000, RZ ;  /* 0x0001000004049824 */ /* 0x004fe400078e00ff */
[----:B---3--:R-:W-:Y:S02]  /*0530*/  @!P2 IMAD.U32 R6, R6, 0x10000, RZ ;  /* 0x000100000606a824 */ /* 0x008fe400078e00ff */
[----:B0-----:R-:W-:Y:S02]  /*0540*/  @!P1 FMUL R3, R4, R15 ;  /* 0x0000000f04039220 */ /* 0x001fe40000400000 */
[----:B-1----:R-:W-:-:S07]  /*0550*/  @!P2 FMUL R2, R6, R19 ;  /* 0x000000130602a220 */ /* 0x002fce0000400000 */
.L_x_7003:
[----:B------:R-:W-:Y:S05]  /*0560*/  BSYNC.RECONVERGENT B0 ;  /* 0x0000000000007941 */ /* 0x000fea0003800200 */
.L_x_7002:
        /* <DEDUP_REMOVED lines=29> */
[----:B------:R-:W-:-:S04]  /*0740*/  IMAD.MOV.U32 R6, RZ, RZ, 0x437c0000 ;  /* 0x437c0000ff067424 */ /* 0x000fc800078e00ff */
[----:B------:R-:W1:Y:S01]  /*0750*/  SHFL.BFLY PT, R23, R16, 0x1, 0x1f ;  /* 0x0c201f0010177f89 */ /* 0x000e6200000e0000 */
[----:B0-----:R-:W-:-:S04]  /*0760*/  FSETP.GEU.AND P1, PT, R15, R4, PT ;  /* 0x000000040f00720b */ /* 0x001fc80003f2e000 */
[----:B------:R-:W-:Y:S01]  /*0770*/  FSEL R17, R4, R15, !P1 ;  /* 0x0000000f04117208 */ /* 0x000fe20004800000 */
[----:B------:R-:W-:Y:S01]  /*0780*/  HFMA2 R4, -RZ, RZ, 0.96630859375, -0.0022525787353515625 ;  /* 0x3bbb989dff047431 */ /* 0x000fe200000001ff */
[----:B-1----:R-:W-:-:S03]  /*0790*/  FSETP.GEU.AND P1, PT, R16, R23, PT ;  /* 0x000000171000720b */ /* 0x002fc60003f2e000 */
[C---:B------:R-:W-:Y:S01]  /*07a0*/  FADD R19, -R17.reuse, R7 ;  /* 0x0000000711137221 */ /* 0x040fe20000000100 */
[----:B------:R-:W-:Y:S01]  /*07b0*/  FADD R7, -R17, R0 ;  /* 0x0000000011077221 */ /* 0x000fe20000000100 */
[----:B------:R-:W-:Y:S02]  /*07c0*/  FSEL R17, R23, R16, !P1 ;  /* 0x0000001017117208 */ /* 0x000fe40004800000 */
[----:B------:R-:W-:-:S03]  /*07d0*/  FFMA.SAT R21, R19, R4, 0.5 ;  /* 0x3f00000013157423 */ /* 0x000fc60000002004 */
[C---:B------:R-:W-:Y:S01]  /*07e0*/  FADD R3, -R17.reuse, R3 ;  /* 0x0000000311037221 */ /* 0x040fe20000000100 */
[----:B------:R-:W-:Y:S01]  /*07f0*/  FADD R17, -R17, R2 ;  /* 0x0000000211117221 */ /* 0x000fe20000000100 */
[----:B------:R-:W-:Y:S01]  /*0800*/  FFMA.SAT R15, R7, R4, 0.5 ;  /* 0x3f000000070f7423 */ /* 0x000fe20000002004 */
[----:B------:R-:W-:Y:S01]  /*0810*/  FFMA.RM R0, R21, R6, 12582913 ;  /* 0x4b40000115007423 */ /* 0x000fe20000004006 */
[----:B------:R-:W-:Y:S02]  /*0820*/  FFMA.SAT R21, R3, R4, 0.5 ;  /* 0x3f00000003157423 */ /* 0x000fe40000002004 */
[----:B------:R-:W-:Y:S01]  /*0830*/  FFMA.RM R15, R15, R6, 12582913 ;  /* 0x4b4000010f0f7423 */ /* 0x000fe20000004006 */
[----:B------:R-:W-:-:S03]  /*0840*/  FADD R16, R0, -12583039 ;  /* 0xcb40007f00107421 */ /* 0x000fc60000000000 */
[----:B------:R-:W-:Y:S01]  /*0850*/  FADD R18, R15, -12583039 ;  /* 0xcb40007f0f127421 */ /* 0x000fe20000000000 */
[----:B------:R-:W-:Y:S01]  /*0860*/  FFMA R16, R19, 1.4426950216293334961, -R16 ;  /* 0x3fb8aa3b13107823 */ /* 0x000fe20000000810 */
[----:B------:R-:W-:Y:S02]  /*0870*/  SHF.L.U32 R15, R15, 0x17, RZ ;  /* 0x000000170f0f7819 */ /* 0x000fe400000006ff */
[----:B------:R-:W-:Y:S01]  /*0880*/  FFMA R18, R7, 1.4426950216293334961, -R18 ;  /* 0x3fb8aa3b07127823 */ /* 0x000fe20000000812 */
[----:B------:R-:W-:Y:S01]  /*0890*/  FFMA R19, R19, 1.925963033500011079e-08, R16 ;  /* 0x32a5706013137823 */ /* 0x000fe20000000010 */
[----:B------:R-:W-:Y:S01]  /*08a0*/  FFMA.RM R16, R21, R6, 12582913 ;  /* 0x4b40000115107423 */ /* 0x000fe20000004006 */
[----:B------:R-:W-:Y:S01]  /*08b0*/  FFMA.SAT R21, R17, R4, 0.5 ;  /* 0x3f00000011157423 */ /* 0x000fe20000002004 */
[----:B------:R-:W-:Y:S01]  /*08c0*/  FFMA R18, R7, 1.925963033500011079e-08, R18 ;  /* 0x32a5706007127823 */ /* 0x000fe20000000012 */
[----:B------:R-:W0:Y:S01]  /*08d0*/  MUFU.EX2 R2, R19 ;  /* 0x0000001300027308 */ /* 0x000e220000000800 */
[C---:B------:R-:W-:Y:S01]  /*08e0*/  FADD R4, R16.reuse, -12583039 ;  /* 0xcb40007f10047421 */ /* 0x040fe20000000000 */
[----:B------:R-:W-:Y:S01]  /*08f0*/  FFMA.RM R21, R21, R6, 12582913 ;  /* 0x4b40000115157423 */ /* 0x000fe20000004006 */
[----:B------:R-:W-:-:S02]  /*0900*/  IMAD.SHL.U32 R16, R16, 0x800000, RZ ;  /* 0x0080000010107824 */ /* 0x000fc400078e00ff */
[----:B------:R-:W-:Y:S01]  /*0910*/  FFMA R4, R3, 1.4426950216293334961, -R4 ;  /* 0x3fb8aa3b03047823 */ /* 0x000fe20000000804 */
[----:B------:R-:W-:Y:S02]  /*0920*/  FADD R20, R21, -12583039 ;  /* 0xcb40007f15147421 */ /* 0x000fe40000000000 */
[----:B------:R-:W1:Y:S01]  /*0930*/  MUFU.EX2 R18, R18 ;  /* 0x0000001200127308 */ /* 0x000e620000000800 */
[----:B------:R-:W-:Y:S01]  /*0940*/  FFMA R6, R3, 1.925963033500011079e-08, R4 ;  /* 0x32a5706003067823 */ /* 0x000fe20000000004 */
[----:B------:R-:W-:Y:S01]  /*0950*/  FFMA R20, R17, 1.4426950216293334961, -R20 ;  /* 0x3fb8aa3b11147823 */ /* 0x000fe20000000814 */
[----:B------:R-:W-:Y:S02]  /*0960*/  IMAD.SHL.U32 R3, R0, 0x800000, RZ ;  /* 0x0080000000037824 */ /* 0x000fe400078e00ff */
[----:B------:R-:W-:Y:S02]  /*0970*/  IMAD.SHL.U32 R0, R21, 0x800000, RZ ;  /* 0x0080000015007824 */ /* 0x000fe400078e00ff */
[----:B------:R-:W-:Y:S01]  /*0980*/  FFMA R20, R17, 1.925963033500011079e-08, R20 ;  /* 0x32a5706011147823 */ /* 0x000fe20000000014 */
[----:B------:R2:W3:Y:S01]  /*0990*/  MUFU.EX2 R7, R6 ;  /* 0x0000000600077308 */ /* 0x0004e20000000800 */
[----:B0-----:R-:W-:-:S07]  /*09a0*/  FMUL R4, R3, R2 ;  /* 0x0000000203047220 */ /* 0x001fce0000400000 */
[----:B------:R-:W0:Y:S01]  /*09b0*/  MUFU.EX2 R17, R20 ;  /* 0x0000001400117308 */ /* 0x000e220000000800 */
[----:B-1----:R-:W-:Y:S01]  /*09c0*/  FMUL R3, R15, R18 ;  /* 0x000000120f037220 */ /* 0x002fe20000400000 */
[----:B--2---:R-:W-:-:S04]  /*09d0*/  FADD R6, RZ, R4 ;  /* 0x00000004ff067221 */ /* 0x004fc80000000000 */
[----:B------:R-:W-:Y:S01]  /*09e0*/  FADD R6, R6, R3 ;  /* 0x0000000306067221 */ /* 0x000fe20000000000 */
[----:B---3--:R-:W-:-:S04]  /*09f0*/  FMUL R2, R16, R7 ;  /* 0x0000000710027220 */ /* 0x008fc80000400000 */
[----:B------:R-:W1:Y:S01]  /*0a00*/  SHFL.BFLY PT, R15, R6, 0x10, 0x1f ;  /* 0x0e001f00060f7f89 */ /* 0x000e6200000e0000 */
[----:B------:R-:W-:Y:S01]  /*0a10*/  FADD R7, RZ, R2 ;  /* 0x00000002ff077221 */ /* 0x000fe20000000000 */
[----:B0-----:R-:W-:-:S04]  /*0a20*/  FMUL R0, R0, R17 ;  /* 0x0000001100007220 */ /* 0x001fc80000400000 */
[----:B------:R-:W-:-:S05]  /*0a30*/  FADD R7, R7, R0 ;  /* 0x0000000007077221 */ /* 0x000fca0000000000 */
        /* <DEDUP_REMOVED lines=14> */
[----:B------:R1:W2:Y:S01]  /*0b20*/  SHFL.BFLY PT, R15, R6, 0x1, 0x1f ;  /* 0x0c201f00060f7f89 */ /* 0x0002a200000e0000 */
[----:B0-----:R-:W-:-:S05]  /*0b30*/  FADD R7, R20, R7 ;  /* 0x0000000714077221 */ /* 0x001fca0000000000 */
[----:B------:R1:W0:Y:S01]  /*0b40*/  SHFL.BFLY PT, R16, R7, 0x1, 0x1f ;  /* 0x0c201f0007107f89 */ /* 0x00022200000e0000 */
[----:B------:R-:W-:Y:S05]  /*0b50*/  @!P0 EXIT ;  /* 0x000000000000894d */ /* 0x000fea0003800000 */
[----:B------:R-:W-:Y:S01]  /*0b60*/  ISETP.GT.AND P0, PT, R8, R13, PT ;  /* 0x0000000d0800720c */ /* 0x000fe20003f04270 */
[----:B------:R-:W-:Y:S04]  /*0b70*/  BSSY.RECONVERGENT B0, `(.L_x_7004) ;  /* 0x000003b000007945 */ /* 0x000fe80003800200 */
[----:B------:R-:W-:Y:S01]  /*0b80*/  BSSY.RELIABLE B1, `(.L_x_7005) ;  /* 0x0000019000017945 */ /* 0x000fe20003800100 */
[--C-:B--2---:R-:W-:Y:S01]  /*0b90*/  FADD R18, R6, R15.reuse ;  /* 0x0000000f06127221 */ /* 0x104fe20000000000 */
[----:B0-----:R-:W-:Y:S01]  /*0ba0*/  FADD R17, R7, R16 ;  /* 0x0000001007117221 */ /* 0x001fe20000000000 */
[----:B------:R-:W-:-:S05]  /*0bb0*/  PRMT R15, RZ, 0x7610, R15 ;  /* 0x00007610ff0f7816 */ /* 0x000fca000000000f */
[----:B------:R-:W-:Y:S05]  /*0bc0*/  @P0 BRA `(.L_x_7006) ;  /* 0x0000000000400947 */ /* 0x000fea0003800000 */
[----:B------:R-:W1:Y:S01]  /*0bd0*/  MUFU.RCP R5, R18 ;  /* 0x0000001200057308 */ /* 0x000e620000001000 */
[----:B------:R-:W-:Y:S07]  /*0be0*/  BSSY.RECONVERGENT B2, `(.L_x_7007) ;  /* 0x000000c000027945 */ /* 0x000fee0003800200 */
[----:B------:R-:W0:Y:S01]  /*0bf0*/  FCHK P0, R4, R18 ;  /* 0x0000001204007302 */ /* 0x000e220000000000 */
[----:B-1----:R-:W-:-:S04]  /*0c00*/  FFMA R6, -R18, R5, 1 ;  /* 0x3f80000012067423 */ /* 0x002fc80000000105 */
[----:B------:R-:W-:-:S04]  /*0c10*/  FFMA R5, R5, R6, R5 ;  /* 0x0000000605057223 */ /* 0x000fc80000000005 */
[----:B------:R-:W-:-:S04]  /*0c20*/  FFMA R6, R4, R5, RZ ;  /* 0x0000000504067223 */ /* 0x000fc800000000ff */
[----:B------:R-:W-:-:S04]  /*0c30*/  FFMA R7, -R18, R6, R4 ;  /* 0x0000000612077223 */ /* 0x000fc80000000104 */
[----:B------:R-:W-:Y:S01]  /*0c40*/  FFMA R5, R5, R7, R6 ;  /* 0x0000000705057223 */ /* 0x000fe20000000006 */
[----:B0-----:R-:W-:Y:S06]  /*0c50*/  @!P0 BRA `(.L_x_7008) ;  /* 0x0000000000108947 */ /* 0x001fec0003800000 */
[----:B------:R-:W-:Y:S01]  /*0c60*/  IMAD.MOV.U32 R5, RZ, RZ, R18 ;  /* 0x000000ffff057224 */ /* 0x000fe200078e0012 */
[----:B------:R-:W-:-:S07]  /*0c70*/  MOV R16, 0xc90 ;  /* 0x00000c9000107802 */ /* 0x000fce0000000f00 */
[----:B------:R-:W-:Y:S05]  /*0c80*/  CALL.REL.NOINC `($__internal_8_$__cuda_sm3x_div_rn_noftz_f32_slowpath) ;  /* 0x0000000400fc7944 */ /* 0x000fea0003c00000 */
[----:B------:R-:W-:-:S07]  /*0c90*/  IMAD.MOV.U32 R5, RZ, RZ, R19 ;  /* 0x000000ffff057224 */ /* 0x000fce00078e0013 */
.L_x_7008:
[----:B------:R-:W-:Y:S05]  /*0ca0*/  BSYNC.RECONVERGENT B2 ;  /* 0x0000000000027941 */ /* 0x000fea0003800200 */
.L_x_7007:
[----:B------:R-:W-:Y:S01]  /*0cb0*/  F2FP.BF16.F32.PACK_AB R5, RZ, R5 ;  /* 0x00000005ff05723e */ /* 0x000fe200000010ff */
[----:B------:R-:W-:Y:S06]  /*0cc0*/  BRA `(.L_x_7009) ;  /* 0x0000000000107947 */ /* 0x000fec0003800000 */
.L_x_7006:
[----:B------:R-:W-:-:S13]  /*0cd0*/  ISETP.GE.AND P0, PT, R8, R5, PT ;  /* 0x000000050800720c */ /* 0x000fda0003f06270 */
[----:B------:R-:W-:Y:S05]  /*0ce0*/  @P0 BREAK.RELIABLE B1 ;  /* 0x0000000000010942 */ /* 0x000fea0003800100 */
[----:B------:R-:W-:Y:S05]  /*0cf0*/  @P0 BRA `(.L_x_7010) ;  /* 0x0000000000880947 */ /* 0x000fea0003800000 */
[----:B------:R-:W-:-:S07]  /*0d00*/  PRMT R5, RZ, 0x7610, R5 ;  /* 0x00007610ff057816 */ /* 0x000fce0000000005 */
.L_x_7009:
[----:B------:R-:W-:Y:S05]  /*0d10*/  BSYNC.RELIABLE B1 ;  /* 0x0000000000017941 */ /* 0x000fea0003800100 */
.L_x_7005:
[----:B------:R-:W1:Y:S01]  /*0d20*/  LDCU.64 UR6, c[0x0][0x380] ;  /* 0x00007000ff0677ac */ /* 0x000e620008000a00 */
[----:B------:R-:W-:Y:S01]  /*0d30*/  IADD3 R4, PT, PT, R8, 0x20, RZ ;  /* 0x0000002008047810 */ /* 0x000fe20007ffe0ff */
[----:B------:R-:W-:Y:S01]  /*0d40*/  BSSY.RELIABLE B2, `(.L_x_7011) ;  /* 0x000001c000027945 */ /* 0x000fe20003800100 */
[----:B-1----:R-:W-:-:S04]  /*0d50*/  LEA R6, P0, R9, UR6, 0x1 ;  /* 0x0000000609067c11 */ /* 0x002fc8000f8008ff */
[----:B------:R-:W-:Y:S02]  /*0d60*/  LEA.HI.X R7, R9, UR7, R14, 0x1, P0 ;  /* 0x0000000709077c11 */ /* 0x000fe400080f0c0e */
[----:B------:R-:W-:-:S03]  /*0d70*/  ISETP.GT.AND P0, PT, R4, R13, PT ;  /* 0x0000000d0400720c */ /* 0x000fc60003f04270 */
[----:B------:R0:W-:Y:S10]  /*0d80*/  STG.E.U16 desc[UR4][R6.64], R5 ;  /* 0x0000000506007986 */ /* 0x0001f4000c101504 */
        /* <DEDUP_REMOVED lines=11> */
[----:B------:R-:W-:Y:S01]  /*0e40*/  MOV R16, 0xe70 ;  /* 0x00000e7000107802 */ /* 0x000fe20000000f00 */
[----:B------:R-:W-:-:S07]  /*0e50*/  IMAD.MOV.U32 R5, RZ, RZ, R18 ;  /* 0x000000ffff057224 */ /* 0x000fce00078e0012 */
[----:B------:R-:W-:Y:S05]  /*0e60*/  CALL.REL.NOINC `($__internal_8_$__cuda_sm3x_div_rn_noftz_f32_slowpath) ;  /* 0x0000000400847944 */ /* 0x000fea0003c00000 */
[----:B------:R-:W-:-:S07]  /*0e70*/  IMAD.MOV.U32 R4, RZ, RZ, R19 ;  /* 0x000000ffff047224 */ /* 0x000fce00078e0013 */
.L_x_7014:
[----:B------:R-:W-:Y:S05]  /*0e80*/  BSYNC.RECONVERGENT B3 ;  /* 0x0000000000037941 */ /* 0x000fea0003800200 */
.L_x_7013:
[----:B------:R-:W-:Y:S01]  /*0e90*/  F2FP.BF16.F32.PACK_AB R4, RZ, R4 ;  /* 0x00000004ff04723e */ /* 0x000fe200000010ff */
[----:B------:R-:W-:Y:S06]  /*0ea0*/  BRA `(.L_x_7015) ;  /* 0x0000000000147947 */ /* 0x000fec0003800000 */
.L_x_7012:
[----:B------:R-:W1:Y:S02]  /*0eb0*/  LDCU UR6, c[0x0][0x39c] ;  /* 0x00007380ff0677ac */ /* 0x000e640008000800 */
[----:B-1----:R-:W-:-:S13]  /*0ec0*/  ISETP.GE.AND P0, PT, R4, UR6, PT ;  /* 0x0000000604007c0c */ /* 0x002fda000bf06270 */
[----:B------:R-:W-:Y:S05]  /*0ed0*/  @P0 BREAK.RELIABLE B2 ;  /* 0x0000000000020942 */ /* 0x000fea0003800100 */
[----:B------:R-:W-:Y:S05]  /*0ee0*/  @P0 BRA `(.L_x_7010) ;  /* 0x00000000000c0947 */ /* 0x000fea0003800000 */
[----:B------:R-:W-:-:S07]  /*0ef0*/  PRMT R4, RZ, 0x7610, R4 ;  /* 0x00007610ff047816 */ /* 0x000fce0000000004 */
.L_x_7015:
[----:B------:R-:W-:Y:S05]  /*0f00*/  BSYNC.RELIABLE B2 ;  /* 0x0000000000027941 */ /* 0x000fea0003800100 */
.L_x_7011:
[----:B------:R2:W-:Y:S02]  /*0f10*/  STG.E.U16 desc[UR4][R6.64+0x40], R4 ;  /* 0x0000400406007986 */ /* 0x0005e4000c101504 */
.L_x_7010:
[----:B------:R-:W-:Y:S05]  /*0f20*/  BSYNC.RECONVERGENT B0 ;  /* 0x0000000000007941 */ /* 0x000fea0003800200 */
.L_x_7004:
[----:B------:R-:W-:Y:S05]  /*0f30*/  WARPSYNC.ALL ;  /* 0x0000000000007948 */ /* 0x000fea0003800000 */
[----:B------:R-:W3:Y:S01]  /*0f40*/  LDC R13, c[0x0][0x398] ;  /* 0x0000e600ff0d7b82 */ /* 0x000ee20000000800 */
[----:B------:R-:W-:-:S05]  /*0f50*/  VIADD R11, R11, 0x1 ;  /* 0x000000010b0b7836 */ /* 0x000fca0000000000 */
[----:B------:R-:W-:Y:S02]  /*0f60*/  ISETP.GE.AND P1, PT, R11, RZ, PT ;  /* 0x000000ff0b00720c */ /* 0x000fe40003f26270 */
[----:B---3--:R-:W-:Y:S02]  /*0f70*/  IABS R3, R13 ;  /* 0x0000000d00037213 */ /* 0x008fe40000000000 */
[----:B------:R-:W-:Y:S02]  /*0f80*/  ISETP.NE.AND P2, PT, R13, RZ, PT ;  /* 0x000000ff0d00720c */ /* 0x000fe40003f45270 */
[----:B012---:R-:W0:Y:S08]  /*0f90*/  I2F.RP R6, R3 ;  /* 0x0000000300067306 */ /* 0x007e300000209400 */
[----:B0-----:R-:W0:Y:S02]  /*0fa0*/  MUFU.RCP R6, R6 ;  /* 0x0000000600067308 */ /* 0x001e240000001000 */
[----:B0-----:R-:W-:-:S06]  /*0fb0*/  IADD3 R4, PT, PT, R6, 0xffffffe, RZ ;  /* 0x0ffffffe06047810 */ /* 0x001fcc0007ffe0ff */
[----:B------:R0:W1:Y:S02]  /*0fc0*/  F2I.FTZ.U32.TRUNC.NTZ R5, R4 ;  /* 0x0000000400057305 */ /* 0x000064000021f000 */
[----:B0-----:R-:W-:Y:S02]  /*0fd0*/  IMAD.MOV.U32 R4, RZ, RZ, RZ ;  /* 0x000000ffff047224 */ /* 0x001fe400078e00ff */
[----:B-1----:R-:W-:-:S04]  /*0fe0*/  IMAD.MOV R16, RZ, RZ, -R5 ;  /* 0x000000ffff107224 */ /* 0x002fc800078e0a05 */
[----:B------:R-:W-:Y:S01]  /*0ff0*/  IMAD R7, R16, R3, RZ ;  /* 0x0000000310077224 */ /* 0x000fe200078e02ff */
[----:B------:R-:W-:-:S03]  /*1000*/  IABS R16, R11 ;  /* 0x0000000b00107213 */ /* 0x000fc60000000000 */
[----:B------:R-:W-:-:S06]  /*1010*/  IMAD.HI.U32 R7, R5, R7, R4 ;  /* 0x0000000705077227 */ /* 0x000fcc00078e0004 */
[----:B------:R-:W-:-:S05]  /*1020*/  IMAD.HI.U32 R7, R7, R16, RZ ;  /* 0x0000001007077227 */ /* 0x000fca00078e00ff */
[----:B------:R-:W-:-:S05]  /*1030*/  IADD3 R7, PT, PT, -R7, RZ, RZ ;  /* 0x000000ff07077210 */ /* 0x000fca0007ffe1ff */
[----:B------:R-:W-:-:S05]  /*1040*/  IMAD R7, R3, R7, R16 ;  /* 0x0000000703077224 */ /* 0x000fca00078e0210 */
[----:B------:R-:W-:-:S13]  /*1050*/  ISETP.GT.U32.AND P0, PT, R3, R7, PT ;  /* 0x000000070300720c */ /* 0x000fda0003f04070 */
[----:B------:R-:W-:-:S05]  /*1060*/  @!P0 IMAD.IADD R7, R7, 0x1, -R3 ;  /* 0x0000000107078824 */ /* 0x000fca00078e0a03 */
[----:B------:R-:W-:-:S13]  /*1070*/  ISETP.GT.U32.AND P0, PT, R3, R7, PT ;  /* 0x000000070300720c */ /* 0x000fda0003f04070 */
[----:B------:R-:W-:Y:S01]  /*1080*/  @!P0 IMAD.IADD R7, R7, 0x1, -R3 ;  /* 0x0000000107078824 */ /* 0x000fe200078e0a03 */
[----:B------:R-:W-:-:S03]  /*1090*/  ISETP.NE.AND P0, PT, R10, 0x1, PT ;  /* 0x000000010a00780c */ /* 0x000fc60003f05270 */
[----:B------:R-:W-:Y:S01]  /*10a0*/  @!P1 IMAD.MOV R7, RZ, RZ, -R7 ;  /* 0x000000ffff079224 */ /* 0x000fe200078e0a07 */
[----:B------:R-:W-:-:S04]  /*10b0*/  @!P2 LOP3.LUT R7, RZ, R13, RZ, 0x33, !PT ;  /* 0x0000000dff07a212 */ /* 0x000fc800078e33ff */
[----:B------:R-:W-:-:S05]  /*10c0*/  IADD3 R7, PT, PT, R12, R7, RZ ;  /* 0x000000070c077210 */ /* 0x000fca0007ffe0ff */
[----:B------:R-:W-:Y:S05]  /*10d0*/  @!P0 EXIT ;  /* 0x000000000000894d */ /* 0x000fea0003800000 */
[----:B------:R-:W-:Y:S01]  /*10e0*/  ISETP.GT.AND P0, PT, R8, R7, PT ;  /* 0x000000070800720c */ /* 0x000fe20003f04270 */
[----:B------:R-:W-:-:S12]  /*10f0*/  BSSY.RECONVERGENT B0, `(.L_x_7016) ;  /* 0x0000017000007945 */ /* 0x000fd80003800200 */
        /* <DEDUP_REMOVED lines=14> */
[----:B------:R-:W-:-:S07]  /*11e0*/  MOV R3, R19 ;  /* 0x0000001300037202 */ /* 0x000fce0000000f00 */
.L_x_7019:
[----:B------:R-:W-:Y:S05]  /*11f0*/  BSYNC.RECONVERGENT B2 ;  /* 0x0000000000027941 */ /* 0x000fea0003800200 */
.L_x_7018:
[----:B------:R-:W-:Y:S01]  /*1200*/  F2FP.BF16.F32.PACK_AB R4, RZ, R3 ;  /* 0x00000003ff04723e */ /* 0x000fe200000010ff */
[----:B------:R-:W-:Y:S06]  /*1210*/  BRA `(.L_x_7020) ;  /* 0x0000000000107947 */ /* 0x000fec0003800000 */
.L_x_7017:
[----:B------:R-:W0:Y:S02]  /*1220*/  LDCU UR6, c[0x0][0x39c] ;  /* 0x00007380ff0677ac */ /* 0x000e240008000800 */
[----:B0-----:R-:W-:-:S13]  /*1230*/  ISETP.GE.AND P0, PT, R8, UR6, PT ;  /* 0x0000000608007c0c */ /* 0x001fda000bf06270 */
[----:B------:R-:W-:Y:S05]  /*1240*/  @P0 EXIT ;  /* 0x000000000000094d */ /* 0x000fea0003800000 */
[----:B------:R-:W-:-:S07]  /*1250*/  PRMT R4, RZ, 0x7610, R4 ;  /* 0x00007610ff047816 */ /* 0x000fce0000000004 */
.L_x_7020:
[----:B------:R-:W-:Y:S05]  /*1260*/  BSYNC.RECONVERGENT B0 ;  /* 0x0000000000007941 */ /* 0x000fea0003800200 */
.L_x_7016:
[----:B------:R-:W0:Y:S01]  /*1270*/  LDC R5, c[0x0][0x39c] ;  /* 0x0000e700ff057b82 */ /* 0x000e220000000800 */
[----:B------:R-:W1:Y:S01]  /*1280*/  LDCU.64 UR6, c[0x0][0x380] ;  /* 0x00007000ff0677ac */ /* 0x000e620008000a00 */
[----:B------:R-:W-:Y:S01]  /*1290*/  VIADD R8, R8, 0x20 ;  /* 0x0000002008087836 */ /* 0x000fe20000000000 */
[----:B------:R-:W-:Y:S01]  /*12a0*/  BSSY.RECONVERGENT B0, `(.L_x_7021) ;  /* 0x000001b000007945 */ /* 0x000fe20003800200 */
[----:B0-----:R-:W-:-:S04]  /*12b0*/  IADD3 R9, P0, PT, R9, R5, RZ ;  /* 0x0000000509097210 */ /* 0x001fc80007f1e0ff */
[----:B------:R-:W-:Y:S02]  /*12c0*/  LEA.HI.X.SX32 R14, R5, R14, 0x1, P0 ;  /* 0x0000000e050e7211 */ /* 0x000fe400000f0eff */
        /* <DEDUP_REMOVED lines=15> */
[----:B------:R-:W-:Y:S02]  /*13c0*/  MOV R5, R17 ;  /* 0x0000001100057202 */ /* 0x000fe40000000f00 */
[----:B------:R-:W-:-:S07]  /*13d0*/  MOV R16, 0x13f0 ;  /* 0x000013f000107802 */ /* 0x000fce0000000f00 */
[----:B------:R-:W-:Y:S05]  /*13e0*/  CALL.REL.NOINC `($__internal_8_$__cuda_sm3x_div_rn_noftz_f32_slowpath) ;  /* 0x0000000000247944 */ /* 0x000fea0003c00000 */
[----:B------:R-:W-:-:S07]  /*13f0*/  IMAD.MOV.U32 R15, RZ, RZ, R19 ;  /* 0x000000ffff0f7224 */ /* 0x000fce00078e0013 */
.L_x_7024:
[----:B------:R-:W-:Y:S05]  /*1400*/  BSYNC.RECONVERGENT B2 ;  /* 0x0000000000027941 */ /* 0x000fea0003800200 */
.L_x_7023:
[----:B------:R-:W-:Y:S01]  /*1410*/  F2FP.BF16.F32.PACK_AB R15, RZ, R15 ;  /* 0x0000000fff0f723e */ /* 0x000fe200000010ff */
[----:B------:R-:W-:Y:S06]  /*1420*/  BRA `(.L_x_7025) ;  /* 0x0000000000087947 */ /* 0x000fec0003800000 */
.L_x_7022:
[----:B------:R-:W-:-:S13]  /*1430*/  ISETP.GE.AND P0, PT, R8, R5, PT ;  /* 0x000000050800720c */ /* 0x000fda0003f06270 */
[----:B------:R-:W-:Y:S05]  /*1440*/  @P0 EXIT ;  /* 0x000000000000094d */ /* 0x000fea0003800000 */
.L_x_7025:
[----:B------:R-:W-:Y:S05]  /*1450*/  BSYNC.RECONVERGENT B0 ;  /* 0x0000000000007941 */ /* 0x000fea0003800200 */
.L_x_7021:
[----:B------:R-:W-:Y:S01]  /*1460*/  STG.E.U16 desc[UR4][R2.64+0x40], R15 ;  /* 0x0000400f02007986 */ /* 0x000fe2000c101504 */
[----:B------:R-:W-:Y:S05]  /*1470*/  EXIT ;  /* 0x000000000000794d */ /* 0x000fea0003800000 */
        .weak           $__internal_8_$__cuda_sm3x_div_rn_noftz_f32_slowpath
        .type           $__internal_8_$__cuda_sm3x_div_rn_noftz_f32_slowpath,@function
        .size           $__internal_8_$__cuda_sm3x_div_rn_noftz_f32_slowpath,(.L_x_12122 - $__internal_8_$__cuda_sm3x_div_rn_noftz_f32_slowpath)
$__internal_8_$__cuda_sm3x_div_rn_noftz_f32_slowpath:
        /* <DEDUP_REMOVED lines=29> */
[----:B------:R-:W-:Y:S01]  /*1650*/  @P0 IMAD.MOV.U32 R20, RZ, RZ, RZ ;  /* 0x000000ffff140224 */ /* 0x000fe200078e00ff */
[----:B------:R-:W-:Y:S01]  /*1660*/  @!P0 MOV R20, 0xffffffc0 ;  /* 0xffffffc000148802 */ /* 0x000fe20000000f00 */
[----:B------:R-:W-:Y:S01]  /*1670*/  @!P0 FFMA R4, R4, 1.84467440737095516160e+19, RZ ;  /* 0x5f80000004048823 */ /* 0x000fe200000000ff */
[----:B------:R-:W-:-:S03]  /*1680*/  @!P1 FFMA R5, R5, 1.84467440737095516160e+19, RZ ;  /* 0x5f80000005059823 */ /* 0x000fc600000000ff */
[----:B------:R-:W-:-:S07]  /*1690*/  @!P1 VIADD R20, R20, 0x40 ;  /* 0x0000004014149836 */ /* 0x000fce0000000000 */
.L_x_7027:
        /* <DEDUP_REMOVED lines=30> */
[C---:B------:R-:W-:Y:S02]  /*1880*/  ISETP.NE.AND P2, PT, R19.reuse, RZ, PT ;  /* 0x000000ff1300720c */ /* 0x040fe40003f45270 */
[----:B------:R-:W-:Y:S02]  /*1890*/  ISETP.NE.AND P1, PT, R19, RZ, PT ;  /* 0x000000ff1300720c */ /* 0x000fe40003f25270 */
[----:B------:R-:W-:Y:S01]  /*18a0*/  LOP3.LUT R21, R20, 0x7fffff, RZ, 0xc0, !PT ;  /* 0x007fffff14157812 */ /* 0x000fe200078ec0ff */
[CCC-:B------:R-:W-:Y:S01]  /*18b0*/  FFMA.RP R20, R5.reuse, R23.reuse, R22.reuse ;  /* 0x0000001705147223 */ /* 0x1c0fe20000008016 */
[----:B------:R-:W-:Y:S01]  /*18c0*/  FFMA.RM R5, R5, R23, R22 ;  /* 0x0000001705057223 */ /* 0x000fe20000004016 */
[----:B------:R-:W-:Y:S01]  /*18d0*/  VIADD R22, R19, 0x20 ;  /* 0x0000002013167836 */ /* 0x000fe20000000000 */
[----:B------:R-:W-:Y:S01]  /*18e0*/  LOP3.LUT R21, R21, 0x800000, RZ, 0xfc, !PT ;  /* 0x0080000015157812 */ /* 0x000fe200078efcff */
[----:B------:R-:W-:-:S02]  /*18f0*/  IMAD.MOV R19, RZ, RZ, -R19 ;  /* 0x000000ffff137224 */ /* 0x000fc400078e0a13 */
[----:B------:R-:W-:Y:S02]  /*1900*/  FSETP.NEU.FTZ.AND P0, PT, R20, R5, PT ;  /* 0x000000051400720b */ /* 0x000fe40003f1d000 */
[----:B------:R-:W-:Y:S02]  /*1910*/  SHF.L.U32 R22, R21, R22, RZ ;  /* 0x0000001615167219 */ /* 0x000fe400000006ff */
[----:B------:R-:W-:Y:S02]  /*1920*/  SEL R20, R19, RZ, P2 ;  /* 0x000000ff13147207 */ /* 0x000fe40001000000 */
[----:B------:R-:W-:Y:S02]  /*1930*/  ISETP.NE.AND P1, PT, R22, RZ, P1 ;  /* 0x000000ff1600720c */ /* 0x000fe40000f25270 */
[----:B------:R-:W-:Y:S02]  /*1940*/  SHF.R.U32.HI R20, RZ, R20, R21 ;  /* 0x00000014ff147219 */ /* 0x000fe40000011615 */
[----:B------:R-:W-:-:S02]  /*1950*/  PLOP3.LUT P0, PT, P0, P1, PT, 0xf8, 0x8f ;  /* 0x00000000008f781c */ /* 0x000fc40000703f70 */
[----:B------:R-:W-:Y:S02]  /*1960*/  SHF.R.U32.HI R22, RZ, 0x1, R20 ;  /* 0x00000001ff167819 */ /* 0x000fe40000011614 */
[----:B------:R-:W-:-:S04]  /*1970*/  SEL R5, RZ, 0x1, !P0 ;  /* 0x00000001ff057807 */ /* 0x000fc80004000000 */
[----:B------:R-:W-:-:S04]  /*1980*/  LOP3.LUT R5, R5, 0x1, R22, 0xf8, !PT ;  /* 0x0000000105057812 */ /* 0x000fc800078ef816 */
[----:B------:R-:W-:-:S04]  /*1990*/  LOP3.LUT R5, R5, R20, RZ, 0xc0, !PT ;  /* 0x0000001405057212 */ /* 0x000fc800078ec0ff */
[----:B------:R-:W-:-:S04]  /*19a0*/  IADD3 R5, PT, PT, R22, R5, RZ ;  /* 0x0000000516057210 */ /* 0x000fc80007ffe0ff */
[----:B------:R-:W-:Y:S01]  /*19b0*/  LOP3.LUT R4, R5, R4, RZ, 0xfc, !PT ;  /* 0x0000000405047212 */ /* 0x000fe200078efcff */
[----:B------:R-:W-:Y:S06]  /*19c0*/  BRA `(.L_x_7035) ;  /* 0x0000000000107947 */ /* 0x000fec0003800000 */
.L_x_7034:
[----:B------:R-:W-:-:S04]  /*19d0*/  LOP3.LUT R4, R4, 0x80000000, RZ, 0xc0, !PT ;  /* 0x8000000004047812 */ /* 0x000fc800078ec0ff */
[----:B------:R-:W-:Y:S01]  /*19e0*/  LOP3.LUT R4, R4, 0x7f800000, RZ, 0xfc, !PT ;  /* 0x7f80000004047812 */ /* 0x000fe200078efcff */
[----:B------:R-:W-:Y:S06]  /*19f0*/  BRA `(.L_x_7035) ;  /* 0x0000000000047947 */ /* 0x000fec0003800000 */
.L_x_7033:
[----:B------:R-:W-:-:S07]  /*1a00*/  IMAD R4, R21, 0x800000, R4 ;  /* 0x0080000015047824 */ /* 0x000fce00078e0204 */
.L_x_7035:
[----:B------:R-:W-:Y:S05]  /*1a10*/  BSYNC.RECONVERGENT B5 ;  /* 0x0000000000057941 */ /* 0x000fea0003800200 */
.L_x_7032:
[----:B------:R-:W-:Y:S05]  /*1a20*/  BRA `(.L_x_7036) ;  /* 0x0000000000207947 */ /* 0x000fea0003800000 */
.L_x_7031:
[----:B------:R-:W-:-:S04]  /*1a30*/  LOP3.LUT R4, R5, 0x80000000, R4, 0x48, !PT ;  /* 0x8000000005047812 */ /* 0x000fc800078e4804 */
[----:B------:R-:W-:Y:S01]  /*1a40*/  LOP3.LUT R4, R4, 0x7f800000, RZ, 0xfc, !PT ;  /* 0x7f80000004047812 */ /* 0x000fe200078efcff */
[----:B------:R-:W-:Y:S06]  /*1a50*/  BRA `(.L_x_7036) ;  /* 0x0000000000147947 */ /* 0x000fec0003800000 */
.L_x_7030:
[----:B------:R-:W-:Y:S01]  /*1a60*/  LOP3.LUT R4, R5, 0x80000000, R4, 0x48, !PT ;  /* 0x8000000005047812 */ /* 0x000fe200078e4804 */
[----:B------:R-:W-:Y:S06]  /*1a70*/  BRA `(.L_x_7036) ;  /* 0x00000000000c7947 */ /* 0x000fec0003800000 */
.L_x_7029:
[----:B------:R-:W0:Y:S01]  /*1a80*/  MUFU.RSQ R4, -QNAN ;  /* 0xffc0000000047908 */ /* 0x000e220000001400 */
[----:B------:R-:W-:Y:S05]  /*1a90*/  BRA `(.L_x_7036) ;  /* 0x0000000000047947 */ /* 0x000fea0003800000 */
.L_x_7028:
[----:B------:R-:W-:-:S07]  /*1aa0*/  FADD.FTZ R4, R4, R5 ;  /* 0x0000000504047221 */ /* 0x000fce0000010000 */
.L_x_7036:
[----:B------:R-:W-:Y:S05]  /*1ab0*/  BSYNC.RECONVERGENT B4 ;  /* 0x0000000000047941 */ /* 0x000fea0003800200 */
.L_x_7026:
[----:B0-----:R-:W-:Y:S01]  /*1ac0*/  IMAD.MOV.U32 R19, RZ, RZ, R4 ;  /* 0x000000ffff137224 */ /* 0x001fe200078e0004 */
[----:B------:R-:W-:Y:S01]  /*1ad0*/  MOV R4, R16 ;  /* 0x0000001000047202 */ /* 0x000fe20000000f00 */
[----:B------:R-:W-:-:S04]  /*1ae0*/  IMAD.MOV.U32 R5, RZ, RZ, 0x0 ;  /* 0x00000000ff057424 */ /* 0x000fc800078e00ff */
[----:B------:R-:W-:Y:S05]  /*1af0*/  RET.REL.NODEC R4 `(_ZN18transformer_engine49scaled_aligned_causal_masked_softmax_warp_forwardI13__nv_bfloat16S1_fLi6EEEvPT0_PKT_T1_iii) ;  /* 0xffffffe404407950 */ /* 0x000fea0003c3ffff */
.L_x_7037:
        /* <DEDUP_REMOVED lines=16> */
.L_x_12122:


//--------------------- .text._ZN18transformer_engine49scaled_aligned_causal_masked_softmax_warp_forwardI13__nv_bfloat16S1_fLi5EEEvPT0_PKT_T1_iii --------------------------
	.section	.text._ZN18transformer_engine49scaled_aligned_causal_masked_softmax_warp_forwardI13__nv_bfloat16S1_fLi5EEEvPT0_PKT_T1_iii,"ax",@progbits
	.align	128
        .global         _ZN18transformer_engine49scaled_aligned_causal_masked_softmax_warp_forwardI13__nv_bfloat16S1_fLi5EEEvPT0_PKT_T1_iii
        .type           _ZN18transformer_engine49scaled_aligned_causal_masked_softmax_warp_forwardI13__nv_bfloat16S1_fLi5EEEvPT0_PKT_T1_iii,@function
        .size           _ZN18transformer_engine49scaled_aligned_causal_masked_softmax_warp_forwardI13__nv_bfloat16S1_fLi5EEEvPT0_PKT_T1_iii,(.L_x_12123 - _ZN18transformer_engine49scaled_aligned_causal_masked_softmax_warp_forwardI13__nv_bfloat16S1_fLi5EEEvPT0_PKT_T1_iii)
        .other          _ZN18transformer_engine49scaled_aligned_causal_masked_softmax_warp_forwardI13__nv_bfloat16S1_fLi5EEEvPT0_PKT_T1_iii,@"STO_CUDA_ENTRY STV_DEFAULT"
_ZN18transformer_engine49scaled_aligned_causal_masked_softmax_warp_forwardI13__nv_bfloat16S1_fLi5EEEvPT0_PKT_T1_iii:
.text._ZN18transformer_engine49scaled_aligned_causal_masked_softmax_warp_forwardI13__nv_bfloat16S1_fLi5EEEvPT0_PKT_T1_iii:
[----:B------:R-:W-:Y:S08]  /*0000*/  LDC R1, c[0x0][0x37c] ;  /* 0x0000df00ff017b82 */ /* 0x000ff00000000800 */
[----:B------:R-:W0:Y:S01]  /*0010*/  LDC.64 R2, c[0x0][0x398] ;  /* 0x0000e600ff027b82 */ /* 0x000e220000000a00 */
[----:B------:R-:W1:Y:S01]  /*0020*/  S2R R9, SR_TID.Y ;  /* 0x0000000000097919 */ /* 0x000e620000002200 */
[----:B------:R-:W-:Y:S06]  /*0030*/  BSSY.RECONVERGENT B0, `(.L_x_7038) ;  /* 0x000004e000007945 */ /* 0x000fec0003800200 */
[----:B------:R-:W1:Y:S08]  /*0040*/  S2UR UR4, SR_CTAID.X ;  /* 0x00000000000479c3 */ /* 0x000e700000002500 */
[----:B------:R-:W1:Y:S01]  /*0050*/  LDC R6, c[0x0][0x364] ;  /* 0x0000d900ff067b82 */ /* 0x000e620000000800 */
[----:B0-----:R-:W-:-:S04]  /*0060*/  IABS R0, R2 ;  /* 0x0000000200007213 */ /* 0x001fc80000000000 */
[----:B------:R-:W0:Y:S01]  /*0070*/  I2F.RP R7, R0 ;  /* 0x0000000000077306 */ /* 0x000e220000209400 */
[----:B-1----:R-:W-:Y:S01]  /*0080*/  IMAD R6, R6, UR4, R9 ;  /* 0x0000000406067c24 */ /* 0x002fe2000f8e0209 */
[----:B------:R-:W1:Y:S06]  /*0090*/  LDCU UR4, c[0x0][0x394] ;  /* 0x00007280ff0477ac */ /* 0x000e6c0008000800 */
[----:B0-----:R-:W0:Y:S01]  /*00a0*/  MUFU.RCP R7, R7 ;  /* 0x0000000700077308 */ /* 0x001e220000001000 */
[----:B------:R-:W-:-:S05]  /*00b0*/  IMAD.SHL.U32 R6, R6, 0x2, RZ ;  /* 0x0000000206067824 */ /* 0x000fca00078e00ff */
[----:B------:R-:W-:Y:S01]  /*00c0*/  ISETP.GE.AND P1, PT, R6, RZ, PT ;  /* 0x000000ff0600720c */ /* 0x000fe20003f26270 */
[----:B0-----:R-:W-:Y:S01]  /*00d0*/  VIADD R4, R7, 0xffffffe ;  /* 0x0ffffffe07047836 */ /* 0x001fe20000000000 */
[----:B------:R-:W-:-:S03]  /*00e0*/  IABS R7, R6 ;  /* 0x0000000600077213 */ /* 0x000fc60000000000 */
[----:B------:R0:W2:Y:S02]  /*00f0*/  F2I.FTZ.U32.TRUNC.NTZ R5, R4 ;  /* 0x0000000400057305 */ /* 0x0000a4000021f000 */
[----:B0-----:R-:W-:Y:S02]  /*0100*/  IMAD.MOV.U32 R4, RZ, RZ, RZ ;  /* 0x000000ffff047224 */ /* 0x001fe400078e00ff */
[----:B--2---:R-:W-:-:S04]  /*0110*/  IMAD.MOV R8, RZ, RZ, -R5 ;  /* 0x000000ffff087224 */ /* 0x004fc800078e0a05 */
[----:B------:R-:W-:Y:S02]  /*0120*/  IMAD.MOV.U32 R9, RZ, RZ, R8 ;  /* 0x000000ffff097224 */ /* 0x000fe400078e0008 */
[----:B------:R-:W0:Y:S02]  /*0130*/  S2R R8, SR_TID.X ;  /* 0x0000000000087919 */ /* 0x000e240000002100 */
[----:B------:R-:W-:-:S04]  /*0140*/  IMAD R9, R9, R0, RZ ;  /* 0x0000000009097224 */ /* 0x000fc800078e02ff */
[----:B------:R-:W-:Y:S01]  /*0150*/  IMAD.HI.U32 R14, R5, R9, R4 ;  /* 0x00000009050e7227 */ /* 0x000fe200078e0004 */
[----:B------:R-:W-:-:S03]  /*0160*/  LOP3.LUT R4, RZ, R2, RZ, 0x33, !PT ;  /* 0x00000002ff047212 */ /* 0x000fc600078e33ff */
[----:B------:R-:W-:Y:S02]  /*0170*/  IMAD.IADD R9, R3, 0x1, -R2 ;  /* 0x0000000103097824 */ /* 0x000fe400078e0a02 */
[----:B------:R-:W-:-:S04]  /*0180*/  IMAD.HI.U32 R5, R14, R7, RZ ;  /* 0x000000070e057227 */ /* 0x000fc800078e00ff */
[----:B------:R-:W-:-:S04]  /*0190*/  IMAD.MOV R5, RZ, RZ, -R5 ;  /* 0x000000ffff057224 */ /* 0x000fc800078e0a05 */
[----:B------:R-:W-:Y:S01]  /*01a0*/  IMAD R5, R0, R5, R7 ;  /* 0x0000000500057224 */ /* 0x000fe200078e0207 */
[----:B-1----:R-:W-:Y:S01]  /*01b0*/  VIMNMX R7, PT, PT, R6, UR4, !PT ;  /* 0x0000000406077c48 */ /* 0x002fe2000ffe0100 */
[----:B------:R-:W1:Y:S03]  /*01c0*/  LDCU.64 UR4, c[0x0][0x358] ;  /* 0x00006b00ff0477ac */ /* 0x000e660008000a00 */
[----:B------:R-:W-:Y:S01]  /*01d0*/  ISETP.GT.U32.AND P0, PT, R0, R5, PT ;  /* 0x000000050000720c */ /* 0x000fe20003f04070 */
[----:B------:R-:W-:Y:S02]  /*01e0*/  IMAD.IADD R7, R7, 0x1, -R6 ;  /* 0x0000000107077824 */ /* 0x000fe400078e0a06 */
[----:B0-----:R-:W-:-:S10]  /*01f0*/  IMAD R10, R6, R3, R8 ;  /* 0x00000003060a7224 */ /* 0x001fd400078e0208 */
[----:B------:R-:W-:-:S04]  /*0200*/  @!P0 IADD3 R5, PT, PT, R5, -R0, RZ ;  /* 0x8000000005058210 */ /* 0x000fc80007ffe0ff */
[----:B------:R-:W-:-:S13]  /*0210*/  ISETP.GT.U32.AND P0, PT, R0, R5, PT ;  /* 0x000000050000720c */ /* 0x000fda0003f04070 */
[----:B------:R-:W-:Y:S01]  /*0220*/  @!P0 IMAD.IADD R5, R5, 0x1, -R0 ;  /* 0x0000000105058824 */ /* 0x000fe200078e0a00 */
[----:B------:R-:W-:-:S03]  /*0230*/  ISETP.NE.AND P0, PT, R2, RZ, PT ;  /* 0x000000ff0200720c */ /* 0x000fc60003f05270 */
[----:B------:R-:W-:Y:S01]  /*0240*/  @!P1 IMAD.MOV R5, RZ, RZ, -R5 ;  /* 0x000000ffff059224 */ /* 0x000fe200078e0a05 */
[----:B------:R-:W-:-:S04]  /*0250*/  ISETP.NE.AND P1, PT, R7, RZ, PT ;  /* 0x000000ff0700720c */ /* 0x000fc80003f25270 */
[----:B------:R-:W-:Y:S02]  /*0260*/  SEL R2, R4, R5, !P0 ;  /* 0x0000000504027207 */ /* 0x000fe40004000000 */
[----:B------:R-:W-:-:S03]  /*0270*/  SHF.R.S32.HI R5, RZ, 0x1f, R10 ;  /* 0x0000001fff057819 */ /* 0x000fc6000001140a */
[----:B------:R-:W-:-:S04]  /*0280*/  IMAD.IADD R11, R9, 0x1, R2 ;  /* 0x00000001090b7824 */ /* 0x000fc800078e0202 */
[----:B-1----:R-:W-:Y:S05]  /*0290*/  @!P1 BRA `(.L_x_7039) ;  /* 0x00000000009c9947 */ /* 0x002fea0003800000 */
[----:B------:R-:W-:Y:S01]  /*02a0*/  ISETP.GT.AND P3, PT, R8, R11, PT ;  /* 0x0000000b0800720c */ /* 0x000fe20003f64270 */
[----:B------:R-:W-:Y:S01]  /*02b0*/  BSSY.RECONVERGENT B1, `(.L_x_7040) ;  /* 0x000000b000017945 */ /* 0x000fe20003800200 */
[----:B------:R-:W-:Y:S01]  /*02c0*/  HFMA2 R2, -RZ, RZ, -6.109375, 2 ;  /* 0xc61c4000ff027431 */ /* 0x000fe200000001ff */
[----:B------:R-:W-:-:S10]  /*02d0*/  ISETP.NE.AND P2, PT, R7, 0x1, PT ;  /* 0x000000010700780c */ /* 0x000fd40003f45270 */
[----:B------:R-:W-:Y:S05]  /*02e0*/  @P3 BRA `(.L_x_7041) ;  /* 0x00000000001c3947 */ /* 0x000fea0003800000 */
[----:B------:R-:W0:Y:S02]  /*02f0*/  LDCU.64 UR6, c[0x0][0x388] ;  /* 0x00007100ff0677ac */ /* 0x000e240008000a00 */
[C---:B0-----:R-:W-:Y:S01]  /*0300*/  LEA R12, P3, R10.reuse, UR6, 0x1 ;  /* 0x000000060a0c7c11 */ /* 0x041fe2000f8608ff */
[----:B------:R-:W0:Y:S03]  /*0310*/  LDCU UR6, c[0x0][0x390] ;  /* 0x00007200ff0677ac */ /* 0x000e260008000800 */
[----:B------:R-:W-:-:S05]  /*0320*/  LEA.HI.X R13, R10, UR7, R5, 0x1, P3 ;  /* 0x000000070a0d7c11 */ /* 0x000fca00098f0c05 */
[----:B------:R-:W2:Y:S02]  /*0330*/  LDG.E.U16 R12, desc[UR4][R12.64] ;  /* 0x000000040c0c7981 */ /* 0x000ea4000c1e1500 */
[----:B--2---:R-:W-:-:S04]  /*0340*/  IMAD.U32 R2, R12, 0x10000, RZ ;  /* 0x000100000c027824 */ /* 0x004fc800078e00ff */
[----:B0-----:R-:W-:-:S07]  /*0350*/  FMUL R2, R2, UR6 ;  /* 0x0000000602027c20 */ /* 0x001fce0008400000 */
.L_x_7041:
[----:B------:R-:W-:Y:S05]  /*0360*/  BSYNC.RECONVERGENT B1 ;  /* 0x0000000000017941 */ /* 0x000fea0003800200 */
.L_x_7040:
[----:B------:R-:W-:Y:S05]  /*0370*/  @!P2 BRA `(.L_x_7039) ;  /* 0x000000000064a947 */ /* 0x000fea0003800000 */
[----:B------:R-:W-:-:S05]  /*0380*/  VIADD R12, R6, 0x1 ;  /* 0x00000001060c7836 */ /* 0x000fca0000000000 */
[----:B------:R-:W-:Y:S02]  /*0390*/  IABS R13, R12 ;  /* 0x0000000c000d7213 */ /* 0x000fe40000000000 */
[----:B------:R-:W-:-:S03]  /*03a0*/  ISETP.GE.AND P3, PT, R12, RZ, PT ;  /* 0x000000ff0c00720c */ /* 0x000fc60003f66270 */
[----:B------:R-:W-:-:S04]  /*03b0*/  IMAD.HI.U32 R14, R14, R13, RZ ;  /* 0x0000000d0e0e7227 */ /* 0x000fc800078e00ff */
[----:B------:R-:W-:-:S04]  /*03c0*/  IMAD.MOV R14, RZ, RZ, -R14 ;  /* 0x000000ffff0e7224 */ /* 0x000fc800078e0a0e */
[----:B------:R-:W-:-:S05]  /*03d0*/  IMAD R13, R0, R14, R13 ;  /* 0x0000000e000d7224 */ /* 0x000fca00078e020d */
[----:B------:R-:W-:-:S13]  /*03e0*/  ISETP.GT.U32.AND P2, PT, R0, R13, PT ;  /* 0x0000000d0000720c */ /* 0x000fda0003f44070 */
[----:B------:R-:W-:-:S05]  /*03f0*/  @!P2 IMAD.IADD R13, R13, 0x1, -R0 ;  /* 0x000000010d0da824 */ /* 0x000fca00078e0a00 */
[----:B------:R-:W-:-:S13]  /*0400*/  ISETP.GT.U32.AND P2, PT, R0, R13, PT ;  /* 0x0000000d0000720c */ /* 0x000fda0003f44070 */
[----:B------:R-:W-:Y:S02]  /*0410*/  @!P2 IMAD.IADD R13, R13, 0x1, -R0 ;  /* 0x000000010d0da824 */ /* 0x000fe400078e0a00 */
[----:B------:R-:W-:-:S03]  /*0420*/  IMAD.MOV.U32 R0, RZ, RZ, -0x39e3c000 ;  /* 0xc61c4000ff007424 */ /* 0x000fc600078e00ff */
[----:B------:R-:W-:-:S04]  /*0430*/  @!P3 IADD3 R13, PT, PT, -R13, RZ, RZ ;  /* 0x000000ff0d0db210 */ /* 0x000fc80007ffe1ff */
[----:B------:R-:W-:-:S05]  /*0440*/  SEL R4, R4, R13, !P0 ;  /* 0x0000000d04047207 */ /* 0x000fca0004000000 */
[----:B------:R-:W-:-:S05]  /*0450*/  IMAD.IADD R13, R9, 0x1, R4 ;  /* 0x00000001090d7824 */ /* 0x000fca00078e0204 */
[----:B------:R-:W-:-:S13]  /*0460*/  ISETP.GT.AND P0, PT, R8, R13, PT ;  /* 0x0000000d0800720c */ /* 0x000fda0003f04270 */
[----:B------:R-:W-:Y:S05]  /*0470*/  @P0 BRA `(.L_x_7039) ;  /* 0x0000000000240947 */ /* 0x000fea0003800000 */
[----:B------:R-:W0:Y:S01]  /*0480*/  LDCU.64 UR6, c[0x0][0x388] ;  /* 0x00007100ff0677ac */ /* 0x000e220008000a00 */
[----:B------:R-:W-:-:S04]  /*0490*/  IADD3 R0, P0, PT, R10, R3, RZ ;  /* 0x000000030a007210 */ /* 0x000fc80007f1e0ff */
[----:B------:R-:W-:Y:S02]  /*04a0*/  LEA.HI.X.SX32 R13, R3, R5, 0x1, P0 ;  /* 0x00000005030d7211 */ /* 0x000fe400000f0eff */
[C---:B0-----:R-:W-:Y:S01]  /*04b0*/  LEA R12, P0, R0.reuse, UR6, 0x1 ;  /* 0x00000006000c7c11 */ /* 0x041fe2000f8008ff */
[----:B------:R-:W0:Y:S03]  /*04c0*/  LDCU UR6, c[0x0][0x390] ;  /* 0x00007200ff0677ac */ /* 0x000e260008000800 */
[----:B------:R-:W-:-:S05]  /*04d0*/  LEA.HI.X R13, R0, UR7, R13, 0x1, P0 ;  /* 0x00000007000d7c11 */ /* 0x000fca00080f0c0d */
[----:B------:R-:W2:Y:S02]  /*04e0*/  LDG.E.U16 R12, desc[UR4][R12.64] ;  /* 0x000000040c0c7981 */ /* 0x000ea4000c1e1500 */
[----:B--2---:R-:W-:-:S04]  /*04f0*/  IMAD.U32 R0, R12, 0x10000, RZ ;  /* 0x000100000c007824 */ /* 0x004fc800078e00ff */
[----:B0-----:R-:W-:-:S07]  /*0500*/  FMUL R0, R0, UR6 ;  /* 0x0000000600007c20 */ /* 0x001fce0008400000 */
.L_x_7039:
[----:B------:R-:W-:Y:S05]  /*0510*/  BSYNC.RECONVERGENT B0 ;  /* 0x0000000000007941 */ /* 0x000fea0003800200 */
.L_x_7038:
[----:B------:R-:W0:Y:S04]  /*0520*/  SHFL.BFLY PT, R13, R2, 0x10, 0x1f ;  /* 0x0e001f00020d7f89 */ /* 0x000e2800000e0000 */
[----:B------:R-:W1:Y:S01]  /*0530*/  SHFL.BFLY PT, R15, R0, 0x10, 0x1f ;  /* 0x0e001f00000f7f89 */ /* 0x000e6200000e0000 */
[----:B0-----:R-:W-:Y:S02]  /*0540*/  FSETP.GEU.AND P0, PT, R2, R13, PT ;  /* 0x0000000d0200720b */ /* 0x001fe40003f0e000 */
[----:B-1----:R-:W-:Y:S02]  /*0550*/  FSETP.GEU.AND P2, PT, R0, R15, PT ;  /* 0x0000000f0000720b */ /* 0x002fe40003f4e000 */
[----:B------:R-:W-:Y:S02]  /*0560*/  FSEL R13, R13, R2, !P0 ;  /* 0x000000020d0d7208 */ /* 0x000fe40004000000 */
[----:B------:R-:W-:-:S03]  /*0570*/  FSEL R15, R15, R0, !P2 ;  /* 0x000000000f0f7208 */ /* 0x000fc60005000000 */
        /* <DEDUP_REMOVED lines=10> */
[----:B------:R-:W-:Y:S01]  /*0620*/  FSEL R17, R17, R4, !P0 ;  /* 0x0000000411117208 */ /* 0x000fe20004000000 */
[----:B------:R-:W-:Y:S01]  /*0630*/  IMAD.MOV.U32 R4, RZ, RZ, 0x3bbb989d ;  /* 0x3bbb989dff047424 */ /* 0x000fe200078e00ff */
        /* <DEDUP_REMOVED lines=12> */
[----:B------:R-:W-:Y:S02]  /*0700*/  FSEL R13, R13, R14, !P0 ;  /* 0x0000000e0d0d7208 */ /* 0x000fe40004000000 */
[----:B------:R-:W-:-:S03]  /*0710*/  FSEL R15, R15, R16, !P2 ;  /* 0x000000100f0f7208 */ /* 0x000fc60005000000 */
[----:B------:R-:W-:Y:S02]  /*0720*/  FADD R13, -R13, R2 ;  /* 0x000000020d0d7221 */ /* 0x000fe40000000100 */
[----:B------:R-:W-:Y:S02]  /*0730*/  FADD R15, -R15, R0 ;  /* 0x000000000f0f7221 */ /* 0x000fe40000000100 */
[-C--:B------:R-:W-:Y:S02]  /*0740*/  FFMA.SAT R2, R13, R4.reuse, 0.5 ;  /* 0x3f0000000d027423 */ /* 0x080fe40000002004 */
[----:B------:R-:W-:Y:S02]  /*0750*/  FFMA.SAT R4, R15, R4, 0.5 ;  /* 0x3f0000000f047423 */ /* 0x000fe40000002004 */
[-C--:B------:R-:W-:Y:S02]  /*0760*/  FFMA.RM R2, R2, R17.reuse, 12582913 ;  /* 0x4b40000102027423 */ /* 0x080fe40000004011 */
[----:B------:R-:W-:-:S02]  /*0770*/  FFMA.RM R4, R4, R17, 12582913 ;  /* 0x4b40000104047423 */ /* 0x000fc40000004011 */
[C---:B------:R-:W-:Y:S01]  /*0780*/  FADD R0, R2.reuse, -12583039 ;  /* 0xcb40007f02007421 */ /* 0x040fe20000000000 */
[----:B------:R-:W-:Y:S01]  /*0790*/  SHF.L.U32 R2, R2, 0x17, RZ ;  /* 0x0000001702027819 */ /* 0x000fe200000006ff */
[C---:B------:R-:W-:Y:S02]  /*07a0*/  FADD R12, R4.reuse, -12583039 ;  /* 0xcb40007f040c7421 */ /* 0x040fe40000000000 */
[----:B------:R-:W-:Y:S02]  /*07b0*/  FFMA R0, R13, 1.4426950216293334961, -R0 ;  /* 0x3fb8aa3b0d007823 */ /* 0x000fe40000000800 */
[----:B------:R-:W-:Y:S02]  /*07c0*/  FFMA R12, R15, 1.4426950216293334961, -R12 ;  /* 0x3fb8aa3b0f0c7823 */ /* 0x000fe4000000080c */
[----:B------:R-:W-:Y:S01]  /*07d0*/  FFMA R13, R13, 1.925963033500011079e-08, R0 ;  /* 0x32a570600d0d7823 */ /* 0x000fe20000000000 */
[----:B------:R-:W-:Y:S02]  /*07e0*/  IMAD.SHL.U32 R0, R4, 0x800000, RZ ;  /* 0x0080000004007824 */ /* 0x000fe400078e00ff */
[----:B------:R-:W-:-:S03]  /*07f0*/  FFMA R12, R15, 1.925963033500011079e-08, R12 ;  /* 0x32a570600f0c7823 */ /* 0x000fc6000000000c */
[----:B------:R-:W0:Y:S08]  /*0800*/  MUFU.EX2 R13, R13 ;  /* 0x0000000d000d7308 */ /* 0x000e300000000800 */
[----:B------:R-:W1:Y:S01]  /*0810*/  MUFU.EX2 R15, R12 ;  /* 0x0000000c000f7308 */ /* 0x000e620000000800 */
[----:B0-----:R-:W-:-:S04]  /*0820*/  FMUL R2, R2, R13 ;  /* 0x0000000d02027220 */ /* 0x001fc80000400000 */
[----:B------:R-:W-:Y:S01]  /*0830*/  FADD R4, RZ, R2 ;  /* 0x00000002ff047221 */ /* 0x000fe20000000000 */
[----:B-1----:R-:W-:-:S04]  /*0840*/  FMUL R0, R0, R15 ;  /* 0x0000000f00007220 */ /* 0x002fc80000400000 */
[----:B------:R-:W0:Y:S01]  /*0850*/  SHFL.BFLY PT, R15, R4, 0x10, 0x1f ;  /* 0x0e001f00040f7f89 */ /* 0x000e2200000e0000 */
[----:B------:R-:W-:-:S05]  /*0860*/  FADD R14, RZ, R0 ;  /* 0x00000000ff0e7221 */ /* 0x000fca0000000000 */
        /* <DEDUP_REMOVED lines=22> */
[----:B-1----:R-:W-:Y:S01]  /*09d0*/  FADD R11, R18, R17 ;  /* 0x00000011120b7221 */ /* 0x002fe20000000000 */
[----:B---3--:R-:W-:-:S04]  /*09e0*/  LEA R4, P0, R10, UR6, 0x1 ;  /* 0x000000060a047c11 */ /* 0x008fc8000f8008ff */
[----:B------:R-:W-:-:S05]  /*09f0*/  LEA.HI.X R5, R10, UR7, R5, 0x1, P0 ;  /* 0x000000070a057c11 */ /* 0x000fca00080f0c05 */
        /* <DEDUP_REMOVED lines=12> */
[----:B0-----:R-:W-:Y:S05]  /*0ac0*/  CALL.REL.NOINC `($__internal_9_$__cuda_sm3x_div_rn_noftz_f32_slowpath) ;  /* 0x0000000000fc7944 */ /* 0x001fea0003c00000 */
[----:B------:R-:W-:-:S07]  /*0ad0*/  IMAD.MOV.U32 R3, RZ, RZ, R12 ;  /* 0x000000ffff037224 */ /* 0x000fce00078e000c */
.L_x_7045:
[----:B------:R-:W-:Y:S05]  /*0ae0*/  BSYNC.RECONVERGENT B1 ;  /* 0x0000000000017941 */ /* 0x000fea0003800200 */
.L_x_7044:
[----:B------:R-:W-:-:S05]  /*0af0*/  F2FP.BF16.F32.PACK_AB R3, RZ, R3 ;  /* 0x00000003ff03723e */ /* 0x000fca00000010ff */
[----:B------:R1:W-:Y:S01]  /*0b00*/  STG.E.U16 desc[UR4][R4.64], R3 ;  /* 0x0000000304007986 */ /* 0x0003e2000c101504 */
[----:B------:R-:W-:Y:S05]  /*0b10*/  BRA `(.L_x_7046) ;  /* 0x0000000000087947 */ /* 0x000fea0003800000 */
.L_x_7043:
[----:B------:R-:W-:-:S13]  /*0b20*/  ISETP.GE.AND P0, PT, R8, R3, PT ;  /* 0x000000030800720c */ /* 0x000fda0003f06270 */
[----:B------:R2:W-:Y:S02]  /*0b30*/  @!P0 STG.E.U16 desc[UR4][R4.64], RZ ;  /* 0x000000ff04008986 */ /* 0x0005e4000c101504 */
.L_x_7046:
[----:B------:R-:W-:Y:S05]  /*0b40*/  BSYNC.RECONVERGENT B0 ;  /* 0x0000000000007941 */ /* 0x000fea0003800200 */
.L_x_7042:
[----:B------:R-:W3:Y:S01]  /*0b50*/  LDC R15, c[0x0][0x398] ;  /* 0x0000e600ff0f7b82 */ /* 0x000ee20000000800 */
[----:B------:R-:W-:-:S04]  /*0b60*/  IADD3 R6, PT, PT, R6, 0x1, RZ ;  /* 0x0000000106067810 */ /* 0x000fc80007ffe0ff */
[----:B0-----:R-:W-:Y:S02]  /*0b70*/  IABS R14, R6 ;  /* 0x00000006000e7213 */ /* 0x001fe40000000000 */
[----:B------:R-:W-:Y:S02]  /*0b80*/  ISETP.GE.AND P1, PT, R6, RZ, PT ;  /* 0x000000ff0600720c */ /* 0x000fe40003f26270 */
[----:B---3--:R-:W-:Y:S02]  /*0b90*/  IABS R10, R15 ;  /* 0x0000000f000a7213 */ /* 0x008fe40000000000 */
[----:B------:R-:W-:Y:S02]  /*0ba0*/  ISETP.NE.AND P2, PT, R15, RZ, PT ;  /* 0x000000ff0f00720c */ /* 0x000fe40003f45270 */
[----:B------:R-:W0:Y:S08]  /*0bb0*/  I2F.RP R12, R10 ;  /* 0x0000000a000c7306 */ /* 0x000e300000209400 */
[----:B0-----:R-:W0:Y:S02]  /*0bc0*/  MUFU.RCP R12, R12 ;  /* 0x0000000c000c7308 */ /* 0x001e240000001000 */
[----:B0-----:R-:W-:-:S06]  /*0bd0*/  VIADD R2, R12, 0xffffffe ;  /* 0x0ffffffe0c027836 */ /* 0x001fcc0000000000 */
[----:B-1----:R0:W1:Y:S02]  /*0be0*/  F2I.FTZ.U32.TRUNC.NTZ R3, R2 ;  /* 0x0000000200037305 */ /* 0x002064000021f000 */
[----:B0-----:R-:W-:Y:S02]  /*0bf0*/  IMAD.MOV.U32 R2, RZ, RZ, RZ ;  /* 0x000000ffff027224 */ /* 0x001fe400078e00ff */
[----:B-1----:R-:W-:-:S04]  /*0c00*/  IMAD.MOV R13, RZ, RZ, -R3 ;  /* 0x000000ffff0d7224 */ /* 0x002fc800078e0a03 */
[----:B------:R-:W-:-:S04]  /*0c10*/  IMAD R13, R13, R10, RZ ;  /* 0x0000000a0d0d7224 */ /* 0x000fc800078e02ff */
[----:B------:R-:W-:-:S04]  /*0c20*/  IMAD.HI.U32 R13, R3, R13, R2 ;  /* 0x0000000d030d7227 */ /* 0x000fc800078e0002 */
[----:B------:R-:W-:-:S04]  /*0c30*/  IMAD.MOV.U32 R3, RZ, RZ, R14 ;  /* 0x000000ffff037224 */ /* 0x000fc800078e000e */
[----:B------:R-:W-:-:S04]  /*0c40*/  IMAD.HI.U32 R13, R13, R3, RZ ;  /* 0x000000030d0d7227 */ /* 0x000fc800078e00ff */
[----:B------:R-:W-:-:S04]  /*0c50*/  IMAD.MOV R13, RZ, RZ, -R13 ;  /* 0x000000ffff0d7224 */ /* 0x000fc800078e0a0d */
[----:B------:R-:W-:-:S05]  /*0c60*/  IMAD R2, R10, R13, R3 ;  /* 0x0000000d0a027224 */ /* 0x000fca00078e0203 */
[----:B------:R-:W-:-:S13]  /*0c70*/  ISETP.GT.U32.AND P0, PT, R10, R2, PT ;  /* 0x000000020a00720c */ /* 0x000fda0003f04070 */
[----:B------:R-:W-:-:S05]  /*0c80*/  @!P0 IMAD.IADD R2, R2, 0x1, -R10 ;  /* 0x0000000102028824 */ /* 0x000fca00078e0a0a */
[----:B------:R-:W-:-:S13]  /*0c90*/  ISETP.GT.U32.AND P0, PT, R10, R2, PT ;  /* 0x000000020a00720c */ /* 0x000fda0003f04070 */
[----:B------:R-:W-:Y:S01]  /*0ca0*/  @!P0 IMAD.IADD R2, R2, 0x1, -R10 ;  /* 0x0000000102028824 */ /* 0x000fe200078e0a0a */
[----:B------:R-:W-:-:S04]  /*0cb0*/  ISETP.NE.AND P0, PT, R7, 0x1, PT ;  /* 0x000000010700780c */ /* 0x000fc80003f05270 */
[----:B------:R-:W-:Y:S02]  /*0cc0*/  @!P1 IADD3 R2, PT, PT, -R2, RZ, RZ ;  /* 0x000000ff02029210 */ /* 0x000fe40007ffe1ff */
[----:B------:R-:W-:-:S05]  /*0cd0*/  @!P2 LOP3.LUT R2, RZ, R15, RZ, 0x33, !PT ;  /* 0x0000000fff02a212 */ /* 0x000fca00078e33ff */
[----:B------:R-:W-:Y:S02]  /*0ce0*/  IMAD.IADD R9, R9, 0x1, R2 ;  /* 0x0000000109097824 */ /* 0x000fe400078e0202 */
[----:B------:R-:W-:Y:S05]  /*0cf0*/  @!P0 EXIT ;  /* 0x000000000000894d */ /* 0x000fea0003800000 */
        /* <DEDUP_REMOVED lines=14> */
[----:B--2---:R-:W-:Y:S05]  /*0de0*/  CALL.REL.NOINC `($__internal_9_$__cuda_sm3x_div_rn_noftz_f32_slowpath) ;  /* 0x0000000000347944 */ /* 0x004fea0003c00000 */
[----:B------:R-:W-:-:S07]  /*0df0*/  IMAD.MOV.U32 R2, RZ, RZ, R12 ;  /* 0x000000ffff027224 */ /* 0x000fce00078e000c */
.L_x_7049:
[----:B------:R-:W-:Y:S05]  /*0e00*/  BSYNC.RECONVERGENT B0 ;  /* 0x0000000000007941 */ /* 0x000fea0003800200 */
.L_x_7048:
[----:B------:R-:W2:Y:S01]  /*0e10*/  LDC R3, c[0x0][0x39c] ;  /* 0x0000e700ff037b82 */ /* 0x000ea20000000800 */
[----:B------:R-:W-:Y:S01]  /*0e20*/  F2FP.BF16.F32.PACK_AB R2, RZ, R2 ;  /* 0x00000002ff02723e */ /* 0x000fe200000010ff */
[----:B--2---:R-:W-:-:S05]  /*0e30*/  IMAD.WIDE R4, R3, 0x2, R4 ;  /* 0x0000000203047825 */ /* 0x004fca00078e0204 */
[----:B------:R-:W-:Y:S01]  /*0e40*/  STG.E.U16 desc[UR4][R4.64], R2 ;  /* 0x0000000204007986 */ /* 0x000fe2000c101504 */
[----:B------:R-:W-:Y:S05]  /*0e50*/  EXIT ;  /* 0x000000000000794d */ /* 0x000fea0003800000 */
.L_x_7047:
[----:B------:R-:W0:Y:S02]  /*0e60*/  LDC R3, c[0x0][0x39c] ;  /* 0x0000e700ff037b82 */ /* 0x000e240000000800 */
[----:B0-----:R-:W-:-:S13]  /*0e70*/  ISETP.GE.AND P0, PT, R8, R3, PT ;  /* 0x000000030800720c */ /* 0x001fda0003f06270 */
[----:B------:R-:W-:Y:S05]  /*0e80*/  @P0 EXIT ;  /* 0x000000000000094d */ /* 0x000fea0003800000 */
[----:B--2---:R-:W-:-:S05]  /*0e90*/  IMAD.WIDE.U32 R4, R3, 0x2, R4 ;  /* 0x0000000203047825 */ /* 0x004fca00078e0004 */
[----:B------:R-:W-:Y:S01]  /*0ea0*/  STG.E.U16 desc[UR4][R4.64], RZ ;  /* 0x000000ff04007986 */ /* 0x000fe2000c101504 */
[----:B------:R-:W-:Y:S05]  /*0eb0*/  EXIT ;  /* 0x000000000000794d */ /* 0x000fea0003800000 */
        .weak           $__internal_9_$__cuda_sm3x_div_rn_noftz_f32_slowpath
        .type           $__internal_9_$__cuda_sm3x_div_rn_noftz_f32_slowpath,@function
        .size           $__internal_9_$__cuda_sm3x_div_rn_noftz_f32_slowpath,(.L_x_12123 - $__internal_9_$__cuda_sm3x_div_rn_noftz_f32_slowpath)
$__internal_9_$__cuda_sm3x_div_rn_noftz_f32_slowpath:
        /* <DEDUP_REMOVED lines=29> */
[----:B------:R-:W-:Y:S02]  /*1090*/  @P0 IMAD.MOV.U32 R12, RZ, RZ, RZ ;  /* 0x000000ffff0c0224 */ /* 0x000fe400078e00ff */
[----:B------:R-:W-:Y:S01]  /*10a0*/  @!P0 FFMA R2, R2, 1.84467440737095516160e+19, RZ ;  /* 0x5f80000002028823 */ /* 0x000fe200000000ff */
[----:B------:R-:W-:Y:S02]  /*10b0*/  @!P0 IMAD.MOV.U32 R12, RZ, RZ, -0x40 ;  /* 0xffffffc0ff0c8424 */ /* 0x000fe400078e00ff */
[----:B------:R-:W-:Y:S02]  /*10c0*/  @!P1 FFMA R3, R3, 1.84467440737095516160e+19, RZ ;  /* 0x5f80000003039823 */ /* 0x000fe400000000ff */
[----:B------:R-:W-:-:S07]  /*10d0*/  @!P1 VIADD R12, R12, 0x40 ;  /* 0x000000400c0c9836 */ /* 0x000fce0000000000 */
.L_x_7051:
[----:B------:R-:W-:Y:S01]  /*10e0*/  LEA R14, R13, 0xc0800000, 0x17 ;  /* 0xc08000000d0e7811 */ /* 0x000fe200078eb8ff */
[----:B------:R-:W-:Y:S04]  /*10f0*/  BSSY.RECONVERGENT B3, `(.L_x_7056) ;  /* 0x0000036000037945 */ /* 0x000fe80003800200 */
[----:B------:R-:W-:Y:S01]  /*1100*/  IMAD.IADD R14, R3, 0x1, -R14 ;  /* 0x00000001030e7824 */ /* 0x000fe200078e0a0e */
[----:B------:R-:W-:-:S03]  /*1110*/  IADD3 R3, PT, PT, R16, -0x7f, RZ ;  /* 0xffffff8110037810 */ /* 0x000fc60007ffe0ff */
[----:B------:R-:W0:Y:S01]  /*1120*/  MUFU.RCP R15, R14 ;  /* 0x0000000e000f7308 */ /* 0x000e220000001000 */
[----:B------:R-:W-:Y:S01]  /*1130*/  FADD.FTZ R17, -R14, -RZ ;  /* 0x800000ff0e117221 */ /* 0x000fe20000010100 */
[C---:B------:R-:W-:Y:S01]  /*1140*/  IMAD R2, R3.reuse, -0x800000, R2 ;  /* 0xff80000003027824 */ /* 0x040fe200078e0202 */
[----:B------:R-:W-:-:S05]  /*1150*/  IADD3 R13, PT, PT, R3, 0x7f, -R13 ;  /* 0x0000007f030d7810 */ /* 0x000fca0007ffe80d */
        /* <DEDUP_REMOVED lines=10> */
[----:B------:R-:W-:-:S04]  /*1200*/  IMAD.IADD R17, R3, 0x1, R13 ;  /* 0x0000000103117824 */ /* 0x000fc800078e020d */
        /* <DEDUP_REMOVED lines=11> */
[C---:B------:R-:W-:Y:S02]  /*12c0*/  VIADD R14, R17.reuse, 0x20 ;  /* 0x00000020110e7836 */ /* 0x040fe40000000000 */
[CCC-:B------:R-:W-:Y:S01]  /*12d0*/  FFMA.RM R12, R18.reuse, R16.reuse, R15.reuse ;  /* 0x00000010120c7223 */ /* 0x1c0fe2000000400f */
[----:B------:R-:W-:Y:S02]  /*12e0*/  ISETP.NE.AND P2, PT, R17, RZ, PT ;  /* 0x000000ff1100720c */ /* 0x000fe40003f45270 */
[----:B------:R-:W-:Y:S01]  /*12f0*/  LOP3.LUT R13, R3, 0x7fffff, RZ, 0xc0, !PT ;  /* 0x007fffff030d7812 */ /* 0x000fe200078ec0ff */
[----:B------:R-:W-:Y:S01]  /*1300*/  FFMA.RP R3, R18, R16, R15 ;  /* 0x0000001012037223 */ /* 0x000fe2000000800f */
[----:B------:R-:W-:Y:S01]  /*1310*/  IMAD.MOV R15, RZ, RZ, -R17 ;  /* 0x000000ffff0f7224 */ /* 0x000fe200078e0a11 */
[----:B------:R-:W-:Y:S02]  /*1320*/  ISETP.NE.AND P1, PT, R17, RZ, PT ;  /* 0x000000ff1100720c */ /* 0x000fe40003f25270 */
[----:B------:R-:W-:-:S02]  /*1330*/  LOP3.LUT R13, R13, 0x800000, RZ, 0xfc, !PT ;  /* 0x008000000d0d7812 */ /* 0x000fc400078efcff */
        /* <DEDUP_REMOVED lines=13> */
.L_x_7058:
[----:B------:R-:W-:-:S04]  /*1410*/  LOP3.LUT R2, R2, 0x80000000, RZ, 0xc0, !PT ;  /* 0x8000000002027812 */ /* 0x000fc800078ec0ff */
[----:B------:R-:W-:Y:S01]  /*1420*/  LOP3.LUT R2, R2, 0x7f800000, RZ, 0xfc, !PT ;  /* 0x7f80000002027812 */ /* 0x000fe200078efcff */
[----:B------:R-:W-:Y:S06]  /*1430*/  BRA `(.L_x_7059) ;  /* 0x0000000000047947 */ /* 0x000fec0003800000 */
.L_x_7057:
[----:B------:R-:W-:-:S07]  /*1440*/  IMAD R2, R13, 0x800000, R2 ;  /* 0x008000000d027824 */ /* 0x000fce00078e0202 */
.L_x_7059:
[----:B------:R-:W-:Y:S05]  /*1450*/  BSYNC.RECONVERGENT B3 ;  /* 0x0000000000037941 */ /* 0x000fea0003800200 */
.L_x_7056:
[----:B------:R-:W-:Y:S05]  /*1460*/  BRA `(.L_x_7060) ;  /* 0x0000000000207947 */ /* 0x000fea0003800000 */
.L_x_7055:
[----:B------:R-:W-:-:S04]  /*1470*/  LOP3.LUT R2, R3, 0x80000000, R2, 0x48, !PT ;  /* 0x8000000003027812 */ /* 0x000fc800078e4802 */
[----:B------:R-:W-:Y:S01]  /*1480*/  LOP3.LUT R2, R2, 0x7f800000, RZ, 0xfc, !PT ;  /* 0x7f80000002027812 */ /* 0x000fe200078efcff */
[----:B------:R-:W-:Y:S06]  /*1490*/  BRA `(.L_x_7060) ;  /* 0x0000000000147947 */ /* 0x000fec0003800000 */
.L_x_7054:
[----:B------:R-:W-:Y:S01]  /*14a0*/  LOP3.LUT R2, R3, 0x80000000, R2, 0x48, !PT ;  /* 0x8000000003027812 */ /* 0x000fe200078e4802 */
[----:B------:R-:W-:Y:S06]  /*14b0*/  BRA `(.L_x_7060) ;  /* 0x00000000000c7947 */ /* 0x000fec0003800000 */
.L_x_7053:
[----:B------:R-:W0:Y:S01]  /*14c0*/  MUFU.RSQ R2, -QNAN ;  /* 0xffc0000000027908 */ /* 0x000e220000001400 */
[----:B------:R-:W-:Y:S05]  /*14d0*/  BRA `(.L_x_7060) ;  /* 0x0000000000047947 */ /* 0x000fea0003800000 */
.L_x_7052:
[----:B------:R-:W-:-:S07]  /*14e0*/  FADD.FTZ R2, R2, R3 ;  /* 0x0000000302027221 */ /* 0x000fce0000010000 */
.L_x_7060:
[----:B------:R-:W-:Y:S05]  /*14f0*/  BSYNC.RECONVERGENT B2 ;  /* 0x0000000000027941 */ /* 0x000fea0003800200 */
.L_x_7050:
[----:B0-----:R-:W-:Y:S02]  /*1500*/  IMAD.MOV.U32 R12, RZ, RZ, R2 ;  /* 0x000000ffff0c7224 */ /* 0x001fe400078e0002 */
[----:B------:R-:W-:Y:S02]  /*1510*/  IMAD.MOV.U32 R2, RZ, RZ, R10 ;  /* 0x000000ffff027224 */ /* 0x000fe400078e000a */
[----:B------:R-:W-:-:S04]  /*1520*/  IMAD.MOV.U32 R3, RZ, RZ, 0x0 ;  /* 0x00000000ff037424 */ /* 0x000fc800078e00ff */
[----:B------:R-:W-:Y:S05]  /*1530*/  RET.REL.NODEC R2 `(_ZN18transformer_engine49scaled_aligned_causal_masked_softmax_warp_forwardI13__nv_bfloat16S1_fLi5EEEvPT0_PKT_T1_iii) ;  /* 0xffffffe802b07950 */ /* 0x000fea0003c3ffff */
.L_x_7061:
        /* <DEDUP_REMOVED lines=12> */
.L_x_12123:


//--------------------- .text._ZN18transformer_engine49scaled_aligned_causal_masked_softmax_warp_forwardI13__nv_bfloat16S1_fLi4EEEvPT0_PKT_T1_iii --------------------------
	.section	.text._ZN18transformer_engine49scaled_aligned_causal_masked_softmax_warp_forwardI13__nv_bfloat16S1_fLi4EEEvPT0_PKT_T1_iii,"ax",@progbits
	.align	128
        .global         _ZN18transformer_engine49scaled_aligned_causal_masked_softmax_warp_forwardI13__nv_bfloat16S1_fLi4EEEvPT0_PKT_T1_iii
        .type           _ZN18transformer_engine49scaled_aligned_causal_masked_softmax_warp_forwardI13__nv_bfloat16S1_fLi4EEEvPT0_PKT_T1_iii,@function
        .size           _ZN18transformer_engine49scaled_aligned_causal_masked_softmax_warp_forwardI13__nv_bfloat16S1_fLi4EEEvPT0_PKT_T1_iii,(.L_x_12124 - _ZN18transformer_engine49scaled_aligned_causal_masked_softmax_warp_forwardI13__nv_bfloat16S1_fLi4EEEvPT0_PKT_T1_iii)
        .other          _ZN18transformer_engine49scaled_aligned_causal_masked_softmax_warp_forwardI13__nv_bfloat16S1_fLi4EEEvPT0_PKT_T1_iii,@"STO_CUDA_ENTRY STV_DEFAULT"
_ZN18transformer_engine49scaled_aligned_causal_masked_softmax_warp_forwardI13__nv_bfloat16S1_fLi4EEEvPT0_PKT_T1_iii:
.text._ZN18transformer_engine49scaled_aligned_causal_masked_softmax_warp_forwardI13__nv_bfloat16S1_fLi4EEEvPT0_PKT_T1_iii:
        /* <DEDUP_REMOVED lines=24> */
[----:B------:R-:W-:-:S05]  /*0180*/  IMAD.HI.U32 R5, R14, R7, RZ ;  /* 0x000000070e057227 */ /* 0x000fca00078e00ff */
[----:B------:R-:W-:-:S05]  /*0190*/  IADD3 R5, PT, PT, -R5, RZ, RZ ;  /* 0x000000ff05057210 */ /* 0x000fca0007ffe1ff */
[----:B------:R-:W-:Y:S01]  /*01a0*/  IMAD R5, R0, R5, R7 ;  /* 0x0000000500057224 */ /* 0x000fe200078e0207 */
[----:B-1----:R-:W-:Y:S01]  /*01b0*/  VIMNMX R7, PT, PT, R6, UR4, !PT ;  /* 0x0000000406077c48 */ /* 0x002fe2000ffe0100 */
[----:B------:R-:W1:Y:S03]  /*01c0*/  LDCU.64 UR4, c[0x0][0x358] ;  /* 0x00006b00ff0477ac */ /* 0x000e660008000a00 */
[----:B------:R-:W-:Y:S01]  /*01d0*/  ISETP.GT.U32.AND P0, PT, R0, R5, PT ;  /* 0x000000050000720c */ /* 0x000fe20003f04070 */
[----:B------:R-:W-:Y:S02]  /*01e0*/  IMAD.IADD R7, R7, 0x1, -R6 ;  /* 0x0000000107077824 */ /* 0x000fe400078e0a06 */
[----:B0-----:R-:W-:-:S10]  /*01f0*/  IMAD R10, R6, R3, R8 ;  /* 0x00000003060a7224 */ /* 0x001fd400078e0208 */
[----:B------:R-:W-:-:S05]  /*0200*/  @!P0 IMAD.IADD R5, R5, 0x1, -R0 ;  /* 0x0000000105058824 */ /* 0x000fca00078e0a00 */
[----:B------:R-:W-:-:S13]  /*0210*/  ISETP.GT.U32.AND P0, PT, R0, R5, PT ;  /* 0x000000050000720c */ /* 0x000fda0003f04070 */
[----:B------:R-:W-:Y:S01]  /*0220*/  @!P0 IMAD.IADD R5, R5, 0x1, -R0 ;  /* 0x0000000105058824 */ /* 0x000fe200078e0a00 */
[----:B------:R-:W-:-:S03]  /*0230*/  ISETP.NE.AND P0, PT, R2, RZ, PT ;  /* 0x000000ff0200720c */ /* 0x000fc60003f05270 */
[----:B------:R-:W-:Y:S01]  /*0240*/  @!P1 IMAD.MOV R5, RZ, RZ, -R5 ;  /* 0x000000ffff059224 */ /* 0x000fe200078e0a05 */
[----:B------:R-:W-:-:S04]  /*0250*/  ISETP.NE.AND P1, PT, R7, RZ, PT ;  /* 0x000000ff0700720c */ /* 0x000fc80003f25270 */
[----:B------:R-:W-:Y:S02]  /*0260*/  SEL R2, R4, R5, !P0 ;  /* 0x0000000504027207 */ /* 0x000fe40004000000 */
[----:B------:R-:W-:Y:S02]  /*0270*/  SHF.R.S32.HI R5, RZ, 0x1f, R10 ;  /* 0x0000001fff057819 */ /* 0x000fe4000001140a */
[----:B------:R-:W-:-:S05]  /*0280*/  IADD3 R11, PT, PT, R9, R2, RZ ;  /* 0x00000002090b7210 */ /* 0x000fca0007ffe0ff */
[----:B-1----:R-:W-:Y:S05]  /*0290*/  @!P1 BRA `(.L_x_7063) ;  /* 0x00000000009c9947 */ /* 0x002fea0003800000 */
[----:B------:R-:W-:Y:S01]  /*02a0*/  ISETP.GT.AND P3, PT, R8, R11, PT ;  /* 0x0000000b0800720c */ /* 0x000fe20003f64270 */
[----:B------:R-:W-:Y:S01]  /*02b0*/  BSSY.RECONVERGENT B1, `(.L_x_7064) ;  /* 0x000000b000017945 */ /* 0x000fe20003800200 */
[----:B------:R-:W-:Y:S01]  /*02c0*/  ISETP.NE.AND P2, PT, R7, 0x1, PT ;  /* 0x000000010700780c */ /* 0x000fe20003f45270 */
[----:B------:R-:W-:-:S10]  /*02d0*/  IMAD.MOV.U32 R2, RZ, RZ, -0x39e3c000 ;  /* 0xc61c4000ff027424 */ /* 0x000fd400078e00ff */
        /* <DEDUP_REMOVED lines=8> */
.L_x_7065:
[----:B------:R-:W-:Y:S05]  /*0360*/  BSYNC.RECONVERGENT B1 ;  /* 0x0000000000017941 */ /* 0x000fea0003800200 */
.L_x_7064:
        /* <DEDUP_REMOVED lines=10> */
[----:B------:R-:W-:Y:S01]  /*0410*/  @!P2 IADD3 R13, PT, PT, R13, -R0, RZ ;  /* 0x800000000d0da210 */ /* 0x000fe20007ffe0ff */
[----:B------:R-:W-:-:S04]  /*0420*/  IMAD.MOV.U32 R0, RZ, RZ, -0x39e3c000 ;  /* 0xc61c4000ff007424 */ /* 0x000fc800078e00ff */
[----:B------:R-:W-:-:S05]  /*0430*/  @!P3 IMAD.MOV R13, RZ, RZ, -R13 ;  /* 0x000000ffff0db224 */ /* 0x000fca00078e0a0d */
        /* <DEDUP_REMOVED lines=13> */
.L_x_7063:
[----:B------:R-:W-:Y:S05]  /*0510*/  BSYNC.RECONVERGENT B0 ;  /* 0x0000000000007941 */ /* 0x000fea0003800200 */
.L_x_7062:
[----:B------:R-:W0:Y:S01]  /*0520*/  SHFL.BFLY PT, R13, R2, 0x8, 0x101f ;  /* 0x0d101f00020d7f89 */ /* 0x000e2200000e0000 */
[----:B------:R-:W-:-:S03]  /*0530*/  HFMA2 R21, -RZ, RZ, 3.7421875, 0 ;  /* 0x437c0000ff157431 */ /* 0x000fc600000001ff */
        /* <DEDUP_REMOVED lines=31> */
[----:B------:R-:W-:Y:S02]  /*0730*/  IMAD.SHL.U32 R2, R2, 0x800000, RZ ;  /* 0x0080000002027824 */ /* 0x000fe400078e00ff */
[----:B------:R-:W-:Y:S01]  /*0740*/  FADD R12, R4, -12583039 ;  /* 0xcb40007f040c7421 */ /* 0x000fe20000000000 */
[----:B------:R-:W-:-:S03]  /*0750*/  FFMA R0, R13, 1.4426950216293334961, -R0 ;  /* 0x3fb8aa3b0d007823 */ /* 0x000fc60000000800 */
[----:B------:R-:W-:Y:S01]  /*0760*/  FFMA R12, R15, 1.4426950216293334961, -R12 ;  /* 0x3fb8aa3b0f0c7823 */ /* 0x000fe2000000080c */
        /* <DEDUP_REMOVED lines=27> */
[----:B0-2---:R-:W-:Y:S01]  /*0920*/  FADD R13, R13, R14 ;  /* 0x0000000e0d0d7221 */ /* 0x005fe20000000000 */
[----:B-1----:R-:W-:Y:S01]  /*0930*/  FADD R11, R19, R18 ;  /* 0x00000012130b7221 */ /* 0x002fe20000000000 */
[----:B---3--:R-:W-:-:S04]  /*0940*/  LEA R4, P0, R10, UR6, 0x1 ;  /* 0x000000060a047c11 */ /* 0x008fc8000f8008ff */
[----:B------:R-:W-:-:S05]  /*0950*/  LEA.HI.X R5, R10, UR7, R5, 0x1, P0 ;  /* 0x000000070a057c11 */ /* 0x000fca00080f0c05 */
        /* <DEDUP_REMOVED lines=12> */
[----:B------:R-:W-:Y:S05]  /*0a20*/  CALL.REL.NOINC `($__internal_10_$__cuda_sm3x_div_rn_noftz_f32_slowpath) ;  /* 0x0000000000fc7944 */ /* 0x000fea0003c00000 */
[----:B------:R-:W-:-:S07]  /*0a30*/  IMAD.MOV.U32 R3, RZ, RZ, R12 ;  /* 0x000000ffff037224 */ /* 0x000fce00078e000c */
.L_x_7069:
[----:B------:R-:W-:Y:S05]  /*0a40*/  BSYNC.RECONVERGENT B1 ;  /* 0x0000000000017941 */ /* 0x000fea0003800200 */
.L_x_7068:
[----:B------:R-:W-:-:S05]  /*0a50*/  F2FP.BF16.F32.PACK_AB R3, RZ, R3 ;  /* 0x00000003ff03723e */ /* 0x000fca00000010ff */
[----:B------:R0:W-:Y:S01]  /*0a60*/  STG.E.U16 desc[UR4][R4.64], R3 ;  /* 0x0000000304007986 */ /* 0x0001e2000c101504 */
[----:B------:R-:W-:Y:S05]  /*0a70*/  BRA `(.L_x_7070) ;  /* 0x0000000000087947 */ /* 0x000fea0003800000 */
.L_x_7067:
[----:B------:R-:W-:-:S13]  /*0a80*/  ISETP.GE.AND P0, PT, R8, R3, PT ;  /* 0x000000030800720c */ /* 0x000fda0003f06270 */
[----:B------:R1:W-:Y:S02]  /*0a90*/  @!P0 STG.E.U16 desc[UR4][R4.64], RZ ;  /* 0x000000ff04008986 */ /* 0x0003e4000c101504 */
.L_x_7070:
[----:B------:R-:W-:Y:S05]  /*0aa0*/  BSYNC.RECONVERGENT B0 ;  /* 0x0000000000007941 */ /* 0x000fea0003800200 */
.L_x_7066:
[----:B------:R-:W2:Y:S01]  /*0ab0*/  LDC R15, c[0x0][0x398] ;  /* 0x0000e600ff0f7b82 */ /* 0x000ea20000000800 */
[----:B------:R-:W-:-:S05]  /*0ac0*/  VIADD R6, R6, 0x1 ;  /* 0x0000000106067836 */ /* 0x000fca0000000000 */
[----:B------:R-:W-:Y:S02]  /*0ad0*/  IABS R14, R6 ;  /* 0x00000006000e7213 */ /* 0x000fe40000000000 */
[----:B------:R-:W-:Y:S02]  /*0ae0*/  ISETP.GE.AND P1, PT, R6, RZ, PT ;  /* 0x000000ff0600720c */ /* 0x000fe40003f26270 */
[----:B--2---:R-:W-:Y:S02]  /*0af0*/  IABS R10, R15 ;  /* 0x0000000f000a7213 */ /* 0x004fe40000000000 */
[----:B------:R-:W-:Y:S02]  /*0b00*/  ISETP.NE.AND P2, PT, R15, RZ, PT ;  /* 0x000000ff0f00720c */ /* 0x000fe40003f45270 */
[----:B------:R-:W2:Y:S08]  /*0b10*/  I2F.RP R12, R10 ;  /* 0x0000000a000c7306 */ /* 0x000eb00000209400 */
[----:B--2---:R-:W2:Y:S02]  /*0b20*/  MUFU.RCP R12, R12 ;  /* 0x0000000c000c7308 */ /* 0x004ea40000001000 */
[----:B--2---:R-:W-:-:S06]  /*0b30*/  VIADD R2, R12, 0xffffffe ;  /* 0x0ffffffe0c027836 */ /* 0x004fcc0000000000 */
[----:B0-----:R0:W2:Y:S02]  /*0b40*/  F2I.FTZ.U32.TRUNC.NTZ R3, R2 ;  /* 0x0000000200037305 */ /* 0x0010a4000021f000 */
[----:B0-----:R-:W-:Y:S01]  /*0b50*/  IMAD.MOV.U32 R2, RZ, RZ, RZ ;  /* 0x000000ffff027224 */ /* 0x001fe200078e00ff */
[----:B--2---:R-:W-:-:S05]  /*0b60*/  IADD3 R13, PT, PT, RZ, -R3, RZ ;  /* 0x80000003ff0d7210 */ /* 0x004fca0007ffe0ff */
        /* <DEDUP_REMOVED lines=11> */
[----:B------:R-:W-:Y:S01]  /*0c20*/  @!P1 IMAD.MOV R2, RZ, RZ, -R2 ;  /* 0x000000ffff029224 */ /* 0x000fe200078e0a02 */
[----:B------:R-:W-:-:S05]  /*0c30*/  @!P2 LOP3.LUT R2, RZ, R15, RZ, 0x33, !PT ;  /* 0x0000000fff02a212 */ /* 0x000fca00078e33ff */
[----:B------:R-:W-:-:S04]  /*0c40*/  IMAD.IADD R9, R9, 0x1, R2 ;  /* 0x0000000109097824 */ /* 0x000fc800078e0202 */
[----:B------:R-:W-:Y:S05]  /*0c50*/  @!P0 EXIT ;  /* 0x000000000000894d */ /* 0x000fea0003800000 */
        /* <DEDUP_REMOVED lines=12> */
[----:B------:R-:W-:Y:S01]  /*0d20*/  MOV R10, 0xd50 ;  /* 0x00000d50000a7802 */ /* 0x000fe20000000f00 */
[----:B------:R-:W-:-:S07]  /*0d30*/  IMAD.MOV.U32 R3, RZ, RZ, R11 ;  /* 0x000000ffff037224 */ /* 0x000fce00078e000b */
[----:B-1----:R-:W-:Y:S05]  /*0d40*/  CALL.REL.NOINC `($__internal_10_$__cuda_sm3x_div_rn_noftz_f32_slowpath) ;  /* 0x0000000000347944 */ /* 0x002fea0003c00000 */
[----:B------:R-:W-:-:S07]  /*0d50*/  MOV R2, R12 ;  /* 0x0000000c00027202 */ /* 0x000fce0000000f00 */
.L_x_7073:
[----:B------:R-:W-:Y:S05]  /*0d60*/  BSYNC.RECONVERGENT B0 ;  /* 0x0000000000007941 */ /* 0x000fea0003800200 */
.L_x_7072:
[----:B------:R-:W1:Y:S01]  /*0d70*/  LDC R3, c[0x0][0x39c] ;  /* 0x0000e700ff037b82 */ /* 0x000e620000000800 */
[----:B------:R-:W-:Y:S01]  /*0d80*/  F2FP.BF16.F32.PACK_AB R2, RZ, R2 ;  /* 0x00000002ff02723e */ /* 0x000fe200000010ff */
[----:B-1----:R-:W-:-:S05]  /*0d90*/  IMAD.WIDE R4, R3, 0x2, R4 ;  /* 0x0000000203047825 */ /* 0x002fca00078e0204 */
[----:B------:R-:W-:Y:S01]  /*0da0*/  STG.E.U16 desc[UR4][R4.64], R2 ;  /* 0x0000000204007986 */ /* 0x000fe2000c101504 */
[----:B------:R-:W-:Y:S05]  /*0db0*/  EXIT ;  /* 0x000000000000794d */ /* 0x000fea0003800000 */
.L_x_7071:
[----:B------:R-:W0:Y:S02]  /*0dc0*/  LDC R3, c[0x0][0x39c] ;  /* 0x0000e700ff037b82 */ /* 0x000e240000000800 */
[----:B0-----:R-:W-:-:S13]  /*0dd0*/  ISETP.GE.AND P0, PT, R8, R3, PT ;  /* 0x000000030800720c */ /* 0x001fda0003f06270 */
[----:B------:R-:W-:Y:S05]  /*0de0*/  @P0 EXIT ;  /* 0x000000000000094d */ /* 0x000fea0003800000 */
[----:B-1----:R-:W-:-:S05]  /*0df0*/  IMAD.WIDE.U32 R4, R3, 0x2, R4 ;  /* 0x0000000203047825 */ /* 0x002fca00078e0004 */
[----:B------:R-:W-:Y:S01]  /*0e00*/  STG.E.U16 desc[UR4][R4.64], RZ ;  /* 0x000000ff04007986 */ /* 0x000fe2000c101504 */
[----:B------:R-:W-:Y:S05]  /*0e10*/  EXIT ;  /* 0x000000000000794d */ /* 0x000fea0003800000 */
        .weak           $__internal_10_$__cuda_sm3x_div_rn_noftz_f32_slowpath
        .type           $__internal_10_$__cuda_sm3x_div_rn_noftz_f32_slowpath,@function
        .size           $__internal_10_$__cuda_sm3x_div_rn_noftz_f32_slowpath,(.L_x_12124 - $__internal_10_$__cuda_sm3x_div_rn_noftz_f32_slowpath)
$__internal_10_$__cuda_sm3x_div_rn_noftz_f32_slowpath:
[----:B------:R-:W-:Y:S01]  /*0e20*/  SHF.R.U32.HI R13, RZ, 0x17, R3 ;  /* 0x00000017ff0d7819 */ /* 0x000fe20000011603 */
[----:B------:R-:W-:Y:S01]  /*0e30*/  BSSY.RECONVERGENT B2, `(.L_x_7074) ;  /* 0x0000062000027945 */ /* 0x000fe20003800200 */
[----:B------:R-:W-:Y:S02]  /*0e40*/  SHF.R.U32.HI R12, RZ, 0x17, R2 ;  /* 0x00000017ff0c7819 */ /* 0x000fe40000011602 */
[----:B------:R-:W-:Y:S02]  /*0e50*/  LOP3.LUT R13, R13, 0xff, RZ, 0xc0, !PT ;  /* 0x000000ff0d0d7812 */ /* 0x000fe400078ec0ff */
[----:B------:R-:W-:-:S03]  /*0e60*/  LOP3.LUT R16, R12, 0xff, RZ, 0xc0, !PT ;  /* 0x000000ff0c107812 */ /* 0x000fc600078ec0ff */
[----:B------:R-:W-:Y:S02]  /*0e70*/  VIADD R15, R13, 0xffffffff ;  /* 0xffffffff0d0f7836 */ /* 0x000fe40000000000 */
[----:B------:R-:W-:-:S03]  /*0e80*/  VIADD R14, R16, 0xffffffff ;  /* 0xffffffff100e7836 */ /* 0x000fc60000000000 */
        /* <DEDUP_REMOVED lines=27> */
.L_x_7075:
[----:B------:R-:W-:Y:S01]  /*1040*/  LEA R14, R13, 0xc0800000, 0x17 ;  /* 0xc08000000d0e7811 */ /* 0x000fe200078eb8ff */
[----:B------:R-:W-:Y:S04]  /*1050*/  BSSY.RECONVERGENT B3, `(.L_x_7080) ;  /* 0x0000036000037945 */ /* 0x000fe80003800200 */
[----:B------:R-:W-:Y:S02]  /*1060*/  IMAD.IADD R14, R3, 0x1, -R14 ;  /* 0x00000001030e7824 */ /* 0x000fe400078e0a0e */
[----:B------:R-:W-:Y:S02]  /*1070*/  VIADD R3, R16, 0xffffff81 ;  /* 0xffffff8110037836 */ /* 0x000fe40000000000 */
        /* <DEDUP_REMOVED lines=43> */
[----:B------:R-:W-:-:S05]  /*1330*/  LOP3.LUT R3, R3, R12, RZ, 0xc0, !PT ;  /* 0x0000000c03037212 */ /* 0x000fca00078ec0ff */
[----:B------:R-:W-:-:S05]  /*1340*/  IMAD.IADD R3, R14, 0x1, R3 ;  /* 0x000000010e037824 */ /* 0x000fca00078e0203 */
[----:B------:R-:W-:Y:S01]  /*1350*/  LOP3.LUT R2, R3, R2, RZ, 0xfc, !PT ;  /* 0x0000000203027212 */ /* 0x000fe200078efcff */
[----:B------:R-:W-:Y:S06]  /*1360*/  BRA `(.L_x_7083) ;  /* 0x0000000000107947 */ /* 0x000fec0003800000 */
.L_x_7082:
[----:B------:R-:W-:-:S04]  /*1370*/  LOP3.LUT R2, R2, 0x80000000, RZ, 0xc0, !PT ;  /* 0x8000000002027812 */ /* 0x000fc800078ec0ff */
[----:B------:R-:W-:Y:S01]  /*1380*/  LOP3.LUT R2, R2, 0x7f800000, RZ, 0xfc, !PT ;  /* 0x7f80000002027812 */ /* 0x000fe200078efcff */
[----:B------:R-:W-:Y:S06]  /*1390*/  BRA `(.L_x_7083) ;  /* 0x0000000000047947 */ /* 0x000fec0003800000 */
.L_x_7081:
[----:B------:R-:W-:-:S07]  /*13a0*/  LEA R2, R13, R2, 0x17 ;  /* 0x000000020d027211 */ /* 0x000fce00078eb8ff */
.L_x_7083:
[----:B------:R-:W-:Y:S05]  /*13b0*/  BSYNC.RECONVERGENT B3 ;  /* 0x0000000000037941 */ /* 0x000fea0003800200 */
.L_x_7080:
[----:B------:R-:W-:Y:S05]  /*13c0*/  BRA `(.L_x_7084) ;  /* 0x0000000000207947 */ /* 0x000fea0003800000 */
.L_x_7079:
[----:B------:R-:W-:-:S04]  /*13d0*/  LOP3.LUT R2, R3, 0x80000000, R2, 0x48, !PT ;  /* 0x8000000003027812 */ /* 0x000fc800078e4802 */
[----:B------:R-:W-:Y:S01]  /*13e0*/  LOP3.LUT R2, R2, 0x7f800000, RZ, 0xfc, !PT ;  /* 0x7f80000002027812 */ /* 0x000fe200078efcff */
[----:B------:R-:W-:Y:S06]  /*13f0*/  BRA `(.L_x_7084) ;  /* 0x0000000000147947 */ /* 0x000fec0003800000 */
.L_x_7078:
[----:B------:R-:W-:Y:S01]  /*1400*/  LOP3.LUT R2, R3, 0x80000000, R2, 0x48, !PT ;  /* 0x8000000003027812 */ /* 0x000fe200078e4802 */
[----:B------:R-:W-:Y:S06]  /*1410*/  BRA `(.L_x_7084) ;  /* 0x00000000000c7947 */ /* 0x000fec0003800000 */
.L_x_7077:
[----:B------:R-:W0:Y:S01]  /*1420*/  MUFU.RSQ R2, -QNAN ;  /* 0xffc0000000027908 */ /* 0x000e220000001400 */
[----:B------:R-:W-:Y:S05]  /*1430*/  BRA `(.L_x_7084) ;  /* 0x0000000000047947 */ /* 0x000fea0003800000 */
.L_x_7076:
[----:B------:R-:W-:-:S07]  /*1440*/  FADD.FTZ R2, R2, R3 ;  /* 0x0000000302027221 */ /* 0x000fce0000010000 */
.L_x_7084:
[----:B------:R-:W-:Y:S05]  /*1450*/  BSYNC.RECONVERGENT B2 ;  /* 0x0000000000027941 */ /* 0x000fea0003800200 */
.L_x_7074:
[----:B0-----:R-:W-:Y:S02]  /*1460*/  IMAD.MOV.U32 R12, RZ, RZ, R2 ;  /* 0x000000ffff0c7224 */ /* 0x001fe400078e0002 */
[----:B------:R-:W-:Y:S02]  /*1470*/  IMAD.MOV.U32 R2, RZ, RZ, R10 ;  /* 0x000000ffff027224 */ /* 0x000fe400078e000a */
[----:B------:R-:W-:-:S04]  /*1480*/  IMAD.MOV.U32 R3, RZ, RZ, 0x0 ;  /* 0x00000000ff037424 */ /* 0x000fc800078e00ff */
[----:B------:R-:W-:Y:S05]  /*1490*/  RET.REL.NODEC R2 `(_ZN18transformer_engine49scaled_aligned_causal_masked_softmax_warp_forwardI13__nv_bfloat16S1_fLi4EEEvPT0_PKT_T1_iii) ;  /* 0xffffffe802d87950 */ /* 0x000fea0003c3ffff */
.L_x_7085:
        /* <DEDUP_REMOVED lines=14> */
.L_x_12124:


//--------------------- .text._ZN18transformer_engine49scaled_aligned_causal_masked_softmax_warp_forwardI6__halfS1_fLi14EEEvPT0_PKT_T1_iii --------------------------
	.section	.text._ZN18transformer_engine49scaled_aligned_causal_masked_softmax_warp_forwardI6__halfS1_fLi14EEEvPT0_PKT_T1_iii,"ax",@progbits
	.align	128
        .global         _ZN18transformer_engine49scaled_aligned_causal_masked_softmax_warp_forwardI6__halfS1_fLi14EEEvPT0_PKT_T1_iii
        .type           _ZN18transformer_engine49scaled_aligned_causal_masked_softmax_warp_forwardI6__halfS1_fLi14EEEvPT0_PKT_T1_iii,@function
        .size           _ZN18transformer_engine49scaled_aligned_causal_masked_softmax_warp_forwardI6__halfS1_fLi14EEEvPT0_PKT_T1_iii,(.L_x_12125 - _ZN18transformer_engine49scaled_aligned_causal_masked_softmax_warp_forwardI6__halfS1_fLi14EEEvPT0_PKT_T1_iii)
        .other          _ZN18transformer_engine49scaled_aligned_causal_masked_softmax_warp_forwardI6__halfS1_fLi14EEEvPT0_PKT_T1_iii,@"STO_CUDA_ENTRY STV_DEFAULT"
_ZN18transformer_engine49scaled_aligned_causal_masked_softmax_warp_forwardI6__halfS1_fLi14EEEvPT0_PKT_T1_iii:
.text._ZN18transformer_engine49scaled_aligned_causal_masked_softmax_warp_forwardI6__halfS1_fLi14EEEvPT0_PKT_T1_iii:
        /* <DEDUP_REMOVED lines=39> */
[----:B------:R0:W-:Y:S01]  /*0270*/  STL [R1+0x30], R8 ;  /* 0x0000300801007387 */ /* 0x0001e20000100800 */
[----:B----4-:R-:W-:Y:S05]  /*0280*/  @P1 BRA `(.L_x_7087) ;  /* 0x00000114006c1947 */ /* 0x010fea0003800000 */
[C---:B------:R-:W-:Y:S01]  /*0290*/  IADD3 R3, PT, PT, R129.reuse, 0x80, RZ ;  /* 0x0000008081037810 */ /* 0x040fe20007ffe0ff */
[----:B------:R-:W1:Y:S01]  /*02a0*/  LDC.64 R124, c[0x0][0x388] ;  /* 0x0000e200ff7c7b82 */ /* 0x000e620000000a00 */
[-C--:B------:R-:W-:Y:S01]  /*02b0*/  ISETP.GT.AND P3, PT, R129, R130.reuse, PT ;  /* 0x000000828100720c */ /* 0x080fe20003f64270 */
[----:B------:R-:W-:Y:S01]  /*02c0*/  BSSY.RECONVERGENT B1, `(.L_x_7088) ;  /* 0x000002a000017945 */ /* 0x000fe20003800200 */
[-C--:B------:R-:W-:Y:S02]  /*02d0*/  ISETP.GT.AND P2, PT, R3, R130.reuse, PT ;  /* 0x000000820300720c */ /* 0x080fe40003f44270 */
[C---:B------:R-:W-:Y:S02]  /*02e0*/  IADD3 R3, PT, PT, R129.reuse, 0x200, RZ ;  /* 0x0000020081037810 */ /* 0x040fe40007ffe0ff */
[----:B------:R-:W-:Y:S02]  /*02f0*/  IADD3 R5, PT, PT, R129, 0x100, RZ ;  /* 0x0000010081057810 */ /* 0x000fe40007ffe0ff */
[----:B------:R-:W-:Y:S01]  /*0300*/  ISETP.GT.AND P6, PT, R3, R130, PT ;  /* 0x000000820300720c */ /* 0x000fe20003fc4270 */
[----:B------:R-:W-:Y:S01]  /*0310*/  IMAD R3, R0, R9, R129 ;  /* 0x0000000900037224 */ /* 0x000fe200078e0281 */
[----:B------:R-:W-:-:S02]  /*0320*/  MOV R0, 0xc61c4000 ;  /* 0xc61c400000007802 */ /* 0x000fc40000000f00 */
[-C--:B------:R-:W-:Y:S02]  /*0330*/  ISETP.GT.AND P1, PT, R5, R130.reuse, PT ;  /* 0x000000820500720c */ /* 0x080fe40003f24270 */
[C---:B------:R-:W-:Y:S01]  /*0340*/  IADD3 R7, PT, PT, R129.reuse, 0x180, RZ ;  /* 0x0000018081077810 */ /* 0x040fe20007ffe0ff */
[----:B------:R2:W-:Y:S01]  /*0350*/  STL [R1+0x4], R0 ;  /* 0x0000040001007387 */ /* 0x0005e20000100800 */
[----:B------:R-:W-:Y:S02]  /*0360*/  IADD3 R5, PT, PT, R129, 0x280, RZ ;  /* 0x0000028081057810 */ /* 0x000fe40007ffe0ff */
[-C--:B------:R-:W-:Y:S02]  /*0370*/  ISETP.GT.AND P0, PT, R7, R130.reuse, PT ;  /* 0x000000820700720c */ /* 0x080fe40003f04270 */
[----:B------:R-:W-:Y:S02]  /*0380*/  ISETP.GT.AND P5, PT, R5, R130, PT ;  /* 0x000000820500720c */ /* 0x000fe40003fa4270 */
[----:B------:R-:W-:Y:S01]  /*0390*/  MOV R245, 0xc61c4000 ;  /* 0xc61c400000f57802 */ /* 0x000fe20000000f00 */
[----:B-1----:R-:W-:Y:S01]  /*03a0*/  IMAD.WIDE R124, R3, 0x2, R124 ;  /* 0x00000002037c7825 */ /* 0x002fe200078e027c */
[----:B------:R-:W-:-:S02]  /*03b0*/  IADD3 R5, PT, PT, R129, 0x300, RZ ;  /* 0x0000030081057810 */ /* 0x000fc40007ffe0ff */
[----:B------:R-:W-:Y:S02]  /*03c0*/  IADD3 R7, PT, PT, R129, 0x380, RZ ;  /* 0x0000038081077810 */ /* 0x000fe40007ffe0ff */
[----:B------:R-:W-:Y:S01]  /*03d0*/  MOV R252, 0xc61c4000 ;  /* 0xc61c400000fc7802 */ /* 0x000fe20000000f00 */
[----:B--2---:R-:W-:Y:S06]  /*03e0*/  @P3 BRA `(.L_x_7089) ;  /* 0x00000000005c3947 */ /* 0x004fec0003800000 */
[----:B------:R-:W-:Y:S01]  /*03f0*/  MOV R6, R8 ;  /* 0x0000000800067202 */ /* 0x000fe20000000f00 */
[----:B------:R-:W1:Y:S01]  /*0400*/  LDCU UR8, c[0x0][0x390] ;  /* 0x00007200ff0877ac */ /* 0x000e620008000800 */
[----:B0-----:R-:W2:Y:S01]  /*0410*/  LDG.E.64 R8, desc[UR4][R124.64] ;  /* 0x000000047c087981 */ /* 0x001ea2000c1e1b00 */
[CC--:B------:R-:W-:Y:S01]  /*0420*/  ISETP.GE.U32.AND P4, PT, R129.reuse, R130.reuse, PT ;  /* 0x000000828100720c */ /* 0x0c0fe20003f86070 */
[----:B------:R-:W-:Y:S01]  /*0430*/  HFMA2 R245, -RZ, RZ, -6.109375, 2 ;  /* 0xc61c4000fff57431 */ /* 0x000fe200000001ff */
[----:B------:R-:W-:Y:S02]  /*0440*/  IADD3 R3, PT, PT, R129, 0x2, RZ ;  /* 0x0000000281037810 */ /* 0x000fe40007ffe0ff */
[----:B------:R-:W-:Y:S02]  /*0450*/  MOV R4, 0xc61c4000 ;  /* 0xc61c400000047802 */ /* 0x000fe40000000f00 */
[----:B------:R-:W-:Y:S02]  /*0460*/  ISETP.GT.U32.AND P3, PT, R3, R130, PT ;  /* 0x000000820300720c */ /* 0x000fe40003f64070 */
[----:B------:R-:W-:-:S05]  /*0470*/  IADD3 R3, PT, PT, R129, 0x3, RZ ;  /* 0x0000000381037810 */ /* 0x000fca0007ffe0ff */
[----:B--2---:R-:W-:Y:S01]  /*0480*/  @!P4 SHF.R.U64 R0, R8, 0x10, R9 ;  /* 0x000000100800c819 */ /* 0x004fe20000001209 */
[----:B------:R-:W-:-:S04]  /*0490*/  HADD2.F32 R252, -RZ, R8.H0_H0 ;  /* 0x20000008fffc7230 */ /* 0x000fc80000004100 */
[----:B------:R-:W-:Y:S02]  /*04a0*/  @!P4 HADD2.F32 R0, -RZ, R0.H0_H0 ;  /* 0x20000000ff00c230 */ /* 0x000fe40000004100 */
[----:B-1----:R-:W-:-:S03]  /*04b0*/  FMUL R252, R252, UR8 ;  /* 0x00000008fcfc7c20 */ /* 0x002fc60008400000 */
[----:B------:R-:W-:Y:S01]  /*04c0*/  @!P4 FMUL R245, R0, UR8 ;  /* 0x0000000800f5cc20 */ /* 0x000fe20008400000 */
[----:B------:R-:W-:Y:S01]  /*04d0*/  ISETP.GT.U32.AND P4, PT, R3, R130, PT ;  /* 0x000000820300720c */ /* 0x000fe20003f84070 */
[----:B------:R-:W-:Y:S01]  /*04e0*/  @!P3 HADD2.F32 R0, -RZ, R9.H0_H0 ;  /* 0x20000009ff00b230 */ /* 0x000fe20000004100 */
[----:B------:R-:W0:Y:S11]  /*04f0*/  @!P3 LDC R3, c[0x0][0x390] ;  /* 0x0000e400ff03bb82 */ /* 0x000e360000000800 */
[----:B------:R-:W-:-:S05]  /*0500*/  @!P4 SHF.R.U32.HI R2, RZ, 0x10, R9 ;  /* 0x00000010ff02c819 */ /* 0x000fca0000011609 */
[----:B------:R-:W-:-:S05]  /*0510*/  @!P4 HADD2.F32 R2, -RZ, R2.H0_H0 ;  /* 0x20000002ff02c230 */ /* 0x000fca0000004100 */
[----:B------:R-:W-:Y:S01]  /*0520*/  @!P4 FMUL R6, R2, UR8 ;  /* 0x000000080206cc20 */ /* 0x000fe20008400000 */
[----:B0-----:R-:W-:-:S05]  /*0530*/  @!P3 FMUL R4, R0, R3 ;  /* 0x000000030004b220 */ /* 0x001fca0000400000 */
[----:B------:R1:W-:Y:S04]  /*0540*/  STL [R1+0x4], R4 ;  /* 0x0000040401007387 */ /* 0x0003e80000100800 */
[----:B------:R1:W-:Y:S02]  /*0550*/  @!P4 STL [R1+0x30], R6 ;  /* 0x000030060100c387 */ /* 0x0003e40000100800 */
.L_x_7089:
[----:B------:R-:W-:Y:S05]  /*0560*/  BSYNC.RECONVERGENT B1 ;  /* 0x0000000000017941 */ /* 0x000fea0003800200 */
.L_x_7088:
[----:B------:R-:W-:Y:S01]  /*0570*/  HFMA2 R2, -RZ, RZ, -6.109375, 2 ;  /* 0xc61c4000ff027431 */ /* 0x000fe200000001ff */
[----:B------:R-:W-:Y:S01]  /*0580*/  MOV R0, 0xc61c4000 ;  /* 0xc61c400000007802 */ /* 0x000fe20000000f00 */
[----:B------:R-:W-:Y:S01]  /*0590*/  BSSY.RECONVERGENT B1, `(.L_x_7090) ;  /* 0x0000022000017945 */ /* 0x000fe20003800200 */
[----:B------:R-:W-:Y:S01]  /*05a0*/  HFMA2 R243, -RZ, RZ, -6.109375, 2 ;  /* 0xc61c4000fff37431 */ /* 0x000fe200000001ff */
[-C--:B------:R-:W-:Y:S02]  /*05b0*/  ISETP.GT.AND P4, PT, R5, R130.reuse, PT ;  /* 0x000000820500720c */ /* 0x080fe40003f84270 */
[----:B------:R-:W-:Y:S01]  /*05c0*/  ISETP.GT.AND P3, PT, R7, R130, PT ;  /* 0x000000820700720c */ /* 0x000fe20003f64270 */
[----:B------:R2:W-:Y:S01]  /*05d0*/  STL [R1+0x8], R2 ;  /* 0x0000080201007387 */ /* 0x0005e20000100800 */
[----:B------:R-:W-:-:S03]  /*05e0*/  IADD3 R5, PT, PT, R129, 0x400, RZ ;  /* 0x0000040081057810 */ /* 0x000fc60007ffe0ff */
[----:B------:R2:W-:Y:S04]  /*05f0*/  STL [R1], R0 ;  /* 0x0000000001007387 */ /* 0x0005e80000100800 */
[----:B------:R2:W-:Y:S01]  /*0600*/  STL [R1+0x34], R0 ;  /* 0x0000340001007387 */ /* 0x0005e20000100800 */
[----:B------:R-:W-:Y:S05]  /*0610*/  @P2 BRA `(.L_x_7091) ;  /* 0x0000000000642947 */ /* 0x000fea0003800000 */
[----:B0-----:R-:W3:Y:S01]  /*0620*/  LDG.E.64 R8, desc[UR4][R124.64+0x100] ;  /* 0x000100047c087981 */ /* 0x001ee2000c1e1b00 */
[----:B------:R-:W-:Y:S01]  /*0630*/  IADD3 R3, PT, PT, R129, 0x82, RZ ;  /* 0x0000008281037810 */ /* 0x000fe20007ffe0ff */
[----:B------:R-:W0:Y:S01]  /*0640*/  LDCU UR8, c[0x0][0x390] ;  /* 0x00007200ff0877ac */ /* 0x000e220008000800 */
[----:B--2---:R-:W-:Y:S02]  /*0650*/  MOV R2, 0xc61c4000 ;  /* 0xc61c400000027802 */ /* 0x004fe40000000f00 */
[----:B------:R-:W-:Y:S02]  /*0660*/  ISETP.GT.U32.AND P2, PT, R3, R130, PT ;  /* 0x000000820300720c */ /* 0x000fe40003f44070 */
[----:B------:R-:W-:Y:S02]  /*0670*/  IADD3 R3, PT, PT, R129, 0x81, RZ ;  /* 0x0000008181037810 */ /* 0x000fe40007ffe0ff */
[----:B------:R-:W-:Y:S02]  /*0680*/  MOV R243, 0xc61c4000 ;  /* 0xc61c400000f37802 */ /* 0x000fe40000000f00 */
[----:B-1----:R-:W-:-:S07]  /*0690*/  MOV R4, 0xc61c4000 ;  /* 0xc61c400000047802 */ /* 0x002fce0000000f00 */
[----:B------:R-:W1:Y:S01]  /*06a0*/  @!P2 LDC R7, c[0x0][0x390] ;  /* 0x0000e400ff07ab82 */ /* 0x000e620000000800 */
[----:B---3--:R-:W-:-:S05]  /*06b0*/  @!P2 HADD2.F32 R0, -RZ, R9.H0_H0 ;  /* 0x20000009ff00a230 */ /* 0x008fca0000004100 */
[----:B-1----:R-:W-:Y:S01]  /*06c0*/  @!P2 FMUL R2, R0, R7 ;  /* 0x000000070002a220 */ /* 0x002fe20000400000 */
[----:B------:R-:W-:Y:S02]  /*06d0*/  ISETP.GT.U32.AND P2, PT, R3, R130, PT ;  /* 0x000000820300720c */ /* 0x000fe40003f44070 */
[----:B------:R-:W-:Y:S02]  /*06e0*/  IADD3 R3, PT, PT, R129, 0x83, RZ ;  /* 0x0000008381037810 */ /* 0x000fe40007ffe0ff */
[----:B------:R1:W-:Y:S09]  /*06f0*/  STL [R1], R2 ;  /* 0x0000000201007387 */ /* 0x0003f20000100800 */
[----:B------:R-:W-:Y:S01]  /*0700*/  @!P2 SHF.R.U64 R0, R8, 0x10, R9 ;  /* 0x000000100800a819 */ /* 0x000fe20000001209 */
[----:B-1----:R-:W-:-:S04]  /*0710*/  HADD2.F32 R2, -RZ, R8.H0_H0 ;  /* 0x20000008ff027230 */ /* 0x002fc80000004100 */
[----:B------:R-:W-:-:S05]  /*0720*/  @!P2 HADD2.F32 R0, -RZ, R0.H0_H0 ;  /* 0x20000000ff00a230 */ /* 0x000fca0000004100 */
[----:B0-----:R-:W-:Y:S01]  /*0730*/  @!P2 FMUL R243, R0, UR8 ;  /* 0x0000000800f3ac20 */ /* 0x001fe20008400000 */
[----:B------:R-:W-:-:S13]  /*0740*/  ISETP.GT.U32.AND P2, PT, R3, R130, PT ;  /* 0x000000820300720c */ /* 0x000fda0003f44070 */
[----:B------:R-:W-:-:S05]  /*0750*/  @!P2 SHF.R.U32.HI R0, RZ, 0x10, R9 ;  /* 0x00000010ff00a819 */ /* 0x000fca0000011609 */
[----:B------:R-:W-:-:S05]  /*0760*/  @!P2 HADD2.F32 R0, -RZ, R0.H0_H0 ;  /* 0x20000000ff00a230 */ /* 0x000fca0000004100 */
[----:B------:R-:W-:Y:S01]  /*0770*/  @!P2 FMUL R4, R0, UR8 ;  /* 0x000000080004ac20 */ /* 0x000fe20008400000 */
[----:B------:R-:W-:-:S05]  /*0780*/  FMUL R0, R2, UR8 ;  /* 0x0000000802007c20 */ /* 0x000fca0008400000 */
[----:B------:R3:W-:Y:S04]  /*0790*/  STL [R1+0x34], R0 ;  /* 0x0000340001007387 */ /* 0x0007e80000100800 */
[----:B------:R3:W-:Y:S02]  /*07a0*/  STL [R1+0x8], R4 ;  /* 0x0000080401007387 */ /* 0x0007e40000100800 */
.L_x_7091:
[----:B------:R-:W-:Y:S05]  /*07b0*/  BSYNC.RECONVERGENT B1 ;  /* 0x0000000000017941 */ /* 0x000fea0003800200 */
.L_x_7090:
[----:B--23--:R-:W-:Y:S01]  /*07c0*/  HFMA2 R0, -RZ, RZ, -6.109375, 2 ;  /* 0xc61c4000ff007431 */ /* 0x00cfe200000001ff */
        /* <DEDUP_REMOVED lines=13> */
[----:B------:R-:W-:Y:S02]  /*08a0*/  IADD3 R3, PT, PT, R129, 0x101, RZ ;  /* 0x0000010181037810 */ /* 0x000fe40007ffe0ff */
[----:B------:R-:W-:Y:S02]  /*08b0*/  MOV R239, 0xc61c4000 ;  /* 0xc61c400000ef7802 */ /* 0x000fe40000000f00 */
[----:B------:R-:W-:-:S07]  /*08c0*/  MOV R242, 0xc61c4000 ;  /* 0xc61c400000f27802 */ /* 0x000fce0000000f00 */
[----:B------:R-:W3:Y:S01]  /*08d0*/  @!P1 LDC R7, c[0x0][0x390] ;  /* 0x0000e400ff079b82 */ /* 0x000ee20000000800 */
[----:B--2---:R-:W-:Y:S02]  /*08e0*/  @!P1 HADD2.F32 R0, -RZ, R9.H0_H0 ;  /* 0x20000009ff009230 */ /* 0x004fe40000004100 */
[----:B------:R-:W-:-:S03]  /*08f0*/  HADD2.F32 R2, -RZ, R8.H0_H0 ;  /* 0x20000008ff027230 */ /* 0x000fc60000004100 */
[----:B---3--:R-:W-:Y:S01]  /*0900*/  @!P1 FMUL R241, R0, R7 ;  /* 0x0000000700f19220 */ /* 0x008fe20000400000 */
[----:B------:R-:W-:Y:S02]  /*0910*/  ISETP.GT.U32.AND P1, PT, R3, R130, PT ;  /* 0x000000820300720c */ /* 0x000fe40003f24070 */
[----:B------:R-:W-:-:S11]  /*0920*/  IADD3 R3, PT, PT, R129, 0x103, RZ ;  /* 0x0000010381037810 */ /* 0x000fd60007ffe0ff */
[----:B------:R-:W-:-:S05]  /*0930*/  @!P1 SHF.R.U64 R0, R8, 0x10, R9 ;  /* 0x0000001008009819 */ /* 0x000fca0000001209 */
[----:B------:R-:W-:-:S05]  /*0940*/  @!P1 HADD2.F32 R0, -RZ, R0.H0_H0 ;  /* 0x20000000ff009230 */ /* 0x000fca0000004100 */
[----:B0-----:R-:W-:Y:S01]  /*0950*/  @!P1 FMUL R239, R0, UR8 ;  /* 0x0000000800ef9c20 */ /* 0x001fe20008400000 */
[----:B------:R-:W-:-:S13]  /*0960*/  ISETP.GT.U32.AND P1, PT, R3, R130, PT ;  /* 0x000000820300720c */ /* 0x000fda0003f24070 */
[----:B------:R-:W-:-:S05]  /*0970*/  @!P1 SHF.R.U32.HI R0, RZ, 0x10, R9 ;  /* 0x00000010ff009819 */ /* 0x000fca0000011609 */
[----:B------:R-:W-:-:S05]  /*0980*/  @!P1 HADD2.F32 R0, -RZ, R0.H0_H0 ;  /* 0x20000000ff009230 */ /* 0x000fca0000004100 */
[----:B------:R-:W-:Y:S01]  /*0990*/  @!P1 FMUL R242, R0, UR8 ;  /* 0x0000000800f29c20 */ /* 0x000fe20008400000 */
[----:B------:R-:W-:-:S05]  /*09a0*/  FMUL R0, R2, UR8 ;  /* 0x0000000802007c20 */ /* 0x000fca0008400000 */
[----:B------:R3:W-:Y:S02]  /*09b0*/  STL [R1+0x38], R0 ;  /* 0x0000380001007387 */ /* 0x0007e40000100800 */
.L_x_7093:
[----:B------:R-:W-:Y:S05]  /*09c0*/  BSYNC.RECONVERGENT B1 ;  /* 0x0000000000017941 */ /* 0x000fea0003800200 */
.L_x_7092:
        /* <DEDUP_REMOVED lines=32> */
.L_x_7095:
[----:B------:R-:W-:Y:S05]  /*0bd0*/  BSYNC.RECONVERGENT B1 ;  /* 0x0000000000017941 */ /* 0x000fea0003800200 */
.L_x_7094:
        /* <DEDUP_REMOVED lines=32> */
.L_x_7097:
[----:B------:R-:W-:Y:S05]  /*0de0*/  BSYNC.RECONVERGENT B1 ;  /* 0x0000000000017941 */ /* 0x000fea0003800200 */
.L_x_7096:
        /* <DEDUP_REMOVED lines=32> */
.L_x_7099:
[----:B------:R-:W-:Y:S05]  /*0ff0*/  BSYNC.RECONVERGENT B1 ;  /* 0x0000000000017941 */ /* 0x000fea0003800200 */
.L_x_7098:
        /* <DEDUP_REMOVED lines=32> */
.L_x_7101:
[----:B------:R-:W-:Y:S05]  /*1200*/  BSYNC.RECONVERGENT B1 ;  /* 0x0000000000017941 */ /* 0x000fea0003800200 */
.L_x_7100:
        /* <DEDUP_REMOVED lines=32> */
.L_x_7103:
[----:B------:R-:W-:Y:S05]  /*1410*/  BSYNC.RECONVERGENT B1 ;  /* 0x0000000000017941 */ /* 0x000fea0003800200 */
.L_x_7102:
        /* <DEDUP_REMOVED lines=32> */
.L_x_7105:
[----:B------:R-:W-:Y:S05]  /*1620*/  BSYNC.RECONVERGENT B1 ;  /* 0x0000000000017941 */ /* 0x000fea0003800200 */
.L_x_7104:
        /* <DEDUP_REMOVED lines=32> */
.L_x_7107:
[----:B------:R-:W-:Y:S05]  /*1830*/  BSYNC.RECONVERGENT B1 ;  /* 0x0000000000017941 */ /* 0x000fea0003800200 */
.L_x_7106:
        /* <DEDUP_REMOVED lines=32> */
.L_x_7109:
[----:B------:R-:W-:Y:S05]  /*1a40*/  BSYNC.RECONVERGENT B1 ;  /* 0x0000000000017941 */ /* 0x000fea0003800200 */
.L_x_7108:
        /* <DEDUP_REMOVED lines=32> */
.L_x_7111:
[----:B------:R-:W-:Y:S05]  /*1c50*/  BSYNC.RECONVERGENT B1 ;  /* 0x0000000000017941 */ /* 0x000fea0003800200 */
.L_x_7110:
        /* <DEDUP_REMOVED lines=32> */
.L_x_7113:
[----:B------:R-:W-:Y:S05]  /*1e60*/  BSYNC.RECONVERGENT B1 ;  /* 0x0000000000017941 */ /* 0x000fea0003800200 */
.L_x_7112:
        /* <DEDUP_REMOVED lines=32> */
.L_x_7115:
[----:B------:R-:W-:Y:S05]  /*2070*/  BSYNC.RECONVERGENT B1 ;  /* 0x0000000000017941 */ /* 0x000fea0003800200 */
.L_x_7114:
        /* <DEDUP_REMOVED lines=32> */
.L_x_7117:
[----:B------:R-:W-:Y:S05]  /*2280*/  BSYNC.RECONVERGENT B1 ;  /* 0x0000000000017941 */ /* 0x000fea0003800200 */
.L_x_7116:
        /* <DEDUP_REMOVED lines=32> */
.L_x_7119:
[----:B------:R-:W-:Y:S05]  /*2490*/  BSYNC.RECONVERGENT B1 ;  /* 0x0000000000017941 */ /* 0x000fea0003800200 */
.L_x_7118:
        /* <DEDUP_REMOVED lines=32> */
.L_x_7121:
[----:B------:R-:W-:Y:S05]  /*26a0*/  BSYNC.RECONVERGENT B1 ;  /* 0x0000000000017941 */ /* 0x000fea0003800200 */
.L_x_7120:
        /* <DEDUP_REMOVED lines=32> */
.L_x_7123:
[----:B------:R-:W-:Y:S05]  /*28b0*/  BSYNC.RECONVERGENT B1 ;  /* 0x0000000000017941 */ /* 0x000fea0003800200 */
.L_x_7122:
        /* <DEDUP_REMOVED lines=32> */
.L_x_7125:
[----:B------:R-:W-:Y:S05]  /*2ac0*/  BSYNC.RECONVERGENT B1 ;  /* 0x0000000000017941 */ /* 0x000fea0003800200 */
.L_x_7124:
        /* <DEDUP_REMOVED lines=32> */
.L_x_7127:
[----:B------:R-:W-:Y:S05]  /*2cd0*/  BSYNC.RECONVERGENT B1 ;  /* 0x0000000000017941 */ /* 0x000fea0003800200 */
.L_x_7126:
        /* <DEDUP_REMOVED lines=32> */
.L_x_7129:
[----:B------:R-:W-:Y:S05]  /*2ee0*/  BSYNC.RECONVERGENT B1 ;  /* 0x0000000000017941 */ /* 0x000fea0003800200 */
.L_x_7128:
        /* <DEDUP_REMOVED lines=32> */
.L_x_7131:
[----:B------:R-:W-:Y:S05]  /*30f0*/  BSYNC.RECONVERGENT B1 ;  /* 0x0000000000017941 */ /* 0x000fea0003800200 */
.L_x_7130:
        /* <DEDUP_REMOVED lines=32> */
.L_x_7133:
[----:B------:R-:W-:Y:S05]  /*3300*/  BSYNC.RECONVERGENT B1 ;  /* 0x0000000000017941 */ /* 0x000fea0003800200 */
.L_x_7132:
        /* <DEDUP_REMOVED lines=32> */
.L_x_7135:
[----:B------:R-:W-:Y:S05]  /*3510*/  BSYNC.RECONVERGENT B1 ;  /* 0x0000000000017941 */ /* 0x000fea0003800200 */
.L_x_7134:
        /* <DEDUP_REMOVED lines=32> */
.L_x_7137:
[----:B------:R-:W-:Y:S05]  /*3720*/  BSYNC.RECONVERGENT B1 ;  /* 0x0000000000017941 */ /* 0x000fea0003800200 */
.L_x_7136:
[----:B--23--:R-:W-:Y:S01]  /*3730*/  HFMA2 R0, -RZ, RZ, -6.109375, 2 ;  /* 0xc61c4000ff007431 */ /* 0x00cfe200000001ff */
[----:B------:R-:W-:Y:S01]  /*3740*/  BSSY.RECONVERGENT B1, `(.L_x_7138) ;  /* 0x000001f000017945 */ /* 0x000fe20003800200 */
[----:B------:R-:W-:Y:S01]  /*3750*/  HFMA2 R103, -RZ, RZ, -6.109375, 2 ;  /* 0xc61c4000ff677431 */ /* 0x000fe200000001ff */
[----:B------:R-:W-:Y:S02]  /*3760*/  ISETP.GT.AND P0, PT, R5, R130, PT ;  /* 0x000000820500720c */ /* 0x000fe40003f04270 */
[----:B------:R-:W-:Y:S01]  /*3770*/  MOV R104, 0xc61c4000 ;  /* 0xc61c400000687802 */ /* 0x000fe20000000f00 */
[----:B------:R2:W-:Y:S01]  /*3780*/  STL [R1+0x238], R0 ;  /* 0x0002380001007387 */ /* 0x0005e20000100800 */
[----:B------:R-:W-:Y:S02]  /*3790*/  MOV R102, 0xc61c4000 ;  /* 0xc61c400000667802 */ /* 0x000fe40000000f00 */
[----:B------:R-:W-:Y:S01]  /*37a0*/  LOP3.LUT R5, R129, 0x1000, RZ, 0xfc, !PT ;  /* 0x0000100081057812 */ /* 0x000fe200078efcff */
        /* <DEDUP_REMOVED lines=24> */
.L_x_7139:
[----:B------:R-:W-:Y:S05]  /*3930*/  BSYNC.RECONVERGENT B1 ;  /* 0x0000000000017941 */ /* 0x000fea0003800200 */
.L_x_7138:
        /* <DEDUP_REMOVED lines=32> */
.L_x_7141:
[----:B------:R-:W-:Y:S05]  /*3b40*/  BSYNC.RECONVERGENT B1 ;  /* 0x0000000000017941 */ /* 0x000fea0003800200 */
.L_x_7140:
        /* <DEDUP_REMOVED lines=9> */
[----:B------:R-:W2:Y:S01]  /*3be0*/  LDG.E.64 R2, desc[UR4][R124.64+0x1b00] ;  /* 0x001b00047c027981 */ /* 0x000ea2000c1e1b00 */
[----:B------:R-:W-:Y:S01]  /*3bf0*/  IADD3 R5, PT, PT, R129, 0xd82, RZ ;  /* 0x00000d8281057810 */ /* 0x000fe20007ffe0ff */
[----:B------:R-:W3:Y:S01]  /*3c00*/  LDCU UR8, c[0x0][0x390] ;  /* 0x00007200ff0877ac */ /* 0x000ee20008000800 */
[----:B------:R-:W-:Y:S02]  /*3c10*/  MOV R97, 0xc61c4000 ;  /* 0xc61c400000617802 */ /* 0x000fe40000000f00 */
[----:B------:R-:W-:Y:S02]  /*3c20*/  ISETP.GT.U32.AND P4, PT, R5, R130, PT ;  /* 0x000000820500720c */ /* 0x000fe40003f84070 */
[----:B------:R-:W-:Y:S02]  /*3c30*/  IADD3 R5, PT, PT, R129, 0xd81, RZ ;  /* 0x00000d8181057810 */ /* 0x000fe40007ffe0ff */
[----:B------:R-:W-:Y:S02]  /*3c40*/  MOV R96, 0xc61c4000 ;  /* 0xc61c400000607802 */ /* 0x000fe40000000f00 */
[----:B------:R-:W-:-:S07]  /*3c50*/  MOV R98, 0xc61c4000 ;  /* 0xc61c400000627802 */ /* 0x000fce0000000f00 */
[----:B------:R-:W4:Y:S01]  /*3c60*/  @!P4 LDC R9, c[0x0][0x390] ;  /* 0x0000e400ff09cb82 */ /* 0x000f220000000800 */
[----:B--2---:R-:W-:-:S05]  /*3c70*/  @!P4 HADD2.F32 R0, -RZ, R3.H0_H0 ;  /* 0x20000003ff00c230 */ /* 0x004fca0000004100 */
[----:B----4-:R-:W-:Y:S01]  /*3c80*/  @!P4 FMUL R97, R0, R9 ;  /* 0x000000090061c220 */ /* 0x010fe20000400000 */
[----:B------:R-:W-:Y:S02]  /*3c90*/  ISETP.GT.U32.AND P4, PT, R5, R130, PT ;  /* 0x000000820500720c */ /* 0x000fe40003f84070 */
[----:B------:R-:W-:-:S11]  /*3ca0*/  IADD3 R5, PT, PT, R129, 0xd83, RZ ;  /* 0x00000d8381057810 */ /* 0x000fd60007ffe0ff */
[----:B------:R-:W-:Y:S01]  /*3cb0*/  @!P4 SHF.R.U64 R0, R2, 0x10, R3 ;  /* 0x000000100200c819 */ /* 0x000fe20000001203 */
[----:B------:R-:W-:-:S04]  /*3cc0*/  HADD2.F32 R2, -RZ, R2.H0_H0 ;  /* 0x20000002ff027230 */ /* 0x000fc80000004100 */
[----:B------:R-:W-:-:S05]  /*3cd0*/  @!P4 HADD2.F32 R0, -RZ, R0.H0_H0 ;  /* 0x20000000ff00c230 */ /* 0x000fca0000004100 */
[----:B---3--:R-:W-:Y:S01]  /*3ce0*/  @!P4 FMUL R96, R0, UR8 ;  /* 0x000000080060cc20 */ /* 0x008fe20008400000 */
[----:B------:R-:W-:-:S13]  /*3cf0*/  ISETP.GT.U32.AND P4, PT, R5, R130, PT ;  /* 0x000000820500720c */ /* 0x000fda0003f84070 */
[----:B------:R-:W-:-:S05]  /*3d00*/  @!P4 SHF.R.U32.HI R0, RZ, 0x10, R3 ;  /* 0x00000010ff00c819 */ /* 0x000fca0000011603 */
[----:B------:R-:W-:-:S05]  /*3d10*/  @!P4 HADD2.F32 R0, -RZ, R0.H0_H0 ;  /* 0x20000000ff00c230 */ /* 0x000fca0000004100 */
[----:B------:R-:W-:Y:S01]  /*3d20*/  @!P4 FMUL R98, R0, UR8 ;  /* 0x000000080062cc20 */ /* 0x000fe20008400000 */
[----:B------:R-:W-:-:S05]  /*3d30*/  FMUL R0, R2, UR8 ;  /* 0x0000000802007c20 */ /* 0x000fca0008400000 */
[----:B------:R3:W-:Y:S02]  /*3d40*/  STL [R1+0x260], R0 ;  /* 0x0002600001007387 */ /* 0x0007e40000100800 */
.L_x_7143:
[----:B------:R-:W-:Y:S05]  /*3d50*/  BSYNC.RECONVERGENT B1 ;  /* 0x0000000000017941 */ /* 0x000fea0003800200 */
.L_x_7142:
        /* <DEDUP_REMOVED lines=32> */
.L_x_7145:
[----:B------:R-:W-:Y:S05]  /*3f60*/  BSYNC.RECONVERGENT B1 ;  /* 0x0000000000017941 */ /* 0x000fea0003800200 */
.L_x_7144:
        /* <DEDUP_REMOVED lines=32> */
.L_x_7147:
[----:B------:R-:W-:Y:S05]  /*4170*/  BSYNC.RECONVERGENT B1 ;  /* 0x0000000000017941 */ /* 0x000fea0003800200 */
.L_x_7146:
        /* <DEDUP_REMOVED lines=32> */
.L_x_7149:
[----:B------:R-:W-:Y:S05]  /*4380*/  BSYNC.RECONVERGENT B1 ;  /* 0x0000000000017941 */ /* 0x000fea0003800200 */
.L_x_7148:
        /* <DEDUP_REMOVED lines=32> */
.L_x_7151:
[----:B------:R-:W-:Y:S05]  /*4590*/  BSYNC.RECONVERGENT B1 ;  /* 0x0000000000017941 */ /* 0x000fea0003800200 */
.L_x_7150:
        /* <DEDUP_REMOVED lines=32> */
.L_x_7153:
[----:B------:R-:W-:Y:S05]  /*47a0*/  BSYNC.RECONVERGENT B1 ;  /* 0x0000000000017941 */ /* 0x000fea0003800200 */
.L_x_7152:
[----:B--23--:R-:W-:Y:S01]  /*47b0*/  HFMA2 R0, -RZ, RZ, -6.109375, 2 ;  /* 0xc61c4000ff007431 */ /* 0x00cfe200000001ff */
        /* <DEDUP_REMOVED lines=9> */
[----:B--2---:R-:W2:Y:S01]  /*4850*/  LDG.E.64 R2, desc[UR4][R124.64+0x2100] ;  /* 0x002100047c027981 */ /* 0x004ea2000c1e1b00 */
[----:B------:R-:W-:Y:S01]  /*4860*/  IADD3 R5, PT, PT, R129, 0x1082, RZ ;  /* 0x0000108281057810 */ /* 0x000fe20007ffe0ff */
[----:B------:R-:W3:Y:S01]  /*4870*/  LDCU UR8, c[0x0][0x390] ;  /* 0x00007200ff0877ac */ /* 0x000ee20008000800 */
[----:B-1----:R-:W-:Y:S02]  /*4880*/  MOV R4, 0xc61c4000 ;  /* 0xc61c400000047802 */ /* 0x002fe40000000f00 */
[----:B------:R-:W-:Y:S02]  /*4890*/  ISETP.GT.U32.AND P5, PT, R5, R130, PT ;  /* 0x000000820500720c */ /* 0x000fe40003fa4070 */
[----:B------:R-:W-:Y:S02]  /*48a0*/  IADD3 R5, PT, PT, R129, 0x1081, RZ ;  /* 0x0000108181057810 */ /* 0x000fe40007ffe0ff */
[----:B------:R-:W-:-:S09]  /*48b0*/  MOV R80, 0xc61c4000 ;  /* 0xc61c400000507802 */ /* 0x000fd20000000f00 */
[----:B------:R-:W1:Y:S01]  /*48c0*/  @!P5 LDC R9, c[0x0][0x390] ;  /* 0x0000e400ff09db82 */ /* 0x000e620000000800 */
[----:B--2---:R-:W-:-:S05]  /*48d0*/  @!P5 HADD2.F32 R0, -RZ, R3.H0_H0 ;  /* 0x20000003ff00d230 */ /* 0x004fca0000004100 */
[----:B-1----:R-:W-:Y:S01]  /*48e0*/  @!P5 FMUL R4, R0, R9 ;  /* 0x000000090004d220 */ /* 0x002fe20000400000 */
[----:B------:R-:W-:Y:S02]  /*48f0*/  ISETP.GT.U32.AND P5, PT, R5, R130, PT ;  /* 0x000000820500720c */ /* 0x000fe40003fa4070 */
[----:B------:R-:W-:Y:S02]  /*4900*/  IADD3 R5, PT, PT, R129, 0x1083, RZ ;  /* 0x0000108381057810 */ /* 0x000fe40007ffe0ff */
[----:B------:R1:W-:Y:S09]  /*4910*/  STL [R1+0x1e0], R4 ;  /* 0x0001e00401007387 */ /* 0x0003f20000100800 */
[----:B------:R-:W-:Y:S01]  /*4920*/  @!P5 SHF.R.U64 R0, R2, 0x10, R3 ;  /* 0x000000100200d819 */ /* 0x000fe20000001203 */
[----:B------:R-:W-:Y:S01]  /*4930*/  HADD2.F32 R2, -RZ, R2.H0_H0 ;  /* 0x20000002ff027230 */ /* 0x000fe20000004100 */
[----:B-1----:R-:W-:-:S03]  /*4940*/  MOV R4, 0xc61c4000 ;  /* 0xc61c400000047802 */ /* 0x002fc60000000f00 */
[----:B------:R-:W-:-:S05]  /*4950*/  @!P5 HADD2.F32 R0, -RZ, R0.H0_H0 ;  /* 0x20000000ff00d230 */ /* 0x000fca0000004100 */
[----:B---3--:R-:W-:Y:S01]  /*4960*/  @!P5 FMUL R80, R0, UR8 ;  /* 0x000000080050dc20 */ /* 0x008fe20008400000 */
[----:B------:R-:W-:-:S13]  /*4970*/  ISETP.GT.U32.AND P5, PT, R5, R130, PT ;  /* 0x000000820500720c */ /* 0x000fda0003fa4070 */
[----:B------:R-:W-:-:S05]  /*4980*/  @!P5 SHF.R.U32.HI R0, RZ, 0x10, R3 ;  /* 0x00000010ff00d819 */ /* 0x000fca0000011603 */
[----:B------:R-:W-:-:S05]  /*4990*/  @!P5 HADD2.F32 R0, -RZ, R0.H0_H0 ;  /* 0x20000000ff00d230 */ /* 0x000fca0000004100 */
[----:B------:R-:W-:Y:S01]  /*49a0*/  @!P5 FMUL R4, R0, UR8 ;  /* 0x000000080004dc20 */ /* 0x000fe20008400000 */
[----:B------:R-:W-:-:S05]  /*49b0*/  FMUL R0, R2, UR8 ;  /* 0x0000000802007c20 */ /* 0x000fca0008400000 */
[----:B------:R3:W-:Y:S04]  /*49c0*/  STL [R1+0x2b8], R0 ;  /* 0x0002b80001007387 */ /* 0x0007e80000100800 */
[----:B------:R3:W-:Y:S02]  /*49d0*/  STL [R1+0x1e8], R4 ;  /* 0x0001e80401007387 */ /* 0x0007e40000100800 */
.L_x_7155:
[----:B------:R-:W-:Y:S05]  /*49e0*/  BSYNC.RECONVERGENT B1 ;  /* 0x0000000000017941 */ /* 0x000fea0003800200 */
.L_x_7154:
[----:B------:R-:W-:Y:S01]  /*49f0*/  HFMA2 R3, -RZ, RZ, -6.109375, 2 ;  /* 0xc61c4000ff037431 */ /* 0x000fe200000001ff */
[----:B--23--:R-:W-:Y:S01]  /*4a00*/  MOV R0, 0xc61c4000 ;  /* 0xc61c400000007802 */ /* 0x00cfe20000000f00 */
        /* <DEDUP_REMOVED lines=14> */
[----:B------:R-:W-:-:S11]  /*4af0*/  IADD3 R5, PT, PT, R129, 0x1101, RZ ;  /* 0x0000110181057810 */ /* 0x000fd60007ffe0ff */
        /* <DEDUP_REMOVED lines=11> */
[----:B------:R-:W-:-:S04]  /*4bb0*/  ISETP.GT.U32.AND P4, PT, R5, R130, PT ;  /* 0x000000820500720c */ /* 0x000fc80003f84070 */
[----:B------:R1:W-:Y:S09]  /*4bc0*/  STL [R1+0x1ec], R4 ;  /* 0x0001ec0401007387 */ /* 0x0003f20000100800 */
[----:B------:R-:W-:Y:S02]  /*4bd0*/  @!P4 SHF.R.U32.HI R0, RZ, 0x10, R3 ;  /* 0x00000010ff00c819 */ /* 0x000fe40000011603 */
[----:B-1----:R-:W-:-:S03]  /*4be0*/  MOV R4, 0xc61c4000 ;  /* 0xc61c400000047802 */ /* 0x002fc60000000f00 */
[----:B------:R-:W-:-:S05]  /*4bf0*/  @!P4 HADD2.F32 R0, -RZ, R0.H0_H0 ;  /* 0x20000000ff00c230 */ /* 0x000fca0000004100 */
[----:B------:R-:W-:Y:S01]  /*4c00*/  @!P4 FMUL R4, R0, UR8 ;  /* 0x000000080004cc20 */ /* 0x000fe20008400000 */
[----:B------:R-:W-:-:S05]  /*4c10*/  FMUL R0, R2, UR8 ;  /* 0x0000000802007c20 */ /* 0x000fca0008400000 */
[----:B------:R3:W-:Y:S04]  /*4c20*/  STL [R1+0x2bc], R0 ;  /* 0x0002bc0001007387 */ /* 0x0007e80000100800 */
[----:B------:R3:W-:Y:S02]  /*4c30*/  STL [R1+0x1f4], R4 ;  /* 0x0001f40401007387 */ /* 0x0007e40000100800 */
.L_x_7157:
[----:B------:R-:W-:Y:S05]  /*4c40*/  BSYNC.RECONVERGENT B1 ;  /* 0x0000000000017941 */ /* 0x000fea0003800200 */
.L_x_7156:
[----:B--23--:R-:W-:Y:S01]  /*4c50*/  HFMA2 R0, -RZ, RZ, -6.109375, 2 ;  /* 0xc61c4000ff007431 */ /* 0x00cfe200000001ff */
        /* <DEDUP_REMOVED lines=36> */
.L_x_7159:
[----:B------:R-:W-:Y:S05]  /*4ea0*/  BSYNC.RECONVERGENT B1 ;  /* 0x0000000000017941 */ /* 0x000fea0003800200 */
.L_x_7158:
[----:B--2---:R-:W-:Y:S01]  /*4eb0*/  HFMA2 R3, -RZ, RZ, -6.109375, 2 ;  /* 0xc61c4000ff037431 */ /* 0x004fe200000001ff */
[----:B---3--:R-:W-:Y:S01]  /*4ec0*/  MOV R0, 0xc61c4000 ;  /* 0xc61c400000007802 */ /* 0x008fe20000000f00 */
        /* <DEDUP_REMOVED lines=35> */
.L_x_7161:
[----:B------:R-:W-:Y:S05]  /*5100*/  BSYNC.RECONVERGENT B1 ;  /* 0x0000000000017941 */ /* 0x000fea0003800200 */
.L_x_7160:
        /* <DEDUP_REMOVED lines=37> */
.L_x_7163:
[----:B------:R-:W-:Y:S05]  /*5360*/  BSYNC.RECONVERGENT B1 ;  /* 0x0000000000017941 */ /* 0x000fea0003800200 */
.L_x_7162:
        /* <DEDUP_REMOVED lines=37> */
.L_x_7165:
[----:B------:R-:W-:Y:S05]  /*55c0*/  BSYNC.RECONVERGENT B1 ;  /* 0x0000000000017941 */ /* 0x000fea0003800200 */
.L_x_7164:
        /* <DEDUP_REMOVED lines=37> */
.L_x_7167:
[----:B------:R-:W-:Y:S05]  /*5820*/  BSYNC.RECONVERGENT B1 ;  /* 0x0000000000017941 */ /* 0x000fea0003800200 */
.L_x_7166:
        /* <DEDUP_REMOVED lines=37> */
.L_x_7169:
[----:B------:R-:W-:Y:S05]  /*5a80*/  BSYNC.RECONVERGENT B1 ;  /* 0x0000000000017941 */ /* 0x000fea0003800200 */
.L_x_7168:
        /* <DEDUP_REMOVED lines=37> */
.L_x_7171:
[----:B------:R-:W-:Y:S05]  /*5ce0*/  BSYNC.RECONVERGENT B1 ;  /* 0x0000000000017941 */ /* 0x000fea0003800200 */
.L_x_7170:
        /* <DEDUP_REMOVED lines=37> */
.L_x_7173:
[----:B------:R-:W-:Y:S05]  /*5f40*/  BSYNC.RECONVERGENT B1 ;  /* 0x0000000000017941 */ /* 0x000fea0003800200 */
.L_x_7172:
        /* <DEDUP_REMOVED lines=37> */
.L_x_7175:
[----:B------:R-:W-:Y:S05]  /*61a0*/  BSYNC.RECONVERGENT B1 ;  /* 0x0000000000017941 */ /* 0x000fea0003800200 */
.L_x_7174:
        /* <DEDUP_REMOVED lines=37> */
.L_x_7177:
[----:B------:R-:W-:Y:S05]  /*6400*/  BSYNC.RECONVERGENT B1 ;  /* 0x0000000000017941 */ /* 0x000fea0003800200 */
.L_x_7176:
        /* <DEDUP_REMOVED lines=37> */
.L_x_7179:
[----:B------:R-:W-:Y:S05]  /*6660*/  BSYNC.RECONVERGENT B1 ;  /* 0x0000000000017941 */ /* 0x000fea0003800200 */
.L_x_7178:
        /* <DEDUP_REMOVED lines=37> */
.L_x_7181:
[----:B------:R-:W-:Y:S05]  /*68c0*/  BSYNC.RECONVERGENT B1 ;  /* 0x0000000000017941 */ /* 0x000fea0003800200 */
.L_x_7180:
[----:B--23--:R-:W-:Y:S01]  /*68d0*/  HFMA2 R0, -RZ, RZ, -6.109375, 2 ;  /* 0xc61c4000ff007431 */ /* 0x00cfe200000001ff */
[----:B------:R-:W-:Y:S01]  /*68e0*/  BSSY.RECONVERGENT B1, `(.L_x_7182) ;  /* 0x0000020000017945 */ /* 0x000fe20003800200 */
[----:B------:R-:W-:Y:S02]  /*68f0*/  ISETP.GT.AND P6, PT, R7, R130, PT ;  /* 0x000000820700720c */ /* 0x000fe40003fc4270 */
[----:B------:R-:W-:Y:S02]  /*6900*/  MOV R79, 0xc61c4000 ;  /* 0xc61c4000004f7802 */ /* 0x000fe40000000f00 */
[----:B------:R-:W-:Y:S01]  /*6910*/  MOV R78, 0xc61c4000 ;  /* 0xc61c4000004e7802 */ /* 0x000fe20000000f00 */
[----:B------:R2:W-:Y:S01]  /*6920*/  STL [R1+0x2ac], R0 ;  /* 0x0002ac0001007387 */ /* 0x0005e20000100800 */
[----:B------:R-:W-:-:S03]  /*6930*/  IADD3 R7, PT, PT, R129, 0x1b00, RZ ;  /* 0x00001b0081077810 */ /* 0x000fc60007ffe0ff */
[----:B------:R2:W-:Y:S01]  /*6940*/  STL [R1+0x348], R0 ;  /* 0x0003480001007387 */ /* 0x0005e20000100800 */
[----:B------:R-:W-:Y:S05]  /*6950*/  @P5 BRA `(.L_x_7183) ;  /* 0x0000000000605947 */ /* 0x000fea0003800000 */
[----:B------:R-:W2:Y:S01]  /*6960*/  LDG.E.64 R2, desc[UR4][R124.64+0x2f00] ;  /* 0x002f00047c027981 */ /* 0x000ea2000c1e1b00 */
[----:B------:R-:W-:Y:S01]  /*6970*/  IADD3 R5, PT, PT, R129, 0x1782, RZ ;  /* 0x0000178281057810 */ /* 0x000fe20007ffe0ff */
[----:B------:R-:W3:Y:S01]  /*6980*/  LDCU UR8, c[0x0][0x390] ;  /* 0x00007200ff0877ac */ /* 0x000ee20008000800 */
[----:B-1----:R-:W-:Y:S02]  /*6990*/  MOV R4, 0xc61c4000 ;  /* 0xc61c400000047802 */ /* 0x002fe40000000f00 */
[----:B------:R-:W-:Y:S02]  /*69a0*/  ISETP.GT.U32.AND P5, PT, R5, R130, PT ;  /* 0x000000820500720c */ /* 0x000fe40003fa4070 */
[----:B------:R-:W-:Y:S02]  /*69b0*/  IADD3 R5, PT, PT, R129, 0x1781, RZ ;  /* 0x0000178181057810 */ /* 0x000fe40007ffe0ff */
[----:B------:R-:W-:Y:S02]  /*69c0*/  MOV R78, 0xc61c4000 ;  /* 0xc61c4000004e7802 */ /* 0x000fe40000000f00 */
[----:B------:R-:W-:-:S07]  /*69d0*/  MOV R79, 0xc61c4000 ;  /* 0xc61c4000004f7802 */ /* 0x000fce0000000f00 */
[----:B------:R-:W1:Y:S01]  /*69e0*/  @!P5 LDC R9, c[0x0][0x390] ;  /* 0x0000e400ff09db82 */ /* 0x000e620000000800 */
[----:B--2---:R-:W-:-:S05]  /*69f0*/  @!P5 HADD2.F32 R0, -RZ, R3.H0_H0 ;  /* 0x20000003ff00d230 */ /* 0x004fca0000004100 */
[----:B-1----:R-:W-:Y:S01]  /*6a00*/  @!P5 FMUL R4, R0, R9 ;  /* 0x000000090004d220 */ /* 0x002fe20000400000 */
[----:B------:R-:W-:Y:S02]  /*6a10*/  ISETP.GT.U32.AND P5, PT, R5, R130, PT ;  /* 0x000000820500720c */ /* 0x000fe40003fa4070 */
[----:B------:R-:W-:Y:S02]  /*6a20*/  IADD3 R5, PT, PT, R129, 0x1783, RZ ;  /* 0x0000178381057810 */ /* 0x000fe40007ffe0ff */
[----:B------:R4:W-:Y:S09]  /*6a30*/  STL [R1+0x2ac], R4 ;  /* 0x0002ac0401007387 */ /* 0x0009f20000100800 */
        /* <DEDUP_REMOVED lines=10> */
.L_x_7183:
[----:B------:R-:W-:Y:S05]  /*6ae0*/  BSYNC.RECONVERGENT B1 ;  /* 0x0000000000017941 */ /* 0x000fea0003800200 */
.L_x_7182:
[----:B--2-4-:R-:W-:Y:S01]  /*6af0*/  MOV R0, 0xc61c4000 ;  /* 0xc61c400000007802 */ /* 0x014fe20000000f00 */
        /* <DEDUP_REMOVED lines=31> */
.L_x_7185:
[----:B------:R-:W-:Y:S05]  /*6cf0*/  BSYNC.RECONVERGENT B1 ;  /* 0x0000000000017941 */ /* 0x000fea0003800200 */
.L_x_7184:
[----:B--23--:R-:W-:Y:S01]  /*6d00*/  MOV R0, 0xc61c4000 ;  /* 0xc61c400000007802 */ /* 0x00cfe20000000f00 */
        /* <DEDUP_REMOVED lines=31> */
.L_x_7187:
[----:B------:R-:W-:Y:S05]  /*6f00*/  BSYNC.RECONVERGENT B1 ;  /* 0x0000000000017941 */ /* 0x000fea0003800200 */
.L_x_7186:
        /* <DEDUP_REMOVED lines=32> */
.L_x_7189:
[----:B------:R-:W-:Y:S05]  /*7110*/  BSYNC.RECONVERGENT B1 ;  /* 0x0000000000017941 */ /* 0x000fea0003800200 */
.L_x_7188:
        /* <DEDUP_REMOVED lines=32> */
.L_x_7191:
[----:B------:R-:W-:Y:S05]  /*7320*/  BSYNC.RECONVERGENT B1 ;  /* 0x0000000000017941 */ /* 0x000fea0003800200 */
.L_x_7190:
        /* <DEDUP_REMOVED lines=32> */
.L_x_7193:
[----:B------:R-:W-:Y:S05]  /*7530*/  BSYNC.RECONVERGENT B1 ;  /* 0x0000000000017941 */ /* 0x000fea0003800200 */
.L_x_7192:
        /* <DEDUP_REMOVED lines=32> */
.L_x_7195:
[----:B------:R-:W-:Y:S05]  /*7740*/  BSYNC.RECONVERGENT B1 ;  /* 0x0000000000017941 */ /* 0x000fea0003800200 */
.L_x_7194:
        /* <DEDUP_REMOVED lines=32> */
.L_x_7197:
[----:B------:R-:W-:Y:S05]  /*7950*/  BSYNC.RECONVERGENT B1 ;  /* 0x0000000000017941 */ /* 0x000fea0003800200 */
.L_x_7196:
        /* <DEDUP_REMOVED lines=32> */
.L_x_7199:
[----:B------:R-:W-:Y:S05]  /*7b60*/  BSYNC.RECONVERGENT B1 ;  /* 0x0000000000017941 */ /* 0x000fea0003800200 */
.L_x_7198:
        /* <DEDUP_REMOVED lines=14> */
[----:B------:R-:W-:Y:S02]  /*7c50*/  MOV R51, 0xc61c4000 ;  /* 0xc61c400000337802 */ /* 0x000fe40000000f00 */
[----:B------:R-:W-:-:S09]  /*7c60*/  MOV R53, 0xc61c4000 ;  /* 0xc61c400000357802 */ /* 0x000fd20000000f00 */
[----:B------:R-:W4:Y:S01]  /*7c70*/  @!P3 LDC R5, c[0x0][0x390] ;  /* 0x0000e400ff05bb82 */ /* 0x000f220000000800 */
[----:B--2---:R-:W-:-:S05]  /*7c80*/  @!P3 HADD2.F32 R0, -RZ, R3.H0_H0 ;  /* 0x20000003ff00b230 */ /* 0x004fca0000004100 */
[----:B----4-:R-:W-:Y:S01]  /*7c90*/  @!P3 FMUL R52, R0, R5 ;  /* 0x000000050034b220 */ /* 0x010fe20000400000 */
[----:B------:R-:W-:-:S04]  /*7ca0*/  IADD3 R5, PT, PT, R129, 0x1c01, RZ ;  /* 0x00001c0181057810 */ /* 0x000fc80007ffe0ff */
        /* <DEDUP_REMOVED lines=12> */
.L_x_7201:
[----:B------:R-:W-:Y:S05]  /*7d70*/  BSYNC.RECONVERGENT B1 ;  /* 0x0000000000017941 */ /* 0x000fea0003800200 */
.L_x_7200:
[----:B--23--:R-:W-:Y:S01]  /*7d80*/  MOV R0, 0xc61c4000 ;  /* 0xc61c400000007802 */ /* 0x00cfe20000000f00 */
[----:B------:R-:W-:Y:S01]  /*7d90*/  BSSY.RECONVERGENT B1, `(.L_x_7202) ;  /* 0x000001f000017945 */ /* 0x000fe20003800200 */
[----:B------:R-:W-:Y:S01]  /*7da0*/  HFMA2 R50, -RZ, RZ, -6.109375, 2 ;  /* 0xc61c4000ff327431 */ /* 0x000fe200000001ff */
[----:B------:R-:W-:Y:S01]  /*7db0*/  ISETP.GT.AND P3, PT, R7, R130, PT ;  /* 0x000000820700720c */ /* 0x000fe20003f64270 */
[----:B------:R-:W-:Y:S01]  /*7dc0*/  HFMA2 R48, -RZ, RZ, -6.109375, 2 ;  /* 0xc61c4000ff307431 */ /* 0x000fe200000001ff */
[----:B------:R2:W-:Y:S01]  /*7dd0*/  STL [R1+0x3c4], R0 ;  /* 0x0003c40001007387 */ /* 0x0005e20000100800 */
[----:B------:R-:W-:Y:S02]  /*7de0*/  MOV R49, 0xc61c4000 ;  /* 0xc61c400000317802 */ /* 0x000fe40000000f00 */
[----:B------:R-:W-:Y:S01]  /*7df0*/  LOP3.LUT R7, R129, 0x2000, RZ, 0xfc, !PT ;  /* 0x0000200081077812 */ /* 0x000fe200078efcff */
        /* <DEDUP_REMOVED lines=24> */
.L_x_7203:
[----:B------:R-:W-:Y:S05]  /*7f80*/  BSYNC.RECONVERGENT B1 ;  /* 0x0000000000017941 */ /* 0x000fea0003800200 */
.L_x_7202:
        /* <DEDUP_REMOVED lines=32> */
.L_x_7205:
[----:B------:R-:W-:Y:S05]  /*8190*/  BSYNC.RECONVERGENT B1 ;  /* 0x0000000000017941 */ /* 0x000fea0003800200 */
.L_x_7204:
        /* <DEDUP_REMOVED lines=32> */
.L_x_7207:
[----:B------:R-:W-:Y:S05]  /*83a0*/  BSYNC.RECONVERGENT B1 ;  /* 0x0000000000017941 */ /* 0x000fea0003800200 */
.L_x_7206:
[----:B------:R-:W-:Y:S01]  /*83b0*/  MOV R2, 0xc61c4000 ;  /* 0xc61c400000027802 */ /* 0x000fe20000000f00 */
[----:B------:R-:W-:Y:S01]  /*83c0*/  BSSY.RECONVERGENT B1, `(.L_x_7208) ;  /* 0x000001f000017945 */ /* 0x000fe20003800200 */
[----:B------:R-:W-:Y:S01]  /*83d0*/  HFMA2 R41, -RZ, RZ, -6.109375, 2 ;  /* 0xc61c4000ff297431 */ /* 0x000fe200000001ff */
[----:B------:R-:W-:Y:S01]  /*83e0*/  ISETP.GT.AND P0, PT, R5, R130, PT ;  /* 0x000000820500720c */ /* 0x000fe20003f04270 */
[----:B------:R-:W-:Y:S01]  /*83f0*/  HFMA2 R39, -RZ, RZ, -6.109375, 2 ;  /* 0xc61c4000ff277431 */ /* 0x000fe200000001ff */
[----:B------:R4:W-:Y:S01]  /*8400*/  STL [R1+0x3e8], R2 ;  /* 0x0003e80201007387 */ /* 0x0009e20000100800 */
[----:B------:R-:W-:Y:S02]  /*8410*/  MOV R40, 0xc61c4000 ;  /* 0xc61c400000287802 */ /* 0x000fe40000000f00 */
[----:B--23--:R-:W-:Y:S01]  /*8420*/  IADD3 R0, PT, PT, R129, 0x2180, RZ ;  /* 0x0000218081007810 */ /* 0x00cfe20007ffe0ff */
[----:B------:R-:W-:Y:S07]  /*8430*/  @P6 BRA `(.L_x_7209) ;  /* 0x00000000005c6947 */ /* 0x000fee0003800000 */
[----:B------:R-:W-:Y:S01]  /*8440*/  IADD3 R3, PT, PT, R129, 0x1e02, RZ ;  /* 0x00001e0281037810 */ /* 0x000fe20007ffe0ff */
[----:B------:R-:W2:Y:S03]  /*8450*/  LDCU UR8, c[0x0][0x390] ;  /* 0x00007200ff0877ac */ /* 0x000ea60008000800 */
[----:B------:R-:W-:Y:S02]  /*8460*/  ISETP.GT.U32.AND P6, PT, R3, R130, PT ;  /* 0x000000820300720c */ /* 0x000fe40003fc4070 */
[----:B----4-:R-:W1:Y:S01]  /*8470*/  LDG.E.64 R2, desc[UR4][R124.64+0x3c00] ;  /* 0x003c00047c027981 */ /* 0x010e62000c1e1b00 */
[----:B------:R-:W-:Y:S02]  /*8480*/  MOV R40, 0xc61c4000 ;  /* 0xc61c400000287802 */ /* 0x000fe40000000f00 */
[----:B------:R-:W-:Y:S02]  /*8490*/  MOV R39, 0xc61c4000 ;  /* 0xc61c400000277802 */ /* 0x000fe40000000f00 */
[----:B------:R-:W-:-:S06]  /*84a0*/  MOV R41, 0xc61c4000 ;  /* 0xc61c400000297802 */ /* 0x000fcc0000000f00 */
[----:B------:R-:W3:Y:S01]  /*84b0*/  @!P6 LDC R5, c[0x0][0x390] ;  /* 0x0000e400ff05eb82 */ /* 0x000ee20000000800 */
[----:B-1----:R-:W-:-:S05]  /*84c0*/  @!P6 HADD2.F32 R4, -RZ, R3.H0_H0 ;  /* 0x20000003ff04e230 */ /* 0x002fca0000004100 */
[----:B---3--:R-:W-:Y:S01]  /*84d0*/  @!P6 FMUL R40, R4, R5 ;  /* 0x000000050428e220 */ /* 0x008fe20000400000 */
[----:B------:R-:W-:-:S04]  /*84e0*/  IADD3 R5, PT, PT, R129, 0x1e01, RZ ;  /* 0x00001e0181057810 */ /* 0x000fc80007ffe0ff */
[----:B------:R-:W-:Y:S02]  /*84f0*/  ISETP.GT.U32.AND P6, PT, R5, R130, PT ;  /* 0x000000820500720c */ /* 0x000fe40003fc4070 */
[----:B------:R-:W-:-:S11]  /*8500*/  IADD3 R5, PT, PT, R129, 0x1e03, RZ ;  /* 0x00001e0381057810 */ /* 0x000fd60007ffe0ff */
[----:B------:R-:W-:Y:S01]  /*8510*/  @!P6 SHF.R.U64 R4, R2, 0x10, R3 ;  /* 0x000000100204e819 */ /* 0x000fe20000001203 */
[----:B------:R-:W-:-:S04]  /*8520*/  HADD2.F32 R2, -RZ, R2.H0_H0 ;  /* 0x20000002ff027230 */ /* 0x000fc80000004100 */
[----:B------:R-:W-:Y:S02]  /*8530*/  @!P6 HADD2.F32 R4, -RZ, R4.H0_H0 ;  /* 0x20000004ff04e230 */ /* 0x000fe40000004100 */
[----:B--2---:R-:W-:-:S03]  /*8540*/  FMUL R2, R2, UR8 ;  /* 0x0000000802027c20 */ /* 0x004fc60008400000 */
[----:B------:R-:W-:Y:S01]  /*8550*/  @!P6 FMUL R39, R4, UR8 ;  /* 0x000000080427ec20 */ /* 0x000fe20008400000 */
[----:B------:R-:W-:Y:S01]  /*8560*/  ISETP.GT.U32.AND P6, PT, R5, R130, PT ;  /* 0x000000820500720c */ /* 0x000fe20003fc4070 */
[----:B------:R2:W-:-:S12]  /*8570*/  STL [R1+0x3e8], R2 ;  /* 0x0003e80201007387 */ /* 0x0005d80000100800 */
[----:B------:R-:W-:-:S05]  /*8580*/  @!P6 SHF.R.U32.HI R3, RZ, 0x10, R3 ;  /* 0x00000010ff03e819 */ /* 0x000fca0000011603 */
[----:B------:R-:W-:-:S05]  /*8590*/  @!P6 HADD2.F32 R3, -RZ, R3.H0_H0 ;  /* 0x20000003ff03e230 */ /* 0x000fca0000004100 */
[----:B--2---:R-:W-:-:S07]  /*85a0*/  @!P6 FMUL R41, R3, UR8 ;  /* 0x000000080329ec20 */ /* 0x004fce0008400000 */
.L_x_7209:
[----:B------:R-:W-:Y:S05]  /*85b0*/  BSYNC.RECONVERGENT B1 ;  /* 0x0000000000017941 */ /* 0x000fea0003800200 */
.L_x_7208:
        /* <DEDUP_REMOVED lines=10> */
[----:B------:R-:W3:Y:S03]  /*8660*/  LDCU UR8, c[0x0][0x390] ;  /* 0x00007200ff0877ac */ /* 0x000ee60008000800 */
[----:B------:R-:W-:Y:S02]  /*8670*/  ISETP.GT.U32.AND P5, PT, R3, R130, PT ;  /* 0x000000820300720c */ /* 0x000fe40003fa4070 */
[----:B----4-:R-:W1:Y:S01]  /*8680*/  LDG.E.64 R2, desc[UR4][R124.64+0x3d00] ;  /* 0x003d00047c027981 */ /* 0x010e62000c1e1b00 */
[----:B------:R-:W-:Y:S02]  /*8690*/  MOV R37, 0xc61c4000 ;  /* 0xc61c400000257802 */ /* 0x000fe40000000f00 */
[----:B------:R-:W-:Y:S02]  /*86a0*/  MOV R36, 0xc61c4000 ;  /* 0xc61c400000247802 */ /* 0x000fe40000000f00 */
[----:B------:R-:W-:-:S06]  /*86b0*/  MOV R38, 0xc61c4000 ;  /* 0xc61c400000267802 */ /* 0x000fcc0000000f00 */
[----:B--2---:R-:W2:Y:S01]  /*86c0*/  @!P5 LDC R0, c[0x0][0x390] ;  /* 0x0000e400ff00db82 */ /* 0x004ea20000000800 */
[----:B-1----:R-:W-:-:S05]  /*86d0*/  @!P5 HADD2.F32 R4, -RZ, R3.H0_H0 ;  /* 0x20000003ff04d230 */ /* 0x002fca0000004100 */
[----:B--2---:R-:W-:Y:S01]  /*86e0*/  @!P5 FMUL R37, R4, R0 ;  /* 0x000000000425d220 */ /* 0x004fe20000400000 */
[----:B------:R-:W-:-:S04]  /*86f0*/  IADD3 R0, PT, PT, R129, 0x1e81, RZ ;  /* 0x00001e8181007810 */ /* 0x000fc80007ffe0ff */
[----:B------:R-:W-:-:S13]  /*8700*/  ISETP.GT.U32.AND P5, PT, R0, R130, PT ;  /* 0x000000820000720c */ /* 0x000fda0003fa4070 */
[----:B------:R-:W-:Y:S01]  /*8710*/  @!P5 SHF.R.U64 R0, R2, 0x10, R3 ;  /* 0x000000100200d819 */ /* 0x000fe20000001203 */
[----:B------:R-:W-:-:S04]  /*8720*/  HADD2.F32 R2, -RZ, R2.H0_H0 ;  /* 0x20000002ff027230 */ /* 0x000fc80000004100 */
[----:B------:R-:W-:-:S05]  /*8730*/  @!P5 HADD2.F32 R0, -RZ, R0.H0_H0 ;  /* 0x20000000ff00d230 */ /* 0x000fca0000004100 */
[----:B---3--:R-:W-:Y:S01]  /*8740*/  @!P5 FMUL R36, R0, UR8 ;  /* 0x000000080024dc20 */ /* 0x008fe20008400000 */
[----:B------:R-:W-:-:S04]  /*8750*/  IADD3 R0, PT, PT, R129, 0x1e83, RZ ;  /* 0x00001e8381007810 */ /* 0x000fc80007ffe0ff */
[----:B------:R-:W-:Y:S01]  /*8760*/  ISETP.GT.U32.AND P5, PT, R0, R130, PT ;  /* 0x000000820000720c */ /* 0x000fe20003fa4070 */
[----:B------:R-:W-:-:S05]  /*8770*/  FMUL R0, R2, UR8 ;  /* 0x0000000802007c20 */ /* 0x000fca0008400000 */
[----:B------:R3:W-:Y:S07]  /*8780*/  STL [R1+0x3f0], R0 ;  /* 0x0003f00001007387 */ /* 0x0007ee0000100800 */
[----:B------:R-:W-:-:S05]  /*8790*/  @!P5 SHF.R.U32.HI R3, RZ, 0x10, R3 ;  /* 0x00000010ff03d819 */ /* 0x000fca0000011603 */
[----:B------:R-:W-:-:S05]  /*87a0*/  @!P5 HADD2.F32 R3, -RZ, R3.H0_H0 ;  /* 0x20000003ff03d230 */ /* 0x000fca0000004100 */
[----:B---3--:R-:W-:-:S07]  /*87b0*/  @!P5 FMUL R38, R3, UR8 ;  /* 0x000000080326dc20 */ /* 0x008fce0008400000 */
.L_x_7211:
[----:B------:R-:W-:Y:S05]  /*87c0*/  BSYNC.RECONVERGENT B1 ;  /* 0x0000000000017941 */ /* 0x000fea0003800200 */
.L_x_7210:
[----:B--2---:R-:W-:Y:S01]  /*87d0*/  MOV R0, 0xc61c4000 ;  /* 0xc61c400000007802 */ /* 0x004fe20000000f00 */
        /* <DEDUP_REMOVED lines=8> */
[----:B----4-:R-:W1:Y:S01]  /*8860*/  LDG.E.64 R2, desc[UR4][R124.64+0x3e00] ;  /* 0x003e00047c027981 */ /* 0x010e62000c1e1b00 */
[----:B--2---:R-:W-:Y:S01]  /*8870*/  IADD3 R0, PT, PT, R129, 0x1f02, RZ ;  /* 0x00001f0281007810 */ /* 0x004fe20007ffe0ff */
[----:B------:R-:W2:Y:S03]  /*8880*/  LDCU UR8, c[0x0][0x390] ;  /* 0x00007200ff0877ac */ /* 0x000ea60008000800 */
[----:B------:R-:W-:-:S13]  /*8890*/  ISETP.GT.U32.AND P4, PT, R0, R130, PT ;  /* 0x000000820000720c */ /* 0x000fda0003f84070 */
[----:B------:R-:W3:Y:S01]  /*88a0*/  @!P4 LDC R0, c[0x0][0x390] ;  /* 0x0000e400ff00cb82 */ /* 0x000ee20000000800 */
[----:B------:R-:W-:Y:S02]  /*88b0*/  MOV R34, 0xc61c4000 ;  /* 0xc61c400000227802 */ /* 0x000fe40000000f00 */
[----:B------:R-:W-:Y:S02]  /*88c0*/  MOV R33, 0xc61c4000 ;  /* 0xc61c400000217802 */ /* 0x000fe40000000f00 */
[----:B------:R-:W-:Y:S01]  /*88d0*/  MOV R35, 0xc61c4000 ;  /* 0xc61c400000237802 */ /* 0x000fe20000000f00 */
[----:B-1----:R-:W-:-:S05]  /*88e0*/  @!P4 HADD2.F32 R4, -RZ, R3.H0_H0 ;  /* 0x20000003ff04c230 */ /* 0x002fca0000004100 */
[----:B---3--:R-:W-:Y:S01]  /*88f0*/  @!P4 FMUL R34, R4, R0 ;  /* 0x000000000422c220 */ /* 0x008fe20000400000 */
[----:B------:R-:W-:-:S04]  /*8900*/  IADD3 R0, PT, PT, R129, 0x1f01, RZ ;  /* 0x00001f0181007810 */ /* 0x000fc80007ffe0ff */
[----:B------:R-:W-:-:S13]  /*8910*/  ISETP.GT.U32.AND P4, PT, R0, R130, PT ;  /* 0x000000820000720c */ /* 0x000fda0003f84070 */
[----:B------:R-:W-:-:S05]  /*8920*/  @!P4 SHF.R.U64 R0, R2, 0x10, R3 ;  /* 0x000000100200c819 */ /* 0x000fca0000001203 */
[----:B------:R-:W-:Y:S02]  /*8930*/  @!P4 HADD2.F32 R0, -RZ, R0.H0_H0 ;  /* 0x20000000ff00c230 */ /* 0x000fe40000004100 */
[----:B------:R-:W-:-:S03]  /*8940*/  HADD2.F32 R2, -RZ, R2.H0_H0 ;  /* 0x20000002ff027230 */ /* 0x000fc60000004100 */
[----:B--2---:R-:W-:Y:S01]  /*8950*/  @!P4 FMUL R33, R0, UR8 ;  /* 0x000000080021cc20 */ /* 0x004fe20008400000 */
[----:B------:R-:W-:-:S04]  /*8960*/  IADD3 R0, PT, PT, R129, 0x1f03, RZ ;  /* 0x00001f0381007810 */ /* 0x000fc80007ffe0ff */
[----:B------:R-:W-:Y:S01]  /*8970*/  ISETP.GT.U32.AND P4, PT, R0, R130, PT ;  /* 0x000000820000720c */ /* 0x000fe20003f84070 */
[----:B------:R-:W-:-:S05]  /*8980*/  FMUL R0, R2, UR8 ;  /* 0x0000000802007c20 */ /* 0x000fca0008400000 */
[----:B------:R3:W-:Y:S07]  /*8990*/  STL [R1+0x3fc], R0 ;  /* 0x0003fc0001007387 */ /* 0x0007ee0000100800 */
[----:B------:R-:W-:-:S05]  /*89a0*/  @!P4 SHF.R.U32.HI R3, RZ, 0x10, R3 ;  /* 0x00000010ff03c819 */ /* 0x000fca0000011603 */
[----:B------:R-:W-:-:S05]  /*89b0*/  @!P4 HADD2.F32 R3, -RZ, R3.H0_H0 ;  /* 0x20000003ff03c230 */ /* 0x000fca0000004100 */
[----:B---3--:R-:W-:-:S07]  /*89c0*/  @!P4 FMUL R35, R3, UR8 ;  /* 0x000000080323cc20 */ /* 0x008fce0008400000 */
.L_x_7213:
[----:B------:R-:W-:Y:S05]  /*89d0*/  BSYNC.RECONVERGENT B1 ;  /* 0x0000000000017941 */ /* 0x000fea0003800200 */
.L_x_7212:
        /* <DEDUP_REMOVED lines=32> */
.L_x_7215:
[----:B------:R-:W-:Y:S05]  /*8be0*/  BSYNC.RECONVERGENT B1 ;  /* 0x0000000000017941 */ /* 0x000fea0003800200 */
.L_x_7214:
        /* <DEDUP_REMOVED lines=10> */
[----:B--2---:R-:W-:Y:S01]  /*8c90*/  LOP3.LUT R0, R129, 0x2002, RZ, 0xfc, !PT ;  /* 0x0000200281007812 */ /* 0x004fe200078efcff */
        /* <DEDUP_REMOVED lines=8> */
[----:B------:R-:W-:-:S04]  /*8d20*/  LOP3.LUT R0, R129, 0x2001, RZ, 0xfc, !PT ;  /* 0x0000200181007812 */ /* 0x000fc800078efcff */
[----:B------:R-:W-:-:S13]  /*8d30*/  ISETP.GT.U32.AND P2, PT, R0, R130, PT ;  /* 0x000000820000720c */ /* 0x000fda0003f44070 */
[----:B------:R-:W-:-:S05]  /*8d40*/  @!P2 SHF.R.U64 R0, R2, 0x10, R3 ;  /* 0x000000100200a819 */ /* 0x000fca0000001203 */
[----:B------:R-:W-:Y:S02]  /*8d50*/  @!P2 HADD2.F32 R0, -RZ, R0.H0_H0 ;  /* 0x20000000ff00a230 */ /* 0x000fe40000004100 */
[----:B------:R-:W-:-:S03]  /*8d60*/  HADD2.F32 R2, -RZ, R2.H0_H0 ;  /* 0x20000002ff027230 */ /* 0x000fc60000004100 */
[----:B--2---:R-:W-:Y:S01]  /*8d70*/  @!P2 FMUL R27, R0, UR8 ;  /* 0x00000008001bac20 */ /* 0x004fe20008400000 */
[----:B------:R-:W-:-:S04]  /*8d80*/  LOP3.LUT R0, R129, 0x2003, RZ, 0xfc, !PT ;  /* 0x0000200381007812 */ /* 0x000fc800078efcff */
[----:B------:R-:W-:Y:S01]  /*8d90*/  ISETP.GT.U32.AND P2, PT, R0, R130, PT ;  /* 0x000000820000720c */ /* 0x000fe20003f44070 */
[----:B------:R-:W-:-:S05]  /*8da0*/  FMUL R0, R2, UR8 ;  /* 0x0000000802007c20 */ /* 0x000fca0008400000 */
[----:B------:R3:W-:Y:S07]  /*8db0*/  STL [R1+0x410], R0 ;  /* 0x0004100001007387 */ /* 0x0007ee0000100800 */
[----:B------:R-:W-:-:S05]  /*8dc0*/  @!P2 SHF.R.U32.HI R3, RZ, 0x10, R3 ;  /* 0x00000010ff03a819 */ /* 0x000fca0000011603 */
[----:B------:R-:W-:-:S05]  /*8dd0*/  @!P2 HADD2.F32 R3, -RZ, R3.H0_H0 ;  /* 0x20000003ff03a230 */ /* 0x000fca0000004100 */
[----:B---3--:R-:W-:-:S07]  /*8de0*/  @!P2 FMUL R29, R3, UR8 ;  /* 0x00000008031dac20 */ /* 0x008fce0008400000 */
.L_x_7217:
[----:B------:R-:W-:Y:S05]  /*8df0*/  BSYNC.RECONVERGENT B1 ;  /* 0x0000000000017941 */ /* 0x000fea0003800200 */
.L_x_7216:
        /* <DEDUP_REMOVED lines=32> */
.L_x_7219:
[----:B------:R-:W-:Y:S05]  /*9000*/  BSYNC.RECONVERGENT B1 ;  /* 0x0000000000017941 */ /* 0x000fea0003800200 */
.L_x_7218:
        /* <DEDUP_REMOVED lines=32> */
.L_x_7221:
[----:B------:R-:W-:Y:S05]  /*9210*/  BSYNC.RECONVERGENT B1 ;  /* 0x0000000000017941 */ /* 0x000fea0003800200 */
.L_x_7220:
        /* <DEDUP_REMOVED lines=32> */
.L_x_7223:
[----:B------:R-:W-:Y:S05]  /*9420*/  BSYNC.RECONVERGENT B1 ;  /* 0x0000000000017941 */ /* 0x000fea0003800200 */
.L_x_7222:
        /* <DEDUP_REMOVED lines=32> */
.L_x_7225:
[----:B------:R-:W-:Y:S05]  /*9630*/  BSYNC.RECONVERGENT B1 ;  /* 0x0000000000017941 */ /* 0x000fea0003800200 */
.L_x_7224:
        /* <DEDUP_REMOVED lines=32> */
.L_x_7227:
[----:B------:R-:W-:Y:S05]  /*9840*/  BSYNC.RECONVERGENT B1 ;  /* 0x0000000000017941 */ /* 0x000fea0003800200 */
.L_x_7226:
        /* <DEDUP_REMOVED lines=32> */
.L_x_7229:
[----:B------:R-:W-:Y:S05]  /*9a50*/  BSYNC.RECONVERGENT B1 ;  /* 0x0000000000017941 */ /* 0x000fea0003800200 */
.L_x_7228:
[----:B--2---:R-:W-:Y:S01]  /*9a60*/  MOV R0, 0xc61c4000 ;  /* 0xc61c400000007802 */ /* 0x004fe20000000f00 */
[----:B------:R-:W-:Y:S01]  /*9a70*/  BSSY.RECONVERGENT B1, `(.L_x_7230) ;  /* 0x000001f000017945 */ /* 0x000fe20003800200 */
[----:B0-----:R-:W-:Y:S01]  /*9a80*/  HFMA2 R8, -RZ, RZ, -6.109375, 2 ;  /* 0xc61c4000ff087431 */ /* 0x001fe200000001ff */
[----:B------:R-:W-:Y:S01]  /*9a90*/  ISETP.GT.AND P3, PT, R5, R130, PT ;  /* 0x000000820500720c */ /* 0x000fe20003f64270 */
[----:B-1----:R-:W-:Y:S01]  /*9aa0*/  HFMA2 R6, -RZ, RZ, -6.109375, 2 ;  /* 0xc61c4000ff067431 */ /* 0x002fe200000001ff */
[----:B------:R0:W-:Y:S01]  /*9ab0*/  STL [R1+0x40c], R0 ;  /* 0x00040c0001007387 */ /* 0x0001e20000100800 */
[----:B------:R-:W-:Y:S02]  /*9ac0*/  MOV R7, 0xc61c4000 ;  /* 0xc61c400000077802 */ /* 0x000fe40000000f00 */
[----:B------:R-:W-:Y:S01]  /*9ad0*/  IADD3 R5, PT, PT, R129, 0x2700, RZ ;  /* 0x0000270081057810 */ /* 0x000fe20007ffe0ff */
[----:B------:R-:W-:Y:S07]  /*9ae0*/  @P2 BRA `(.L_x_7231) ;  /* 0x00000000005c2947 */ /* 0x000fee0003800000 */
[----:B----4-:R-:W2:Y:S01]  /*9af0*/  LDG.E.64 R2, desc[UR4][R124.64+0x4700] ;  /* 0x004700047c027981 */ /* 0x010ea2000c1e1b00 */
[----:B0-----:R-:W-:Y:S01]  /*9b00*/  IADD3 R0, PT, PT, R129, 0x2382, RZ ;  /* 0x0000238281007810 */ /* 0x001fe20007ffe0ff */
[----:B------:R-:W0:Y:S03]  /*9b10*/  LDCU UR8, c[0x0][0x390] ;  /* 0x00007200ff0877ac */ /* 0x000e260008000800 */
[----:B------:R-:W-:-:S13]  /*9b20*/  ISETP.GT.U32.AND P2, PT, R0, R130, PT ;  /* 0x000000820000720c */ /* 0x000fda0003f44070 */
[----:B------:R-:W1:Y:S01]  /*9b30*/  @!P2 LDC R0, c[0x0][0x390] ;  /* 0x0000e400ff00ab82 */ /* 0x000e620000000800 */
[----:B------:R-:W-:Y:S02]  /*9b40*/  MOV R7, 0xc61c4000 ;  /* 0xc61c400000077802 */ /* 0x000fe40000000f00 */
[----:B------:R-:W-:Y:S02]  /*9b50*/  MOV R6, 0xc61c4000 ;  /* 0xc61c400000067802 */ /* 0x000fe40000000f00 */
[----:B------:R-:W-:Y:S01]  /*9b60*/  MOV R8, 0xc61c4000 ;  /* 0xc61c400000087802 */ /* 0x000fe20000000f00 */
[----:B--2---:R-:W-:-:S05]  /*9b70*/  @!P2 HADD2.F32 R4, -RZ, R3.H0_H0 ;  /* 0x20000003ff04a230 */ /* 0x004fca0000004100 */
[----:B-1----:R-:W-:Y:S01]  /*9b80*/  @!P2 FMUL R7, R4, R0 ;  /* 0x000000000407a220 */ /* 0x002fe20000400000 */
[----:B------:R-:W-:-:S04]  /*9b90*/  IADD3 R0, PT, PT, R129, 0x2381, RZ ;  /* 0x0000238181007810 */ /* 0x000fc80007ffe0ff */
[----:B------:R-:W-:-:S13]  /*9ba0*/  ISETP.GT.U32.AND P2, PT, R0, R130, PT ;  /* 0x000000820000720c */ /* 0x000fda0003f44070 */
[----:B------:R-:W-:-:S05]  /*9bb0*/  @!P2 SHF.R.U64 R0, R2, 0x10, R3 ;  /* 0x000000100200a819 */ /* 0x000fca0000001203 */
[----:B------:R-:W-:Y:S02]  /*9bc0*/  @!P2 HADD2.F32 R0, -RZ, R0.H0_H0 ;  /* 0x20000000ff00a230 */ /* 0x000fe40000004100 */
[----:B------:R-:W-:-:S03]  /*9bd0*/  HADD2.F32 R2, -RZ, R2.H0_H0 ;  /* 0x20000002ff027230 */ /* 0x000fc60000004100 */
[----:B0-----:R-:W-:Y:S01]  /*9be0*/  @!P2 FMUL R6, R0, UR8 ;  /* 0x000000080006ac20 */ /* 0x001fe20008400000 */
[----:B------:R-:W-:-:S04]  /*9bf0*/  IADD3 R0, PT, PT, R129, 0x2383, RZ ;  /* 0x0000238381007810 */ /* 0x000fc80007ffe0ff */
[----:B------:R-:W-:Y:S01]  /*9c00*/  ISETP.GT.U32.AND P2, PT, R0, R130, PT ;  /* 0x000000820000720c */ /* 0x000fe20003f44070 */
[----:B------:R-:W-:-:S05]  /*9c10*/  FMUL R0, R2, UR8 ;  /* 0x0000000802007c20 */ /* 0x000fca0008400000 */
[----:B------:R1:W-:Y:S07]  /*9c20*/  STL [R1+0x40c], R0 ;  /* 0x00040c0001007387 */ /* 0x0003ee0000100800 */
[----:B------:R-:W-:-:S05]  /*9c30*/  @!P2 SHF.R.U32.HI R3, RZ, 0x10, R3 ;  /* 0x00000010ff03a819 */ /* 0x000fca0000011603 */
[----:B------:R-:W-:-:S05]  /*9c40*/  @!P2 HADD2.F32 R3, -RZ, R3.H0_H0 ;  /* 0x20000003ff03a230 */ /* 0x000fca0000004100 */
[----:B-1----:R-:W-:-:S07]  /*9c50*/  @!P2 FMUL R8, R3, UR8 ;  /* 0x000000080308ac20 */ /* 0x002fce0008400000 */
.L_x_7231:
[----:B------:R-:W-:Y:S05]  /*9c60*/  BSYNC.RECONVERGENT B1 ;  /* 0x0000000000017941 */ /* 0x000fea0003800200 */
.L_x_7230:
[----:B0-----:R-:W-:Y:S01]  /*9c70*/  MOV R0, 0xc61c4000 ;  /* 0xc61c400000007802 */ /* 0x001fe20000000f00 */
[----:B------:R-:W-:Y:S01]  /*9c80*/  BSSY.RECONVERGENT B1, `(.L_x_7232) ;  /* 0x000001f000017945 */ /* 0x000fe20003800200 */
[----:B------:R-:W-:Y:S01]  /*9c90*/  ISETP.GT.AND P2, PT, R5, R130, PT ;  /* 0x000000820500720c */ /* 0x000fe20003f44270 */
[----:B------:R-:W-:Y:S01]  /*9ca0*/  HFMA2 R5, -RZ, RZ, -6.109375, 2 ;  /* 0xc61c4000ff057431 */ /* 0x000fe200000001ff */
[----:B------:R-:W-:Y:S01]  /*9cb0*/  MOV R4, 0xc61c4000 ;  /* 0xc61c400000047802 */ /* 0x000fe20000000f00 */
[----:B------:R0:W-:Y:S01]  /*9cc0*/  STL [R1+0x408], R0 ;  /* 0x0004080001007387 */ /* 0x0001e20000100800 */
[----:B------:R-:W-:Y:S01]  /*9cd0*/  HFMA2 R3, -RZ, RZ, -6.109375, 2 ;  /* 0xc61c4000ff037431 */ /* 0x000fe200000001ff */
[----:B------:R-:W-:Y:S01]  /*9ce0*/  IADD3 R131, PT, PT, R129, 0x2780, RZ ;  /* 0x0000278081837810 */ /* 0x000fe20007ffe0ff */
[----:B------:R-:W-:Y:S07]  /*9cf0*/  @P1 BRA `(.L_x_7233) ;  /* 0x00000000005c1947 */ /* 0x000fee0003800000 */
[----:B------:R-:W4:Y:S01]  /*9d00*/  LDG.E.64 R126, desc[UR4][R124.64+0x4800] ;  /* 0x004800047c7e7981 */ /* 0x000f22000c1e1b00 */
[----:B0-----:R-:W-:Y:S01]  /*9d10*/  IADD3 R0, PT, PT, R129, 0x2402, RZ ;  /* 0x0000240281007810 */ /* 0x001fe20007ffe0ff */
[----:B------:R-:W0:Y:S03]  /*9d20*/  LDCU UR8, c[0x0][0x390] ;  /* 0x00007200ff0877ac */ /* 0x000e260008000800 */
[----:B------:R-:W-:-:S13]  /*9d30*/  ISETP.GT.U32.AND P1, PT, R0, R130, PT ;  /* 0x000000820000720c */ /* 0x000fda0003f24070 */
[----:B------:R-:W1:Y:S01]  /*9d40*/  @!P1 LDC R0, c[0x0][0x390] ;  /* 0x0000e400ff009b82 */ /* 0x000e620000000800 */
[----:B------:R-:W-:Y:S02]  /*9d50*/  MOV R4, 0xc61c4000 ;  /* 0xc61c400000047802 */ /* 0x000fe40000000f00 */
[----:B------:R-:W-:Y:S02]  /*9d60*/  MOV R3, 0xc61c4000 ;  /* 0xc61c400000037802 */ /* 0x000fe40000000f00 */
[----:B------:R-:W-:Y:S01]  /*9d70*/  MOV R5, 0xc61c4000 ;  /* 0xc61c400000057802 */ /* 0x000fe20000000f00 */
[----:B----4-:R-:W-:-:S05]  /*9d80*/  @!P1 HADD2.F32 R2, -RZ, R127.H0_H0 ;  /* 0x2000007fff029230 */ /* 0x010fca0000004100 */
        /* <DEDUP_REMOVED lines=14> */
.L_x_7233:
[----:B------:R-:W-:Y:S05]  /*9e70*/  BSYNC.RECONVERGENT B1 ;  /* 0x0000000000017941 */ /* 0x000fea0003800200 */
.L_x_7232:
[----:B------:R-:W-:Y:S01]  /*9e80*/  MOV R126, 0xc61c4000 ;  /* 0xc61c4000007e7802 */ /* 0x000fe20000000f00 */
[----:B------:R-:W-:Y:S01]  /*9e90*/  BSSY.RECONVERGENT B1, `(.L_x_7234) ;  /* 0x000001f000017945 */ /* 0x000fe20003800200 */
[----:B------:R-:W-:Y:S01]  /*9ea0*/  HFMA2 R133, -RZ, RZ, -6.109375, 2 ;  /* 0xc61c4000ff857431 */ /* 0x000fe200000001ff */
[----:B------:R-:W-:Y:S01]  /*9eb0*/  ISETP.GT.AND P1, PT, R131, R130, PT ;  /* 0x000000828300720c */ /* 0x000fe20003f24270 */
[----:B0-----:R-:W-:Y:S01]  /*9ec0*/  HFMA2 R0, -RZ, RZ, -6.109375, 2 ;  /* 0xc61c4000ff007431 */ /* 0x001fe200000001ff */
[----:B------:R0:W-:Y:S01]  /*9ed0*/  STL [R1+0x400], R126 ;  /* 0x0004007e01007387 */ /* 0x0001e20000100800 */
[----:B----4-:R-:W-:Y:S02]  /*9ee0*/  MOV R2, 0xc61c4000 ;  /* 0xc61c400000027802 */ /* 0x010fe40000000f00 */
[----:B------:R-:W-:Y:S01]  /*9ef0*/  IADD3 R132, PT, PT, R129, 0x2800, RZ ;  /* 0x0000280081847810 */ /* 0x000fe20007ffe0ff */
[----:B------:R-:W-:Y:S07]  /*9f00*/  @P0 BRA `(.L_x_7235) ;  /* 0x00000000005c0947 */ /* 0x000fee0003800000 */
[----:B0-----:R-:W2:Y:S01]  /*9f10*/  LDG.E.64 R126, desc[UR4][R124.64+0x4900] ;  /* 0x004900047c7e7981 */ /* 0x001ea2000c1e1b00 */
[----:B------:R-:W-:Y:S01]  /*9f20*/  IADD3 R0, PT, PT, R129, 0x2482, RZ ;  /* 0x0000248281007810 */ /* 0x000fe20007ffe0ff */
[----:B------:R-:W0:Y:S03]  /*9f30*/  LDCU UR8, c[0x0][0x390] ;  /* 0x00007200ff0877ac */ /* 0x000e260008000800 */
[----:B------:R-:W-:-:S13]  /*9f40*/  ISETP.GT.U32.AND P0, PT, R0, R130, PT ;  /* 0x000000820000720c */ /* 0x000fda0003f04070 */
[----:B------:R-:W1:Y:S01]  /*9f50*/  @!P0 LDC R0, c[0x0][0x390] ;  /* 0x0000e400ff008b82 */ /* 0x000e620000000800 */
[----:B------:R-:W-:Y:S02]  /*9f60*/  MOV R2, 0xc61c4000 ;  /* 0xc61c400000027802 */ /* 0x000fe40000000f00 */
[----:B------:R-:W-:Y:S01]  /*9f70*/  MOV R133, 0xc61c4000 ;  /* 0xc61c400000857802 */ /* 0x000fe20000000f00 */
[----:B--2---:R-:W-:-:S05]  /*9f80*/  @!P0 HADD2.F32 R131, -RZ, R127.H0_H0 ;  /* 0x2000007fff838230 */ /* 0x004fca0000004100 */
[----:B-1----:R-:W-:Y:S01]  /*9f90*/  @!P0 FMUL R2, R131, R0 ;  /* 0x0000000083028220 */ /* 0x002fe20000400000 */
[----:B------:R-:W-:-:S04]  /*9fa0*/  IADD3 R0, PT, PT, R129, 0x2481, RZ ;  /* 0x0000248181007810 */ /* 0x000fc80007ffe0ff */
[----:B------:R-:W-:Y:S02]  /*9fb0*/  ISETP.GT.U32.AND P0, PT, R0, R130, PT ;  /* 0x000000820000720c */ /* 0x000fe40003f04070 */
[----:B------:R-:W-:-:S11]  /*9fc0*/  MOV R0, 0xc61c4000 ;  /* 0xc61c400000007802 */ /* 0x000fd60000000f00 */
[----:B------:R-:W-:Y:S01]  /*9fd0*/  @!P0 SHF.R.U64 R131, R126, 0x10, R127 ;  /* 0x000000107e838819 */ /* 0x000fe2000000127f */
[----:B------:R-:W-:-:S04]  /*9fe0*/  HADD2.F32 R126, -RZ, R126.H0_H0 ;  /* 0x2000007eff7e7230 */ /* 0x000fc80000004100 */
[----:B------:R-:W-:Y:S02]  /*9ff0*/  @!P0 HADD2.F32 R131, -RZ, R131.H0_H0 ;  /* 0x20000083ff838230 */ /* 0x000fe40000004100 */
[----:B0-----:R-:W-:-:S03]  /*a000*/  FMUL R126, R126, UR8 ;  /* 0x000000087e7e7c20 */ /* 0x001fc60008400000 */
[----:B------:R-:W-:Y:S01]  /*a010*/  @!P0 FMUL R0, R131, UR8 ;  /* 0x0000000883008c20 */ /* 0x000fe20008400000 */
[----:B------:R-:W-:Y:S01]  /*a020*/  IADD3 R131, PT, PT, R129, 0x2483, RZ ;  /* 0x0000248381837810 */ /* 0x000fe20007ffe0ff */
[----:B------:R1:W-:Y:S03]  /*a030*/  STL [R1+0x400], R126 ;  /* 0x0004007e01007387 */ /* 0x0003e60000100800 */
[----:B------:R-:W-:-:S13]  /*a040*/  ISETP.GT.U32.AND P0, PT, R131, R130, PT ;  /* 0x000000828300720c */ /* 0x000fda0003f04070 */
[----:B------:R-:W-:-:S05]  /*a050*/  @!P0 SHF.R.U32.HI R127, RZ, 0x10, R127 ;  /* 0x00000010ff7f8819 */ /* 0x000fca000001167f */
[----:B------:R-:W-:-:S05]  /*a060*/  @!P0 HADD2.F32 R127, -RZ, R127.H0_H0 ;  /* 0x2000007fff7f8230 */ /* 0x000fca0000004100 */
[----:B-1----:R-:W-:-:S07]  /*a070*/  @!P0 FMUL R133, R127, UR8 ;  /* 0x000000087f858c20 */ /* 0x002fce0008400000 */
.L_x_7235:
[----:B------:R-:W-:Y:S05]  /*a080*/  BSYNC.RECONVERGENT B1 ;  /* 0x0000000000017941 */ /* 0x000fea0003800200 */
.L_x_7234:
        /* <DEDUP_REMOVED lines=32> */
.L_x_7237:
[----:B------:R-:W-:Y:S05]  /*a290*/  BSYNC.RECONVERGENT B1 ;  /* 0x0000000000017941 */ /* 0x000fea0003800200 */
.L_x_7236:
        /* <DEDUP_REMOVED lines=32> */
.L_x_7239:
[----:B------:R-:W-:Y:S05]  /*a4a0*/  BSYNC.RECONVERGENT B1 ;  /* 0x0000000000017941 */ /* 0x000fea0003800200 */
.L_x_7238:
        /* <DEDUP_REMOVED lines=32> */
.L_x_7241:
[----:B------:R-:W-:Y:S05]  /*a6b0*/  BSYNC.RECONVERGENT B1 ;  /* 0x0000000000017941 */ /* 0x000fea0003800200 */
.L_x_7240:
        /* <DEDUP_REMOVED lines=32> */
.L_x_7243:
[----:B------:R-:W-:Y:S05]  /*a8c0*/  BSYNC.RECONVERGENT B1 ;  /* 0x0000000000017941 */ /* 0x000fea0003800200 */
.L_x_7242:
        /* <DEDUP_REMOVED lines=32> */
.L_x_7245:
[----:B------:R-:W-:Y:S05]  /*aad0*/  BSYNC.RECONVERGENT B1 ;  /* 0x0000000000017941 */ /* 0x000fea0003800200 */
.L_x_7244:
        /* <DEDUP_REMOVED lines=32> */
.L_x_7247:
[----:B------:R-:W-:Y:S05]  /*ace0*/  BSYNC.RECONVERGENT B1 ;  /* 0x0000000000017941 */ /* 0x000fea0003800200 */
.L_x_7246:
        /* <DEDUP_REMOVED lines=32> */
.L_x_7249:
[----:B------:R-:W-:Y:S05]  /*aef0*/  BSYNC.RECONVERGENT B1 ;  /* 0x0000000000017941 */ /* 0x000fea0003800200 */
.L_x_7248:
        /* <DEDUP_REMOVED lines=32> */
.L_x_7251:
[----:B------:R-:W-:Y:S05]  /*b100*/  BSYNC.RECONVERGENT B1 ;  /* 0x0000000000017941 */ /* 0x000fea0003800200 */
.L_x_7250:
        /* <DEDUP_REMOVED lines=32> */
.L_x_7253:
[----:B------:R-:W-:Y:S05]  /*b310*/  BSYNC.RECONVERGENT B1 ;  /* 0x0000000000017941 */ /* 0x000fea0003800200 */
.L_x_7252:
        /* <DEDUP_REMOVED lines=32> */
.L_x_7255:
[----:B------:R-:W-:Y:S05]  /*b520*/  BSYNC.RECONVERGENT B1 ;  /* 0x0000000000017941 */ /* 0x000fea0003800200 */
.L_x_7254:
        /* <DEDUP_REMOVED lines=13> */
[----:B------:R-:W-:-:S13]  /*b600*/  ISETP.GT.U32.AND P3, PT, R161, R130, PT ;  /* 0x00000082a100720c */ /* 0x000fda0003f64070 */
        /* <DEDUP_REMOVED lines=13> */
[----:B------:R-:W-:Y:S02]  /*b6e0*/  ISETP.GT.U32.AND P3, PT, R164, R130, PT ;  /* 0x00000082a400720c */ /* 0x000fe40003f64070 */
[----:B------:R-:W-:-:S11]  /*b6f0*/  MOV R164, 0xc61c4000 ;  /* 0xc61c400000a47802 */ /* 0x000fd60000000f00 */
[----:B------:R-:W-:-:S05]  /*b700*/  @!P3 SHF.R.U32.HI R127, RZ, 0x10, R127 ;  /* 0x00000010ff7fb819 */ /* 0x000fca000001167f */
[----:B------:R-:W-:-:S05]  /*b710*/  @!P3 HADD2.F32 R127, -RZ, R127.H0_H0 ;  /* 0x2000007fff7fb230 */ /* 0x000fca0000004100 */
[----:B-1----:R-:W-:-:S07]  /*b720*/  @!P3 FMUL R164, R127, UR8 ;  /* 0x000000087fa4bc20 */ /* 0x002fce0008400000 */
.L_x_7257:
[----:B------:R-:W-:Y:S05]  /*b730*/  BSYNC.RECONVERGENT B1 ;  /* 0x0000000000017941 */ /* 0x000fea0003800200 */
.L_x_7256:
        /* <DEDUP_REMOVED lines=32> */
.L_x_7259:
[----:B------:R-:W-:Y:S05]  /*b940*/  BSYNC.RECONVERGENT B1 ;  /* 0x0000000000017941 */ /* 0x000fea0003800200 */
.L_x_7258:
        /* <DEDUP_REMOVED lines=32> */
.L_x_7261:
[----:B------:R-:W-:Y:S05]  /*bb50*/  BSYNC.RECONVERGENT B1 ;  /* 0x0000000000017941 */ /* 0x000fea0003800200 */
.L_x_7260:
        /* <DEDUP_REMOVED lines=11> */
[----:B------:R-:W0:Y:S03]  /*bc10*/  LDCU UR8, c[0x0][0x390] ;  /* 0x00007200ff0877ac */ /* 0x000e260008000800 */
        /* <DEDUP_REMOVED lines=20> */
.L_x_7263:
[----:B------:R-:W-:Y:S05]  /*bd60*/  BSYNC.RECONVERGENT B1 ;  /* 0x0000000000017941 */ /* 0x000fea0003800200 */
.L_x_7262:
[----:B------:R-:W-:Y:S01]  /*bd70*/  HFMA2 R127, -RZ, RZ, -6.109375, 2 ;  /* 0xc61c4000ff7f7431 */ /* 0x000fe200000001ff */
[----:B0-----:R-:W-:Y:S01]  /*bd80*/  MOV R126, 0xc61c4000 ;  /* 0xc61c4000007e7802 */ /* 0x001fe20000000f00 */
[----:B------:R-:W-:Y:S01]  /*bd90*/  BSSY.RECONVERGENT B1, `(.L_x_7264) ;  /* 0x0000021000017945 */ /* 0x000fe20003800200 */
[----:B------:R-:W-:Y:S01]  /*bda0*/  ISETP.GT.AND P0, PT, R174, R130, PT ;  /* 0x00000082ae00720c */ /* 0x000fe20003f04270 */
[----:B------:R-:W-:Y:S01]  /*bdb0*/  HFMA2 R174, -RZ, RZ, -6.109375, 2 ;  /* 0xc61c4000ffae7431 */ /* 0x000fe200000001ff */
        /* <DEDUP_REMOVED lines=14> */
[----:B------:R-:W-:Y:S01]  /*bea0*/  ISETP.GT.U32.AND P6, PT, R174, R130, PT ;  /* 0x00000082ae00720c */ /* 0x000fe20003fc4070 */
[----:B------:R1:W-:Y:S01]  /*beb0*/  STL [R1+0x1d8], R184 ;  /* 0x0001d8b801007387 */ /* 0x0003e20000100800 */
[----:B------:R-:W-:Y:S02]  /*bec0*/  MOV R174, 0xc61c4000 ;  /* 0xc61c400000ae7802 */ /* 0x000fe40000000f00 */
[----:B-1----:R-:W-:-:S09]  /*bed0*/  MOV R184, 0xc61c4000 ;  /* 0xc61c400000b87802 */ /* 0x002fd20000000f00 */
        /* <DEDUP_REMOVED lines=10> */
[----:B------:R-:W-:-:S05]  /*bf80*/  @!P6 FMUL R184, R127, UR8 ;  /* 0x000000087fb8ec20 */ /* 0x000fca0008400000 */
[----:B------:R1:W-:Y:S02]  /*bf90*/  STL [R1+0x1d4], R184 ;  /* 0x0001d4b801007387 */ /* 0x0003e40000100800 */
.L_x_7265:
[----:B------:R-:W-:Y:S05]  /*bfa0*/  BSYNC.RECONVERGENT B1 ;  /* 0x0000000000017941 */ /* 0x000fea0003800200 */
.L_x_7264:
[----:B01----:R-:W-:Y:S01]  /*bfb0*/  HFMA2 R126, -RZ, RZ, -6.109375, 2 ;  /* 0xc61c4000ff7e7431 */ /* 0x003fe200000001ff */
[----:B------:R-:W-:Y:S01]  /*bfc0*/  MOV R127, 0xc61c4000 ;  /* 0xc61c4000007f7802 */ /* 0x000fe20000000f00 */
[----:B------:R-:W-:Y:S01]  /*bfd0*/  BSSY.RECONVERGENT B1, `(.L_x_7266) ;  /* 0x0000021000017945 */ /* 0x000fe20003800200 */
[----:B------:R-:W-:Y:S02]  /*bfe0*/  ISETP.GT.AND P6, PT, R180, R130, PT ;  /* 0x00000082b400720c */ /* 0x000fe40003fc4270 */
[----:B------:R-:W-:Y:S01]  /*bff0*/  MOV R176, 0xc61c4000 ;  /* 0xc61c400000b07802 */ /* 0x000fe20000000f00 */
[----:B------:R0:W-:Y:S01]  /*c000*/  STL [R1+0x1c8], R127 ;  /* 0x0001c87f01007387 */ /* 0x0001e20000100800 */
[----:B------:R-:W-:-:S03]  /*c010*/  LOP3.LUT R184, R129, 0x3000, RZ, 0xfc, !PT ;  /* 0x0000300081b87812 */ /* 0x000fc600078efcff */
        /* <DEDUP_REMOVED lines=28> */
.L_x_7267:
[----:B------:R-:W-:Y:S05]  /*c1e0*/  BSYNC.RECONVERGENT B1 ;  /* 0x0000000000017941 */ /* 0x000fea0003800200 */
.L_x_7266:
        /* <DEDUP_REMOVED lines=19> */
[----:B------:R-:W-:Y:S02]  /*c320*/  IADD3 R180, PT, PT, R129, 0x2d01, RZ ;  /* 0x00002d0181b47810 */ /* 0x000fe40007ffe0ff */
[----:B------:R-:W-:Y:S02]  /*c330*/  MOV R184, 0xc61c4000 ;  /* 0xc61c400000b87802 */ /* 0x000fe40000000f00 */
[----:B------:R-:W-:Y:S01]  /*c340*/  ISETP.GT.U32.AND P4, PT, R180, R130, PT ;  /* 0x00000082b400720c */ /* 0x000fe20003f84070 */
[----:B------:R1:W-:Y:S02]  /*c350*/  STL [R1+0x1d0], R190 ;  /* 0x0001d0be01007387 */ /* 0x0003e40000100800 */
[----:B-1----:R-:W-:-:S10]  /*c360*/  MOV R190, 0xc61c4000 ;  /* 0xc61c400000be7802 */ /* 0x002fd40000000f00 */
[----:B------:R-:W-:Y:S01]  /*c370*/  @!P4 SHF.R.U64 R180, R126, 0x10, R127 ;  /* 0x000000107eb4c819 */ /* 0x000fe2000000127f */
[----:B------:R-:W-:-:S04]  /*c380*/  HADD2.F32 R126, -RZ, R126.H0_H0 ;  /* 0x2000007eff7e7230 */ /* 0x000fc80000004100 */
[----:B------:R-:W-:Y:S02]  /*c390*/  @!P4 HADD2.F32 R180, -RZ, R180.H0_H0 ;  /* 0x200000b4ffb4c230 */ /* 0x000fe40000004100 */
[----:B0-----:R-:W-:-:S03]  /*c3a0*/  FMUL R126, R126, UR8 ;  /* 0x000000087e7e7c20 */ /* 0x001fc60008400000 */
[----:B------:R-:W-:Y:S01]  /*c3b0*/  @!P4 FMUL R190, R180, UR8 ;  /* 0x00000008b4becc20 */ /* 0x000fe20008400000 */
[----:B------:R-:W-:-:S04]  /*c3c0*/  IADD3 R180, PT, PT, R129, 0x2d03, RZ ;  /* 0x00002d0381b47810 */ /* 0x000fc80007ffe0ff */
[----:B------:R-:W-:Y:S01]  /*c3d0*/  ISETP.GT.U32.AND P4, PT, R180, R130, PT ;  /* 0x00000082b400720c */ /* 0x000fe20003f84070 */
[----:B------:R1:W-:Y:S04]  /*c3e0*/  STL [R1+0x1bc], R190 ;  /* 0x0001bcbe01007387 */ /* 0x0003e80000100800 */
[----:B------:R1:W-:Y:S08]  /*c3f0*/  STL [R1+0x3a4], R126 ;  /* 0x0003a47e01007387 */ /* 0x0003f00000100800 */
[----:B------:R-:W-:-:S05]  /*c400*/  @!P4 SHF.R.U32.HI R127, RZ, 0x10, R127 ;  /* 0x00000010ff7fc819 */ /* 0x000fca000001167f */
[----:B------:R-:W-:-:S05]  /*c410*/  @!P4 HADD2.F32 R127, -RZ, R127.H0_H0 ;  /* 0x2000007fff7fc230 */ /* 0x000fca0000004100 */
[----:B------:R-:W-:-:S05]  /*c420*/  @!P4 FMUL R184, R127, UR8 ;  /* 0x000000087fb8cc20 */ /* 0x000fca0008400000 */
[----:B------:R1:W-:Y:S02]  /*c430*/  STL [R1+0x1c0], R184 ;  /* 0x0001c0b801007387 */ /* 0x0003e40000100800 */
.L_x_7269:
[----:B------:R-:W-:Y:S05]  /*c440*/  BSYNC.RECONVERGENT B1 ;  /* 0x0000000000017941 */ /* 0x000fea0003800200 */
.L_x_7268:
        /* <DEDUP_REMOVED lines=35> */
.L_x_7271:
[----:B------:R-:W-:Y:S05]  /*c680*/  BSYNC.RECONVERGENT B1 ;  /* 0x0000000000017941 */ /* 0x000fea0003800200 */
.L_x_7270:
        /* <DEDUP_REMOVED lines=37> */
.L_x_7273:
[----:B------:R-:W-:Y:S05]  /*c8e0*/  BSYNC.RECONVERGENT B1 ;  /* 0x0000000000017941 */ /* 0x000fea0003800200 */
.L_x_7272:
        /* <DEDUP_REMOVED lines=35> */
.L_x_7275:
[----:B------:R-:W-:Y:S05]  /*cb20*/  BSYNC.RECONVERGENT B1 ;  /* 0x0000000000017941 */ /* 0x000fea0003800200 */
.L_x_7274:
        /* <DEDUP_REMOVED lines=35> */
.L_x_7277:
[----:B------:R-:W-:Y:S05]  /*cd60*/  BSYNC.RECONVERGENT B1 ;  /* 0x0000000000017941 */ /* 0x000fea0003800200 */
.L_x_7276:
        /* <DEDUP_REMOVED lines=37> */
.L_x_7279:
[----:B------:R-:W-:Y:S05]  /*cfc0*/  BSYNC.RECONVERGENT B1 ;  /* 0x0000000000017941 */ /* 0x000fea0003800200 */
.L_x_7278:
        /* <DEDUP_REMOVED lines=16> */
[----:B--2---:R-:W-:-:S05]  /*d0d0*/  @!P5 HADD2.F32 R194, -RZ, R127.H0_H0 ;  /* 0x2000007fffc2d230 */ /* 0x004fca0000004100 */
[----:B-1----:R-:W-:Y:S01]  /*d0e0*/  @!P5 FMUL R200, R194, R190 ;  /* 0x000000bec2c8d220 */ /* 0x002fe20000400000 */
[----:B------:R-:W-:-:S04]  /*d0f0*/  LOP3.LUT R190, R129, 0x3001, RZ, 0xfc, !PT ;  /* 0x0000300181be7812 */ /* 0x000fc800078efcff */
        /* <DEDUP_REMOVED lines=9> */
[----:B------:R-:W-:Y:S01]  /*d190*/  LOP3.LUT R194, R129, 0x3003, RZ, 0xfc, !PT ;  /* 0x0000300381c27812 */ /* 0x000fe200078efcff */
[----:B------:R1:W-:Y:S03]  /*d1a0*/  STL [R1+0x380], R126 ;  /* 0x0003807e01007387 */ /* 0x0003e60000100800 */
[----:B------:R-:W-:-:S13]  /*d1b0*/  ISETP.GT.U32.AND P5, PT, R194, R130, PT ;  /* 0x00000082c200720c */ /* 0x000fda0003fa4070 */
[----:B------:R-:W-:-:S05]  /*d1c0*/  @!P5 SHF.R.U32.HI R127, RZ, 0x10, R127 ;  /* 0x00000010ff7fd819 */ /* 0x000fca000001167f */
[----:B------:R-:W-:-:S05]  /*d1d0*/  @!P5 HADD2.F32 R127, -RZ, R127.H0_H0 ;  /* 0x2000007fff7fd230 */ /* 0x000fca0000004100 */
[----:B------:R-:W-:-:S05]  /*d1e0*/  @!P5 FMUL R200, R127, UR8 ;  /* 0x000000087fc8dc20 */ /* 0x000fca0008400000 */
[----:B------:R1:W-:Y:S02]  /*d1f0*/  STL [R1+0x178], R200 ;  /* 0x000178c801007387 */ /* 0x0003e40000100800 */
.L_x_7281:
[----:B------:R-:W-:Y:S05]  /*d200*/  BSYNC.RECONVERGENT B1 ;  /* 0x0000000000017941 */ /* 0x000fea0003800200 */
.L_x_7280:
        /* <DEDUP_REMOVED lines=37> */
.L_x_7283:
[----:B------:R-:W-:Y:S05]  /*d460*/  BSYNC.RECONVERGENT B1 ;  /* 0x0000000000017941 */ /* 0x000fea0003800200 */
.L_x_7282:
        /* <DEDUP_REMOVED lines=35> */
.L_x_7285:
[----:B------:R-:W-:Y:S05]  /*d6a0*/  BSYNC.RECONVERGENT B1 ;  /* 0x0000000000017941 */ /* 0x000fea0003800200 */
.L_x_7284:
        /* <DEDUP_REMOVED lines=37> */
.L_x_7287:
[----:B------:R-:W-:Y:S05]  /*d900*/  BSYNC.RECONVERGENT B1 ;  /* 0x0000000000017941 */ /* 0x000fea0003800200 */
.L_x_7286:
        /* <DEDUP_REMOVED lines=35> */
.L_x_7289:
[----:B------:R-:W-:Y:S05]  /*db40*/  BSYNC.RECONVERGENT B1 ;  /* 0x0000000000017941 */ /* 0x000fea0003800200 */
.L_x_7288:
        /* <DEDUP_REMOVED lines=35> */
.L_x_7291:
[----:B------:R-:W-:Y:S05]  /*dd80*/  BSYNC.RECONVERGENT B1 ;  /* 0x0000000000017941 */ /* 0x000fea0003800200 */
.L_x_7290:
        /* <DEDUP_REMOVED lines=37> */
.L_x_7293:
[----:B------:R-:W-:Y:S05]  /*dfe0*/  BSYNC.RECONVERGENT B1 ;  /* 0x0000000000017941 */ /* 0x000fea0003800200 */
.L_x_7292:
        /* <DEDUP_REMOVED lines=35> */
.L_x_7295:
[----:B------:R-:W-:Y:S05]  /*e220*/  BSYNC.RECONVERGENT B1 ;  /* 0x0000000000017941 */ /* 0x000fea0003800200 */
.L_x_7294:
        /* <DEDUP_REMOVED lines=37> */
.L_x_7297:
[----:B------:R-:W-:Y:S05]  /*e480*/  BSYNC.RECONVERGENT B1 ;  /* 0x0000000000017941 */ /* 0x000fea0003800200 */
.L_x_7296:
        /* <DEDUP_REMOVED lines=35> */
.L_x_7299:
[----:B------:R-:W-:Y:S05]  /*e6c0*/  BSYNC.RECONVERGENT B1 ;  /* 0x0000000000017941 */ /* 0x000fea0003800200 */
.L_x_7298:
        /* <DEDUP_REMOVED lines=37> */
.L_x_7301:
[----:B------:R-:W-:Y:S05]  /*e920*/  BSYNC.RECONVERGENT B1 ;  /* 0x0000000000017941 */ /* 0x000fea0003800200 */
.L_x_7300:
        /* <DEDUP_REMOVED lines=35> */
.L_x_7303:
[----:B------:R-:W-:Y:S05]  /*eb60*/  BSYNC.RECONVERGENT B1 ;  /* 0x0000000000017941 */ /* 0x000fea0003800200 */
.L_x_7302:
        /* <DEDUP_REMOVED lines=37> */
.L_x_7305:
[----:B------:R-:W-:Y:S05]  /*edc0*/  BSYNC.RECONVERGENT B1 ;  /* 0x0000000000017941 */ /* 0x000fea0003800200 */
.L_x_7304:
        /* <DEDUP_REMOVED lines=35> */
.L_x_7307:
[----:B------:R-:W-:Y:S05]  /*f000*/  BSYNC.RECONVERGENT B1 ;  /* 0x0000000000017941 */ /* 0x000fea0003800200 */
.L_x_7306:
        /* <DEDUP_REMOVED lines=35> */
.L_x_7309:
[----:B------:R-:W-:Y:S05]  /*f240*/  BSYNC.RECONVERGENT B1 ;  /* 0x0000000000017941 */ /* 0x000fea0003800200 */
.L_x_7308:
        /* <DEDUP_REMOVED lines=37> */
.L_x_7311:
[----:B------:R-:W-:Y:S05]  /*f4a0*/  BSYNC.RECONVERGENT B1 ;  /* 0x0000000000017941 */ /* 0x000fea0003800200 */
.L_x_7310:
        /* <DEDUP_REMOVED lines=35> */
.L_x_7313:
[----:B------:R-:W-:Y:S05]  /*f6e0*/  BSYNC.RECONVERGENT B1 ;  /* 0x0000000000017941 */ /* 0x000fea0003800200 */
.L_x_7312:
        /* <DEDUP_REMOVED lines=37> */
.L_x_7315:
[----:B------:R-:W-:Y:S05]  /*f940*/  BSYNC.RECONVERGENT B1 ;  /* 0x0000000000017941 */ /* 0x000fea0003800200 */
.L_x_7314:
        /* <DEDUP_REMOVED lines=35> */
.L_x_7317:
[----:B------:R-:W-:Y:S05]  /*fb80*/  BSYNC.RECONVERGENT B1 ;  /* 0x0000000000017941 */ /* 0x000fea0003800200 */
.L_x_7316:
        /* <DEDUP_REMOVED lines=37> */
.L_x_7319:
[----:B------:R-:W-:Y:S05]  /*fde0*/  BSYNC.RECONVERGENT B1 ;  /* 0x0000000000017941 */ /* 0x000fea0003800200 */
.L_x_7318:
        /* <DEDUP_REMOVED lines=35> */
.L_x_7321:
[----:B------:R-:W-:Y:S05]  /*10020*/  BSYNC.RECONVERGENT B1 ;  /* 0x0000000000017941 */ /* 0x000fea0003800200 */
.L_x_7320:
        /* <DEDUP_REMOVED lines=35> */
.L_x_7323:
[----:B------:R-:W-:Y:S05]  /*10260*/  BSYNC.RECONVERGENT B1 ;  /* 0x0000000000017941 */ /* 0x000fea0003800200 */
.L_x_7322:
        /* <DEDUP_REMOVED lines=37> */
.L_x_7325:
[----:B------:R-:W-:Y:S05]  /*104c0*/  BSYNC.RECONVERGENT B1 ;  /* 0x0000000000017941 */ /* 0x000fea0003800200 */
.L_x_7324:
        /* <DEDUP_REMOVED lines=35> */
.L_x_7327:
[----:B------:R-:W-:Y:S05]  /*10700*/  BSYNC.RECONVERGENT B1 ;  /* 0x0000000000017941 */ /* 0x000fea0003800200 */
.L_x_7326:
        /* <DEDUP_REMOVED lines=37> */
.L_x_7329:
[----:B------:R-:W-:Y:S05]  /*10960*/  BSYNC.RECONVERGENT B1 ;  /* 0x0000000000017941 */ /* 0x000fea0003800200 */
.L_x_7328:
        /* <DEDUP_REMOVED lines=34> */
.L_x_7331:
[----:B------:R-:W-:Y:S05]  /*10b90*/  BSYNC.RECONVERGENT B1 ;  /* 0x0000000000017941 */ /* 0x000fea0003800200 */
.L_x_7330:
[----:B01----:R-:W-:Y:S01]  /*10ba0*/  HFMA2 R126, -RZ, RZ, -6.109375, 2 ;  /* 0xc61c4000ff7e7431 */ /* 0x003fe200000001ff */
[----:B------:R-:W-:Y:S01]  /*10bb0*/  MOV R244, 0xc61c4000 ;  /* 0xc61c400000f47802 */ /* 0x000fe20000000f00 */
[----:B------:R-:W-:Y:S01]  /*10bc0*/  HFMA2 R127, -RZ, RZ, -6.109375, 2 ;  /* 0xc61c4000ff7f7431 */ /* 0x000fe200000001ff */
[----:B------:R-:W-:Y:S02]  /*10bd0*/  BSSY.RECONVERGENT B1, `(.L_x_7332) ;  /* 0x0000020000017945 */ /* 0x000fe40003800200 */
        /* <DEDUP_REMOVED lines=31> */
.L_x_7333:
[----:B------:R-:W-:Y:S05]  /*10dd0*/  BSYNC.RECONVERGENT B1 ;  /* 0x0000000000017941 */ /* 0x000fea0003800200 */
.L_x_7332:
[----:B0-----:R-:W-:Y:S01]  /*10de0*/  HFMA2 R127, -RZ, RZ, -6.109375, 2 ;  /* 0xc61c4000ff7f7431 */ /* 0x001fe200000001ff */
[----:B------:R-:W-:Y:S01]  /*10df0*/  BSSY.RECONVERGENT B1, `(.L_x_7334) ;  /* 0x000001f000017945 */ /* 0x000fe20003800200 */
[----:B-1----:R-:W-:Y:S01]  /*10e00*/  HFMA2 R126, -RZ, RZ, -6.109375, 2 ;  /* 0xc61c4000ff7e7431 */ /* 0x002fe200000001ff */
[----:B------:R-:W-:Y:S02]  /*10e10*/  MOV R246, 0xc61c4000 ;  /* 0xc61c400000f67802 */ /* 0x000fe40000000f00 */
[----:B------:R-:W-:Y:S01]  /*10e20*/  MOV R244, 0xc61c4000 ;  /* 0xc61c400000f47802 */ /* 0x000fe20000000f00 */
        /* <DEDUP_REMOVED lines=27> */
.L_x_7335:
[----:B------:R-:W-:Y:S05]  /*10fe0*/  BSYNC.RECONVERGENT B1 ;  /* 0x0000000000017941 */ /* 0x000fea0003800200 */
.L_x_7334:
[----:B------:R-:W-:Y:S01]  /*10ff0*/  HFMA2 R247, -RZ, RZ, -6.109375, 2 ;  /* 0xc61c4000fff77431 */ /* 0x000fe200000001ff */
[----:B0-----:R-:W-:Y:S01]  /*11000*/  MOV R126, 0xc61c4000 ;  /* 0xc61c4000007e7802 */ /* 0x001fe20000000f00 */
[----:B------:R-:W-:Y:S01]  /*11010*/  BSSY.RECONVERGENT B1, `(.L_x_7336) ;  /* 0x0000021000017945 */ /* 0x000fe20003800200 */
[----:B------:R-:W-:-:S03]  /*11020*/  MOV R127, 0xc61c4000 ;  /* 0xc61c4000007f7802 */ /* 0x000fc60000000f00 */
        /* <DEDUP_REMOVED lines=31> */
.L_x_7337:
[----:B------:R-:W-:Y:S05]  /*11220*/  BSYNC.RECONVERGENT B1 ;  /* 0x0000000000017941 */ /* 0x000fea0003800200 */
.L_x_7336:
        /* <DEDUP_REMOVED lines=11> */
[----:B------:R-:W-:Y:S02]  /*112e0*/  IADD3 R248, PT, PT, R129, 0x3e81, RZ ;  /* 0x00003e8181f87810 */ /* 0x000fe40007ffe0ff */
[-C--:B------:R-:W-:Y:S02]  /*112f0*/  ISETP.GT.U32.AND P1, PT, R247, R130.reuse, PT ;  /* 0x00000082f700720c */ /* 0x080fe40003f24070 */
[----:B------:R-:W-:Y:S02]  /*11300*/  ISETP.GT.U32.AND P0, PT, R248, R130, PT ;  /* 0x00000082f800720c */ /* 0x000fe40003f04070 */
[----:B------:R-:W-:Y:S02]  /*11310*/  IADD3 R248, PT, PT, R129, 0x3e83, RZ ;  /* 0x00003e8381f87810 */ /* 0x000fe40007ffe0ff */
[----:B------:R-:W-:-:S02]  /*11320*/  MOV R249, 0xc61c4000 ;  /* 0xc61c400000f97802 */ /* 0x000fc40000000f00 */
[----:B------:R-:W-:-:S05]  /*11330*/  ISETP.GT.U32.AND P4, PT, R248, R130, PT ;  /* 0x00000082f800720c */ /* 0x000fca0003f84070 */
[----:B------:R-:W1:Y:S01]  /*11340*/  @!P1 LDC R247, c[0x0][0x390] ;  /* 0x0000e400fff79b82 */ /* 0x000e620000000800 */
[----:B--2---:R-:W-:-:S05]  /*11350*/  @!P1 HADD2.F32 R248, -RZ, R127.H0_H0 ;  /* 0x2000007ffff89230 */ /* 0x004fca0000004100 */
[----:B-1----:R-:W-:Y:S01]  /*11360*/  @!P1 FMUL R249, R248, R247 ;  /* 0x000000f7f8f99220 */ /* 0x002fe20000400000 */
[--C-:B------:R-:W-:Y:S01]  /*11370*/  @!P0 SHF.R.U64 R248, R126, 0x10, R127.reuse ;  /* 0x000000107ef88819 */ /* 0x100fe2000000127f */
[----:B------:R-:W-:Y:S01]  /*11380*/  HADD2.F32 R126, -RZ, R126.H0_H0 ;  /* 0x2000007eff7e7230 */ /* 0x000fe20000004100 */
[----:B------:R-:W-:Y:S02]  /*11390*/  @!P4 SHF.R.U32.HI R127, RZ, 0x10, R127 ;  /* 0x00000010ff7fc819 */ /* 0x000fe4000001167f */
[----:B------:R1:W-:Y:S01]  /*113a0*/  STL [R1+0x2c], R249 ;  /* 0x00002cf901007387 */ /* 0x0003e20000100800 */
[----:B------:R-:W-:Y:S02]  /*113b0*/  @!P0 HADD2.F32 R248, -RZ, R248.H0_H0 ;  /* 0x200000f8fff88230 */ /* 0x000fe40000004100 */
[----:B0-----:R-:W-:Y:S01]  /*113c0*/  FMUL R126, R126, UR8 ;  /* 0x000000087e7e7c20 */ /* 0x001fe20008400000 */
[----:B------:R-:W-:Y:S01]  /*113d0*/  @!P4 HADD2.F32 R127, -RZ, R127.H0_H0 ;  /* 0x2000007fff7fc230 */ /* 0x000fe20000004100 */
[----:B------:R-:W-:Y:S01]  /*113e0*/  MOV R247, 0xc61c4000 ;  /* 0xc61c400000f77802 */ /* 0x000fe20000000f00 */
[----:B------:R-:W-:-:S02]  /*113f0*/  @!P0 FMUL R247, R248, UR8 ;  /* 0x00000008f8f78c20 */ /* 0x000fc40008400000 */
[----:B------:R1:W-:Y:S01]  /*11400*/  STL [R1+0x2d4], R126 ;  /* 0x0002d47e01007387 */ /* 0x0003e20000100800 */
[----:B------:R-:W-:Y:S01]  /*11410*/  MOV R248, 0xc61c4000 ;  /* 0xc61c400000f87802 */ /* 0x000fe20000000f00 */
[----:B------:R-:W-:-:S07]  /*11420*/  @!P4 FMUL R248, R127, UR8 ;  /* 0x000000087ff8cc20 */ /* 0x000fce0008400000 */
.L_x_7339:
[----:B------:R-:W-:Y:S05]  /*11430*/  BSYNC.RECONVERGENT B1 ;  /* 0x0000000000017941 */ /* 0x000fea0003800200 */
.L_x_7338:
[----:B------:R-:W-:Y:S01]  /*11440*/  MOV R250, 0xc61c4000 ;  /* 0xc61c400000fa7802 */ /* 0x000fe20000000f00 */
[----:B-1----:R-:W-:Y:S01]  /*11450*/  HFMA2 R249, -RZ, RZ, -6.109375, 2 ;  /* 0xc61c4000fff97431 */ /* 0x002fe200000001ff */
[----:B0-----:R-:W-:Y:S01]  /*11460*/  MOV R126, 0xc61c4000 ;  /* 0xc61c4000007e7802 */ /* 0x001fe20000000f00 */
[----:B------:R-:W-:Y:S01]  /*11470*/  BSSY.RECONVERGENT B1, `(.L_x_7340) ;  /* 0x000001f000017945 */ /* 0x000fe20003800200 */
[----:B------:R-:W-:Y:S01]  /*11480*/  HFMA2 R127, -RZ, RZ, -6.109375, 2 ;  /* 0xc61c4000ff7f7431 */ /* 0x000fe200000001ff */
        /* <DEDUP_REMOVED lines=8> */
[----:B------:R-:W-:Y:S02]  /*11510*/  ISETP.GT.U32.AND P1, PT, R249, R130, PT ;  /* 0x00000082f900720c */ /* 0x000fe40003f24070 */
[----:B------:R-:W-:-:S04]  /*11520*/  IADD3 R249, PT, PT, R129, 0x3f01, RZ ;  /* 0x00003f0181f97810 */ /* 0x000fc80007ffe0ff */
[----:B------:R-:W-:Y:S02]  /*11530*/  ISETP.GT.U32.AND P0, PT, R249, R130, PT ;  /* 0x00000082f900720c */ /* 0x000fe40003f04070 */
[----:B------:R-:W-:-:S04]  /*11540*/  IADD3 R249, PT, PT, R129, 0x3f03, RZ ;  /* 0x00003f0381f97810 */ /* 0x000fc80007ffe0ff */
[----:B------:R-:W-:Y:S01]  /*11550*/  ISETP.GT.U32.AND P3, PT, R249, R130, PT ;  /* 0x00000082f900720c */ /* 0x000fe20003f64070 */
[----:B------:R-:W1:Y:S01]  /*11560*/  @!P1 LDC R250, c[0x0][0x390] ;  /* 0x0000e400fffa9b82 */ /* 0x000e620000000800 */
[----:B--2---:R-:W-:-:S05]  /*11570*/  @!P1 HADD2.F32 R249, -RZ, R127.H0_H0 ;  /* 0x2000007ffff99230 */ /* 0x004fca0000004100 */
[----:B-1----:R-:W-:Y:S01]  /*11580*/  @!P1 FMUL R251, R249, R250 ;  /* 0x000000faf9fb9220 */ /* 0x002fe20000400000 */
[----:B------:R-:W-:Y:S01]  /*11590*/  @!P0 SHF.R.U64 R249, R126, 0x10, R127 ;  /* 0x000000107ef98819 */ /* 0x000fe2000000127f */
[----:B------:R-:W-:-:S04]  /*115a0*/  HADD2.F32 R126, -RZ, R126.H0_H0 ;  /* 0x2000007eff7e7230 */ /* 0x000fc80000004100 */
[----:B------:R-:W-:Y:S01]  /*115b0*/  @!P3 SHF.R.U32.HI R127, RZ, 0x10, R127 ;  /* 0x00000010ff7fb819 */ /* 0x000fe2000001167f */
[----:B------:R1:W-:Y:S01]  /*115c0*/  STL [R1+0x28], R251 ;  /* 0x000028fb01007387 */ /* 0x0003e20000100800 */
[----:B------:R-:W-:Y:S02]  /*115d0*/  @!P0 HADD2.F32 R249, -RZ, R249.H0_H0 ;  /* 0x200000f9fff98230 */ /* 0x000fe40000004100 */
[----:B0-----:R-:W-:Y:S01]  /*115e0*/  FMUL R126, R126, UR8 ;  /* 0x000000087e7e7c20 */ /* 0x001fe20008400000 */
[----:B-1----:R-:W-:Y:S02]  /*115f0*/  MOV R251, 0xc61c4000 ;  /* 0xc61c400000fb7802 */ /* 0x002fe40000000f00 */
[----:B------:R-:W-:Y:S01]  /*11600*/  @!P0 FMUL R251, R249, UR8 ;  /* 0x00000008f9fb8c20 */ /* 0x000fe20008400000 */
[----:B------:R-:W-:Y:S01]  /*11610*/  @!P3 HADD2.F32 R249, -RZ, R127.H0_H0 ;  /* 0x2000007ffff9b230 */ /* 0x000fe20000004100 */
[----:B------:R-:W-:-:S03]  /*11620*/  MOV R127, 0xc61c4000 ;  /* 0xc61c4000007f7802 */ /* 0x000fc60000000f00 */
[----:B------:R1:W-:Y:S01]  /*11630*/  STL [R1+0x24], R251 ;  /* 0x000024fb01007387 */ /* 0x0003e20000100800 */
[----:B------:R-:W-:-:S03]  /*11640*/  @!P3 FMUL R127, R249, UR8 ;  /* 0x00000008f97fbc20 */ /* 0x000fc60008400000 */
[----:B------:R1:W-:Y:S04]  /*11650*/  STL [R1+0x2cc], R126 ;  /* 0x0002cc7e01007387 */ /* 0x0003e80000100800 */
.L_x_7341:
[----:B------:R-:W-:Y:S05]  /*11660*/  BSYNC.RECONVERGENT B1 ;  /* 0x0000000000017941 */ /* 0x000fea0003800200 */
.L_x_7340:
[----:B-1----:R-:W-:Y:S01]  /*11670*/  MOV R251, 0xc61c4000 ;  /* 0xc61c400000fb7802 */ /* 0x002fe20000000f00 */
[----:B0-----:R-:W-:Y:S01]  /*11680*/  HFMA2 R250, -RZ, RZ, -6.109375, 2 ;  /* 0xc61c4000fffa7431 */ /* 0x001fe200000001ff */
[----:B------:R-:W-:Y:S01]  /*11690*/  MOV R249, 0xc61c4000 ;  /* 0xc61c400000f97802 */ /* 0x000fe20000000f00 */
[----:B------:R-:W-:Y:S02]  /*116a0*/  HFMA2 R126, -RZ, RZ, -6.109375, 2 ;  /* 0xc61c4000ff7e7431 */ /* 0x000fe400000001ff */
[----:B------:R1:W-:Y:S01]  /*116b0*/  STL [R1+0x2c8], R251 ;  /* 0x0002c8fb01007387 */ /* 0x0003e20000100800 */
[----:B------:R-:W-:Y:S05]  /*116c0*/  @P2 BRA `(.L_x_7087) ;  /* 0x00000000005c2947 */ /* 0x000fea0003800000 */
[----:B------:R-:W2:Y:S01]  /*116d0*/  LDG.E.64 R124, desc[UR4][R124.64+0x7f00] ;  /* 0x007f00047c7c7981 */ /* 0x000ea2000c1e1b00 */
[C---:B------:R-:W-:Y:S01]  /*116e0*/  IADD3 R126, PT, PT, R129.reuse, 0x3f82, RZ ;  /* 0x00003f82817e7810 */ /* 0x040fe20007ffe0ff */
[----:B------:R-:W0:Y:S01]  /*116f0*/  LDCU UR8, c[0x0][0x390] ;  /* 0x00007200ff0877ac */ /* 0x000e220008000800 */
[----:B------:R-:W-:Y:S02]  /*11700*/  MOV R249, 0xc61c4000 ;  /* 0xc61c400000f97802 */ /* 0x000fe40000000f00 */
[----:B------:R-:W-:Y:S02]  /*11710*/  ISETP.GT.U32.AND P1, PT, R126, R130, PT ;  /* 0x000000827e00720c */ /* 0x000fe40003f24070 */
[----:B------:R-:W-:-:S04]  /*11720*/  IADD3 R126, PT, PT, R129, 0x3f81, RZ ;  /* 0x00003f81817e7810 */ /* 0x000fc80007ffe0ff */
[----:B------:R-:W-:Y:S02]  /*11730*/  ISETP.GT.U32.AND P0, PT, R126, R130, PT ;  /* 0x000000827e00720c */ /* 0x000fe40003f04070 */
[----:B------:R-:W-:-:S04]  /*11740*/  IADD3 R126, PT, PT, R129, 0x3f83, RZ ;  /* 0x00003f83817e7810 */ /* 0x000fc80007ffe0ff */
[----:B------:R-:W-:Y:S01]  /*11750*/  ISETP.GT.U32.AND P2, PT, R126, R130, PT ;  /* 0x000000827e00720c */ /* 0x000fe20003f44070 */
[----:B------:R-:W3:Y:S01]  /*11760*/  @!P1 LDC R250, c[0x0][0x390] ;  /* 0x0000e400fffa9b82 */ /* 0x000ee20000000800 */
[----:B--2---:R-:W-:-:S05]  /*11770*/  @!P1 HADD2.F32 R126, -RZ, R125.H0_H0 ;  /* 0x2000007dff7e9230 */ /* 0x004fca0000004100 */
[----:B---3--:R-:W-:Y:S01]  /*11780*/  @!P1 FMUL R249, R126, R250 ;  /* 0x000000fa7ef99220 */ /* 0x008fe20000400000 */
[----:B------:R-:W-:Y:S01]  /*11790*/  @!P0 SHF.R.U64 R250, R124, 0x10, R125 ;  /* 0x000000107cfa8819 */ /* 0x000fe2000000127d */
[----:B------:R-:W-:-:S04]  /*117a0*/  HADD2.F32 R124, -RZ, R124.H0_H0 ;  /* 0x2000007cff7c7230 */ /* 0x000fc80000004100 */
[----:B------:R-:W-:Y:S02]  /*117b0*/  @!P2 SHF.R.U32.HI R125, RZ, 0x10, R125 ;  /* 0x00000010ff7da819 */ /* 0x000fe4000001167d */
[----:B------:R-:W-:Y:S01]  /*117c0*/  MOV R126, 0xc61c4000 ;  /* 0xc61c4000007e7802 */ /* 0x000fe20000000f00 */
[----:B------:R-:W-:Y:S02]  /*117d0*/  @!P0 HADD2.F32 R250, -RZ, R250.H0_H0 ;  /* 0x200000fafffa8230 */ /* 0x000fe40000004100 */
[----:B0-----:R-:W-:Y:S01]  /*117e0*/  FMUL R124, R124, UR8 ;  /* 0x000000087c7c7c20 */ /* 0x001fe20008400000 */
[----:B------:R-:W-:Y:S02]  /*117f0*/  @!P2 HADD2.F32 R125, -RZ, R125.H0_H0 ;  /* 0x2000007dff7da230 */ /* 0x000fe40000004100 */
[----:B------:R-:W-:Y:S02]  /*11800*/  @!P0 FMUL R126, R250, UR8 ;  /* 0x00000008fa7e8c20 */ /* 0x000fe40008400000 */
[----:B------:R2:W-:Y:S01]  /*11810*/  STL [R1+0x2c8], R124 ;  /* 0x0002c87c01007387 */ /* 0x0005e20000100800 */
[----:B------:R-:W-:Y:S01]  /*11820*/  MOV R250, 0xc61c4000 ;  /* 0xc61c400000fa7802 */ /* 0x000fe20000000f00 */
[----:B------:R-:W-:-:S07]  /*11830*/  @!P2 FMUL R250, R125, UR8 ;  /* 0x000000087dfaac20 */ /* 0x000fce0008400000 */
.L_x_7087:
[----:B------:R-:W-:Y:S05]  /*11840*/  BSYNC.RECONVERGENT B0 ;  /* 0x0000000000007941 */ /* 0x000fea0003800200 */
.L_x_7086:
[----:B--2---:R-:W2:Y:S04]  /*11850*/  LDL R124, [R1+0x4] ;  /* 0x00000400017c7983 */ /* 0x004ea80000100800 */
[----:B------:R-:W3:Y:S04]  /*11860*/  LDL R125, [R1+0x30] ;  /* 0x00003000017d7983 */ /* 0x000ee80000100800 */
[----:B-1----:R-:W4:Y:S04]  /*11870*/  LDL R251, [R1+0x3c] ;  /* 0x00003c0001fb7983 */ /* 0x002f280000100800 */
[----:B------:R1:W-:Y:S04]  /*11880*/  STL [R1+0x728], R244 ;  /* 0x000728f401007387 */ /* 0x0003e80000100800 */
[----:B-1----:R-:W4:Y:S04]  /*11890*/  LDL R244, [R1+0x38] ;  /* 0x0000380001f47983 */ /* 0x002f280000100800 */
[----:B------:R1:W-:Y:S04]  /*118a0*/  STL [R1+0x724], R246 ;  /* 0x000724f601007387 */ /* 0x0003e80000100800 */
[----:B-1----:R-:W4:Y:S04]  /*118b0*/  LDL R246, [R1+0x8] ;  /* 0x0000080001f67983 */ /* 0x002f280000100800 */
[----:B------:R1:W-:Y:S04]  /*118c0*/  STL [R1+0x720], R247 ;  /* 0x000720f701007387 */ /* 0x0003e80000100800 */
[----:B-1----:R-:W4:Y:S04]  /*118d0*/  LDL R247, [R1] ;  /* 0x0000000001f77983 */ /* 0x002f280000100800 */
[----:B------:R1:W-:Y:S04]  /*118e0*/  STL [R1+0x71c], R248 ;  /* 0x00071cf801007387 */ /* 0x0003e80000100800 */
[----:B-1----:R-:W4:Y:S01]  /*118f0*/  LDL R248, [R1+0x34] ;  /* 0x0000340001f87983 */ /* 0x002f220000100800 */
[----:B------:R-:W-:-:S03]  /*11900*/  FSETP.GT.AND P0, PT, R252, R245, PT ;  /* 0x000000f5fc00720b */ /* 0x000fc60003f04000 */
[----:B------:R-:W-:Y:S04]  /*11910*/  STL [R1+0x718], R127 ;  /* 0x0007187f01007387 */ /* 0x000fe80000100800 */
[----:B------:R-:W-:Y:S04]  /*11920*/  STL [R1+0x714], R126 ;  /* 0x0007147e01007387 */ /* 0x000fe80000100800 */
[----:B------:R-:W-:Y:S04]  /*11930*/  STL [R1+0x710], R249 ;  /* 0x000710f901007387 */ /* 0x000fe80000100800 */
[----:B------:R-:W-:Y:S04]  /*11940*/  STL [R1+0x70c], R250 ;  /* 0x00070cfa01007387 */ /* 0x000fe80000100800 */
[----:B------:R-:W4:Y:S04]  /*11950*/  LDL.LU R129, [R1+0x2c8] ;  /* 0x0002c80001817983 */ /* 0x000f280000300800 */
[----:B------:R1:W-:Y:S04]  /*11960*/  STL [R1+0x6f8], R130 ;  /* 0x0006f88201007387 */ /* 0x0003e80000100800 */
[----:B-1----:R-:W4:Y:S01]  /*11970*/  LDL.LU R130, [R1+0x28] ;  /* 0x0000280001827983 */ /* 0x002f220000300800 */
[----:B--2---:R-:W-:-:S02]  /*11980*/  MOV R127, R124 ;  /* 0x0000007c007f7202 */ /* 0x004fc40000000f00 */
[----:B------:R-:W-:-:S04]  /*11990*/  FSEL R124, R252, R245, P0 ;  /* 0x000000f5fc7c7208 */ /* 0x000fc80000000000 */
[----:B------:R-:W-:-:S04]  /*119a0*/  FSETP.GT.AND P0, PT, R124, R127, PT ;  /* 0x0000007f7c00720b */ /* 0x000fc80003f04000 */
[----:B------:R-:W-:-:S04]  /*119b0*/  FSEL R124, R124, R127, P0 ;  /* 0x0000007f7c7c7208 */ /* 0x000fc80000000000 */
[----:B---3--:R-:W-:-:S04]  /*119c0*/  FSETP.GT.AND P0, PT, R124, R125, PT ;  /* 0x0000007d7c00720b */ /* 0x008fc80003f04000 */
[----:B------:R-:W-:Y:S02]  /*119d0*/  FSEL R124, R124, R125, P0 ;  /* 0x0000007d7c7c7208 */ /* 0x000fe40000000000 */
[----:B------:R-:W2:Y:S04]  /*119e0*/  LDL R125, [R1+0x40] ;  /* 0x00004000017d7983 */ /* 0x000ea80000100800 */
[----:B------:R1:W-:Y:S01]  /*119f0*/  STL [R1+0x708], R243 ;  /* 0x000708f301007387 */ /* 0x0003e20000100800 */
[----:B----4-:R-:W-:-:S04]  /*11a00*/  FSETP.GT.AND P0, PT, R124, R248, PT ;  /* 0x000000f87c00720b */ /* 0x010fc80003f04000 */
        /* <DEDUP_REMOVED lines=28> */
[----:B-1----:R-:W4:Y:S01]  /*11bd0*/  LDL R243, [R1+0x1e8] ;  /* 0x0001e80001f37983 */ /* 0x002f220000100800 */
[----:B------:R-:W-:-:S03]  /*11be0*/  FSEL R124, R124, R237, P0 ;  /* 0x000000ed7c7c7208 */ /* 0x000fc60000000000 */
[----:B------:R-:W4:Y:S01]  /*11bf0*/  LDL R249, [R1+0x1ec] ;  /* 0x0001ec0001f97983 */ /* 0x000f220000100800 */
[----:B------:R-:W-:-:S03]  /*11c00*/  FSETP.GT.AND P0, PT, R124, R238, PT ;  /* 0x000000ee7c00720b */ /* 0x000fc60003f04000 */
[----:B------:R-:W4:Y:S01]  /*11c10*/  LDL R126, [R1+0x1f0] ;  /* 0x0001f000017e7983 */ /* 0x000f220000100800 */
[----:B------:R-:W-:-:S03]  /*11c20*/  FSEL R124, R124, R238, P0 ;  /* 0x000000ee7c7c7208 */ /* 0x000fc60000000000 */
[----:B------:R-:W4:Y:S04]  /*11c30*/  LDL R127, [R1+0x2c0] ;  /* 0x0002c000017f7983 */ /* 0x000f280000100800 */
[----:B------:R-:W4:Y:S04]  /*11c40*/  LDL R248, [R1+0x204] ;  /* 0x0002040001f87983 */ /* 0x000f280000100800 */
[----:B0-----:R-:W4:Y:S04]  /*11c50*/  LDL R239, [R1+0x234] ;  /* 0x0002340001ef7983 */ /* 0x001f280000100800 */
        /* <DEDUP_REMOVED lines=1299> */
[----:B------:R-:W-:-:S05]  /*16d90*/  SHF.L.U32 R252, R252, 0x17, RZ ;  /* 0x00000017fcfc7819 */ /* 0x000fca00000006ff */
        /* <DEDUP_REMOVED lines=59> */
[----:B------:R-:W-:-:S05]  /*17150*/  SHF.L.U32 R252, R243, 0x17, RZ ;  /* 0x00000017f3fc7819 */ /* 0x000fca00000006ff */
        /* <DEDUP_REMOVED lines=1273> */
[----:B------:R-:W-:Y:S02]  /*1c0f0*/  SHF.L.U32 R82, R82, 0x17, RZ ;  /* 0x0000001752527819 */ /* 0x000fe400000006ff */
        /* <DEDUP_REMOVED lines=1676> */
[----:B------:R-:W-:Y:S01]  /*229c0*/  SHF.L.U32 R0, R0, 0x17, RZ ;  /* 0x0000001700007819 */ /* 0x000fe200000006ff */
[----:B------:R-:W-:-:S04]  /*229d0*/  FADD R133, -R125, R133 ;  /* 0x000000857d857221 */ /* 0x000fc80000000100 */
[----:B0-----:R-:W-:Y:S01]  /*229e0*/  FMUL R237, R0, R237 ;  /* 0x000000ed00ed7220 */ /* 0x001fe20000400000 */
        /* <DEDUP_REMOVED lines=104> */
[----:B------:R-:W-:-:S02]  /*23070*/  SHF.L.U32 R4, R4, 0x17, RZ ;  /* 0x0000001704047819 */ /* 0x000fc400000006ff */
        /* <DEDUP_REMOVED lines=623> */
[----:B------:R-:W-:Y:S01]  /*25770*/  SHF.L.U32 R182, R142, 0x17, RZ ;  /* 0x000000178eb67819 */ /* 0x000fe200000006ff */
        /* <DEDUP_REMOVED lines=72> */
[----:B------:R-:W-:Y:S02]  /*25c00*/  SHF.L.U32 R174, R139, 0x17, RZ ;  /* 0x000000178bae7819 */ /* 0x000fe400000006ff */
        /* <DEDUP_REMOVED lines=1567> */
[----:B------:R-:W-:Y:S01]  /*2be00*/  SHF.L.U32 R98, R98, 0x17, RZ ;  /* 0x0000001762627819 */ /* 0x000fe200000006ff */
        /* <DEDUP_REMOVED lines=53> */
[----:B------:R-:W-:-:S02]  /*2c160*/  SHF.L.U32 R145, R108, 0x17, RZ ;  /* 0x000000176c917819 */ /* 0x000fc400000006ff */
        /* <DEDUP_REMOVED lines=323> */
[----:B------:R-:W-:Y:S01]  /*2d5a0*/  SHF.L.U32 R113, R113, 0x17, RZ ;  /* 0x0000001771717819 */ /* 0x000fe200000006ff */
        /* <DEDUP_REMOVED lines=155> */
[----:B------:R-:W-:Y:S01]  /*2df60*/  FFMA.SAT R251, R125, R251, 0.5 ;  /* 0x3f0000007dfb7423 */ /* 0x000fe200000020fb */
[----:B------:R-:W-:Y:S02]  /*2df70*/  SHF.L.U32 R127, R127, 0x17, RZ ;  /* 0x000000177f7f7819 */ /* 0x000fe400000006ff */
[----:B------:R-:W-:Y:S01]  /*2df80*/  FADD R133, R133, R110 ;  /* 0x0000006e85857221 */ /* 0x000fe20000000000 */
[-C--:B------:R-:W-:Y:S01]  /*2df90*/  FFMA.RM R132, R132, R124.reuse, 12582913 ;  /* 0x4b40000184847423 */ /* 0x080fe2000000407c */
[----:B------:R-:W-:Y:S02]  /*2dfa0*/  FFMA.RM R251, R251, R124, 12582913 ;  /* 0x4b400001fbfb7423 */ /* 0x000fe4000000407c */
[----:B------:R-:W-:Y:S01]  /*2dfb0*/  FADD R124, R133, R111 ;  /* 0x0000006f857c7221 */ /* 0x000fe20000000000 */
[----:B-1----:R-:W-:Y:S01]  /*2dfc0*/  FMUL R131, R127, R131 ;  /* 0x000000837f837220 */ /* 0x002fe20000400000 */
[----:B------:R-:W-:-:S02]  /*2dfd0*/  FADD R127, R132, -12583039 ;  /* 0xcb40007f847f7421 */ /* 0x000fc40000000000 */
[----:B------:R-:W-:Y:S02]  /*2dfe0*/  FADD R124, R124, R112 ;  /* 0x000000707c7c7221 */ /* 0x000fe40000000000 */
[----:B------:R-:W-:Y:S02]  /*2dff0*/  FFMA R127, R126, 1.4426950216293334961, -R127 ;  /* 0x3fb8aa3b7e7f7823 */ /* 0x000fe4000000087f */
[----:B------:R-:W-:Y:S02]  /*2e000*/  FADD R124, R124, R113 ;  /* 0x000000717c7c7221 */ /* 0x000fe40000000000 */
[----:B------:R-:W-:Y:S02]  /*2e010*/  FFMA R127, R126, 1.925963033500011079e-08, R127 ;  /* 0x32a570607e7f7823 */ /* 0x000fe4000000007f */
        /* <DEDUP_REMOVED lines=52> */
[----:B------:R-:W-:Y:S05]  /*2e360*/  CALL.REL.NOINC `($__internal_11_$__cuda_sm3x_div_rn_noftz_f32_slowpath) ;  /* 0x000002fc00b07944 */ /* 0x000fea0003c00000 */
[----:B------:R-:W-:-:S07]  /*2e370*/  MOV R124, R217 ;  /* 0x000000d9007c7202 */ /* 0x000fce0000000f00 */
.L_x_7345:
[----:B------:R-:W-:Y:S05]  /*2e380*/  BSYNC.RECONVERGENT B3 ;  /* 0x0000000000037941 */ /* 0x000fea0003800200 */
.L_x_7344:
[----:B------:R-:W0:Y:S01]  /*2e390*/  S2R R216, SR_TID.X ;  /* 0x0000000000d87919 */ /* 0x000e220000002100 */
[----:B------:R-:W1:Y:S01]  /*2e3a0*/  F2F.F16.F32 R124, R124 ;  /* 0x0000007c007c7304 */ /* 0x000e620000200800 */
        /* <DEDUP_REMOVED lines=17> */
[----:B------:R-:W-:Y:S05]  /*2e4c0*/  CALL.REL.NOINC `($__internal_11_$__cuda_sm3x_div_rn_noftz_f32_slowpath) ;  /* 0x000002fc00587944 */ /* 0x000fea0003c00000 */
[----:B------:R-:W-:-:S07]  /*2e4d0*/  MOV R125, R217 ;  /* 0x000000d9007d7202 */ /* 0x000fce0000000f00 */
.L_x_7349:
[----:B------:R-:W-:Y:S05]  /*2e4e0*/  BSYNC.RECONVERGENT B4 ;  /* 0x0000000000047941 */ /* 0x000fea0003800200 */
.L_x_7348:
[----:B------:R-:W-:-:S07]  /*2e4f0*/  F2FP.F16.F32.PACK_AB R125, RZ, R125 ;  /* 0x0000007dff7d723e */ /* 0x000fce00000000ff */
.L_x_7347:
[----:B------:R-:W-:Y:S05]  /*2e500*/  BSYNC.RECONVERGENT B3 ;  /* 0x0000000000037941 */ /* 0x000fea0003800200 */
.L_x_7346:
        /* <DEDUP_REMOVED lines=19> */
.L_x_7353:
[----:B------:R-:W-:Y:S05]  /*2e640*/  BSYNC.RECONVERGENT B4 ;  /* 0x0000000000047941 */ /* 0x000fea0003800200 */
.L_x_7352:
[----:B------:R-:W-:-:S04]  /*2e650*/  F2FP.F16.F32.PACK_AB R126, RZ, R126 ;  /* 0x0000007eff7e723e */ /* 0x000fc800000000ff */
[----:B------:R-:W-:-:S07]  /*2e660*/  PRMT R129, R126, 0x7610, R129 ;  /* 0x000076107e817816 */ /* 0x000fce0000000081 */
.L_x_7351:
[----:B------:R-:W-:Y:S05]  /*2e670*/  BSYNC.RECONVERGENT B3 ;  /* 0x0000000000037941 */ /* 0x000fea0003800200 */
.L_x_7350:
        /* <DEDUP_REMOVED lines=19> */
.L_x_7357:
[----:B------:R-:W-:Y:S05]  /*2e7b0*/  BSYNC.RECONVERGENT B4 ;  /* 0x0000000000047941 */ /* 0x000fea0003800200 */
.L_x_7356:
[----:B------:R-:W-:-:S07]  /*2e7c0*/  F2FP.F16.F32.PACK_AB R126, RZ, R126 ;  /* 0x0000007eff7e723e */ /* 0x000fce00000000ff */
.L_x_7355:
[----:B------:R-:W-:Y:S05]  /*2e7d0*/  BSYNC.RECONVERGENT B3 ;  /* 0x0000000000037941 */ /* 0x000fea0003800200 */
.L_x_7354:
[----:B------:R-:W-:Y:S02]  /*2e7e0*/  LOP3.LUT R125, R125, 0xffff, RZ, 0xc0, !PT ;  /* 0x0000ffff7d7d7812 */ /* 0x000fe400078ec0ff */
[----:B------:R-:W-:-:S03]  /*2e7f0*/  PRMT R129, R129, 0x5410, R126 ;  /* 0x0000541081817816 */ /* 0x000fc6000000007e */
[----:B------:R-:W-:-:S05]  /*2e800*/  IMAD.WIDE.U32 R126, R125, 0x10000, RZ ;  /* 0x000100007d7e7825 */ /* 0x000fca00078e00ff */
[----:B------:R-:W-:Y:S02]  /*2e810*/  LOP3.LUT R127, R129, R127, RZ, 0xfc, !PT ;  /* 0x0000007f817f7212 */ /* 0x000fe400078efcff */
[----:B------:R-:W-:Y:S01]  /*2e820*/  LOP3.LUT R126, R126, R124, RZ, 0xfc, !PT ;  /* 0x0000007c7e7e7212 */ /* 0x000fe200078efcff */
[----:B------:R-:W-:Y:S06]  /*2e830*/  BRA `(.L_x_7358) ;  /* 0x0000000000107947 */ /* 0x000fec0003800000 */
.L_x_7343:
[----:B0-----:R-:W2:Y:S02]  /*2e840*/  LDL.LU R124, [R1+0x6b4] ;  /* 0x0006b400017c7983 */ /* 0x001ea40000300800 */
[----:B--2---:R-:W-:-:S13]  /*2e850*/  ISETP.GE.AND P0, PT, R129, R124, PT ;  /* 0x0000007c8100720c */ /* 0x004fda0003f06270 */
[----:B------:R-:W-:Y:S05]  /*2e860*/  @P0 EXIT ;  /* 0x000000000000094d */ /* 0x000fea0003800000 */
[----:B------:R-:W-:-:S07]  /*2e870*/  CS2R R126, SRZ ;  /* 0x00000000007e7805 */ /* 0x000fce000001ff00 */
.L_x_7358:
[----:B------:R-:W-:Y:S05]  /*2e880*/  BSYNC.RECONVERGENT B2 ;  /* 0x0000000000027941 */ /* 0x000fea0003800200 */
.L_x_7342:
        /* <DEDUP_REMOVED lines=29> */
.L_x_7362:
[----:B------:R-:W-:Y:S05]  /*2ea60*/  BSYNC.RECONVERGENT B3 ;  /* 0x0000000000037941 */ /* 0x000fea0003800200 */
.L_x_7361:
[----:B------:R-:W-:Y:S01]  /*2ea70*/  IADD3 R126, PT, PT, R129, 0x81, RZ ;  /* 0x00000081817e7810 */ /* 0x000fe20007ffe0ff */
[----:B------:R-:W0:Y:S01]  /*2ea80*/  F2F.F16.F32 R216, R216 ;  /* 0x000000d800d87304 */ /* 0x000e220000200800 */
        /* <DEDUP_REMOVED lines=18> */
.L_x_7366:
[----:B------:R-:W-:Y:S05]  /*2ebb0*/  BSYNC.RECONVERGENT B4 ;  /* 0x0000000000047941 */ /* 0x000fea0003800200 */
.L_x_7365:
[----:B------:R-:W-:-:S07]  /*2ebc0*/  F2FP.F16.F32.PACK_AB R222, RZ, R222 ;  /* 0x000000deffde723e */ /* 0x000fce00000000ff */
.L_x_7364:
[----:B------:R-:W-:Y:S05]  /*2ebd0*/  BSYNC.RECONVERGENT B3 ;  /* 0x0000000000037941 */ /* 0x000fea0003800200 */
.L_x_7363:
        /* <DEDUP_REMOVED lines=19> */
.L_x_7370:
[----:B------:R-:W-:Y:S05]  /*2ed10*/  BSYNC.RECONVERGENT B4 ;  /* 0x0000000000047941 */ /* 0x000fea0003800200 */
.L_x_7369:
[----:B------:R-:W-:-:S07]  /*2ed20*/  F2FP.F16.F32.PACK_AB R223, RZ, R223 ;  /* 0x000000dfffdf723e */ /* 0x000fce00000000ff */
.L_x_7368:
[----:B------:R-:W-:Y:S05]  /*2ed30*/  BSYNC.RECONVERGENT B3 ;  /* 0x0000000000037941 */ /* 0x000fea0003800200 */
.L_x_7367:
        /* <DEDUP_REMOVED lines=19> */
.L_x_7374:
[----:B------:R-:W-:Y:S05]  /*2ee70*/  BSYNC.RECONVERGENT B4 ;  /* 0x0000000000047941 */ /* 0x000fea0003800200 */
.L_x_7373:
[----:B------:R-:W-:-:S07]  /*2ee80*/  F2FP.F16.F32.PACK_AB R126, RZ, R126 ;  /* 0x0000007eff7e723e */ /* 0x000fce00000000ff */
.L_x_7372:
[----:B------:R-:W-:Y:S05]  /*2ee90*/  BSYNC.RECONVERGENT B3 ;  /* 0x0000000000037941 */ /* 0x000fea0003800200 */
.L_x_7371:
[----:B------:R-:W-:Y:S02]  /*2eea0*/  LOP3.LUT R127, R222, 0xffff, RZ, 0xc0, !PT ;  /* 0x0000ffffde7f7812 */ /* 0x000fe400078ec0ff */
[----:B------:R-:W-:-:S03]  /*2eeb0*/  PRMT R223, R223, 0x5410, R126 ;  /* 0x00005410dfdf7816 */ /* 0x000fc6000000007e */
[----:B------:R-:W-:-:S05]  /*2eec0*/  IMAD.WIDE.U32 R126, R127, 0x10000, RZ ;  /* 0x000100007f7e7825 */ /* 0x000fca00078e00ff */
[----:B------:R-:W-:Y:S02]  /*2eed0*/  LOP3.LUT R127, R223, R127, RZ, 0xfc, !PT ;  /* 0x0000007fdf7f7212 */ /* 0x000fe400078efcff */
[----:B------:R-:W-:-:S05]  /*2eee0*/  LOP3.LUT R126, R126, R216, RZ, 0xfc, !PT ;  /* 0x000000d87e7e7212 */ /* 0x000fca00078efcff */
[----:B------:R0:W-:Y:S01]  /*2eef0*/  STG.E.64 desc[UR4][R124.64+0x100], R126 ;  /* 0x0001007e7c007986 */ /* 0x0001e2000c101b04 */
[----:B------:R-:W-:Y:S05]  /*2ef00*/  BRA `(.L_x_7375) ;  /* 0x00000000000c7947 */ /* 0x000fea0003800000 */
.L_x_7360:
[----:B------:R-:W-:-:S13]  /*2ef10*/  ISETP.GE.AND P0, PT, R126, UR7, PT ;  /* 0x000000077e007c0c */ /* 0x000fda000bf06270 */
[----:B------:R-:W-:Y:S05]  /*2ef20*/  @P0 EXIT ;  /* 0x000000000000094d */ /* 0x000fea0003800000 */
[----:B------:R1:W-:Y:S02]  /*2ef30*/  STG.E.64 desc[UR4][R124.64+0x100], RZ ;  /* 0x000100ff7c007986 */ /* 0x0003e4000c101b04 */
.L_x_7375:
[----:B------:R-:W-:Y:S05]  /*2ef40*/  BSYNC.RECONVERGENT B2 ;  /* 0x0000000000027941 */ /* 0x000fea0003800200 */
.L_x_7359:
        /* <DEDUP_REMOVED lines=16> */
[----:B-1----:R-:W-:Y:S05]  /*2f050*/  CALL.REL.NOINC `($__internal_11_$__cuda_sm3x_div_rn_noftz_f32_slowpath) ;  /* 0x000002f000747944 */ /* 0x002fea0003c00000 */
[----:B------:R-:W-:-:S07]  /*2f060*/  MOV R216, R217 ;  /* 0x000000d900d87202 */ /* 0x000fce0000000f00 */
.L_x_7379:
[----:B------:R-:W-:Y:S05]  /*2f070*/  BSYNC.RECONVERGENT B3 ;  /* 0x0000000000037941 */ /* 0x000fea0003800200 */
.L_x_7378:
        /* <DEDUP_REMOVED lines=20> */
.L_x_7383:
[----:B------:R-:W-:Y:S05]  /*2f1c0*/  BSYNC.RECONVERGENT B4 ;  /* 0x0000000000047941 */ /* 0x000fea0003800200 */
.L_x_7382:
[----:B------:R-:W-:-:S07]  /*2f1d0*/  F2FP.F16.F32.PACK_AB R222, RZ, R222 ;  /* 0x000000deffde723e */ /* 0x000fce00000000ff */
.L_x_7381:
[----:B------:R-:W-:Y:S05]  /*2f1e0*/  BSYNC.RECONVERGENT B3 ;  /* 0x0000000000037941 */ /* 0x000fea0003800200 */
.L_x_7380:
        /* <DEDUP_REMOVED lines=19> */
.L_x_7387:
[----:B------:R-:W-:Y:S05]  /*2f320*/  BSYNC.RECONVERGENT B4 ;  /* 0x0000000000047941 */ /* 0x000fea0003800200 */
.L_x_7386:
[----:B------:R-:W-:-:S07]  /*2f330*/  F2FP.F16.F32.PACK_AB R223, RZ, R223 ;  /* 0x000000dfffdf723e */ /* 0x000fce00000000ff */
.L_x_7385:
[----:B------:R-:W-:Y:S05]  /*2f340*/  BSYNC.RECONVERGENT B3 ;  /* 0x0000000000037941 */ /* 0x000fea0003800200 */
.L_x_7384:
        /* <DEDUP_REMOVED lines=19> */
.L_x_7391:
[----:B------:R-:W-:Y:S05]  /*2f480*/  BSYNC.RECONVERGENT B4 ;  /* 0x0000000000047941 */ /* 0x000fea0003800200 */
.L_x_7390:
[----:B------:R-:W-:-:S07]  /*2f490*/  F2FP.F16.F32.PACK_AB R126, RZ, R126 ;  /* 0x0000007eff7e723e */ /* 0x000fce00000000ff */
.L_x_7389:
[----:B------:R-:W-:Y:S05]  /*2f4a0*/  BSYNC.RECONVERGENT B3 ;  /* 0x0000000000037941 */ /* 0x000fea0003800200 */
.L_x_7388:
[----:B------:R-:W-:Y:S02]  /*2f4b0*/  LOP3.LUT R127, R222, 0xffff, RZ, 0xc0, !PT ;  /* 0x0000ffffde7f7812 */ /* 0x000fe400078ec0ff */
[----:B------:R-:W-:-:S03]  /*2f4c0*/  PRMT R223, R223, 0x5410, R126 ;  /* 0x00005410dfdf7816 */ /* 0x000fc6000000007e */
[----:B------:R-:W-:-:S05]  /*2f4d0*/  IMAD.WIDE.U32 R126, R127, 0x10000, RZ ;  /* 0x000100007f7e7825 */ /* 0x000fca00078e00ff */
[----:B------:R-:W-:Y:S02]  /*2f4e0*/  LOP3.LUT R127, R223, R127, RZ, 0xfc, !PT ;  /* 0x0000007fdf7f7212 */ /* 0x000fe400078efcff */
[----:B------:R-:W-:-:S05]  /*2f4f0*/  LOP3.LUT R126, R126, R216, RZ, 0xfc, !PT ;  /* 0x000000d87e7e7212 */ /* 0x000fca00078efcff */
[----:B------:R0:W-:Y:S01]  /*2f500*/  STG.E.64 desc[UR4][R124.64+0x200], R126 ;  /* 0x0002007e7c007986 */ /* 0x0001e2000c101b04 */
[----:B------:R-:W-:Y:S05]  /*2f510*/  BRA `(.L_x_7392) ;  /* 0x0000000000107947 */ /* 0x000fea0003800000 */
.L_x_7377:
[----:B------:R-:W0:Y:S02]  /*2f520*/  LDCU UR6, c[0x0][0x39c] ;  /* 0x00007380ff0677ac */ /* 0x000e240008000800 */
[----:B0-----:R-:W-:-:S13]  /*2f530*/  ISETP.GE.AND P0, PT, R126, UR6, PT ;  /* 0x000000067e007c0c */ /* 0x001fda000bf06270 */
[----:B------:R-:W-:Y:S05]  /*2f540*/  @P0 EXIT ;  /* 0x000000000000094d */ /* 0x000fea0003800000 */
[----:B------:R2:W-:Y:S02]  /*2f550*/  STG.E.64 desc[UR4][R124.64+0x200], RZ ;  /* 0x000200ff7c007986 */ /* 0x0005e4000c101b04 */
.L_x_7392:
[----:B------:R-:W-:Y:S05]  /*2f560*/  BSYNC.RECONVERGENT B2 ;  /* 0x0000000000027941 */ /* 0x000fea0003800200 */
.L_x_7376:
        /* <DEDUP_REMOVED lines=16> */
[----:B-12---:R-:W-:Y:S05]  /*2f670*/  CALL.REL.NOINC `($__internal_11_$__cuda_sm3x_div_rn_noftz_f32_slowpath) ;  /* 0x000002e800ec7944 */ /* 0x006fea0003c00000 */
[----:B------:R-:W-:-:S07]  /*2f680*/  MOV R216, R217 ;  /* 0x000000d900d87202 */ /* 0x000fce0000000f00 */
.L_x_7396:
[----:B------:R-:W-:Y:S05]  /*2f690*/  BSYNC.RECONVERGENT B3 ;  /* 0x0000000000037941 */ /* 0x000fea0003800200 */
.L_x_7395:
[----:B------:R-:W-:Y:S01]  /*2f6a0*/  IADD3 R126, PT, PT, R129, 0x181, RZ ;  /* 0x00000181817e7810 */ /* 0x000fe20007ffe0ff */
[----:B------:R-:W0:Y:S01]  /*2f6b0*/  F2F.F16.F32 R216, R216 ;  /* 0x000000d800d87304 */ /* 0x000e220000200800 */
        /* <DEDUP_REMOVED lines=18> */
.L_x_7400:
[----:B------:R-:W-:Y:S05]  /*2f7e0*/  BSYNC.RECONVERGENT B4 ;  /* 0x0000000000047941 */ /* 0x000fea0003800200 */
.L_x_7399:
[----:B------:R-:W-:-:S07]  /*2f7f0*/  F2FP.F16.F32.PACK_AB R222, RZ, R222 ;  /* 0x000000deffde723e */ /* 0x000fce00000000ff */
.L_x_7398:
[----:B------:R-:W-:Y:S05]  /*2f800*/  BSYNC.RECONVERGENT B3 ;  /* 0x0000000000037941 */ /* 0x000fea0003800200 */
.L_x_7397:
        /* <DEDUP_REMOVED lines=19> */
.L_x_7404:
[----:B------:R-:W-:Y:S05]  /*2f940*/  BSYNC.RECONVERGENT B4 ;  /* 0x0000000000047941 */ /* 0x000fea0003800200 */
.L_x_7403:
[----:B------:R-:W-:-:S07]  /*2f950*/  F2FP.F16.F32.PACK_AB R223, RZ, R223 ;  /* 0x000000dfffdf723e */ /* 0x000fce00000000ff */
.L_x_7402:
[----:B------:R-:W-:Y:S05]  /*2f960*/  BSYNC.RECONVERGENT B3 ;  /* 0x0000000000037941 */ /* 0x000fea0003800200 */
.L_x_7401:
        /* <DEDUP_REMOVED lines=19> */
.L_x_7408:
[----:B------:R-:W-:Y:S05]  /*2faa0*/  BSYNC.RECONVERGENT B4 ;  /* 0x0000000000047941 */ /* 0x000fea0003800200 */
.L_x_7407:
[----:B------:R-:W-:-:S07]  /*2fab0*/  F2FP.F16.F32.PACK_AB R126, RZ, R126 ;  /* 0x0000007eff7e723e */ /* 0x000fce00000000ff */
.L_x_7406:
[----:B------:R-:W-:Y:S05]  /*2fac0*/  BSYNC.RECONVERGENT B3 ;  /* 0x0000000000037941 */ /* 0x000fea0003800200 */
.L_x_7405:
[----:B------:R-:W-:Y:S02]  /*2fad0*/  LOP3.LUT R127, R222, 0xffff, RZ, 0xc0, !PT ;  /* 0x0000ffffde7f7812 */ /* 0x000fe400078ec0ff */
[----:B------:R-:W-:-:S03]  /*2fae0*/  PRMT R223, R223, 0x5410, R126 ;  /* 0x00005410dfdf7816 */ /* 0x000fc6000000007e */
[----:B------:R-:W-:-:S05]  /*2faf0*/  IMAD.WIDE.U32 R126, R127, 0x10000, RZ ;  /* 0x000100007f7e7825 */ /* 0x000fca00078e00ff */
[----:B------:R-:W-:Y:S02]  /*2fb00*/  LOP3.LUT R127, R223, R127, RZ, 0xfc, !PT ;  /* 0x0000007fdf7f7212 */ /* 0x000fe400078efcff */
[----:B------:R-:W-:-:S05]  /*2fb10*/  LOP3.LUT R126, R126, R216, RZ, 0xfc, !PT ;  /* 0x000000d87e7e7212 */ /* 0x000fca00078efcff */
[----:B------:R0:W-:Y:S01]  /*2fb20*/  STG.E.64 desc[UR4][R124.64+0x300], R126 ;  /* 0x0003007e7c007986 */ /* 0x0001e2000c101b04 */
[----:B------:R-:W-:Y:S05]  /*2fb30*/  BRA `(.L_x_7409) ;  /* 0x0000000000107947 */ /* 0x000fea0003800000 */
.L_x_7394:
[----:B------:R-:W0:Y:S02]  /*2fb40*/  LDCU UR6, c[0x0][0x39c] ;  /* 0x00007380ff0677ac */ /* 0x000e240008000800 */
[----:B0-----:R-:W-:-:S13]  /*2fb50*/  ISETP.GE.AND P0, PT, R126, UR6, PT ;  /* 0x000000067e007c0c */ /* 0x001fda000bf06270 */
[----:B------:R-:W-:Y:S05]  /*2fb60*/  @P0 EXIT ;  /* 0x000000000000094d */ /* 0x000fea0003800000 */
[----:B------:R3:W-:Y:S02]  /*2fb70*/  STG.E.64 desc[UR4][R124.64+0x300], RZ ;  /* 0x000300ff7c007986 */ /* 0x0007e4000c101b04 */
.L_x_7409:
[----:B------:R-:W-:Y:S05]  /*2fb80*/  BSYNC.RECONVERGENT B2 ;  /* 0x0000000000027941 */ /* 0x000fea0003800200 */
.L_x_7393:
        /* <DEDUP_REMOVED lines=16> */
[----:B-123--:R-:W-:Y:S05]  /*2fc90*/  CALL.REL.NOINC `($__internal_11_$__cuda_sm3x_div_rn_noftz_f32_slowpath) ;  /* 0x000002e400647944 */ /* 0x00efea0003c00000 */
[----:B------:R-:W-:-:S07]  /*2fca0*/  MOV R216, R217 ;  /* 0x000000d900d87202 */ /* 0x000fce0000000f00 */
.L_x_7413:
[----:B------:R-:W-:Y:S05]  /*2fcb0*/  BSYNC.RECONVERGENT B3 ;  /* 0x0000000000037941 */ /* 0x000fea0003800200 */
.L_x_7412:
[----:B------:R-:W-:Y:S01]  /*2fcc0*/  IADD3 R126, PT, PT, R129, 0x201, RZ ;  /* 0x00000201817e7810 */ /* 0x000fe20007ffe0ff */
[----:B------:R-:W0:Y:S01]  /*2fcd0*/  F2F.F16.F32 R216, R216 ;  /* 0x000000d800d87304 */ /* 0x000e220000200800 */
        /* <DEDUP_REMOVED lines=18> */
.L_x_7417:
[----:B------:R-:W-:Y:S05]  /*2fe00*/  BSYNC.RECONVERGENT B4 ;  /* 0x0000000000047941 */ /* 0x000fea0003800200 */
.L_x_7416:
[----:B------:R-:W-:-:S07]  /*2fe10*/  F2FP.F16.F32.PACK_AB R222, RZ, R222 ;  /* 0x000000deffde723e */ /* 0x000fce00000000ff */
.L_x_7415:
[----:B------:R-:W-:Y:S05]  /*2fe20*/  BSYNC.RECONVERGENT B3 ;  /* 0x0000000000037941 */ /* 0x000fea0003800200 */
.L_x_7414:
        /* <DEDUP_REMOVED lines=19> */
.L_x_7421:
[----:B------:R-:W-:Y:S05]  /*2ff60*/  BSYNC.RECONVERGENT B4 ;  /* 0x0000000000047941 */ /* 0x000fea0003800200 */
.L_x_7420:
[----:B------:R-:W-:-:S07]  /*2ff70*/  F2FP.F16.F32.PACK_AB R223, RZ, R223 ;  /* 0x000000dfffdf723e */ /* 0x000fce00000000ff */
.L_x_7419:
[----:B------:R-:W-:Y:S05]  /*2ff80*/  BSYNC.RECONVERGENT B3 ;  /* 0x0000000000037941 */ /* 0x000fea0003800200 */
.L_x_7418:
        /* <DEDUP_REMOVED lines=19> */
.L_x_7425:
[----:B------:R-:W-:Y:S05]  /*300c0*/  BSYNC.RECONVERGENT B4 ;  /* 0x0000000000047941 */ /* 0x000fea0003800200 */
.L_x_7424:
[----:B------:R-:W-:-:S07]  /*300d0*/  F2FP.F16.F32.PACK_AB R126, RZ, R126 ;  /* 0x0000007eff7e723e */ /* 0x000fce00000000ff */
.L_x_7423:
[----:B------:R-:W-:Y:S05]  /*300e0*/  BSYNC.RECONVERGENT B3 ;  /* 0x0000000000037941 */ /* 0x000fea0003800200 */
.L_x_7422:
[----:B------:R-:W-:Y:S02]  /*300f0*/  LOP3.LUT R127, R222, 0xffff, RZ, 0xc0, !PT ;  /* 0x0000ffffde7f7812 */ /* 0x000fe400078ec0ff */
[----:B------:R-:W-:-:S03]  /*30100*/  PRMT R223, R223, 0x5410, R126 ;  /* 0x00005410dfdf7816 */ /* 0x000fc6000000007e */
[----:B------:R-:W-:-:S05]  /*30110*/  IMAD.WIDE.U32 R126, R127, 0x10000, RZ ;  /* 0x000100007f7e7825 */ /* 0x000fca00078e00ff */
[----:B------:R-:W-:Y:S02]  /*30120*/  LOP3.LUT R127, R223, R127, RZ, 0xfc, !PT ;  /* 0x0000007fdf7f7212 */ /* 0x000fe400078efcff */
[----:B------:R-:W-:-:S05]  /*30130*/  LOP3.LUT R126, R126, R216, RZ, 0xfc, !PT ;  /* 0x000000d87e7e7212 */ /* 0x000fca00078efcff */
[----:B------:R4:W-:Y:S01]  /*30140*/  STG.E.64 desc[UR4][R124.64+0x400], R126 ;  /* 0x0004007e7c007986 */ /* 0x0009e2000c101b04 */
[----:B------:R-:W-:Y:S05]  /*30150*/  BRA `(.L_x_7426) ;  /* 0x0000000000107947 */ /* 0x000fea0003800000 */
.L_x_7411:
[----:B------:R-:W0:Y:S02]  /*30160*/  LDCU UR6, c[0x0][0x39c] ;  /* 0x00007380ff0677ac */ /* 0x000e240008000800 */
[----:B0-----:R-:W-:-:S13]  /*30170*/  ISETP.GE.AND P0, PT, R126, UR6, PT ;  /* 0x000000067e007c0c */ /* 0x001fda000bf06270 */
[----:B------:R-:W-:Y:S05]  /*30180*/  @P0 EXIT ;  /* 0x000000000000094d */ /* 0x000fea0003800000 */
[----:B------:R0:W-:Y:S02]  /*30190*/  STG.E.64 desc[UR4][R124.64+0x400], RZ ;  /* 0x000400ff7c007986 */ /* 0x0001e4000c101b04 */
.L_x_7426:
[----:B------:R-:W-:Y:S05]  /*301a0*/  BSYNC.RECONVERGENT B2 ;  /* 0x0000000000027941 */ /* 0x000fea0003800200 */
.L_x_7410:
        /* <DEDUP_REMOVED lines=16> */
[----:B0123--:R-:W-:Y:S05]  /*302b0*/  CALL.REL.NOINC `($__internal_11_$__cuda_sm3x_div_rn_noftz_f32_slowpath) ;  /* 0x000002dc00dc7944 */ /* 0x00ffea0003c00000 */
[----:B------:R-:W-:-:S07]  /*302c0*/  MOV R216, R217 ;  /* 0x000000d900d87202 */ /* 0x000fce0000000f00 */
.L_x_7430:
[----:B------:R-:W-:Y:S05]  /*302d0*/  BSYNC.RECONVERGENT B3 ;  /* 0x0000000000037941 */ /* 0x000fea0003800200 */
.L_x_7429:
[----:B------:R-:W-:Y:S01]  /*302e0*/  IADD3 R126, PT, PT, R129, 0x281, RZ ;  /* 0x00000281817e7810 */ /* 0x000fe20007ffe0ff */
[----:B------:R-:W4:Y:S01]  /*302f0*/  F2F.F16.F32 R216, R216 ;  /* 0x000000d800d87304 */ /* 0x000f220000200800 */
        /* <DEDUP_REMOVED lines=18> */
.L_x_7434:
[----:B------:R-:W-:Y:S05]  /*30420*/  BSYNC.RECONVERGENT B4 ;  /* 0x0000000000047941 */ /* 0x000fea0003800200 */
.L_x_7433:
[----:B------:R-:W-:-:S07]  /*30430*/  F2FP.F16.F32.PACK_AB R222, RZ, R222 ;  /* 0x000000deffde723e */ /* 0x000fce00000000ff */
.L_x_7432:
[----:B------:R-:W-:Y:S05]  /*30440*/  BSYNC.RECONVERGENT B3 ;  /* 0x0000000000037941 */ /* 0x000fea0003800200 */
.L_x_7431:
        /* <DEDUP_REMOVED lines=19> */
.L_x_7438:
[----:B------:R-:W-:Y:S05]  /*30580*/  BSYNC.RECONVERGENT B4 ;  /* 0x0000000000047941 */ /* 0x000fea0003800200 */
.L_x_7437:
[----:B------:R-:W-:-:S07]  /*30590*/  F2FP.F16.F32.PACK_AB R223, RZ, R223 ;  /* 0x000000dfffdf723e */ /* 0x000fce00000000ff */
.L_x_7436:
[----:B------:R-:W-:Y:S05]  /*305a0*/  BSYNC.RECONVERGENT B3 ;  /* 0x0000000000037941 */ /* 0x000fea0003800200 */
.L_x_7435:
        /* <DEDUP_REMOVED lines=19> */
.L_x_7442:
[----:B------:R-:W-:Y:S05]  /*306e0*/  BSYNC.RECONVERGENT B4 ;  /* 0x0000000000047941 */ /* 0x000fea0003800200 */
.L_x_7441:
[----:B------:R-:W-:-:S07]  /*306f0*/  F2FP.F16.F32.PACK_AB R126, RZ, R126 ;  /* 0x0000007eff7e723e */ /* 0x000fce00000000ff */
.L_x_7440:
[----:B------:R-:W-:Y:S05]  /*30700*/  BSYNC.RECONVERGENT B3 ;  /* 0x0000000000037941 */ /* 0x000fea0003800200 */
.L_x_7439:
[----:B------:R-:W-:Y:S02]  /*30710*/  LOP3.LUT R127, R222, 0xffff, RZ, 0xc0, !PT ;  /* 0x0000ffffde7f7812 */ /* 0x000fe400078ec0ff */
[----:B------:R-:W-:-:S03]  /*30720*/  PRMT R223, R223, 0x5410, R126 ;  /* 0x00005410dfdf7816 */ /* 0x000fc6000000007e */
[----:B------:R-:W-:-:S05]  /*30730*/  IMAD.WIDE.U32 R126, R127, 0x10000, RZ ;  /* 0x000100007f7e7825 */ /* 0x000fca00078e00ff */
[----:B------:R-:W-:Y:S02]  /*30740*/  LOP3.LUT R127, R223, R127, RZ, 0xfc, !PT ;  /* 0x0000007fdf7f7212 */ /* 0x000fe400078efcff */
[----:B------:R-:W-:-:S05]  /*30750*/  LOP3.LUT R126, R126, R216, RZ, 0xfc, !PT ;  /* 0x000000d87e7e7212 */ /* 0x000fca00078efcff */
[----:B------:R4:W-:Y:S01]  /*30760*/  STG.E.64 desc[UR4][R124.64+0x500], R126 ;  /* 0x0005007e7c007986 */ /* 0x0009e2000c101b04 */
[----:B------:R-:W-:Y:S05]  /*30770*/  BRA `(.L_x_7443) ;  /* 0x0000000000107947 */ /* 0x000fea0003800000 */
.L_x_7428:
[----:B------:R-:W4:Y:S02]  /*30780*/  LDCU UR6, c[0x0][0x39c] ;  /* 0x00007380ff0677ac */ /* 0x000f240008000800 */
[----:B----4-:R-:W-:-:S13]  /*30790*/  ISETP.GE.AND P0, PT, R126, UR6, PT ;  /* 0x000000067e007c0c */ /* 0x010fda000bf06270 */
[----:B------:R-:W-:Y:S05]  /*307a0*/  @P0 EXIT ;  /* 0x000000000000094d */ /* 0x000fea0003800000 */
[----:B------:R4:W-:Y:S02]  /*307b0*/  STG.E.64 desc[UR4][R124.64+0x500], RZ ;  /* 0x000500ff7c007986 */ /* 0x0009e4000c101b04 */
.L_x_7443:
[----:B------:R-:W-:Y:S05]  /*307c0*/  BSYNC.RECONVERGENT B2 ;  /* 0x0000000000027941 */ /* 0x000fea0003800200 */
.L_x_7427:
        /* <DEDUP_REMOVED lines=18> */
.L_x_7447:
[----:B------:R-:W-:Y:S05]  /*308f0*/  BSYNC.RECONVERGENT B3 ;  /* 0x0000000000037941 */ /* 0x000fea0003800200 */
.L_x_7446:
        /* <DEDUP_REMOVED lines=20> */
.L_x_7451:
[----:B------:R-:W-:Y:S05]  /*30a40*/  BSYNC.RECONVERGENT B4 ;  /* 0x0000000000047941 */ /* 0x000fea0003800200 */
.L_x_7450:
[----:B------:R-:W-:-:S07]  /*30a50*/  F2FP.F16.F32.PACK_AB R222, RZ, R222 ;  /* 0x000000deffde723e */ /* 0x000fce00000000ff */
.L_x_7449:
[----:B------:R-:W-:Y:S05]  /*30a60*/  BSYNC.RECONVERGENT B3 ;  /* 0x0000000000037941 */ /* 0x000fea0003800200 */
.L_x_7448:
        /* <DEDUP_REMOVED lines=19> */
.L_x_7455:
[----:B------:R-:W-:Y:S05]  /*30ba0*/  BSYNC.RECONVERGENT B4 ;  /* 0x0000000000047941 */ /* 0x000fea0003800200 */
.L_x_7454:
[----:B------:R-:W-:-:S07]  /*30bb0*/  F2FP.F16.F32.PACK_AB R223, RZ, R223 ;  /* 0x000000dfffdf723e */ /* 0x000fce00000000ff */
.L_x_7453:
[----:B------:R-:W-:Y:S05]  /*30bc0*/  BSYNC.RECONVERGENT B3 ;  /* 0x0000000000037941 */ /* 0x000fea0003800200 */
.L_x_7452:
        /* <DEDUP_REMOVED lines=19> */
.L_x_7459:
[----:B------:R-:W-:Y:S05]  /*30d00*/  BSYNC.RECONVERGENT B4 ;  /* 0x0000000000047941 */ /* 0x000fea0003800200 */
.L_x_7458:
[----:B------:R-:W-:-:S07]  /*30d10*/  F2FP.F16.F32.PACK_AB R126, RZ, R126 ;  /* 0x0000007eff7e723e */ /* 0x000fce00000000ff */
.L_x_7457:
[----:B------:R-:W-:Y:S05]  /*30d20*/  BSYNC.RECONVERGENT B3 ;  /* 0x0000000000037941 */ /* 0x000fea0003800200 */
.L_x_7456:
[----:B------:R-:W-:Y:S02]  /*30d30*/  LOP3.LUT R127, R222, 0xffff, RZ, 0xc0, !PT ;  /* 0x0000ffffde7f7812 */ /* 0x000fe400078ec0ff */
[----:B------:R-:W-:-:S03]  /*30d40*/  PRMT R223, R223, 0x5410, R126 ;  /* 0x00005410dfdf7816 */ /* 0x000fc6000000007e */
[----:B------:R-:W-:-:S05]  /*30d50*/  IMAD.WIDE.U32 R126, R127, 0x10000, RZ ;  /* 0x000100007f7e7825 */ /* 0x000fca00078e00ff */
[----:B------:R-:W-:Y:S02]  /*30d60*/  LOP3.LUT R127, R223, R127, RZ, 0xfc, !PT ;  /* 0x0000007fdf7f7212 */ /* 0x000fe400078efcff */
[----:B------:R-:W-:-:S05]  /*30d70*/  LOP3.LUT R126, R126, R216, RZ, 0xfc, !PT ;  /* 0x000000d87e7e7212 */ /* 0x000fca00078efcff */
[----:B------:R4:W-:Y:S01]  /*30d80*/  STG.E.64 desc[UR4][R124.64+0x600], R126 ;  /* 0x0006007e7c007986 */ /* 0x0009e2000c101b04 */
[----:B------:R-:W-:Y:S05]  /*30d90*/  BRA `(.L_x_7460) ;  /* 0x0000000000107947 */ /* 0x000fea0003800000 */
.L_x_7445:
[----:B------:R-:W4:Y:S02]  /*30da0*/  LDCU UR6, c[0x0][0x39c] ;  /* 0x00007380ff0677ac */ /* 0x000f240008000800 */
[----:B----4-:R-:W-:-:S13]  /*30db0*/  ISETP.GE.AND P0, PT, R126, UR6, PT ;  /* 0x000000067e007c0c */ /* 0x010fda000bf06270 */
[----:B------:R-:W-:Y:S05]  /*30dc0*/  @P0 EXIT ;  /* 0x000000000000094d */ /* 0x000fea0003800000 */
[----:B------:R4:W-:Y:S02]  /*30dd0*/  STG.E.64 desc[UR4][R124.64+0x600], RZ ;  /* 0x000600ff7c007986 */ /* 0x0009e4000c101b04 */
.L_x_7460:
[----:B------:R-:W-:Y:S05]  /*30de0*/  BSYNC.RECONVERGENT B2 ;  /* 0x0000000000027941 */ /* 0x000fea0003800200 */
.L_x_7444:
        /* <DEDUP_REMOVED lines=18> */
.L_x_7464:
[----:B------:R-:W-:Y:S05]  /*30f10*/  BSYNC.RECONVERGENT B3 ;  /* 0x0000000000037941 */ /* 0x000fea0003800200 */
.L_x_7463:
        /* <DEDUP_REMOVED lines=20> */
.L_x_7468:
[----:B------:R-:W-:Y:S05]  /*31060*/  BSYNC.RECONVERGENT B4 ;  /* 0x0000000000047941 */ /* 0x000fea0003800200 */
.L_x_7467:
[----:B------:R-:W-:-:S07]  /*31070*/  F2FP.F16.F32.PACK_AB R222, RZ, R222 ;  /* 0x000000deffde723e */ /* 0x000fce00000000ff */
.L_x_7466:
[----:B------:R-:W-:Y:S05]  /*31080*/  BSYNC.RECONVERGENT B3 ;  /* 0x0000000000037941 */ /* 0x000fea0003800200 */
.L_x_7465:
        /* <DEDUP_REMOVED lines=19> */
.L_x_7472:
[----:B------:R-:W-:Y:S05]  /*311c0*/  BSYNC.RECONVERGENT B4 ;  /* 0x0000000000047941 */ /* 0x000fea0003800200 */
.L_x_7471:
[----:B------:R-:W-:-:S07]  /*311d0*/  F2FP.F16.F32.PACK_AB R223, RZ, R223 ;  /* 0x000000dfffdf723e */ /* 0x000fce00000000ff */
.L_x_7470:
[----:B------:R-:W-:Y:S05]  /*311e0*/  BSYNC.RECONVERGENT B3 ;  /* 0x0000000000037941 */ /* 0x000fea0003800200 */
.L_x_7469:
        /* <DEDUP_REMOVED lines=19> */
.L_x_7476:
[----:B------:R-:W-:Y:S05]  /*31320*/  BSYNC.RECONVERGENT B4 ;  /* 0x0000000000047941 */ /* 0x000fea0003800200 */
.L_x_7475:
[----:B------:R-:W-:-:S07]  /*31330*/  F2FP.F16.F32.PACK_AB R126, RZ, R126 ;  /* 0x0000007eff7e723e */ /* 0x000fce00000000ff */
.L_x_7474:
[----:B------:R-:W-:Y:S05]  /*31340*/  BSYNC.RECONVERGENT B3 ;  /* 0x0000000000037941 */ /* 0x000fea0003800200 */
.L_x_7473:
[----:B------:R-:W-:Y:S02]  /*31350*/  LOP3.LUT R127, R222, 0xffff, RZ, 0xc0, !PT ;  /* 0x0000ffffde7f7812 */ /* 0x000fe400078ec0ff */
[----:B------:R-:W-:-:S03]  /*31360*/  PRMT R223, R223, 0x5410, R126 ;  /* 0x00005410dfdf7816 */ /* 0x000fc6000000007e */
[----:B------:R-:W-:-:S05]  /*31370*/  IMAD.WIDE.U32 R126, R127, 0x10000, RZ ;  /* 0x000100007f7e7825 */ /* 0x000fca00078e00ff */
[----:B------:R-:W-:Y:S02]  /*31380*/  LOP3.LUT R127, R223, R127, RZ, 0xfc, !PT ;  /* 0x0000007fdf7f7212 */ /* 0x000fe400078efcff */
[----:B------:R-:W-:-:S05]  /*31390*/  LOP3.LUT R126, R126, R216, RZ, 0xfc, !PT ;  /* 0x000000d87e7e7212 */ /* 0x000fca00078efcff */
[----:B------:R4:W-:Y:S01]  /*313a0*/  STG.E.64 desc[UR4][R124.64+0x700], R126 ;  /* 0x0007007e7c007986 */ /* 0x0009e2000c101b04 */
[----:B------:R-:W-:Y:S05]  /*313b0*/  BRA `(.L_x_7477) ;  /* 0x0000000000107947 */ /* 0x000fea0003800000 */
.L_x_7462:
[----:B------:R-:W4:Y:S02]  /*313c0*/  LDCU UR6, c[0x0][0x39c] ;  /* 0x00007380ff0677ac */ /* 0x000f240008000800 */
[----:B----4-:R-:W-:-:S13]  /*313d0*/  ISETP.GE.AND P0, PT, R126, UR6, PT ;  /* 0x000000067e007c0c */ /* 0x010fda000bf06270 */
[----:B------:R-:W-:Y:S05]  /*313e0*/  @P0 EXIT ;  /* 0x000000000000094d */ /* 0x000fea0003800000 */
[----:B------:R4:W-:Y:S02]  /*313f0*/  STG.E.64 desc[UR4][R124.64+0x700], RZ ;  /* 0x000700ff7c007986 */ /* 0x0009e4000c101b04 */
.L_x_7477:
[----:B------:R-:W-:Y:S05]  /*31400*/  BSYNC.RECONVERGENT B2 ;  /* 0x0000000000027941 */ /* 0x000fea0003800200 */
.L_x_7461:
        /* <DEDUP_REMOVED lines=18> */
.L_x_7481:
[----:B------:R-:W-:Y:S05]  /*31530*/  BSYNC.RECONVERGENT B3 ;  /* 0x0000000000037941 */ /* 0x000fea0003800200 */
.L_x_7480:
        /* <DEDUP_REMOVED lines=20> */
.L_x_7485:
[----:B------:R-:W-:Y:S05]  /*31680*/  BSYNC.RECONVERGENT B4 ;  /* 0x0000000000047941 */ /* 0x000fea0003800200 */
.L_x_7484:
[----:B------:R-:W-:-:S07]  /*31690*/  F2FP.F16.F32.PACK_AB R222, RZ, R222 ;  /* 0x000000deffde723e */ /* 0x000fce00000000ff */
.L_x_7483:
[----:B------:R-:W-:Y:S05]  /*316a0*/  BSYNC.RECONVERGENT B3 ;  /* 0x0000000000037941 */ /* 0x000fea0003800200 */
.L_x_7482:
        /* <DEDUP_REMOVED lines=19> */
.L_x_7489:
[----:B------:R-:W-:Y:S05]  /*317e0*/  BSYNC.RECONVERGENT B4 ;  /* 0x0000000000047941 */ /* 0x000fea0003800200 */
.L_x_7488:
[----:B------:R-:W-:-:S07]  /*317f0*/  F2FP.F16.F32.PACK_AB R223, RZ, R223 ;  /* 0x000000dfffdf723e */ /* 0x000fce00000000ff */
.L_x_7487:
[----:B------:R-:W-:Y:S05]  /*31800*/  BSYNC.RECONVERGENT B3 ;  /* 0x0000000000037941 */ /* 0x000fea0003800200 */
.L_x_7486:
        /* <DEDUP_REMOVED lines=19> */
.L_x_7493:
[----:B------:R-:W-:Y:S05]  /*31940*/  BSYNC.RECONVERGENT B4 ;  /* 0x0000000000047941 */ /* 0x000fea0003800200 */
.L_x_7492:
[----:B------:R-:W-:-:S07]  /*31950*/  F2FP.F16.F32.PACK_AB R126, RZ, R126 ;  /* 0x0000007eff7e723e */ /* 0x000fce00000000ff */
.L_x_7491:
[----:B------:R-:W-:Y:S05]  /*31960*/  BSYNC.RECONVERGENT B3 ;  /* 0x0000000000037941 */ /* 0x000fea0003800200 */
.L_x_7490:
[----:B------:R-:W-:Y:S02]  /*31970*/  LOP3.LUT R127, R222, 0xffff, RZ, 0xc0, !PT ;  /* 0x0000ffffde7f7812 */ /* 0x000fe400078ec0ff */
[----:B------:R-:W-:-:S03]  /*31980*/  PRMT R223, R223, 0x5410, R126 ;  /* 0x00005410dfdf7816 */ /* 0x000fc6000000007e */
[----:B------:R-:W-:-:S05]  /*31990*/  IMAD.WIDE.U32 R126, R127, 0x10000, RZ ;  /* 0x000100007f7e7825 */ /* 0x000fca00078e00ff */
[----:B------:R-:W-:Y:S02]  /*319a0*/  LOP3.LUT R127, R223, R127, RZ, 0xfc, !PT ;  /* 0x0000007fdf7f7212 */ /* 0x000fe400078efcff */
[----:B------:R-:W-:-:S05]  /*319b0*/  LOP3.LUT R126, R126, R216, RZ, 0xfc, !PT ;  /* 0x000000d87e7e7212 */ /* 0x000fca00078efcff */
[----:B------:R4:W-:Y:S01]  /*319c0*/  STG.E.64 desc[UR4][R124.64+0x800], R126 ;  /* 0x0008007e7c007986 */ /* 0x0009e2000c101b04 */
[----:B------:R-:W-:Y:S05]  /*319d0*/  BRA `(.L_x_7494) ;  /* 0x0000000000107947 */ /* 0x000fea0003800000 */
.L_x_7479:
[----:B------:R-:W4:Y:S02]  /*319e0*/  LDCU UR6, c[0x0][0x39c] ;  /* 0x00007380ff0677ac */ /* 0x000f240008000800 */
[----:B----4-:R-:W-:-:S13]  /*319f0*/  ISETP.GE.AND P0, PT, R126, UR6, PT ;  /* 0x000000067e007c0c */ /* 0x010fda000bf06270 */
[----:B------:R-:W-:Y:S05]  /*31a00*/  @P0 EXIT ;  /* 0x000000000000094d */ /* 0x000fea0003800000 */
[----:B------:R4:W-:Y:S02]  /*31a10*/  STG.E.64 desc[UR4][R124.64+0x800], RZ ;  /* 0x000800ff7c007986 */ /* 0x0009e4000c101b04 */
.L_x_7494:
[----:B------:R-:W-:Y:S05]  /*31a20*/  BSYNC.RECONVERGENT B2 ;  /* 0x0000000000027941 */ /* 0x000fea0003800200 */
.L_x_7478:
        /* <DEDUP_REMOVED lines=18> */
.L_x_7498:
[----:B------:R-:W-:Y:S05]  /*31b50*/  BSYNC.RECONVERGENT B3 ;  /* 0x0000000000037941 */ /* 0x000fea0003800200 */
.L_x_7497:
        /* <DEDUP_REMOVED lines=20> */
.L_x_7502:
[----:B------:R-:W-:Y:S05]  /*31ca0*/  BSYNC.RECONVERGENT B4 ;  /* 0x0000000000047941 */ /* 0x000fea0003800200 */
.L_x_7501:
[----:B------:R-:W-:-:S07]  /*31cb0*/  F2FP.F16.F32.PACK_AB R222, RZ, R222 ;  /* 0x000000deffde723e */ /* 0x000fce00000000ff */
.L_x_7500:
[----:B------:R-:W-:Y:S05]  /*31cc0*/  BSYNC.RECONVERGENT B3 ;  /* 0x0000000000037941 */ /* 0x000fea0003800200 */
.L_x_7499:
        /* <DEDUP_REMOVED lines=19> */
.L_x_7506:
[----:B------:R-:W-:Y:S05]  /*31e00*/  BSYNC.RECONVERGENT B4 ;  /* 0x0000000000047941 */ /* 0x000fea0003800200 */
.L_x_7505:
[----:B------:R-:W-:-:S07]  /*31e10*/  F2FP.F16.F32.PACK_AB R223, RZ, R223 ;  /* 0x000000dfffdf723e */ /* 0x000fce00000000ff */
.L_x_7504:
[----:B------:R-:W-:Y:S05]  /*31e20*/  BSYNC.RECONVERGENT B3 ;  /* 0x0000000000037941 */ /* 0x000fea0003800200 */
.L_x_7503:
        /* <DEDUP_REMOVED lines=19> */
.L_x_7510:
[----:B------:R-:W-:Y:S05]  /*31f60*/  BSYNC.RECONVERGENT B4 ;  /* 0x0000000000047941 */ /* 0x000fea0003800200 */
.L_x_7509:
[----:B------:R-:W-:-:S07]  /*31f70*/  F2FP.F16.F32.PACK_AB R126, RZ, R126 ;  /* 0x0000007eff7e723e */ /* 0x000fce00000000ff */
.L_x_7508:
[----:B------:R-:W-:Y:S05]  /*31f80*/  BSYNC.RECONVERGENT B3 ;  /* 0x0000000000037941 */ /* 0x000fea0003800200 */
.L_x_7507:
[----:B------:R-:W-:Y:S02]  /*31f90*/  LOP3.LUT R127, R222, 0xffff, RZ, 0xc0, !PT ;  /* 0x0000ffffde7f7812 */ /* 0x000fe400078ec0ff */
[----:B------:R-:W-:-:S03]  /*31fa0*/  PRMT R223, R223, 0x5410, R126 ;  /* 0x00005410dfdf7816 */ /* 0x000fc6000000007e */
[----:B------:R-:W-:-:S05]  /*31fb0*/  IMAD.WIDE.U32 R126, R127, 0x10000, RZ ;  /* 0x000100007f7e7825 */ /* 0x000fca00078e00ff */
[----:B------:R-:W-:Y:S02]  /*31fc0*/  LOP3.LUT R127, R223, R127, RZ, 0xfc, !PT ;  /* 0x0000007fdf7f7212 */ /* 0x000fe400078efcff */
[----:B------:R-:W-:-:S05]  /*31fd0*/  LOP3.LUT R126, R126, R216, RZ, 0xfc, !PT ;  /* 0x000000d87e7e7212 */ /* 0x000fca00078efcff */
[----:B------:R4:W-:Y:S01]  /*31fe0*/  STG.E.64 desc[UR4][R124.64+0x900], R126 ;  /* 0x0009007e7c007986 */ /* 0x0009e2000c101b04 */
[----:B------:R-:W-:Y:S05]  /*31ff0*/  BRA `(.L_x_7511) ;  /* 0x0000000000107947 */ /* 0x000fea0003800000 */
.L_x_7496:
[----:B------:R-:W4:Y:S02]  /*32000*/  LDCU UR6, c[0x0][0x39c] ;  /* 0x00007380ff0677ac */ /* 0x000f240008000800 */
[----:B----4-:R-:W-:-:S13]  /*32010*/  ISETP.GE.AND P0, PT, R126, UR6, PT ;  /* 0x000000067e007c0c */ /* 0x010fda000bf06270 */
[----:B------:R-:W-:Y:S05]  /*32020*/  @P0 EXIT ;  /* 0x000000000000094d */ /* 0x000fea0003800000 */
[----:B------:R4:W-:Y:S02]  /*32030*/  STG.E.64 desc[UR4][R124.64+0x900], RZ ;  /* 0x000900ff7c007986 */ /* 0x0009e4000c101b04 */
.L_x_7511:
[----:B------:R-:W-:Y:S05]  /*32040*/  BSYNC.RECONVERGENT B2 ;  /* 0x0000000000027941 */ /* 0x000fea0003800200 */
.L_x_7495:
        /* <DEDUP_REMOVED lines=18> */
.L_x_7515:
[----:B------:R-:W-:Y:S05]  /*32170*/  BSYNC.RECONVERGENT B3 ;  /* 0x0000000000037941 */ /* 0x000fea0003800200 */
.L_x_7514:
        /* <DEDUP_REMOVED lines=20> */
.L_x_7519:
[----:B------:R-:W-:Y:S05]  /*322c0*/  BSYNC.RECONVERGENT B4 ;  /* 0x0000000000047941 */ /* 0x000fea0003800200 */
.L_x_7518:
[----:B------:R-:W-:-:S07]  /*322d0*/  F2FP.F16.F32.PACK_AB R222, RZ, R222 ;  /* 0x000000deffde723e */ /* 0x000fce00000000ff */
.L_x_7517:
[----:B------:R-:W-:Y:S05]  /*322e0*/  BSYNC.RECONVERGENT B3 ;  /* 0x0000000000037941 */ /* 0x000fea0003800200 */
.L_x_7516:
        /* <DEDUP_REMOVED lines=19> */
.L_x_7523:
[----:B------:R-:W-:Y:S05]  /*32420*/  BSYNC.RECONVERGENT B4 ;  /* 0x0000000000047941 */ /* 0x000fea0003800200 */
.L_x_7522:
[----:B------:R-:W-:-:S07]  /*32430*/  F2FP.F16.F32.PACK_AB R223, RZ, R223 ;  /* 0x000000dfffdf723e */ /* 0x000fce00000000ff */
.L_x_7521:
[----:B------:R-:W-:Y:S05]  /*32440*/  BSYNC.RECONVERGENT B3 ;  /* 0x0000000000037941 */ /* 0x000fea0003800200 */
.L_x_7520:
        /* <DEDUP_REMOVED lines=19> */
.L_x_7527:
[----:B------:R-:W-:Y:S05]  /*32580*/  BSYNC.RECONVERGENT B4 ;  /* 0x0000000000047941 */ /* 0x000fea0003800200 */
.L_x_7526:
[----:B------:R-:W-:-:S07]  /*32590*/  F2FP.F16.F32.PACK_AB R126, RZ, R126 ;  /* 0x0000007eff7e723e */ /* 0x000fce00000000ff */
.L_x_7525:
[----:B------:R-:W-:Y:S05]  /*325a0*/  BSYNC.RECONVERGENT B3 ;  /* 0x0000000000037941 */ /* 0x000fea0003800200 */
.L_x_7524:
[----:B------:R-:W-:Y:S02]  /*325b0*/  LOP3.LUT R127, R222, 0xffff, RZ, 0xc0, !PT ;  /* 0x0000ffffde7f7812 */ /* 0x000fe400078ec0ff */
[----:B------:R-:W-:-:S03]  /*325c0*/  PRMT R223, R223, 0x5410, R126 ;  /* 0x00005410dfdf7816 */ /* 0x000fc6000000007e */
[----:B------:R-:W-:-:S05]  /*325d0*/  IMAD.WIDE.U32 R126, R127, 0x10000, RZ ;  /* 0x000100007f7e7825 */ /* 0x000fca00078e00ff */
[----:B------:R-:W-:Y:S02]  /*325e0*/  LOP3.LUT R127, R223, R127, RZ, 0xfc, !PT ;  /* 0x0000007fdf7f7212 */ /* 0x000fe400078efcff */
[----:B------:R-:W-:-:S05]  /*325f0*/  LOP3.LUT R126, R126, R216, RZ, 0xfc, !PT ;  /* 0x000000d87e7e7212 */ /* 0x000fca00078efcff */
[----:B------:R4:W-:Y:S01]  /*32600*/  STG.E.64 desc[UR4][R124.64+0xa00], R126 ;  /* 0x000a007e7c007986 */ /* 0x0009e2000c101b04 */
[----:B------:R-:W-:Y:S05]  /*32610*/  BRA `(.L_x_7528) ;  /* 0x0000000000107947 */ /* 0x000fea0003800000 */
.L_x_7513:
[----:B------:R-:W4:Y:S02]  /*32620*/  LDCU UR6, c[0x0][0x39c] ;  /* 0x00007380ff0677ac */ /* 0x000f240008000800 */
[----:B----4-:R-:W-:-:S13]  /*32630*/  ISETP.GE.AND P0, PT, R126, UR6, PT ;  /* 0x000000067e007c0c */ /* 0x010fda000bf06270 */
[----:B------:R-:W-:Y:S05]  /*32640*/  @P0 EXIT ;  /* 0x000000000000094d */ /* 0x000fea0003800000 */
[----:B------:R4:W-:Y:S02]  /*32650*/  STG.E.64 desc[UR4][R124.64+0xa00], RZ ;  /* 0x000a00ff7c007986 */ /* 0x0009e4000c101b04 */
.L_x_7528:
[----:B------:R-:W-:Y:S05]  /*32660*/  BSYNC.RECONVERGENT B2 ;  /* 0x0000000000027941 */ /* 0x000fea0003800200 */
.L_x_7512:
        /* <DEDUP_REMOVED lines=18> */
.L_x_7532:
[----:B------:R-:W-:Y:S05]  /*32790*/  BSYNC.RECONVERGENT B3 ;  /* 0x0000000000037941 */ /* 0x000fea0003800200 */
.L_x_7531:
        /* <DEDUP_REMOVED lines=20> */
.L_x_7536:
[----:B------:R-:W-:Y:S05]  /*328e0*/  BSYNC.RECONVERGENT B4 ;  /* 0x0000000000047941 */ /* 0x000fea0003800200 */
.L_x_7535:
[----:B------:R-:W-:-:S07]  /*328f0*/  F2FP.F16.F32.PACK_AB R222, RZ, R222 ;  /* 0x000000deffde723e */ /* 0x000fce00000000ff */
.L_x_7534:
[----:B------:R-:W-:Y:S05]  /*32900*/  BSYNC.RECONVERGENT B3 ;  /* 0x0000000000037941 */ /* 0x000fea0003800200 */
.L_x_7533:
        /* <DEDUP_REMOVED lines=19> */
.L_x_7540:
[----:B------:R-:W-:Y:S05]  /*32a40*/  BSYNC.RECONVERGENT B4 ;  /* 0x0000000000047941 */ /* 0x000fea0003800200 */
.L_x_7539:
[----:B------:R-:W-:-:S07]  /*32a50*/  F2FP.F16.F32.PACK_AB R223, RZ, R223 ;  /* 0x000000dfffdf723e */ /* 0x000fce00000000ff */
.L_x_7538:
[----:B------:R-:W-:Y:S05]  /*32a60*/  BSYNC.RECONVERGENT B3 ;  /* 0x0000000000037941 */ /* 0x000fea0003800200 */
.L_x_7537:
        /* <DEDUP_REMOVED lines=19> */
.L_x_7544:
[----:B------:R-:W-:Y:S05]  /*32ba0*/  BSYNC.RECONVERGENT B4 ;  /* 0x0000000000047941 */ /* 0x000fea0003800200 */
.L_x_7543:
[----:B------:R-:W-:-:S07]  /*32bb0*/  F2FP.F16.F32.PACK_AB R126, RZ, R126 ;  /* 0x0000007eff7e723e */ /* 0x000fce00000000ff */
.L_x_7542:
[----:B------:R-:W-:Y:S05]  /*32bc0*/  BSYNC.RECONVERGENT B3 ;  /* 0x0000000000037941 */ /* 0x000fea0003800200 */
.L_x_7541:
[----:B------:R-:W-:Y:S02]  /*32bd0*/  LOP3.LUT R127, R222, 0xffff, RZ, 0xc0, !PT ;  /* 0x0000ffffde7f7812 */ /* 0x000fe400078ec0ff */
[----:B------:R-:W-:-:S03]  /*32be0*/  PRMT R223, R223, 0x5410, R126 ;  /* 0x00005410dfdf7816 */ /* 0x000fc6000000007e */
[----:B------:R-:W-:-:S05]  /*32bf0*/  IMAD.WIDE.U32 R126, R127, 0x10000, RZ ;  /* 0x000100007f7e7825 */ /* 0x000fca00078e00ff */
[----:B------:R-:W-:Y:S02]  /*32c00*/  LOP3.LUT R127, R223, R127, RZ, 0xfc, !PT ;  /* 0x0000007fdf7f7212 */ /* 0x000fe400078efcff */
[----:B------:R-:W-:-:S05]  /*32c10*/  LOP3.LUT R126, R126, R216, RZ, 0xfc, !PT ;  /* 0x000000d87e7e7212 */ /* 0x000fca00078efcff */
[----:B------:R4:W-:Y:S01]  /*32c20*/  STG.E.64 desc[UR4][R124.64+0xb00], R126 ;  /* 0x000b007e7c007986 */ /* 0x0009e2000c101b04 */
[----:B------:R-:W-:Y:S05]  /*32c30*/  BRA `(.L_x_7545) ;  /* 0x0000000000107947 */ /* 0x000fea0003800000 */
.L_x_7530:
[----:B------:R-:W4:Y:S02]  /*32c40*/  LDCU UR6, c[0x0][0x39c] ;  /* 0x00007380ff0677ac */ /* 0x000f240008000800 */
[----:B----4-:R-:W-:-:S13]  /*32c50*/  ISETP.GE.AND P0, PT, R126, UR6, PT ;  /* 0x000000067e007c0c */ /* 0x010fda000bf06270 */
[----:B------:R-:W-:Y:S05]  /*32c60*/  @P0 EXIT ;  /* 0x000000000000094d */ /* 0x000fea0003800000 */
[----:B------:R4:W-:Y:S02]  /*32c70*/  STG.E.64 desc[UR4][R124.64+0xb00], RZ ;  /* 0x000b00ff7c007986 */ /* 0x0009e4000c101b04 */
.L_x_7545:
[----:B------:R-:W-:Y:S05]  /*32c80*/  BSYNC.RECONVERGENT B2 ;  /* 0x0000000000027941 */ /* 0x000fea0003800200 */
.L_x_7529:
        /* <DEDUP_REMOVED lines=18> */
.L_x_7549:
[----:B------:R-:W-:Y:S05]  /*32db0*/  BSYNC.RECONVERGENT B3 ;  /* 0x0000000000037941 */ /* 0x000fea0003800200 */
.L_x_7548:
        /* <DEDUP_REMOVED lines=20> */
.L_x_7553:
[----:B------:R-:W-:Y:S05]  /*32f00*/  BSYNC.RECONVERGENT B4 ;  /* 0x0000000000047941 */ /* 0x000fea0003800200 */
.L_x_7552:
[----:B------:R-:W-:-:S07]  /*32f10*/  F2FP.F16.F32.PACK_AB R222, RZ, R222 ;  /* 0x000000deffde723e */ /* 0x000fce00000000ff */
.L_x_7551:
[----:B------:R-:W-:Y:S05]  /*32f20*/  BSYNC.RECONVERGENT B3 ;  /* 0x0000000000037941 */ /* 0x000fea0003800200 */
.L_x_7550:
        /* <DEDUP_REMOVED lines=19> */
.L_x_7557:
[----:B------:R-:W-:Y:S05]  /*33060*/  BSYNC.RECONVERGENT B4 ;  /* 0x0000000000047941 */ /* 0x000fea0003800200 */
.L_x_7556:
[----:B------:R-:W-:-:S07]  /*33070*/  F2FP.F16.F32.PACK_AB R223, RZ, R223 ;  /* 0x000000dfffdf723e */ /* 0x000fce00000000ff */
.L_x_7555:
[----:B------:R-:W-:Y:S05]  /*33080*/  BSYNC.RECONVERGENT B3 ;  /* 0x0000000000037941 */ /* 0x000fea0003800200 */
.L_x_7554:
        /* <DEDUP_REMOVED lines=19> */
.L_x_7561:
[----:B------:R-:W-:Y:S05]  /*331c0*/  BSYNC.RECONVERGENT B4 ;  /* 0x0000000000047941 */ /* 0x000fea0003800200 */
.L_x_7560:
[----:B------:R-:W-:-:S07]  /*331d0*/  F2FP.F16.F32.PACK_AB R126, RZ, R126 ;  /* 0x0000007eff7e723e */ /* 0x000fce00000000ff */
.L_x_7559:
[----:B------:R-:W-:Y:S05]  /*331e0*/  BSYNC.RECONVERGENT B3 ;  /* 0x0000000000037941 */ /* 0x000fea0003800200 */
.L_x_7558:
[----:B------:R-:W-:Y:S02]  /*331f0*/  LOP3.LUT R127, R222, 0xffff, RZ, 0xc0, !PT ;  /* 0x0000ffffde7f7812 */ /* 0x000fe400078ec0ff */
[----:B------:R-:W-:-:S03]  /*33200*/  PRMT R223, R223, 0x5410, R126 ;  /* 0x00005410dfdf7816 */ /* 0x000fc6000000007e */
[----:B------:R-:W-:-:S05]  /*33210*/  IMAD.WIDE.U32 R126, R127, 0x10000, RZ ;  /* 0x000100007f7e7825 */ /* 0x000fca00078e00ff */
[----:B------:R-:W-:Y:S02]  /*33220*/  LOP3.LUT R127, R223, R127, RZ, 0xfc, !PT ;  /* 0x0000007fdf7f7212 */ /* 0x000fe400078efcff */
[----:B------:R-:W-:-:S05]  /*33230*/  LOP3.LUT R126, R126, R216, RZ, 0xfc, !PT ;  /* 0x000000d87e7e7212 */ /* 0x000fca00078efcff */
[----:B------:R4:W-:Y:S01]  /*33240*/  STG.E.64 desc[UR4][R124.64+0xc00], R126 ;  /* 0x000c007e7c007986 */ /* 0x0009e2000c101b04 */
[----:B------:R-:W-:Y:S05]  /*33250*/  BRA `(.L_x_7562) ;  /* 0x0000000000107947 */ /* 0x000fea0003800000 */
.L_x_7547:
[----:B------:R-:W4:Y:S02]  /*33260*/  LDCU UR6, c[0x0][0x39c] ;  /* 0x00007380ff0677ac */ /* 0x000f240008000800 */
[----:B----4-:R-:W-:-:S13]  /*33270*/  ISETP.GE.AND P0, PT, R126, UR6, PT ;  /* 0x000000067e007c0c */ /* 0x010fda000bf06270 */
[----:B------:R-:W-:Y:S05]  /*33280*/  @P0 EXIT ;  /* 0x000000000000094d */ /* 0x000fea0003800000 */
[----:B------:R4:W-:Y:S02]  /*33290*/  STG.E.64 desc[UR4][R124.64+0xc00], RZ ;  /* 0x000c00ff7c007986 */ /* 0x0009e4000c101b04 */
.L_x_7562:
[----:B------:R-:W-:Y:S05]  /*332a0*/  BSYNC.RECONVERGENT B2 ;  /* 0x0000000000027941 */ /* 0x000fea0003800200 */
.L_x_7546:
        /* <DEDUP_REMOVED lines=18> */
.L_x_7566:
[----:B------:R-:W-:Y:S05]  /*333d0*/  BSYNC.RECONVERGENT B3 ;  /* 0x0000000000037941 */ /* 0x000fea0003800200 */
.L_x_7565:
        /* <DEDUP_REMOVED lines=20> */
.L_x_7570:
[----:B------:R-:W-:Y:S05]  /*33520*/  BSYNC.RECONVERGENT B4 ;  /* 0x0000000000047941 */ /* 0x000fea0003800200 */
.L_x_7569:
[----:B------:R-:W-:-:S07]  /*33530*/  F2FP.F16.F32.PACK_AB R222, RZ, R222 ;  /* 0x000000deffde723e */ /* 0x000fce00000000ff */
.L_x_7568:
[----:B------:R-:W-:Y:S05]  /*33540*/  BSYNC.RECONVERGENT B3 ;  /* 0x0000000000037941 */ /* 0x000fea0003800200 */
.L_x_7567:
        /* <DEDUP_REMOVED lines=19> */
.L_x_7574:
[----:B------:R-:W-:Y:S05]  /*33680*/  BSYNC.RECONVERGENT B4 ;  /* 0x0000000000047941 */ /* 0x000fea0003800200 */
.L_x_7573:
[----:B------:R-:W-:-:S07]  /*33690*/  F2FP.F16.F32.PACK_AB R223, RZ, R223 ;  /* 0x000000dfffdf723e */ /* 0x000fce00000000ff */
.L_x_7572:
[----:B------:R-:W-:Y:S05]  /*336a0*/  BSYNC.RECONVERGENT B3 ;  /* 0x0000000000037941 */ /* 0x000fea0003800200 */
.L_x_7571:
        /* <DEDUP_REMOVED lines=19> */
.L_x_7578:
[----:B------:R-:W-:Y:S05]  /*337e0*/  BSYNC.RECONVERGENT B4 ;  /* 0x0000000000047941 */ /* 0x000fea0003800200 */
.L_x_7577:
[----:B------:R-:W-:-:S07]  /*337f0*/  F2FP.F16.F32.PACK_AB R126, RZ, R126 ;  /* 0x0000007eff7e723e */ /* 0x000fce00000000ff */
.L_x_7576:
[----:B------:R-:W-:Y:S05]  /*33800*/  BSYNC.RECONVERGENT B3 ;  /* 0x0000000000037941 */ /* 0x000fea0003800200 */
.L_x_7575:
[----:B------:R-:W-:Y:S02]  /*33810*/  LOP3.LUT R127, R222, 0xffff, RZ, 0xc0, !PT ;  /* 0x0000ffffde7f7812 */ /* 0x000fe400078ec0ff */
[----:B------:R-:W-:-:S03]  /*33820*/  PRMT R223, R223, 0x5410, R126 ;  /* 0x00005410dfdf7816 */ /* 0x000fc6000000007e */
[----:B------:R-:W-:-:S05]  /*33830*/  IMAD.WIDE.U32 R126, R127, 0x10000, RZ ;  /* 0x000100007f7e7825 */ /* 0x000fca00078e00ff */
[----:B------:R-:W-:Y:S02]  /*33840*/  LOP3.LUT R127, R223, R127, RZ, 0xfc, !PT ;  /* 0x0000007fdf7f7212 */ /* 0x000fe400078efcff */
[----:B------:R-:W-:-:S05]  /*33850*/  LOP3.LUT R126, R126, R216, RZ, 0xfc, !PT ;  /* 0x000000d87e7e7212 */ /* 0x000fca00078efcff */
[----:B------:R4:W-:Y:S01]  /*33860*/  STG.E.64 desc[UR4][R124.64+0xd00], R126 ;  /* 0x000d007e7c007986 */ /* 0x0009e2000c101b04 */
[----:B------:R-:W-:Y:S05]  /*33870*/  BRA `(.L_x_7579) ;  /* 0x0000000000107947 */ /* 0x000fea0003800000 */
.L_x_7564:
[----:B------:R-:W4:Y:S02]  /*33880*/  LDCU UR6, c[0x0][0x39c] ;  /* 0x00007380ff0677ac */ /* 0x000f240008000800 */
[----:B----4-:R-:W-:-:S13]  /*33890*/  ISETP.GE.AND P0, PT, R126, UR6, PT ;  /* 0x000000067e007c0c */ /* 0x010fda000bf06270 */
[----:B------:R-:W-:Y:S05]  /*338a0*/  @P0 EXIT ;  /* 0x000000000000094d */ /* 0x000fea0003800000 */
[----:B------:R4:W-:Y:S02]  /*338b0*/  STG.E.64 desc[UR4][R124.64+0xd00], RZ ;  /* 0x000d00ff7c007986 */ /* 0x0009e4000c101b04 */
.L_x_7579:
[----:B------:R-:W-:Y:S05]  /*338c0*/  BSYNC.RECONVERGENT B2 ;  /* 0x0000000000027941 */ /* 0x000fea0003800200 */
.L_x_7563:
        /* <DEDUP_REMOVED lines=18> */
.L_x_7583:
[----:B------:R-:W-:Y:S05]  /*339f0*/  BSYNC.RECONVERGENT B3 ;  /* 0x0000000000037941 */ /* 0x000fea0003800200 */
.L_x_7582:
        /* <DEDUP_REMOVED lines=20> */
.L_x_7587:
[----:B------:R-:W-:Y:S05]  /*33b40*/  BSYNC.RECONVERGENT B4 ;  /* 0x0000000000047941 */ /* 0x000fea0003800200 */
.L_x_7586:
[----:B------:R-:W-:-:S07]  /*33b50*/  F2FP.F16.F32.PACK_AB R222, RZ, R222 ;  /* 0x000000deffde723e */ /* 0x000fce00000000ff */
.L_x_7585:
[----:B------:R-:W-:Y:S05]  /*33b60*/  BSYNC.RECONVERGENT B3 ;  /* 0x0000000000037941 */ /* 0x000fea0003800200 */
.L_x_7584:
        /* <DEDUP_REMOVED lines=19> */
.L_x_7591:
[----:B------:R-:W-:Y:S05]  /*33ca0*/  BSYNC.RECONVERGENT B4 ;  /* 0x0000000000047941 */ /* 0x000fea0003800200 */
.L_x_7590:
[----:B------:R-:W-:-:S07]  /*33cb0*/  F2FP.F16.F32.PACK_AB R223, RZ, R223 ;  /* 0x000000dfffdf723e */ /* 0x000fce00000000ff */
.L_x_7589:
[----:B------:R-:W-:Y:S05]  /*33cc0*/  BSYNC.RECONVERGENT B3 ;  /* 0x0000000000037941 */ /* 0x000fea0003800200 */
.L_x_7588:
        /* <DEDUP_REMOVED lines=19> */
.L_x_7595:
[----:B------:R-:W-:Y:S05]  /*33e00*/  BSYNC.RECONVERGENT B4 ;  /* 0x0000000000047941 */ /* 0x000fea0003800200 */
.L_x_7594:
[----:B------:R-:W-:-:S07]  /*33e10*/  F2FP.F16.F32.PACK_AB R126, RZ, R126 ;  /* 0x0000007eff7e723e */ /* 0x000fce00000000ff */
.L_x_7593:
[----:B------:R-:W-:Y:S05]  /*33e20*/  BSYNC.RECONVERGENT B3 ;  /* 0x0000000000037941 */ /* 0x000fea0003800200 */
.L_x_7592:
[----:B------:R-:W-:Y:S02]  /*33e30*/  LOP3.LUT R127, R222, 0xffff, RZ, 0xc0, !PT ;  /* 0x0000ffffde7f7812 */ /* 0x000fe400078ec0ff */
[----:B------:R-:W-:-:S03]  /*33e40*/  PRMT R223, R223, 0x5410, R126 ;  /* 0x00005410dfdf7816 */ /* 0x000fc6000000007e */
[----:B------:R-:W-:-:S05]  /*33e50*/  IMAD.WIDE.U32 R126, R127, 0x10000, RZ ;  /* 0x000100007f7e7825 */ /* 0x000fca00078e00ff */
[----:B------:R-:W-:Y:S02]  /*33e60*/  LOP3.LUT R127, R223, R127, RZ, 0xfc, !PT ;  /* 0x0000007fdf7f7212 */ /* 0x000fe400078efcff */
[----:B------:R-:W-:-:S05]  /*33e70*/  LOP3.LUT R126, R126, R216, RZ, 0xfc, !PT ;  /* 0x000000d87e7e7212 */ /* 0x000fca00078efcff */
[----:B------:R4:W-:Y:S01]  /*33e80*/  STG.E.64 desc[UR4][R124.64+0xe00], R126 ;  /* 0x000e007e7c007986 */ /* 0x0009e2000c101b04 */
[----:B------:R-:W-:Y:S05]  /*33e90*/  BRA `(.L_x_7596) ;  /* 0x0000000000107947 */ /* 0x000fea0003800000 */
.L_x_7581:
[----:B------:R-:W4:Y:S02]  /*33ea0*/  LDCU UR6, c[0x0][0x39c] ;  /* 0x00007380ff0677ac */ /* 0x000f240008000800 */
[----:B----4-:R-:W-:-:S13]  /*33eb0*/  ISETP.GE.AND P0, PT, R126, UR6, PT ;  /* 0x000000067e007c0c */ /* 0x010fda000bf06270 */
[----:B------:R-:W-:Y:S05]  /*33ec0*/  @P0 EXIT ;  /* 0x000000000000094d */ /* 0x000fea0003800000 */
[----:B------:R4:W-:Y:S02]  /*33ed0*/  STG.E.64 desc[UR4][R124.64+0xe00], RZ ;  /* 0x000e00ff7c007986 */ /* 0x0009e4000c101b04 */
.L_x_7596:
[----:B------:R-:W-:Y:S05]  /*33ee0*/  BSYNC.RECONVERGENT B2 ;  /* 0x0000000000027941 */ /* 0x000fea0003800200 */
.L_x_7580:
        /* <DEDUP_REMOVED lines=18> */
.L_x_7600:
[----:B------:R-:W-:Y:S05]  /*34010*/  BSYNC.RECONVERGENT B3 ;  /* 0x0000000000037941 */ /* 0x000fea0003800200 */
.L_x_7599:
        /* <DEDUP_REMOVED lines=20> */
.L_x_7604:
[----:B------:R-:W-:Y:S05]  /*34160*/  BSYNC.RECONVERGENT B4 ;  /* 0x0000000000047941 */ /* 0x000fea0003800200 */
.L_x_7603:
[----:B------:R-:W-:-:S07]  /*34170*/  F2FP.F16.F32.PACK_AB R222, RZ, R222 ;  /* 0x000000deffde723e */ /* 0x000fce00000000ff */
.L_x_7602:
[----:B------:R-:W-:Y:S05]  /*34180*/  BSYNC.RECONVERGENT B3 ;  /* 0x0000000000037941 */ /* 0x000fea0003800200 */
.L_x_7601:
        /* <DEDUP_REMOVED lines=19> */
.L_x_7608:
[----:B------:R-:W-:Y:S05]  /*342c0*/  BSYNC.RECONVERGENT B4 ;  /* 0x0000000000047941 */ /* 0x000fea0003800200 */
.L_x_7607:
[----:B------:R-:W-:-:S07]  /*342d0*/  F2FP.F16.F32.PACK_AB R223, RZ, R223 ;  /* 0x000000dfffdf723e */ /* 0x000fce00000000ff */
.L_x_7606:
[----:B------:R-:W-:Y:S05]  /*342e0*/  BSYNC.RECONVERGENT B3 ;  /* 0x0000000000037941 */ /* 0x000fea0003800200 */
.L_x_7605:
        /* <DEDUP_REMOVED lines=19> */
.L_x_7612:
[----:B------:R-:W-:Y:S05]  /*34420*/  BSYNC.RECONVERGENT B4 ;  /* 0x0000000000047941 */ /* 0x000fea0003800200 */
.L_x_7611:
[----:B------:R-:W-:-:S07]  /*34430*/  F2FP.F16.F32.PACK_AB R126, RZ, R126 ;  /* 0x0000007eff7e723e */ /* 0x000fce00000000ff */
.L_x_7610:
[----:B------:R-:W-:Y:S05]  /*34440*/  BSYNC.RECONVERGENT B3 ;  /* 0x0000000000037941 */ /* 0x000fea0003800200 */
.L_x_7609:
[----:B------:R-:W-:Y:S02]  /*34450*/  LOP3.LUT R127, R222, 0xffff, RZ, 0xc0, !PT ;  /* 0x0000ffffde7f7812 */ /* 0x000fe400078ec0ff */
[----:B------:R-:W-:-:S03]  /*34460*/  PRMT R223, R223, 0x5410, R126 ;  /* 0x00005410dfdf7816 */ /* 0x000fc6000000007e */
[----:B------:R-:W-:-:S05]  /*34470*/  IMAD.WIDE.U32 R126, R127, 0x10000, RZ ;  /* 0x000100007f7e7825 */ /* 0x000fca00078e00ff */
[----:B------:R-:W-:Y:S02]  /*34480*/  LOP3.LUT R127, R223, R127, RZ, 0xfc, !PT ;  /* 0x0000007fdf7f7212 */ /* 0x000fe400078efcff */
[----:B------:R-:W-:-:S05]  /*34490*/  LOP3.LUT R126, R126, R216, RZ, 0xfc, !PT ;  /* 0x000000d87e7e7212 */ /* 0x000fca00078efcff */
[----:B------:R4:W-:Y:S01]  /*344a0*/  STG.E.64 desc[UR4][R124.64+0xf00], R126 ;  /* 0x000f007e7c007986 */ /* 0x0009e2000c101b04 */
[----:B------:R-:W-:Y:S05]  /*344b0*/  BRA `(.L_x_7613) ;  /* 0x0000000000107947 */ /* 0x000fea0003800000 */
.L_x_7598:
[----:B------:R-:W4:Y:S02]  /*344c0*/  LDCU UR6, c[0x0][0x39c] ;  /* 0x00007380ff0677ac */ /* 0x000f240008000800 */
[----:B----4-:R-:W-:-:S13]  /*344d0*/  ISETP.GE.AND P0, PT, R126, UR6, PT ;  /* 0x000000067e007c0c */ /* 0x010fda000bf06270 */
[----:B------:R-:W-:Y:S05]  /*344e0*/  @P0 EXIT ;  /* 0x000000000000094d */ /* 0x000fea0003800000 */
[----:B------:R4:W-:Y:S02]  /*344f0*/  STG.E.64 desc[UR4][R124.64+0xf00], RZ ;  /* 0x000f00ff7c007986 */ /* 0x0009e4000c101b04 */
.L_x_7613:
[----:B------:R-:W-:Y:S05]  /*34500*/  BSYNC.RECONVERGENT B2 ;  /* 0x0000000000027941 */ /* 0x000fea0003800200 */
.L_x_7597:
        /* <DEDUP_REMOVED lines=18> */
.L_x_7617:
[----:B------:R-:W-:Y:S05]  /*34630*/  BSYNC.RECONVERGENT B3 ;  /* 0x0000000000037941 */ /* 0x000fea0003800200 */
.L_x_7616:
        /* <DEDUP_REMOVED lines=20> */
.L_x_7621:
[----:B------:R-:W-:Y:S05]  /*34780*/  BSYNC.RECONVERGENT B4 ;  /* 0x0000000000047941 */ /* 0x000fea0003800200 */
.L_x_7620:
[----:B------:R-:W-:-:S07]  /*34790*/  F2FP.F16.F32.PACK_AB R222, RZ, R222 ;  /* 0x000000deffde723e */ /* 0x000fce00000000ff */
.L_x_7619:
[----:B------:R-:W-:Y:S05]  /*347a0*/  BSYNC.RECONVERGENT B3 ;  /* 0x0000000000037941 */ /* 0x000fea0003800200 */
.L_x_7618:
        /* <DEDUP_REMOVED lines=19> */
.L_x_7625:
[----:B------:R-:W-:Y:S05]  /*348e0*/  BSYNC.RECONVERGENT B4 ;  /* 0x0000000000047941 */ /* 0x000fea0003800200 */
.L_x_7624:
[----:B------:R-:W-:-:S07]  /*348f0*/  F2FP.F16.F32.PACK_AB R223, RZ, R223 ;  /* 0x000000dfffdf723e */ /* 0x000fce00000000ff */
.L_x_7623:
[----:B------:R-:W-:Y:S05]  /*34900*/  BSYNC.RECONVERGENT B3 ;  /* 0x0000000000037941 */ /* 0x000fea0003800200 */
.L_x_7622:
        /* <DEDUP_REMOVED lines=19> */
.L_x_7629:
[----:B------:R-:W-:Y:S05]  /*34a40*/  BSYNC.RECONVERGENT B4 ;  /* 0x0000000000047941 */ /* 0x000fea0003800200 */
.L_x_7628:
[----:B------:R-:W-:-:S07]  /*34a50*/  F2FP.F16.F32.PACK_AB R126, RZ, R126 ;  /* 0x0000007eff7e723e */ /* 0x000fce00000000ff */
.L_x_7627:
[----:B------:R-:W-:Y:S05]  /*34a60*/  BSYNC.RECONVERGENT B3 ;  /* 0x0000000000037941 */ /* 0x000fea0003800200 */
.L_x_7626:
[----:B------:R-:W-:Y:S02]  /*34a70*/  LOP3.LUT R127, R222, 0xffff, RZ, 0xc0, !PT ;  /* 0x0000ffffde7f7812 */ /* 0x000fe400078ec0ff */
[----:B------:R-:W-:-:S03]  /*34a80*/  PRMT R223, R223, 0x5410, R126 ;  /* 0x00005410dfdf7816 */ /* 0x000fc6000000007e */
[----:B------:R-:W-:-:S05]  /*34a90*/  IMAD.WIDE.U32 R126, R127, 0x10000, RZ ;  /* 0x000100007f7e7825 */ /* 0x000fca00078e00ff */
[----:B------:R-:W-:Y:S02]  /*34aa0*/  LOP3.LUT R127, R223, R127, RZ, 0xfc, !PT ;  /* 0x0000007fdf7f7212 */ /* 0x000fe400078efcff */
[----:B------:R-:W-:-:S05]  /*34ab0*/  LOP3.LUT R126, R126, R216, RZ, 0xfc, !PT ;  /* 0x000000d87e7e7212 */ /* 0x000fca00078efcff */
[----:B------:R4:W-:Y:S01]  /*34ac0*/  STG.E.64 desc[UR4][R124.64+0x1000], R126 ;  /* 0x0010007e7c007986 */ /* 0x0009e2000c101b04 */
[----:B------:R-:W-:Y:S05]  /*34ad0*/  BRA `(.L_x_7630) ;  /* 0x0000000000107947 */ /* 0x000fea0003800000 */
.L_x_7615:
[----:B------:R-:W4:Y:S02]  /*34ae0*/  LDCU UR6, c[0x0][0x39c] ;  /* 0x00007380ff0677ac */ /* 0x000f240008000800 */
[----:B----4-:R-:W-:-:S13]  /*34af0*/  ISETP.GE.AND P0, PT, R126, UR6, PT ;  /* 0x000000067e007c0c */ /* 0x010fda000bf06270 */
[----:B------:R-:W-:Y:S05]  /*34b00*/  @P0 EXIT ;  /* 0x000000000000094d */ /* 0x000fea0003800000 */
[----:B------:R4:W-:Y:S02]  /*34b10*/  STG.E.64 desc[UR4][R124.64+0x1000], RZ ;  /* 0x001000ff7c007986 */ /* 0x0009e4000c101b04 */
.L_x_7630:
[----:B------:R-:W-:Y:S05]  /*34b20*/  BSYNC.RECONVERGENT B2 ;  /* 0x0000000000027941 */ /* 0x000fea0003800200 */
.L_x_7614:
        /* <DEDUP_REMOVED lines=18> */
.L_x_7634:
[----:B------:R-:W-:Y:S05]  /*34c50*/  BSYNC.RECONVERGENT B3 ;  /* 0x0000000000037941 */ /* 0x000fea0003800200 */
.L_x_7633:
        /* <DEDUP_REMOVED lines=20> */
.L_x_7638:
[----:B------:R-:W-:Y:S05]  /*34da0*/  BSYNC.RECONVERGENT B4 ;  /* 0x0000000000047941 */ /* 0x000fea0003800200 */
.L_x_7637:
[----:B------:R-:W-:-:S07]  /*34db0*/  F2FP.F16.F32.PACK_AB R222, RZ, R222 ;  /* 0x000000deffde723e */ /* 0x000fce00000000ff */
.L_x_7636:
[----:B------:R-:W-:Y:S05]  /*34dc0*/  BSYNC.RECONVERGENT B3 ;  /* 0x0000000000037941 */ /* 0x000fea0003800200 */
.L_x_7635:
        /* <DEDUP_REMOVED lines=19> */
.L_x_7642:
[----:B------:R-:W-:Y:S05]  /*34f00*/  BSYNC.RECONVERGENT B4 ;  /* 0x0000000000047941 */ /* 0x000fea0003800200 */
.L_x_7641:
[----:B------:R-:W-:-:S07]  /*34f10*/  F2FP.F16.F32.PACK_AB R223, RZ, R223 ;  /* 0x000000dfffdf723e */ /* 0x000fce00000000ff */
.L_x_7640:
[----:B------:R-:W-:Y:S05]  /*34f20*/  BSYNC.RECONVERGENT B3 ;  /* 0x0000000000037941 */ /* 0x000fea0003800200 */
.L_x_7639:
        /* <DEDUP_REMOVED lines=19> */
.L_x_7646:
[----:B------:R-:W-:Y:S05]  /*35060*/  BSYNC.RECONVERGENT B4 ;  /* 0x0000000000047941 */ /* 0x000fea0003800200 */
.L_x_7645:
[----:B------:R-:W-:-:S07]  /*35070*/  F2FP.F16.F32.PACK_AB R126, RZ, R126 ;  /* 0x0000007eff7e723e */ /* 0x000fce00000000ff */
.L_x_7644:
[----:B------:R-:W-:Y:S05]  /*35080*/  BSYNC.RECONVERGENT B3 ;  /* 0x0000000000037941 */ /* 0x000fea0003800200 */
.L_x_7643:
[----:B------:R-:W-:Y:S02]  /*35090*/  LOP3.LUT R127, R222, 0xffff, RZ, 0xc0, !PT ;  /* 0x0000ffffde7f7812 */ /* 0x000fe400078ec0ff */
[----:B------:R-:W-:-:S03]  /*350a0*/  PRMT R223, R223, 0x5410, R126 ;  /* 0x00005410dfdf7816 */ /* 0x000fc6000000007e */
[----:B------:R-:W-:-:S05]  /*350b0*/  IMAD.WIDE.U32 R126, R127, 0x10000, RZ ;  /* 0x000100007f7e7825 */ /* 0x000fca00078e00ff */
[----:B------:R-:W-:Y:S02]  /*350c0*/  LOP3.LUT R127, R223, R127, RZ, 0xfc, !PT ;  /* 0x0000007fdf7f7212 */ /* 0x000fe400078efcff */
[----:B------:R-:W-:-:S05]  /*350d0*/  LOP3.LUT R126, R126, R216, RZ, 0xfc, !PT ;  /* 0x000000d87e7e7212 */ /* 0x000fca00078efcff */
[----:B------:R4:W-:Y:S01]  /*350e0*/  STG.E.64 desc[UR4][R124.64+0x1100], R126 ;  /* 0x0011007e7c007986 */ /* 0x0009e2000c101b04 */
[----:B------:R-:W-:Y:S05]  /*350f0*/  BRA `(.L_x_7647) ;  /* 0x0000000000107947 */ /* 0x000fea0003800000 */
.L_x_7632:
[----:B------:R-:W4:Y:S02]  /*35100*/  LDCU UR6, c[0x0][0x39c] ;  /* 0x00007380ff0677ac */ /* 0x000f240008000800 */
[----:B----4-:R-:W-:-:S13]  /*35110*/  ISETP.GE.AND P0, PT, R126, UR6, PT ;  /* 0x000000067e007c0c */ /* 0x010fda000bf06270 */
[----:B------:R-:W-:Y:S05]  /*35120*/  @P0 EXIT ;  /* 0x000000000000094d */ /* 0x000fea0003800000 */
[----:B------:R4:W-:Y:S02]  /*35130*/  STG.E.64 desc[UR4][R124.64+0x1100], RZ ;  /* 0x001100ff7c007986 */ /* 0x0009e4000c101b04 */
.L_x_7647:
[----:B------:R-:W-:Y:S05]  /*35140*/  BSYNC.RECONVERGENT B2 ;  /* 0x0000000000027941 */ /* 0x000fea0003800200 */
.L_x_7631:
        /* <DEDUP_REMOVED lines=18> */
.L_x_7651:
[----:B------:R-:W-:Y:S05]  /*35270*/  BSYNC.RECONVERGENT B3 ;  /* 0x0000000000037941 */ /* 0x000fea0003800200 */
.L_x_7650:
        /* <DEDUP_REMOVED lines=20> */
.L_x_7655:
[----:B------:R-:W-:Y:S05]  /*353c0*/  BSYNC.RECONVERGENT B4 ;  /* 0x0000000000047941 */ /* 0x000fea0003800200 */
.L_x_7654:
[----:B------:R-:W-:-:S07]  /*353d0*/  F2FP.F16.F32.PACK_AB R222, RZ, R222 ;  /* 0x000000deffde723e */ /* 0x000fce00000000ff */
.L_x_7653:
[----:B------:R-:W-:Y:S05]  /*353e0*/  BSYNC.RECONVERGENT B3 ;  /* 0x0000000000037941 */ /* 0x000fea0003800200 */
.L_x_7652:
        /* <DEDUP_REMOVED lines=19> */
.L_x_7659:
[----:B------:R-:W-:Y:S05]  /*35520*/  BSYNC.RECONVERGENT B4 ;  /* 0x0000000000047941 */ /* 0x000fea0003800200 */
.L_x_7658:
[----:B------:R-:W-:-:S07]  /*35530*/  F2FP.F16.F32.PACK_AB R223, RZ, R223 ;  /* 0x000000dfffdf723e */ /* 0x000fce00000000ff */
.L_x_7657:
[----:B------:R-:W-:Y:S05]  /*35540*/  BSYNC.RECONVERGENT B3 ;  /* 0x0000000000037941 */ /* 0x000fea0003800200 */
.L_x_7656:
        /* <DEDUP_REMOVED lines=19> */
.L_x_7663:
[----:B------:R-:W-:Y:S05]  /*35680*/  BSYNC.RECONVERGENT B4 ;  /* 0x0000000000047941 */ /* 0x000fea0003800200 */
.L_x_7662:
[----:B------:R-:W-:-:S07]  /*35690*/  F2FP.F16.F32.PACK_AB R126, RZ, R126 ;  /* 0x0000007eff7e723e */ /* 0x000fce00000000ff */
.L_x_7661:
[----:B------:R-:W-:Y:S05]  /*356a0*/  BSYNC.RECONVERGENT B3 ;  /* 0x0000000000037941 */ /* 0x000fea0003800200 */
.L_x_7660:
[----:B------:R-:W-:Y:S02]  /*356b0*/  LOP3.LUT R127, R222, 0xffff, RZ, 0xc0, !PT ;  /* 0x0000ffffde7f7812 */ /* 0x000fe400078ec0ff */
[----:B------:R-:W-:-:S03]  /*356c0*/  PRMT R223, R223, 0x5410, R126 ;  /* 0x00005410dfdf7816 */ /* 0x000fc6000000007e */
[----:B------:R-:W-:-:S05]  /*356d0*/  IMAD.WIDE.U32 R126, R127, 0x10000, RZ ;  /* 0x000100007f7e7825 */ /* 0x000fca00078e00ff */
[----:B------:R-:W-:Y:S02]  /*356e0*/  LOP3.LUT R127, R223, R127, RZ, 0xfc, !PT ;  /* 0x0000007fdf7f7212 */ /* 0x000fe400078efcff */
[----:B------:R-:W-:-:S05]  /*356f0*/  LOP3.LUT R126, R126, R216, RZ, 0xfc, !PT ;  /* 0x000000d87e7e7212 */ /* 0x000fca00078efcff */
[----:B------:R4:W-:Y:S01]  /*35700*/  STG.E.64 desc[UR4][R124.64+0x1200], R126 ;  /* 0x0012007e7c007986 */ /* 0x0009e2000c101b04 */
[----:B------:R-:W-:Y:S05]  /*35710*/  BRA `(.L_x_7664) ;  /* 0x0000000000107947 */ /* 0x000fea0003800000 */
.L_x_7649:
[----:B------:R-:W4:Y:S02]  /*35720*/  LDCU UR6, c[0x0][0x39c] ;  /* 0x00007380ff0677ac */ /* 0x000f240008000800 */
[----:B----4-:R-:W-:-:S13]  /*35730*/  ISETP.GE.AND P0, PT, R126, UR6, PT ;  /* 0x000000067e007c0c */ /* 0x010fda000bf06270 */
[----:B------:R-:W-:Y:S05]  /*35740*/  @P0 EXIT ;  /* 0x000000000000094d */ /* 0x000fea0003800000 */
[----:B------:R4:W-:Y:S02]  /*35750*/  STG.E.64 desc[UR4][R124.64+0x1200], RZ ;  /* 0x001200ff7c007986 */ /* 0x0009e4000c101b04 */
.L_x_7664:
[----:B------:R-:W-:Y:S05]  /*35760*/  BSYNC.RECONVERGENT B2 ;  /* 0x0000000000027941 */ /* 0x000fea0003800200 */
.L_x_7648:
        /* <DEDUP_REMOVED lines=18> */
.L_x_7668:
[----:B------:R-:W-:Y:S05]  /*35890*/  BSYNC.RECONVERGENT B3 ;  /* 0x0000000000037941 */ /* 0x000fea0003800200 */
.L_x_7667:
        /* <DEDUP_REMOVED lines=20> */
.L_x_7672:
[----:B------:R-:W-:Y:S05]  /*359e0*/  BSYNC.RECONVERGENT B4 ;  /* 0x0000000000047941 */ /* 0x000fea0003800200 */
.L_x_7671:
[----:B------:R-:W-:-:S07]  /*359f0*/  F2FP.F16.F32.PACK_AB R222, RZ, R222 ;  /* 0x000000deffde723e */ /* 0x000fce00000000ff */
.L_x_7670:
[----:B------:R-:W-:Y:S05]  /*35a00*/  BSYNC.RECONVERGENT B3 ;  /* 0x0000000000037941 */ /* 0x000fea0003800200 */
.L_x_7669:
        /* <DEDUP_REMOVED lines=19> */
.L_x_7676:
[----:B------:R-:W-:Y:S05]  /*35b40*/  BSYNC.RECONVERGENT B4 ;  /* 0x0000000000047941 */ /* 0x000fea0003800200 */
.L_x_7675:
[----:B------:R-:W-:-:S07]  /*35b50*/  F2FP.F16.F32.PACK_AB R223, RZ, R223 ;  /* 0x000000dfffdf723e */ /* 0x000fce00000000ff */
.L_x_7674:
[----:B------:R-:W-:Y:S05]  /*35b60*/  BSYNC.RECONVERGENT B3 ;  /* 0x0000000000037941 */ /* 0x000fea0003800200 */
.L_x_7673:
        /* <DEDUP_REMOVED lines=19> */
.L_x_7680:
[----:B------:R-:W-:Y:S05]  /*35ca0*/  BSYNC.RECONVERGENT B4 ;  /* 0x0000000000047941 */ /* 0x000fea0003800200 */
.L_x_7679:
[----:B------:R-:W-:-:S07]  /*35cb0*/  F2FP.F16.F32.PACK_AB R126, RZ, R126 ;  /* 0x0000007eff7e723e */ /* 0x000fce00000000ff */
.L_x_7678:
[----:B------:R-:W-:Y:S05]  /*35cc0*/  BSYNC.RECONVERGENT B3 ;  /* 0x0000000000037941 */ /* 0x000fea0003800200 */
.L_x_7677:
[----:B------:R-:W-:Y:S02]  /*35cd0*/  PRMT R223, R223, 0x5410, R126 ;  /* 0x00005410dfdf7816 */ /* 0x000fe4000000007e */
[----:B------:R-:W-:-:S05]  /*35ce0*/  LOP3.LUT R126, R222, 0xffff, RZ, 0xc0, !PT ;  /* 0x0000ffffde7e7812 */ /* 0x000fca00078ec0ff */
[----:B------:R-:W-:-:S05]  /*35cf0*/  IMAD.WIDE.U32 R126, R126, 0x10000, RZ ;  /* 0x000100007e7e7825 */ /* 0x000fca00078e00ff */
[----:B------:R-:W-:Y:S02]  /*35d00*/  LOP3.LUT R127, R223, R127, RZ, 0xfc, !PT ;  /* 0x0000007fdf7f7212 */ /* 0x000fe400078efcff */
[----:B------:R-:W-:-:S05]  /*35d10*/  LOP3.LUT R126, R126, R216, RZ, 0xfc, !PT ;  /* 0x000000d87e7e7212 */ /* 0x000fca00078efcff */
[----:B------:R4:W-:Y:S01]  /*35d20*/  STG.E.64 desc[UR4][R124.64+0x1300], R126 ;  /* 0x0013007e7c007986 */ /* 0x0009e2000c101b04 */
[----:B------:R-:W-:Y:S05]  /*35d30*/  BRA `(.L_x_7681) ;  /* 0x0000000000107947 */ /* 0x000fea0003800000 */
.L_x_7666:
[----:B------:R-:W4:Y:S02]  /*35d40*/  LDCU UR6, c[0x0][0x39c] ;  /* 0x00007380ff0677ac */ /* 0x000f240008000800 */
[----:B----4-:R-:W-:-:S13]  /*35d50*/  ISETP.GE.AND P0, PT, R126, UR6, PT ;  /* 0x000000067e007c0c */ /* 0x010fda000bf06270 */
[----:B------:R-:W-:Y:S05]  /*35d60*/  @P0 EXIT ;  /* 0x000000000000094d */ /* 0x000fea0003800000 */
[----:B------:R4:W-:Y:S02]  /*35d70*/  STG.E.64 desc[UR4][R124.64+0x1300], RZ ;  /* 0x001300ff7c007986 */ /* 0x0009e4000c101b04 */
.L_x_7681:
[----:B------:R-:W-:Y:S05]  /*35d80*/  BSYNC.RECONVERGENT B2 ;  /* 0x0000000000027941 */ /* 0x000fea0003800200 */
.L_x_7665:
        /* <DEDUP_REMOVED lines=18> */
.L_x_7685:
[----:B------:R-:W-:Y:S05]  /*35eb0*/  BSYNC.RECONVERGENT B3 ;  /* 0x0000000000037941 */ /* 0x000fea0003800200 */
.L_x_7684:
        /* <DEDUP_REMOVED lines=20> */
.L_x_7689:
[----:B------:R-:W-:Y:S05]  /*36000*/  BSYNC.RECONVERGENT B4 ;  /* 0x0000000000047941 */ /* 0x000fea0003800200 */
.L_x_7688:
[----:B------:R-:W-:-:S07]  /*36010*/  F2FP.F16.F32.PACK_AB R222, RZ, R222 ;  /* 0x000000deffde723e */ /* 0x000fce00000000ff */
.L_x_7687:
[----:B------:R-:W-:Y:S05]  /*36020*/  BSYNC.RECONVERGENT B3 ;  /* 0x0000000000037941 */ /* 0x000fea0003800200 */
.L_x_7686:
        /* <DEDUP_REMOVED lines=19> */
.L_x_7693:
[----:B------:R-:W-:Y:S05]  /*36160*/  BSYNC.RECONVERGENT B4 ;  /* 0x0000000000047941 */ /* 0x000fea0003800200 */
.L_x_7692:
[----:B------:R-:W-:-:S07]  /*36170*/  F2FP.F16.F32.PACK_AB R223, RZ, R223 ;  /* 0x000000dfffdf723e */ /* 0x000fce00000000ff */
.L_x_7691:
[----:B------:R-:W-:Y:S05]  /*36180*/  BSYNC.RECONVERGENT B3 ;  /* 0x0000000000037941 */ /* 0x000fea0003800200 */
.L_x_7690:
        /* <DEDUP_REMOVED lines=19> */
.L_x_7697:
[----:B------:R-:W-:Y:S05]  /*362c0*/  BSYNC.RECONVERGENT B4 ;  /* 0x0000000000047941 */ /* 0x000fea0003800200 */
.L_x_7696:
[----:B------:R-:W-:-:S07]  /*362d0*/  F2FP.F16.F32.PACK_AB R126, RZ, R126 ;  /* 0x0000007eff7e723e */ /* 0x000fce00000000ff */
.L_x_7695:
[----:B------:R-:W-:Y:S05]  /*362e0*/  BSYNC.RECONVERGENT B3 ;  /* 0x0000000000037941 */ /* 0x000fea0003800200 */
.L_x_7694:
[----:B------:R-:W-:Y:S02]  /*362f0*/  PRMT R223, R223, 0x5410, R126 ;  /* 0x00005410dfdf7816 */ /* 0x000fe4000000007e */
[----:B------:R-:W-:-:S05]  /*36300*/  LOP3.LUT R126, R222, 0xffff, RZ, 0xc0, !PT ;  /* 0x0000ffffde7e7812 */ /* 0x000fca00078ec0ff */
[----:B------:R-:W-:-:S05]  /*36310*/  IMAD.WIDE.U32 R126, R126, 0x10000, RZ ;  /* 0x000100007e7e7825 */ /* 0x000fca00078e00ff */
[----:B------:R-:W-:Y:S02]  /*36320*/  LOP3.LUT R127, R223, R127, RZ, 0xfc, !PT ;  /* 0x0000007fdf7f7212 */ /* 0x000fe400078efcff */
[----:B------:R-:W-:-:S05]  /*36330*/  LOP3.LUT R126, R126, R216, RZ, 0xfc, !PT ;  /* 0x000000d87e7e7212 */ /* 0x000fca00078efcff */
[----:B------:R4:W-:Y:S01]  /*36340*/  STG.E.64 desc[UR4][R124.64+0x1400], R126 ;  /* 0x0014007e7c007986 */ /* 0x0009e2000c101b04 */
[----:B------:R-:W-:Y:S05]  /*36350*/  BRA `(.L_x_7698) ;  /* 0x0000000000107947 */ /* 0x000fea0003800000 */
.L_x_7683:
[----:B------:R-:W4:Y:S02]  /*36360*/  LDCU UR6, c[0x0][0x39c] ;  /* 0x00007380ff0677ac */ /* 0x000f240008000800 */
[----:B----4-:R-:W-:-:S13]  /*36370*/  ISETP.GE.AND P0, PT, R126, UR6, PT ;  /* 0x000000067e007c0c */ /* 0x010fda000bf06270 */
[----:B------:R-:W-:Y:S05]  /*36380*/  @P0 EXIT ;  /* 0x000000000000094d */ /* 0x000fea0003800000 */
[----:B------:R4:W-:Y:S02]  /*36390*/  STG.E.64 desc[UR4][R124.64+0x1400], RZ ;  /* 0x001400ff7c007986 */ /* 0x0009e4000c101b04 */
.L_x_7698:
[----:B------:R-:W-:Y:S05]  /*363a0*/  BSYNC.RECONVERGENT B2 ;  /* 0x0000000000027941 */ /* 0x000fea0003800200 */
.L_x_7682:
        /* <DEDUP_REMOVED lines=18> */
.L_x_7702:
[----:B------:R-:W-:Y:S05]  /*364d0*/  BSYNC.RECONVERGENT B3 ;  /* 0x0000000000037941 */ /* 0x000fea0003800200 */
.L_x_7701:
        /* <DEDUP_REMOVED lines=20> */
.L_x_7706:
[----:B------:R-:W-:Y:S05]  /*36620*/  BSYNC.RECONVERGENT B4 ;  /* 0x0000000000047941 */ /* 0x000fea0003800200 */
.L_x_7705:
[----:B------:R-:W-:-:S07]  /*36630*/  F2FP.F16.F32.PACK_AB R222, RZ, R222 ;  /* 0x000000deffde723e */ /* 0x000fce00000000ff */
.L_x_7704:
[----:B------:R-:W-:Y:S05]  /*36640*/  BSYNC.RECONVERGENT B3 ;  /* 0x0000000000037941 */ /* 0x000fea0003800200 */
.L_x_7703:
        /* <DEDUP_REMOVED lines=19> */
.L_x_7710:
[----:B------:R-:W-:Y:S05]  /*36780*/  BSYNC.RECONVERGENT B4 ;  /* 0x0000000000047941 */ /* 0x000fea0003800200 */
.L_x_7709:
[----:B------:R-:W-:-:S07]  /*36790*/  F2FP.F16.F32.PACK_AB R223, RZ, R223 ;  /* 0x000000dfffdf723e */ /* 0x000fce00000000ff */
.L_x_7708:
[----:B------:R-:W-:Y:S05]  /*367a0*/  BSYNC.RECONVERGENT B3 ;  /* 0x0000000000037941 */ /* 0x000fea0003800200 */
.L_x_7707:
        /* <DEDUP_REMOVED lines=19> */
.L_x_7714:
[----:B------:R-:W-:Y:S05]  /*368e0*/  BSYNC.RECONVERGENT B4 ;  /* 0x0000000000047941 */ /* 0x000fea0003800200 */
.L_x_7713:
[----:B------:R-:W-:-:S07]  /*368f0*/  F2FP.F16.F32.PACK_AB R126, RZ, R126 ;  /* 0x0000007eff7e723e */ /* 0x000fce00000000ff */
.L_x_7712:
[----:B------:R-:W-:Y:S05]  /*36900*/  BSYNC.RECONVERGENT B3 ;  /* 0x0000000000037941 */ /* 0x000fea0003800200 */
.L_x_7711:
[----:B------:R-:W-:Y:S02]  /*36910*/  PRMT R223, R223, 0x5410, R126 ;  /* 0x00005410dfdf7816 */ /* 0x000fe4000000007e */
[----:B------:R-:W-:-:S05]  /*36920*/  LOP3.LUT R126, R222, 0xffff, RZ, 0xc0, !PT ;  /* 0x0000ffffde7e7812 */ /* 0x000fca00078ec0ff */
[----:B------:R-:W-:-:S05]  /*36930*/  IMAD.WIDE.U32 R126, R126, 0x10000, RZ ;  /* 0x000100007e7e7825 */ /* 0x000fca00078e00ff */
[----:B------:R-:W-:Y:S02]  /*36940*/  LOP3.LUT R127, R223, R127, RZ, 0xfc, !PT ;  /* 0x0000007fdf7f7212 */ /* 0x000fe400078efcff */
[----:B------:R-:W-:-:S05]  /*36950*/  LOP3.LUT R126, R126, R216, RZ, 0xfc, !PT ;  /* 0x000000d87e7e7212 */ /* 0x000fca00078efcff */
[----:B------:R4:W-:Y:S01]  /*36960*/  STG.E.64 desc[UR4][R124.64+0x1500], R126 ;  /* 0x0015007e7c007986 */ /* 0x0009e2000c101b04 */
[----:B------:R-:W-:Y:S05]  /*36970*/  BRA `(.L_x_7715) ;  /* 0x0000000000107947 */ /* 0x000fea0003800000 */
.L_x_7700:
[----:B------:R-:W4:Y:S02]  /*36980*/  LDCU UR6, c[0x0][0x39c] ;  /* 0x00007380ff0677ac */ /* 0x000f240008000800 */
[----:B----4-:R-:W-:-:S13]  /*36990*/  ISETP.GE.AND P0, PT, R126, UR6, PT ;  /* 0x000000067e007c0c */ /* 0x010fda000bf06270 */
[----:B------:R-:W-:Y:S05]  /*369a0*/  @P0 EXIT ;  /* 0x000000000000094d */ /* 0x000fea0003800000 */
[----:B------:R4:W-:Y:S02]  /*369b0*/  STG.E.64 desc[UR4][R124.64+0x1500], RZ ;  /* 0x001500ff7c007986 */ /* 0x0009e4000c101b04 */
.L_x_7715:
[----:B------:R-:W-:Y:S05]  /*369c0*/  BSYNC.RECONVERGENT B2 ;  /* 0x0000000000027941 */ /* 0x000fea0003800200 */
.L_x_7699:
        /* <DEDUP_REMOVED lines=18> */
.L_x_7719:
[----:B------:R-:W-:Y:S05]  /*36af0*/  BSYNC.RECONVERGENT B3 ;  /* 0x0000000000037941 */ /* 0x000fea0003800200 */
.L_x_7718:
        /* <DEDUP_REMOVED lines=20> */
.L_x_7723:
[----:B------:R-:W-:Y:S05]  /*36c40*/  BSYNC.RECONVERGENT B4 ;  /* 0x0000000000047941 */ /* 0x000fea0003800200 */
.L_x_7722:
[----:B------:R-:W-:-:S07]  /*36c50*/  F2FP.F16.F32.PACK_AB R222, RZ, R222 ;  /* 0x000000deffde723e */ /* 0x000fce00000000ff */
.L_x_7721:
[----:B------:R-:W-:Y:S05]  /*36c60*/  BSYNC.RECONVERGENT B3 ;  /* 0x0000000000037941 */ /* 0x000fea0003800200 */
.L_x_7720:
        /* <DEDUP_REMOVED lines=19> */
.L_x_7727:
[----:B------:R-:W-:Y:S05]  /*36da0*/  BSYNC.RECONVERGENT B4 ;  /* 0x0000000000047941 */ /* 0x000fea0003800200 */
.L_x_7726:
[----:B------:R-:W-:-:S07]  /*36db0*/  F2FP.F16.F32.PACK_AB R223, RZ, R223 ;  /* 0x000000dfffdf723e */ /* 0x000fce00000000ff */
.L_x_7725:
[----:B------:R-:W-:Y:S05]  /*36dc0*/  BSYNC.RECONVERGENT B3 ;  /* 0x0000000000037941 */ /* 0x000fea0003800200 */
.L_x_7724:
        /* <DEDUP_REMOVED lines=19> */
.L_x_7731:
[----:B------:R-:W-:Y:S05]  /*36f00*/  BSYNC.RECONVERGENT B4 ;  /* 0x0000000000047941 */ /* 0x000fea0003800200 */
.L_x_7730:
[----:B------:R-:W-:-:S07]  /*36f10*/  F2FP.F16.F32.PACK_AB R126, RZ, R126 ;  /* 0x0000007eff7e723e */ /* 0x000fce00000000ff */
.L_x_7729:
[----:B------:R-:W-:Y:S05]  /*36f20*/  BSYNC.RECONVERGENT B3 ;  /* 0x0000000000037941 */ /* 0x000fea0003800200 */
.L_x_7728:
[----:B------:R-:W-:Y:S02]  /*36f30*/  PRMT R223, R223, 0x5410, R126 ;  /* 0x00005410dfdf7816 */ /* 0x000fe4000000007e */
[----:B------:R-:W-:-:S05]  /*36f40*/  LOP3.LUT R126, R222, 0xffff, RZ, 0xc0, !PT ;  /* 0x0000ffffde7e7812 */ /* 0x000fca00078ec0ff */
[----:B------:R-:W-:-:S05]  /*36f50*/  IMAD.WIDE.U32 R126, R126, 0x10000, RZ ;  /* 0x000100007e7e7825 */ /* 0x000fca00078e00ff */
[----:B------:R-:W-:Y:S02]  /*36f60*/  LOP3.LUT R127, R223, R127, RZ, 0xfc, !PT ;  /* 0x0000007fdf7f7212 */ /* 0x000fe400078efcff */
[----:B------:R-:W-:-:S05]  /*36f70*/  LOP3.LUT R126, R126, R216, RZ, 0xfc, !PT ;  /* 0x000000d87e7e7212 */ /* 0x000fca00078efcff */
[----:B------:R4:W-:Y:S01]  /*36f80*/  STG.E.64 desc[UR4][R124.64+0x1600], R126 ;  /* 0x0016007e7c007986 */ /* 0x0009e2000c101b04 */
[----:B------:R-:W-:Y:S05]  /*36f90*/  BRA `(.L_x_7732) ;  /* 0x0000000000107947 */ /* 0x000fea0003800000 */
.L_x_7717:
[----:B------:R-:W4:Y:S02]  /*36fa0*/  LDCU UR6, c[0x0][0x39c] ;  /* 0x00007380ff0677ac */ /* 0x000f240008000800 */
[----:B----4-:R-:W-:-:S13]  /*36fb0*/  ISETP.GE.AND P0, PT, R126, UR6, PT ;  /* 0x000000067e007c0c */ /* 0x010fda000bf06270 */
[----:B------:R-:W-:Y:S05]  /*36fc0*/  @P0 EXIT ;  /* 0x000000000000094d */ /* 0x000fea0003800000 */
[----:B------:R4:W-:Y:S02]  /*36fd0*/  STG.E.64 desc[UR4][R124.64+0x1600], RZ ;  /* 0x001600ff7c007986 */ /* 0x0009e4000c101b04 */
.L_x_7732:
[----:B------:R-:W-:Y:S05]  /*36fe0*/  BSYNC.RECONVERGENT B2 ;  /* 0x0000000000027941 */ /* 0x000fea0003800200 */
.L_x_7716:
        /* <DEDUP_REMOVED lines=18> */
.L_x_7736:
[----:B------:R-:W-:Y:S05]  /*37110*/  BSYNC.RECONVERGENT B3 ;  /* 0x0000000000037941 */ /* 0x000fea0003800200 */
.L_x_7735:
        /* <DEDUP_REMOVED lines=20> */
.L_x_7740:
[----:B------:R-:W-:Y:S05]  /*37260*/  BSYNC.RECONVERGENT B4 ;  /* 0x0000000000047941 */ /* 0x000fea0003800200 */
.L_x_7739:
[----:B------:R-:W-:-:S07]  /*37270*/  F2FP.F16.F32.PACK_AB R222, RZ, R222 ;  /* 0x000000deffde723e */ /* 0x000fce00000000ff */
.L_x_7738:
[----:B------:R-:W-:Y:S05]  /*37280*/  BSYNC.RECONVERGENT B3 ;  /* 0x0000000000037941 */ /* 0x000fea0003800200 */
.L_x_7737:
        /* <DEDUP_REMOVED lines=19> */
.L_x_7744:
[----:B------:R-:W-:Y:S05]  /*373c0*/  BSYNC.RECONVERGENT B4 ;  /* 0x0000000000047941 */ /* 0x000fea0003800200 */
.L_x_7743:
[----:B------:R-:W-:-:S07]  /*373d0*/  F2FP.F16.F32.PACK_AB R223, RZ, R223 ;  /* 0x000000dfffdf723e */ /* 0x000fce00000000ff */
.L_x_7742:
[----:B------:R-:W-:Y:S05]  /*373e0*/  BSYNC.RECONVERGENT B3 ;  /* 0x0000000000037941 */ /* 0x000fea0003800200 */
.L_x_7741:
        /* <DEDUP_REMOVED lines=19> */
.L_x_7748:
[----:B------:R-:W-:Y:S05]  /*37520*/  BSYNC.RECONVERGENT B4 ;  /* 0x0000000000047941 */ /* 0x000fea0003800200 */
.L_x_7747:
[----:B------:R-:W-:-:S07]  /*37530*/  F2FP.F16.F32.PACK_AB R126, RZ, R126 ;  /* 0x0000007eff7e723e */ /* 0x000fce00000000ff */
.L_x_7746:
[----:B------:R-:W-:Y:S05]  /*37540*/  BSYNC.RECONVERGENT B3 ;  /* 0x0000000000037941 */ /* 0x000fea0003800200 */
.L_x_7745:
[----:B------:R-:W-:Y:S02]  /*37550*/  PRMT R223, R223, 0x5410, R126 ;  /* 0x00005410dfdf7816 */ /* 0x000fe4000000007e */
[----:B------:R-:W-:-:S05]  /*37560*/  LOP3.LUT R126, R222, 0xffff, RZ, 0xc0, !PT ;  /* 0x0000ffffde7e7812 */ /* 0x000fca00078ec0ff */
[----:B------:R-:W-:-:S05]  /*37570*/  IMAD.WIDE.U32 R126, R126, 0x10000, RZ ;  /* 0x000100007e7e7825 */ /* 0x000fca00078e00ff */
[----:B------:R-:W-:Y:S02]  /*37580*/  LOP3.LUT R127, R223, R127, RZ, 0xfc, !PT ;  /* 0x0000007fdf7f7212 */ /* 0x000fe400078efcff */
[----:B------:R-:W-:-:S05]  /*37590*/  LOP3.LUT R126, R126, R216, RZ, 0xfc, !PT ;  /* 0x000000d87e7e7212 */ /* 0x000fca00078efcff */
[----:B------:R4:W-:Y:S01]  /*375a0*/  STG.E.64 desc[UR4][R124.64+0x1700], R126 ;  /* 0x0017007e7c007986 */ /* 0x0009e2000c101b04 */
[----:B------:R-:W-:Y:S05]  /*375b0*/  BRA `(.L_x_7749) ;  /* 0x0000000000107947 */ /* 0x000fea0003800000 */
.L_x_7734:
[----:B------:R-:W4:Y:S02]  /*375c0*/  LDCU UR6, c[0x0][0x39c] ;  /* 0x00007380ff0677ac */ /* 0x000f240008000800 */
[----:B----4-:R-:W-:-:S13]  /*375d0*/  ISETP.GE.AND P0, PT, R126, UR6, PT ;  /* 0x000000067e007c0c */ /* 0x010fda000bf06270 */
[----:B------:R-:W-:Y:S05]  /*375e0*/  @P0 EXIT ;  /* 0x000000000000094d */ /* 0x000fea0003800000 */
[----:B------:R4:W-:Y:S02]  /*375f0*/  STG.E.64 desc[UR4][R124.64+0x1700], RZ ;  /* 0x001700ff7c007986 */ /* 0x0009e4000c101b04 */
.L_x_7749:
[----:B------:R-:W-:Y:S05]  /*37600*/  BSYNC.RECONVERGENT B2 ;  /* 0x0000000000027941 */ /* 0x000fea0003800200 */
.L_x_7733:
        /* <DEDUP_REMOVED lines=18> */
.L_x_7753:
[----:B------:R-:W-:Y:S05]  /*37730*/  BSYNC.RECONVERGENT B3 ;  /* 0x0000000000037941 */ /* 0x000fea0003800200 */
.L_x_7752:
        /* <DEDUP_REMOVED lines=20> */
.L_x_7757:
[----:B------:R-:W-:Y:S05]  /*37880*/  BSYNC.RECONVERGENT B4 ;  /* 0x0000000000047941 */ /* 0x000fea0003800200 */
.L_x_7756:
[----:B------:R-:W-:-:S07]  /*37890*/  F2FP.F16.F32.PACK_AB R222, RZ, R222 ;  /* 0x000000deffde723e */ /* 0x000fce00000000ff */
.L_x_7755:
[----:B------:R-:W-:Y:S05]  /*378a0*/  BSYNC.RECONVERGENT B3 ;  /* 0x0000000000037941 */ /* 0x000fea0003800200 */
.L_x_7754:
        /* <DEDUP_REMOVED lines=19> */
.L_x_7761:
[----:B------:R-:W-:Y:S05]  /*379e0*/  BSYNC.RECONVERGENT B4 ;  /* 0x0000000000047941 */ /* 0x000fea0003800200 */
.L_x_7760:
[----:B------:R-:W-:-:S07]  /*379f0*/  F2FP.F16.F32.PACK_AB R223, RZ, R223 ;  /* 0x000000dfffdf723e */ /* 0x000fce00000000ff */
.L_x_7759:
[----:B------:R-:W-:Y:S05]  /*37a00*/  BSYNC.RECONVERGENT B3 ;  /* 0x0000000000037941 */ /* 0x000fea0003800200 */
.L_x_7758:
        /* <DEDUP_REMOVED lines=19> */
.L_x_7765:
[----:B------:R-:W-:Y:S05]  /*37b40*/  BSYNC.RECONVERGENT B4 ;  /* 0x0000000000047941 */ /* 0x000fea0003800200 */
.L_x_7764:
[----:B------:R-:W-:-:S07]  /*37b50*/  F2FP.F16.F32.PACK_AB R126, RZ, R126 ;  /* 0x0000007eff7e723e */ /* 0x000fce00000000ff */
.L_x_7763:
[----:B------:R-:W-:Y:S05]  /*37b60*/  BSYNC.RECONVERGENT B3 ;  /* 0x0000000000037941 */ /* 0x000fea0003800200 */
.L_x_7762:
[----:B------:R-:W-:Y:S02]  /*37b70*/  PRMT R223, R223, 0x5410, R126 ;  /* 0x00005410dfdf7816 */ /* 0x000fe4000000007e */
[----:B------:R-:W-:-:S05]  /*37b80*/  LOP3.LUT R126, R222, 0xffff, RZ, 0xc0, !PT ;  /* 0x0000ffffde7e7812 */ /* 0x000fca00078ec0ff */
[----:B------:R-:W-:-:S05]  /*37b90*/  IMAD.WIDE.U32 R126, R126, 0x10000, RZ ;  /* 0x000100007e7e7825 */ /* 0x000fca00078e00ff */
[----:B------:R-:W-:Y:S02]  /*37ba0*/  LOP3.LUT R127, R223, R127, RZ, 0xfc, !PT ;  /* 0x0000007fdf7f7212 */ /* 0x000fe400078efcff */
[----:B------:R-:W-:-:S05]  /*37bb0*/  LOP3.LUT R126, R126, R216, RZ, 0xfc, !PT ;  /* 0x000000d87e7e7212 */ /* 0x000fca00078efcff */
[----:B------:R4:W-:Y:S01]  /*37bc0*/  STG.E.64 desc[UR4][R124.64+0x1800], R126 ;  /* 0x0018007e7c007986 */ /* 0x0009e2000c101b04 */
[----:B------:R-:W-:Y:S05]  /*37bd0*/  BRA `(.L_x_7766) ;  /* 0x0000000000107947 */ /* 0x000fea0003800000 */
.L_x_7751:
[----:B------:R-:W4:Y:S02]  /*37be0*/  LDCU UR6, c[0x0][0x39c] ;  /* 0x00007380ff0677ac */ /* 0x000f240008000800 */
[----:B----4-:R-:W-:-:S13]  /*37bf0*/  ISETP.GE.AND P0, PT, R126, UR6, PT ;  /* 0x000000067e007c0c */ /* 0x010fda000bf06270 */
[----:B------:R-:W-:Y:S05]  /*37c00*/  @P0 EXIT ;  /* 0x000000000000094d */ /* 0x000fea0003800000 */
[----:B------:R4:W-:Y:S02]  /*37c10*/  STG.E.64 desc[UR4][R124.64+0x1800], RZ ;  /* 0x001800ff7c007986 */ /* 0x0009e4000c101b04 */
.L_x_7766:
[----:B------:R-:W-:Y:S05]  /*37c20*/  BSYNC.RECONVERGENT B2 ;  /* 0x0000000000027941 */ /* 0x000fea0003800200 */
.L_x_7750:
        /* <DEDUP_REMOVED lines=18> */
.L_x_7770:
[----:B------:R-:W-:Y:S05]  /*37d50*/  BSYNC.RECONVERGENT B3 ;  /* 0x0000000000037941 */ /* 0x000fea0003800200 */
.L_x_7769:
        /* <DEDUP_REMOVED lines=20> */
.L_x_7774:
[----:B------:R-:W-:Y:S05]  /*37ea0*/  BSYNC.RECONVERGENT B4 ;  /* 0x0000000000047941 */ /* 0x000fea0003800200 */
.L_x_7773:
[----:B------:R-:W-:-:S07]  /*37eb0*/  F2FP.F16.F32.PACK_AB R222, RZ, R222 ;  /* 0x000000deffde723e */ /* 0x000fce00000000ff */
.L_x_7772:
[----:B------:R-:W-:Y:S05]  /*37ec0*/  BSYNC.RECONVERGENT B3 ;  /* 0x0000000000037941 */ /* 0x000fea0003800200 */
.L_x_7771:
        /* <DEDUP_REMOVED lines=19> */
.L_x_7778:
[----:B------:R-:W-:Y:S05]  /*38000*/  BSYNC.RECONVERGENT B4 ;  /* 0x0000000000047941 */ /* 0x000fea0003800200 */
.L_x_7777:
[----:B------:R-:W-:-:S07]  /*38010*/  F2FP.F16.F32.PACK_AB R223, RZ, R223 ;  /* 0x000000dfffdf723e */ /* 0x000fce00000000ff */
.L_x_7776:
[----:B------:R-:W-:Y:S05]  /*38020*/  BSYNC.RECONVERGENT B3 ;  /* 0x0000000000037941 */ /* 0x000fea0003800200 */
.L_x_7775:
        /* <DEDUP_REMOVED lines=19> */
.L_x_7782:
[----:B------:R-:W-:Y:S05]  /*38160*/  BSYNC.RECONVERGENT B4 ;  /* 0x0000000000047941 */ /* 0x000fea0003800200 */
.L_x_7781:
[----:B------:R-:W-:-:S07]  /*38170*/  F2FP.F16.F32.PACK_AB R126, RZ, R126 ;  /* 0x0000007eff7e723e */ /* 0x000fce00000000ff */
.L_x_7780:
[----:B------:R-:W-:Y:S05]  /*38180*/  BSYNC.RECONVERGENT B3 ;  /* 0x0000000000037941 */ /* 0x000fea0003800200 */
.L_x_7779:
[----:B------:R-:W-:Y:S02]  /*38190*/  PRMT R223, R223, 0x5410, R126 ;  /* 0x00005410dfdf7816 */ /* 0x000fe4000000007e */
[----:B------:R-:W-:-:S05]  /*381a0*/  LOP3.LUT R126, R222, 0xffff, RZ, 0xc0, !PT ;  /* 0x0000ffffde7e7812 */ /* 0x000fca00078ec0ff */
[----:B------:R-:W-:-:S05]  /*381b0*/  IMAD.WIDE.U32 R126, R126, 0x10000, RZ ;  /* 0x000100007e7e7825 */ /* 0x000fca00078e00ff */
[----:B------:R-:W-:Y:S02]  /*381c0*/  LOP3.LUT R127, R223, R127, RZ, 0xfc, !PT ;  /* 0x0000007fdf7f7212 */ /* 0x000fe400078efcff */
[----:B------:R-:W-:-:S05]  /*381d0*/  LOP3.LUT R126, R126, R216, RZ, 0xfc, !PT ;  /* 0x000000d87e7e7212 */ /* 0x000fca00078efcff */
[----:B------:R4:W-:Y:S01]  /*381e0*/  STG.E.64 desc[UR4][R124.64+0x1900], R126 ;  /* 0x0019007e7c007986 */ /* 0x0009e2000c101b04 */
[----:B------:R-:W-:Y:S05]  /*381f0*/  BRA `(.L_x_7783) ;  /* 0x0000000000107947 */ /* 0x000fea0003800000 */
.L_x_7768:
[----:B------:R-:W4:Y:S02]  /*38200*/  LDCU UR6, c[0x0][0x39c] ;  /* 0x00007380ff0677ac */ /* 0x000f240008000800 */
[----:B----4-:R-:W-:-:S13]  /*38210*/  ISETP.GE.AND P0, PT, R126, UR6, PT ;  /* 0x000000067e007c0c */ /* 0x010fda000bf06270 */
[----:B------:R-:W-:Y:S05]  /*38220*/  @P0 EXIT ;  /* 0x000000000000094d */ /* 0x000fea0003800000 */
[----:B------:R4:W-:Y:S02]  /*38230*/  STG.E.64 desc[UR4][R124.64+0x1900], RZ ;  /* 0x001900ff7c007986 */ /* 0x0009e4000c101b04 */
.L_x_7783:
[----:B------:R-:W-:Y:S05]  /*38240*/  BSYNC.RECONVERGENT B2 ;  /* 0x0000000000027941 */ /* 0x000fea0003800200 */
.L_x_7767:
        /* <DEDUP_REMOVED lines=18> */
.L_x_7787:
[----:B------:R-:W-:Y:S05]  /*38370*/  BSYNC.RECONVERGENT B3 ;  /* 0x0000000000037941 */ /* 0x000fea0003800200 */
.L_x_7786:
        /* <DEDUP_REMOVED lines=20> */
.L_x_7791:
[----:B------:R-:W-:Y:S05]  /*384c0*/  BSYNC.RECONVERGENT B4 ;  /* 0x0000000000047941 */ /* 0x000fea0003800200 */
.L_x_7790:
[----:B------:R-:W-:-:S07]  /*384d0*/  F2FP.F16.F32.PACK_AB R222, RZ, R222 ;  /* 0x000000deffde723e */ /* 0x000fce00000000ff */
.L_x_7789:
[----:B------:R-:W-:Y:S05]  /*384e0*/  BSYNC.RECONVERGENT B3 ;  /* 0x0000000000037941 */ /* 0x000fea0003800200 */
.L_x_7788:
        /* <DEDUP_REMOVED lines=19> */
.L_x_7795:
[----:B------:R-:W-:Y:S05]  /*38620*/  BSYNC.RECONVERGENT B4 ;  /* 0x0000000000047941 */ /* 0x000fea0003800200 */
.L_x_7794:
[----:B------:R-:W-:-:S07]  /*38630*/  F2FP.F16.F32.PACK_AB R223, RZ, R223 ;  /* 0x000000dfffdf723e */ /* 0x000fce00000000ff */
.L_x_7793:
[----:B------:R-:W-:Y:S05]  /*38640*/  BSYNC.RECONVERGENT B3 ;  /* 0x0000000000037941 */ /* 0x000fea0003800200 */
.L_x_7792:
        /* <DEDUP_REMOVED lines=19> */
.L_x_7799:
[----:B------:R-:W-:Y:S05]  /*38780*/  BSYNC.RECONVERGENT B4 ;  /* 0x0000000000047941 */ /* 0x000fea0003800200 */
.L_x_7798:
[----:B------:R-:W-:-:S07]  /*38790*/  F2FP.F16.F32.PACK_AB R126, RZ, R126 ;  /* 0x0000007eff7e723e */ /* 0x000fce00000000ff */
.L_x_7797:
[----:B------:R-:W-:Y:S05]  /*387a0*/  BSYNC.RECONVERGENT B3 ;  /* 0x0000000000037941 */ /* 0x000fea0003800200 */
.L_x_7796:
[----:B------:R-:W-:Y:S02]  /*387b0*/  PRMT R223, R223, 0x5410, R126 ;  /* 0x00005410dfdf7816 */ /* 0x000fe4000000007e */
[----:B------:R-:W-:-:S05]  /*387c0*/  LOP3.LUT R126, R222, 0xffff, RZ, 0xc0, !PT ;  /* 0x0000ffffde7e7812 */ /* 0x000fca00078ec0ff */
[----:B------:R-:W-:-:S05]  /*387d0*/  IMAD.WIDE.U32 R126, R126, 0x10000, RZ ;  /* 0x000100007e7e7825 */ /* 0x000fca00078e00ff */
[----:B------:R-:W-:Y:S02]  /*387e0*/  LOP3.LUT R127, R223, R127, RZ, 0xfc, !PT ;  /* 0x0000007fdf7f7212 */ /* 0x000fe400078efcff */
[----:B------:R-:W-:-:S05]  /*387f0*/  LOP3.LUT R126, R126, R216, RZ, 0xfc, !PT ;  /* 0x000000d87e7e7212 */ /* 0x000fca00078efcff */
[----:B------:R4:W-:Y:S01]  /*38800*/  STG.E.64 desc[UR4][R124.64+0x1a00], R126 ;  /* 0x001a007e7c007986 */ /* 0x0009e2000c101b04 */
[----:B------:R-:W-:Y:S05]  /*38810*/  BRA `(.L_x_7800) ;  /* 0x0000000000107947 */ /* 0x000fea0003800000 */
.L_x_7785:
[----:B------:R-:W4:Y:S02]  /*38820*/  LDCU UR6, c[0x0][0x39c] ;  /* 0x00007380ff0677ac */ /* 0x000f240008000800 */
[----:B----4-:R-:W-:-:S13]  /*38830*/  ISETP.GE.AND P0, PT, R126, UR6, PT ;  /* 0x000000067e007c0c */ /* 0x010fda000bf06270 */
[----:B------:R-:W-:Y:S05]  /*38840*/  @P0 EXIT ;  /* 0x000000000000094d */ /* 0x000fea0003800000 */
[----:B------:R4:W-:Y:S02]  /*38850*/  STG.E.64 desc[UR4][R124.64+0x1a00], RZ ;  /* 0x001a00ff7c007986 */ /* 0x0009e4000c101b04 */
.L_x_7800:
[----:B------:R-:W-:Y:S05]  /*38860*/  BSYNC.RECONVERGENT B2 ;  /* 0x0000000000027941 */ /* 0x000fea0003800200 */
.L_x_7784:
        /* <DEDUP_REMOVED lines=18> */
.L_x_7804:
[----:B------:R-:W-:Y:S05]  /*38990*/  BSYNC.RECONVERGENT B3 ;  /* 0x0000000000037941 */ /* 0x000fea0003800200 */
.L_x_7803:
        /* <DEDUP_REMOVED lines=20> */
.L_x_7808:
[----:B------:R-:W-:Y:S05]  /*38ae0*/  BSYNC.RECONVERGENT B4 ;  /* 0x0000000000047941 */ /* 0x000fea0003800200 */
.L_x_7807:
[----:B------:R-:W-:-:S07]  /*38af0*/  F2FP.F16.F32.PACK_AB R222, RZ, R222 ;  /* 0x000000deffde723e */ /* 0x000fce00000000ff */
.L_x_7806:
[----:B------:R-:W-:Y:S05]  /*38b00*/  BSYNC.RECONVERGENT B3 ;  /* 0x0000000000037941 */ /* 0x000fea0003800200 */
.L_x_7805:
        /* <DEDUP_REMOVED lines=19> */
.L_x_7812:
[----:B------:R-:W-:Y:S05]  /*38c40*/  BSYNC.RECONVERGENT B4 ;  /* 0x0000000000047941 */ /* 0x000fea0003800200 */
.L_x_7811:
[----:B------:R-:W-:-:S07]  /*38c50*/  F2FP.F16.F32.PACK_AB R223, RZ, R223 ;  /* 0x000000dfffdf723e */ /* 0x000fce00000000ff */
.L_x_7810:
[----:B------:R-:W-:Y:S05]  /*38c60*/  BSYNC.RECONVERGENT B3 ;  /* 0x0000000000037941 */ /* 0x000fea0003800200 */
.L_x_7809:
        /* <DEDUP_REMOVED lines=19> */
.L_x_7816:
[----:B------:R-:W-:Y:S05]  /*38da0*/  BSYNC.RECONVERGENT B4 ;  /* 0x0000000000047941 */ /* 0x000fea0003800200 */
.L_x_7815:
[----:B------:R-:W-:-:S07]  /*38db0*/  F2FP.F16.F32.PACK_AB R126, RZ, R126 ;  /* 0x0000007eff7e723e */ /* 0x000fce00000000ff */
.L_x_7814:
[----:B------:R-:W-:Y:S05]  /*38dc0*/  BSYNC.RECONVERGENT B3 ;  /* 0x0000000000037941 */ /* 0x000fea0003800200 */
.L_x_7813:
[----:B------:R-:W-:Y:S02]  /*38dd0*/  PRMT R223, R223, 0x5410, R126 ;  /* 0x00005410dfdf7816 */ /* 0x000fe4000000007e */
[----:B------:R-:W-:-:S05]  /*38de0*/  LOP3.LUT R126, R222, 0xffff, RZ, 0xc0, !PT ;  /* 0x0000ffffde7e7812 */ /* 0x000fca00078ec0ff */
[----:B------:R-:W-:-:S05]  /*38df0*/  IMAD.WIDE.U32 R126, R126, 0x10000, RZ ;  /* 0x000100007e7e7825 */ /* 0x000fca00078e00ff */
[----:B------:R-:W-:Y:S02]  /*38e00*/  LOP3.LUT R127, R223, R127, RZ, 0xfc, !PT ;  /* 0x0000007fdf7f7212 */ /* 0x000fe400078efcff */
[----:B------:R-:W-:-:S05]  /*38e10*/  LOP3.LUT R126, R126, R216, RZ, 0xfc, !PT ;  /* 0x000000d87e7e7212 */ /* 0x000fca00078efcff */
[----:B------:R4:W-:Y:S01]  /*38e20*/  STG.E.64 desc[UR4][R124.64+0x1b00], R126 ;  /* 0x001b007e7c007986 */ /* 0x0009e2000c101b04 */
[----:B------:R-:W-:Y:S05]  /*38e30*/  BRA `(.L_x_7817) ;  /* 0x0000000000107947 */ /* 0x000fea0003800000 */
.L_x_7802:
[----:B------:R-:W4:Y:S02]  /*38e40*/  LDCU UR6, c[0x0][0x39c] ;  /* 0x00007380ff0677ac */ /* 0x000f240008000800 */
[----:B----4-:R-:W-:-:S13]  /*38e50*/  ISETP.GE.AND P0, PT, R126, UR6, PT ;  /* 0x000000067e007c0c */ /* 0x010fda000bf06270 */
[----:B------:R-:W-:Y:S05]  /*38e60*/  @P0 EXIT ;  /* 0x000000000000094d */ /* 0x000fea0003800000 */
[----:B------:R4:W-:Y:S02]  /*38e70*/  STG.E.64 desc[UR4][R124.64+0x1b00], RZ ;  /* 0x001b00ff7c007986 */ /* 0x0009e4000c101b04 */
.L_x_7817:
[----:B------:R-:W-:Y:S05]  /*38e80*/  BSYNC.RECONVERGENT B2 ;  /* 0x0000000000027941 */ /* 0x000fea0003800200 */
.L_x_7801:
        /* <DEDUP_REMOVED lines=18> */
.L_x_7821:
[----:B------:R-:W-:Y:S05]  /*38fb0*/  BSYNC.RECONVERGENT B3 ;  /* 0x0000000000037941 */ /* 0x000fea0003800200 */
.L_x_7820:
        /* <DEDUP_REMOVED lines=20> */
.L_x_7825:
[----:B------:R-:W-:Y:S05]  /*39100*/  BSYNC.RECONVERGENT B4 ;  /* 0x0000000000047941 */ /* 0x000fea0003800200 */
.L_x_7824:
[----:B------:R-:W-:-:S07]  /*39110*/  F2FP.F16.F32.PACK_AB R222, RZ, R222 ;  /* 0x000000deffde723e */ /* 0x000fce00000000ff */
.L_x_7823:
[----:B------:R-:W-:Y:S05]  /*39120*/  BSYNC.RECONVERGENT B3 ;  /* 0x0000000000037941 */ /* 0x000fea0003800200 */
.L_x_7822:
        /* <DEDUP_REMOVED lines=19> */
.L_x_7829:
[----:B------:R-:W-:Y:S05]  /*39260*/  BSYNC.RECONVERGENT B4 ;  /* 0x0000000000047941 */ /* 0x000fea0003800200 */
.L_x_7828:
[----:B------:R-:W-:-:S07]  /*39270*/  F2FP.F16.F32.PACK_AB R223, RZ, R223 ;  /* 0x000000dfffdf723e */ /* 0x000fce00000000ff */
.L_x_7827:
[----:B------:R-:W-:Y:S05]  /*39280*/  BSYNC.RECONVERGENT B3 ;  /* 0x0000000000037941 */ /* 0x000fea0003800200 */
.L_x_7826:
        /* <DEDUP_REMOVED lines=19> */
.L_x_7833:
[----:B------:R-:W-:Y:S05]  /*393c0*/  BSYNC.RECONVERGENT B4 ;  /* 0x0000000000047941 */ /* 0x000fea0003800200 */
.L_x_7832:
[----:B------:R-:W-:-:S07]  /*393d0*/  F2FP.F16.F32.PACK_AB R126, RZ, R126 ;  /* 0x0000007eff7e723e */ /* 0x000fce00000000ff */
.L_x_7831:
[----:B------:R-:W-:Y:S05]  /*393e0*/  BSYNC.RECONVERGENT B3 ;  /* 0x0000000000037941 */ /* 0x000fea0003800200 */
.L_x_7830:
[----:B------:R-:W-:Y:S02]  /*393f0*/  PRMT R223, R223, 0x5410, R126 ;  /* 0x00005410dfdf7816 */ /* 0x000fe4000000007e */
[----:B------:R-:W-:-:S05]  /*39400*/  LOP3.LUT R126, R222, 0xffff, RZ, 0xc0, !PT ;  /* 0x0000ffffde7e7812 */ /* 0x000fca00078ec0ff */
[----:B------:R-:W-:-:S05]  /*39410*/  IMAD.WIDE.U32 R126, R126, 0x10000, RZ ;  /* 0x000100007e7e7825 */ /* 0x000fca00078e00ff */
[----:B------:R-:W-:Y:S02]  /*39420*/  LOP3.LUT R127, R223, R127, RZ, 0xfc, !PT ;  /* 0x0000007fdf7f7212 */ /* 0x000fe400078efcff */
[----:B------:R-:W-:-:S05]  /*39430*/  LOP3.LUT R126, R126, R216, RZ, 0xfc, !PT ;  /* 0x000000d87e7e7212 */ /* 0x000fca00078efcff */
[----:B------:R4:W-:Y:S01]  /*39440*/  STG.E.64 desc[UR4][R124.64+0x1c00], R126 ;  /* 0x001c007e7c007986 */ /* 0x0009e2000c101b04 */
[----:B------:R-:W-:Y:S05]  /*39450*/  BRA `(.L_x_7834) ;  /* 0x0000000000107947 */ /* 0x000fea0003800000 */
.L_x_7819:
[----:B------:R-:W4:Y:S02]  /*39460*/  LDCU UR6, c[0x0][0x39c] ;  /* 0x00007380ff0677ac */ /* 0x000f240008000800 */
[----:B----4-:R-:W-:-:S13]  /*39470*/  ISETP.GE.AND P0, PT, R126, UR6, PT ;  /* 0x000000067e007c0c */ /* 0x010fda000bf06270 */
[----:B------:R-:W-:Y:S05]  /*39480*/  @P0 EXIT ;  /* 0x000000000000094d */ /* 0x000fea0003800000 */
[----:B------:R4:W-:Y:S02]  /*39490*/  STG.E.64 desc[UR4][R124.64+0x1c00], RZ ;  /* 0x001c00ff7c007986 */ /* 0x0009e4000c101b04 */
.L_x_7834:
[----:B------:R-:W-:Y:S05]  /*394a0*/  BSYNC.RECONVERGENT B2 ;  /* 0x0000000000027941 */ /* 0x000fea0003800200 */
.L_x_7818:
        /* <DEDUP_REMOVED lines=18> */
.L_x_7838:
[----:B------:R-:W-:Y:S05]  /*395d0*/  BSYNC.RECONVERGENT B3 ;  /* 0x0000000000037941 */ /* 0x000fea0003800200 */
.L_x_7837:
        /* <DEDUP_REMOVED lines=20> */
.L_x_7842:
[----:B------:R-:W-:Y:S05]  /*39720*/  BSYNC.RECONVERGENT B4 ;  /* 0x0000000000047941 */ /* 0x000fea0003800200 */
.L_x_7841:
[----:B------:R-:W-:-:S07]  /*39730*/  F2FP.F16.F32.PACK_AB R222, RZ, R222 ;  /* 0x000000deffde723e */ /* 0x000fce00000000ff */
.L_x_7840:
[----:B------:R-:W-:Y:S05]  /*39740*/  BSYNC.RECONVERGENT B3 ;  /* 0x0000000000037941 */ /* 0x000fea0003800200 */
.L_x_7839:
        /* <DEDUP_REMOVED lines=19> */
.L_x_7846:
[----:B------:R-:W-:Y:S05]  /*39880*/  BSYNC.RECONVERGENT B4 ;  /* 0x0000000000047941 */ /* 0x000fea0003800200 */
.L_x_7845:
[----:B------:R-:W-:-:S07]  /*39890*/  F2FP.F16.F32.PACK_AB R223, RZ, R223 ;  /* 0x000000dfffdf723e */ /* 0x000fce00000000ff */
.L_x_7844:
[----:B------:R-:W-:Y:S05]  /*398a0*/  BSYNC.RECONVERGENT B3 ;  /* 0x0000000000037941 */ /* 0x000fea0003800200 */
.L_x_7843:
        /* <DEDUP_REMOVED lines=19> */
.L_x_7850:
[----:B------:R-:W-:Y:S05]  /*399e0*/  BSYNC.RECONVERGENT B4 ;  /* 0x0000000000047941 */ /* 0x000fea0003800200 */
.L_x_7849:
[----:B------:R-:W-:-:S07]  /*399f0*/  F2FP.F16.F32.PACK_AB R126, RZ, R126 ;  /* 0x0000007eff7e723e */ /* 0x000fce00000000ff */
.L_x_7848:
[----:B------:R-:W-:Y:S05]  /*39a00*/  BSYNC.RECONVERGENT B3 ;  /* 0x0000000000037941 */ /* 0x000fea0003800200 */
.L_x_7847:
[----:B------:R-:W-:Y:S02]  /*39a10*/  PRMT R223, R223, 0x5410, R126 ;  /* 0x00005410dfdf7816 */ /* 0x000fe4000000007e */
[----:B------:R-:W-:-:S05]  /*39a20*/  LOP3.LUT R126, R222, 0xffff, RZ, 0xc0, !PT ;  /* 0x0000ffffde7e7812 */ /* 0x000fca00078ec0ff */
[----:B------:R-:W-:-:S05]  /*39a30*/  IMAD.WIDE.U32 R126, R126, 0x10000, RZ ;  /* 0x000100007e7e7825 */ /* 0x000fca00078e00ff */
[----:B------:R-:W-:Y:S02]  /*39a40*/  LOP3.LUT R127, R223, R127, RZ, 0xfc, !PT ;  /* 0x0000007fdf7f7212 */ /* 0x000fe400078efcff */
[----:B------:R-:W-:-:S05]  /*39a50*/  LOP3.LUT R126, R126, R216, RZ, 0xfc, !PT ;  /* 0x000000d87e7e7212 */ /* 0x000fca00078efcff */
[----:B------:R4:W-:Y:S01]  /*39a60*/  STG.E.64 desc[UR4][R124.64+0x1d00], R126 ;  /* 0x001d007e7c007986 */ /* 0x0009e2000c101b04 */
[----:B------:R-:W-:Y:S05]  /*39a70*/  BRA `(.L_x_7851) ;  /* 0x0000000000107947 */ /* 0x000fea0003800000 */
.L_x_7836:
[----:B------:R-:W4:Y:S02]  /*39a80*/  LDCU UR6, c[0x0][0x39c] ;  /* 0x00007380ff0677ac */ /* 0x000f240008000800 */
[----:B----4-:R-:W-:-:S13]  /*39a90*/  ISETP.GE.AND P0, PT, R126, UR6, PT ;  /* 0x000000067e007c0c */ /* 0x010fda000bf06270 */
[----:B------:R-:W-:Y:S05]  /*39aa0*/  @P0 EXIT ;  /* 0x000000000000094d */ /* 0x000fea0003800000 */
[----:B------:R4:W-:Y:S02]  /*39ab0*/  STG.E.64 desc[UR4][R124.64+0x1d00], RZ ;  /* 0x001d00ff7c007986 */ /* 0x0009e4000c101b04 */
.L_x_7851:
[----:B------:R-:W-:Y:S05]  /*39ac0*/  BSYNC.RECONVERGENT B2 ;  /* 0x0000000000027941 */ /* 0x000fea0003800200 */
.L_x_7835:
        /* <DEDUP_REMOVED lines=18> */
.L_x_7855:
[----:B------:R-:W-:Y:S05]  /*39bf0*/  BSYNC.RECONVERGENT B3 ;  /* 0x0000000000037941 */ /* 0x000fea0003800200 */
.L_x_7854:
        /* <DEDUP_REMOVED lines=20> */
.L_x_7859:
[----:B------:R-:W-:Y:S05]  /*39d40*/  BSYNC.RECONVERGENT B4 ;  /* 0x0000000000047941 */ /* 0x000fea0003800200 */
.L_x_7858:
[----:B------:R-:W-:-:S07]  /*39d50*/  F2FP.F16.F32.PACK_AB R222, RZ, R222 ;  /* 0x000000deffde723e */ /* 0x000fce00000000ff */
.L_x_7857:
[----:B------:R-:W-:Y:S05]  /*39d60*/  BSYNC.RECONVERGENT B3 ;  /* 0x0000000000037941 */ /* 0x000fea0003800200 */
.L_x_7856:
        /* <DEDUP_REMOVED lines=19> */
.L_x_7863:
[----:B------:R-:W-:Y:S05]  /*39ea0*/  BSYNC.RECONVERGENT B4 ;  /* 0x0000000000047941 */ /* 0x000fea0003800200 */
.L_x_7862:
[----:B------:R-:W-:-:S07]  /*39eb0*/  F2FP.F16.F32.PACK_AB R223, RZ, R223 ;  /* 0x000000dfffdf723e */ /* 0x000fce00000000ff */
.L_x_7861:
[----:B------:R-:W-:Y:S05]  /*39ec0*/  BSYNC.RECONVERGENT B3 ;  /* 0x0000000000037941 */ /* 0x000fea0003800200 */
.L_x_7860:
        /* <DEDUP_REMOVED lines=19> */
.L_x_7867:
[----:B------:R-:W-:Y:S05]  /*3a000*/  BSYNC.RECONVERGENT B4 ;  /* 0x0000000000047941 */ /* 0x000fea0003800200 */
.L_x_7866:
[----:B------:R-:W-:-:S07]  /*3a010*/  F2FP.F16.F32.PACK_AB R126, RZ, R126 ;  /* 0x0000007eff7e723e */ /* 0x000fce00000000ff */
.L_x_7865:
[----:B------:R-:W-:Y:S05]  /*3a020*/  BSYNC.RECONVERGENT B3 ;  /* 0x0000000000037941 */ /* 0x000fea0003800200 */
.L_x_7864:
[----:B------:R-:W-:Y:S02]  /*3a030*/  PRMT R223, R223, 0x5410, R126 ;  /* 0x00005410dfdf7816 */ /* 0x000fe4000000007e */
[----:B------:R-:W-:-:S05]  /*3a040*/  LOP3.LUT R126, R222, 0xffff, RZ, 0xc0, !PT ;  /* 0x0000ffffde7e7812 */ /* 0x000fca00078ec0ff */
[----:B------:R-:W-:-:S05]  /*3a050*/  IMAD.WIDE.U32 R126, R126, 0x10000, RZ ;  /* 0x000100007e7e7825 */ /* 0x000fca00078e00ff */
[----:B------:R-:W-:Y:S02]  /*3a060*/  LOP3.LUT R127, R223, R127, RZ, 0xfc, !PT ;  /* 0x0000007fdf7f7212 */ /* 0x000fe400078efcff */
[----:B------:R-:W-:-:S05]  /*3a070*/  LOP3.LUT R126, R126, R216, RZ, 0xfc, !PT ;  /* 0x000000d87e7e7212 */ /* 0x000fca00078efcff */
[----:B------:R4:W-:Y:S01]  /*3a080*/  STG.E.64 desc[UR4][R124.64+0x1e00], R126 ;  /* 0x001e007e7c007986 */ /* 0x0009e2000c101b04 */
[----:B------:R-:W-:Y:S05]  /*3a090*/  BRA `(.L_x_7868) ;  /* 0x0000000000107947 */ /* 0x000fea0003800000 */
.L_x_7853:
[----:B------:R-:W4:Y:S02]  /*3a0a0*/  LDCU UR6, c[0x0][0x39c] ;  /* 0x00007380ff0677ac */ /* 0x000f240008000800 */
[----:B----4-:R-:W-:-:S13]  /*3a0b0*/  ISETP.GE.AND P0, PT, R126, UR6, PT ;  /* 0x000000067e007c0c */ /* 0x010fda000bf06270 */
[----:B------:R-:W-:Y:S05]  /*3a0c0*/  @P0 EXIT ;  /* 0x000000000000094d */ /* 0x000fea0003800000 */
[----:B------:R4:W-:Y:S02]  /*3a0d0*/  STG.E.64 desc[UR4][R124.64+0x1e00], RZ ;  /* 0x001e00ff7c007986 */ /* 0x0009e4000c101b04 */
.L_x_7868:
[----:B------:R-:W-:Y:S05]  /*3a0e0*/  BSYNC.RECONVERGENT B2 ;  /* 0x0000000000027941 */ /* 0x000fea0003800200 */
.L_x_7852:
        /* <DEDUP_REMOVED lines=18> */
.L_x_7872:
[----:B------:R-:W-:Y:S05]  /*3a210*/  BSYNC.RECONVERGENT B3 ;  /* 0x0000000000037941 */ /* 0x000fea0003800200 */
.L_x_7871:
        /* <DEDUP_REMOVED lines=20> */
.L_x_7876:
[----:B------:R-:W-:Y:S05]  /*3a360*/  BSYNC.RECONVERGENT B4 ;  /* 0x0000000000047941 */ /* 0x000fea0003800200 */
.L_x_7875:
[----:B------:R-:W-:-:S07]  /*3a370*/  F2FP.F16.F32.PACK_AB R222, RZ, R222 ;  /* 0x000000deffde723e */ /* 0x000fce00000000ff */
.L_x_7874:
[----:B------:R-:W-:Y:S05]  /*3a380*/  BSYNC.RECONVERGENT B3 ;  /* 0x0000000000037941 */ /* 0x000fea0003800200 */
.L_x_7873:
        /* <DEDUP_REMOVED lines=19> */
.L_x_7880:
[----:B------:R-:W-:Y:S05]  /*3a4c0*/  BSYNC.RECONVERGENT B4 ;  /* 0x0000000000047941 */ /* 0x000fea0003800200 */
.L_x_7879:
[----:B------:R-:W-:-:S07]  /*3a4d0*/  F2FP.F16.F32.PACK_AB R223, RZ, R223 ;  /* 0x000000dfffdf723e */ /* 0x000fce00000000ff */
.L_x_7878:
[----:B------:R-:W-:Y:S05]  /*3a4e0*/  BSYNC.RECONVERGENT B3 ;  /* 0x0000000000037941 */ /* 0x000fea0003800200 */
.L_x_7877:
        /* <DEDUP_REMOVED lines=19> */
.L_x_7884:
[----:B------:R-:W-:Y:S05]  /*3a620*/  BSYNC.RECONVERGENT B4 ;  /* 0x0000000000047941 */ /* 0x000fea0003800200 */
.L_x_7883:
[----:B------:R-:W-:-:S07]  /*3a630*/  F2FP.F16.F32.PACK_AB R126, RZ, R126 ;  /* 0x0000007eff7e723e */ /* 0x000fce00000000ff */
.L_x_7882:
[----:B------:R-:W-:Y:S05]  /*3a640*/  BSYNC.RECONVERGENT B3 ;  /* 0x0000000000037941 */ /* 0x000fea0003800200 */
.L_x_7881:
[----:B------:R-:W-:Y:S02]  /*3a650*/  PRMT R223, R223, 0x5410, R126 ;  /* 0x00005410dfdf7816 */ /* 0x000fe4000000007e */
[----:B------:R-:W-:-:S05]  /*3a660*/  LOP3.LUT R126, R222, 0xffff, RZ, 0xc0, !PT ;  /* 0x0000ffffde7e7812 */ /* 0x000fca00078ec0ff */
[----:B------:R-:W-:-:S05]  /*3a670*/  IMAD.WIDE.U32 R126, R126, 0x10000, RZ ;  /* 0x000100007e7e7825 */ /* 0x000fca00078e00ff */
[----:B------:R-:W-:Y:S02]  /*3a680*/  LOP3.LUT R127, R223, R127, RZ, 0xfc, !PT ;  /* 0x0000007fdf7f7212 */ /* 0x000fe400078efcff */
[----:B------:R-:W-:-:S05]  /*3a690*/  LOP3.LUT R126, R126, R216, RZ, 0xfc, !PT ;  /* 0x000000d87e7e7212 */ /* 0x000fca00078efcff */
[----:B------:R4:W-:Y:S01]  /*3a6a0*/  STG.E.64 desc[UR4][R124.64+0x1f00], R126 ;  /* 0x001f007e7c007986 */ /* 0x0009e2000c101b04 */
[----:B------:R-:W-:Y:S05]  /*3a6b0*/  BRA `(.L_x_7885) ;  /* 0x0000000000107947 */ /* 0x000fea0003800000 */
.L_x_7870:
[----:B------:R-:W4:Y:S02]  /*3a6c0*/  LDCU UR6, c[0x0][0x39c] ;  /* 0x00007380ff0677ac */ /* 0x000f240008000800 */
[----:B----4-:R-:W-:-:S13]  /*3a6d0*/  ISETP.GE.AND P0, PT, R126, UR6, PT ;  /* 0x000000067e007c0c */ /* 0x010fda000bf06270 */
[----:B------:R-:W-:Y:S05]  /*3a6e0*/  @P0 EXIT ;  /* 0x000000000000094d */ /* 0x000fea0003800000 */
[----:B------:R4:W-:Y:S02]  /*3a6f0*/  STG.E.64 desc[UR4][R124.64+0x1f00], RZ ;  /* 0x001f00ff7c007986 */ /* 0x0009e4000c101b04 */
.L_x_7885:
[----:B------:R-:W-:Y:S05]  /*3a700*/  BSYNC.RECONVERGENT B2 ;  /* 0x0000000000027941 */ /* 0x000fea0003800200 */
.L_x_7869:
        /* <DEDUP_REMOVED lines=20> */
.L_x_7889:
[----:B------:R-:W-:Y:S05]  /*3a850*/  BSYNC.RECONVERGENT B3 ;  /* 0x0000000000037941 */ /* 0x000fea0003800200 */
.L_x_7888:
[----:B------:R-:W4:Y:S01]  /*3a860*/  S2R R126, SR_TID.X ;  /* 0x00000000007e7919 */ /* 0x000f220000002100 */
[----:B------:R-:W0:Y:S01]  /*3a870*/  F2F.F16.F32 R216, R216 ;  /* 0x000000d800d87304 */ /* 0x000e220000200800 */
        /* <DEDUP_REMOVED lines=20> */
.L_x_7893:
[----:B------:R-:W-:Y:S05]  /*3a9c0*/  BSYNC.RECONVERGENT B4 ;  /* 0x0000000000047941 */ /* 0x000fea0003800200 */
.L_x_7892:
[----:B------:R-:W-:-:S07]  /*3a9d0*/  F2FP.F16.F32.PACK_AB R222, RZ, R222 ;  /* 0x000000deffde723e */ /* 0x000fce00000000ff */
.L_x_7891:
[----:B------:R-:W-:Y:S05]  /*3a9e0*/  BSYNC.RECONVERGENT B3 ;  /* 0x0000000000037941 */ /* 0x000fea0003800200 */
.L_x_7890:
        /* <DEDUP_REMOVED lines=21> */
.L_x_7897:
[----:B------:R-:W-:Y:S05]  /*3ab40*/  BSYNC.RECONVERGENT B4 ;  /* 0x0000000000047941 */ /* 0x000fea0003800200 */
.L_x_7896:
[----:B------:R-:W-:-:S07]  /*3ab50*/  F2FP.F16.F32.PACK_AB R223, RZ, R223 ;  /* 0x000000dfffdf723e */ /* 0x000fce00000000ff */
.L_x_7895:
[----:B------:R-:W-:Y:S05]  /*3ab60*/  BSYNC.RECONVERGENT B3 ;  /* 0x0000000000037941 */ /* 0x000fea0003800200 */
.L_x_7894:
        /* <DEDUP_REMOVED lines=21> */
.L_x_7901:
[----:B------:R-:W-:Y:S05]  /*3acc0*/  BSYNC.RECONVERGENT B4 ;  /* 0x0000000000047941 */ /* 0x000fea0003800200 */
.L_x_7900:
[----:B------:R-:W-:-:S07]  /*3acd0*/  F2FP.F16.F32.PACK_AB R126, RZ, R126 ;  /* 0x0000007eff7e723e */ /* 0x000fce00000000ff */
.L_x_7899:
[----:B------:R-:W-:Y:S05]  /*3ace0*/  BSYNC.RECONVERGENT B3 ;  /* 0x0000000000037941 */ /* 0x000fea0003800200 */
.L_x_7898:
[----:B------:R-:W-:Y:S02]  /*3acf0*/  PRMT R223, R223, 0x5410, R126 ;  /* 0x00005410dfdf7816 */ /* 0x000fe4000000007e */
[----:B------:R-:W-:-:S05]  /*3ad00*/  LOP3.LUT R126, R222, 0xffff, RZ, 0xc0, !PT ;  /* 0x0000ffffde7e7812 */ /* 0x000fca00078ec0ff */
[----:B------:R-:W-:-:S05]  /*3ad10*/  IMAD.WIDE.U32 R126, R126, 0x10000, RZ ;  /* 0x000100007e7e7825 */ /* 0x000fca00078e00ff */
[----:B------:R-:W-:Y:S02]  /*3ad20*/  LOP3.LUT R127, R223, R127, RZ, 0xfc, !PT ;  /* 0x0000007fdf7f7212 */ /* 0x000fe400078efcff */
[----:B------:R-:W-:-:S05]  /*3ad30*/  LOP3.LUT R126, R126, R216, RZ, 0xfc, !PT ;  /* 0x000000d87e7e7212 */ /* 0x000fca00078efcff */
[----:B------:R0:W-:Y:S01]  /*3ad40*/  STG.E.64 desc[UR4][R124.64+0x2000], R126 ;  /* 0x0020007e7c007986 */ /* 0x0001e2000c101b04 */
[----:B------:R-:W-:Y:S05]  /*3ad50*/  BRA `(.L_x_7902) ;  /* 0x0000000000107947 */ /* 0x000fea0003800000 */
.L_x_7887:
[----:B------:R-:W4:Y:S02]  /*3ad60*/  LDCU UR6, c[0x0][0x39c] ;  /* 0x00007380ff0677ac */ /* 0x000f240008000800 */
[----:B----4-:R-:W-:-:S13]  /*3ad70*/  ISETP.GE.AND P0, PT, R126, UR6, PT ;  /* 0x000000067e007c0c */ /* 0x010fda000bf06270 */
[----:B------:R-:W-:Y:S05]  /*3ad80*/  @P0 EXIT ;  /* 0x000000000000094d */ /* 0x000fea0003800000 */
[----:B------:R4:W-:Y:S02]  /*3ad90*/  STG.E.64 desc[UR4][R124.64+0x2000], RZ ;  /* 0x002000ff7c007986 */ /* 0x0009e4000c101b04 */
.L_x_7902:
[----:B------:R-:W-:Y:S05]  /*3ada0*/  BSYNC.RECONVERGENT B2 ;  /* 0x0000000000027941 */ /* 0x000fea0003800200 */
.L_x_7886:
        /* <DEDUP_REMOVED lines=16> */
[----:B-1234-:R-:W-:Y:S05]  /*3aeb0*/  CALL.REL.NOINC `($__internal_11_$__cuda_sm3x_div_rn_noftz_f32_slowpath) ;  /* 0x0000023000dc7944 */ /* 0x01efea0003c00000 */
[----:B------:R-:W-:-:S07]  /*3aec0*/  MOV R216, R217 ;  /* 0x000000d900d87202 */ /* 0x000fce0000000f00 */
.L_x_7906:
[----:B------:R-:W-:Y:S05]  /*3aed0*/  BSYNC.RECONVERGENT B3 ;  /* 0x0000000000037941 */ /* 0x000fea0003800200 */
.L_x_7905:
[----:B------:R-:W-:Y:S01]  /*3aee0*/  IADD3 R126, PT, PT, R129, 0x1081, RZ ;  /* 0x00001081817e7810 */ /* 0x000fe20007ffe0ff */
[----:B------:R-:W0:Y:S01]  /*3aef0*/  F2F.F16.F32 R216, R216 ;  /* 0x000000d800d87304 */ /* 0x000e220000200800 */
        /* <DEDUP_REMOVED lines=18> */
.L_x_7910:
[----:B------:R-:W-:Y:S05]  /*3b020*/  BSYNC.RECONVERGENT B4 ;  /* 0x0000000000047941 */ /* 0x000fea0003800200 */
.L_x_7909:
[----:B------:R-:W-:-:S07]  /*3b030*/  F2FP.F16.F32.PACK_AB R222, RZ, R222 ;  /* 0x000000deffde723e */ /* 0x000fce00000000ff */
.L_x_7908:
[----:B------:R-:W-:Y:S05]  /*3b040*/  BSYNC.RECONVERGENT B3 ;  /* 0x0000000000037941 */ /* 0x000fea0003800200 */
.L_x_7907:
        /* <DEDUP_REMOVED lines=19> */
.L_x_7914:
[----:B------:R-:W-:Y:S05]  /*3b180*/  BSYNC.RECONVERGENT B4 ;  /* 0x0000000000047941 */ /* 0x000fea0003800200 */
.L_x_7913:
[----:B------:R-:W-:-:S07]  /*3b190*/  F2FP.F16.F32.PACK_AB R223, RZ, R223 ;  /* 0x000000dfffdf723e */ /* 0x000fce00000000ff */
.L_x_7912:
[----:B------:R-:W-:Y:S05]  /*3b1a0*/  BSYNC.RECONVERGENT B3 ;  /* 0x0000000000037941 */ /* 0x000fea0003800200 */
.L_x_7911:
        /* <DEDUP_REMOVED lines=19> */
.L_x_7918:
[----:B------:R-:W-:Y:S05]  /*3b2e0*/  BSYNC.RECONVERGENT B4 ;  /* 0x0000000000047941 */ /* 0x000fea0003800200 */
.L_x_7917:
[----:B------:R-:W-:-:S07]  /*3b2f0*/  F2FP.F16.F32.PACK_AB R126, RZ, R126 ;  /* 0x0000007eff7e723e */ /* 0x000fce00000000ff */
.L_x_7916:
[----:B------:R-:W-:Y:S05]  /*3b300*/  BSYNC.RECONVERGENT B3 ;  /* 0x0000000000037941 */ /* 0x000fea0003800200 */
.L_x_7915:
[----:B------:R-:W-:Y:S02]  /*3b310*/  PRMT R223, R223, 0x5410, R126 ;  /* 0x00005410dfdf7816 */ /* 0x000fe4000000007e */
[----:B------:R-:W-:-:S05]  /*3b320*/  LOP3.LUT R126, R222, 0xffff, RZ, 0xc0, !PT ;  /* 0x0000ffffde7e7812 */ /* 0x000fca00078ec0ff */
[----:B------:R-:W-:-:S05]  /*3b330*/  IMAD.WIDE.U32 R126, R126, 0x10000, RZ ;  /* 0x000100007e7e7825 */ /* 0x000fca00078e00ff */
[----:B------:R-:W-:Y:S02]  /*3b340*/  LOP3.LUT R127, R223, R127, RZ, 0xfc, !PT ;  /* 0x0000007fdf7f7212 */ /* 0x000fe400078efcff */
[----:B------:R-:W-:-:S05]  /*3b350*/  LOP3.LUT R126, R126, R216, RZ, 0xfc, !PT ;  /* 0x000000d87e7e7212 */ /* 0x000fca00078efcff */
[----:B------:R0:W-:Y:S01]  /*3b360*/  STG.E.64 desc[UR4][R124.64+0x2100], R126 ;  /* 0x0021007e7c007986 */ /* 0x0001e2000c101b04 */
[----:B------:R-:W-:Y:S05]  /*3b370*/  BRA `(.L_x_7919) ;  /* 0x0000000000107947 */ /* 0x000fea0003800000 */
.L_x_7904:
[----:B------:R-:W0:Y:S02]  /*3b380*/  LDCU UR6, c[0x0][0x39c] ;  /* 0x00007380ff0677ac */ /* 0x000e240008000800 */
[----:B0-----:R-:W-:-:S13]  /*3b390*/  ISETP.GE.AND P0, PT, R126, UR6, PT ;  /* 0x000000067e007c0c */ /* 0x001fda000bf06270 */
[----:B------:R-:W-:Y:S05]  /*3b3a0*/  @P0 EXIT ;  /* 0x000000000000094d */ /* 0x000fea0003800000 */
[----:B------:R0:W-:Y:S02]  /*3b3b0*/  STG.E.64 desc[UR4][R124.64+0x2100], RZ ;  /* 0x002100ff7c007986 */ /* 0x0001e4000c101b04 */
.L_x_7919:
[----:B------:R-:W-:Y:S05]  /*3b3c0*/  BSYNC.RECONVERGENT B2 ;  /* 0x0000000000027941 */ /* 0x000fea0003800200 */
.L_x_7903:
        /* <DEDUP_REMOVED lines=18> */
.L_x_7923:
[----:B------:R-:W-:Y:S05]  /*3b4f0*/  BSYNC.RECONVERGENT B3 ;  /* 0x0000000000037941 */ /* 0x000fea0003800200 */
.L_x_7922:
        /* <DEDUP_REMOVED lines=20> */
.L_x_7927:
[----:B------:R-:W-:Y:S05]  /*3b640*/  BSYNC.RECONVERGENT B4 ;  /* 0x0000000000047941 */ /* 0x000fea0003800200 */
.L_x_7926:
[----:B------:R-:W-:-:S07]  /*3b650*/  F2FP.F16.F32.PACK_AB R222, RZ, R222 ;  /* 0x000000deffde723e */ /* 0x000fce00000000ff */
.L_x_7925:
[----:B------:R-:W-:Y:S05]  /*3b660*/  BSYNC.RECONVERGENT B3 ;  /* 0x0000000000037941 */ /* 0x000fea0003800200 */
.L_x_7924:
        /* <DEDUP_REMOVED lines=19> */
.L_x_7931:
[----:B------:R-:W-:Y:S05]  /*3b7a0*/  BSYNC.RECONVERGENT B4 ;  /* 0x0000000000047941 */ /* 0x000fea0003800200 */
.L_x_7930:
[----:B------:R-:W-:-:S07]  /*3b7b0*/  F2FP.F16.F32.PACK_AB R223, RZ, R223 ;  /* 0x000000dfffdf723e */ /* 0x000fce00000000ff */
.L_x_7929:
[----:B------:R-:W-:Y:S05]  /*3b7c0*/  BSYNC.RECONVERGENT B3 ;  /* 0x0000000000037941 */ /* 0x000fea0003800200 */
.L_x_7928:
        /* <DEDUP_REMOVED lines=19> */
.L_x_7935:
[----:B------:R-:W-:Y:S05]  /*3b900*/  BSYNC.RECONVERGENT B4 ;  /* 0x0000000000047941 */ /* 0x000fea0003800200 */
.L_x_7934:
[----:B------:R-:W-:-:S07]  /*3b910*/  F2FP.F16.F32.PACK_AB R126, RZ, R126 ;  /* 0x0000007eff7e723e */ /* 0x000fce00000000ff */
.L_x_7933:
[----:B------:R-:W-:Y:S05]  /*3b920*/  BSYNC.RECONVERGENT B3 ;  /* 0x0000000000037941 */ /* 0x000fea0003800200 */
.L_x_7932:
[----:B------:R-:W-:Y:S02]  /*3b930*/  PRMT R223, R223, 0x5410, R126 ;  /* 0x00005410dfdf7816 */ /* 0x000fe4000000007e */
[----:B------:R-:W-:-:S05]  /*3b940*/  LOP3.LUT R126, R222, 0xffff, RZ, 0xc0, !PT ;  /* 0x0000ffffde7e7812 */ /* 0x000fca00078ec0ff */
[----:B------:R-:W-:-:S05]  /*3b950*/  IMAD.WIDE.U32 R126, R126, 0x10000, RZ ;  /* 0x000100007e7e7825 */ /* 0x000fca00078e00ff */
[----:B------:R-:W-:Y:S02]  /*3b960*/  LOP3.LUT R127, R223, R127, RZ, 0xfc, !PT ;  /* 0x0000007fdf7f7212 */ /* 0x000fe400078efcff */
[----:B------:R-:W-:-:S05]  /*3b970*/  LOP3.LUT R126, R126, R216, RZ, 0xfc, !PT ;  /* 0x000000d87e7e7212 */ /* 0x000fca00078efcff */
[----:B------:R0:W-:Y:S01]  /*3b980*/  STG.E.64 desc[UR4][R124.64+0x2200], R126 ;  /* 0x0022007e7c007986 */ /* 0x0001e2000c101b04 */
[----:B------:R-:W-:Y:S05]  /*3b990*/  BRA `(.L_x_7936) ;  /* 0x0000000000107947 */ /* 0x000fea0003800000 */
.L_x_7921:
[----:B------:R-:W0:Y:S02]  /*3b9a0*/  LDCU UR6, c[0x0][0x39c] ;  /* 0x00007380ff0677ac */ /* 0x000e240008000800 */
[----:B0-----:R-:W-:-:S13]  /*3b9b0*/  ISETP.GE.AND P0, PT, R126, UR6, PT ;  /* 0x000000067e007c0c */ /* 0x001fda000bf06270 */
[----:B------:R-:W-:Y:S05]  /*3b9c0*/  @P0 EXIT ;  /* 0x000000000000094d */ /* 0x000fea0003800000 */
[----:B------:R0:W-:Y:S02]  /*3b9d0*/  STG.E.64 desc[UR4][R124.64+0x2200], RZ ;  /* 0x002200ff7c007986 */ /* 0x0001e4000c101b04 */
.L_x_7936:
[----:B------:R-:W-:Y:S05]  /*3b9e0*/  BSYNC.RECONVERGENT B2 ;  /* 0x0000000000027941 */ /* 0x000fea0003800200 */
.L_x_7920:
        /* <DEDUP_REMOVED lines=18> */
.L_x_7940:
[----:B------:R-:W-:Y:S05]  /*3bb10*/  BSYNC.RECONVERGENT B3 ;  /* 0x0000000000037941 */ /* 0x000fea0003800200 */
.L_x_7939:
        /* <DEDUP_REMOVED lines=20> */
.L_x_7944:
[----:B------:R-:W-:Y:S05]  /*3bc60*/  BSYNC.RECONVERGENT B4 ;  /* 0x0000000000047941 */ /* 0x000fea0003800200 */
.L_x_7943:
[----:B------:R-:W-:-:S07]  /*3bc70*/  F2FP.F16.F32.PACK_AB R222, RZ, R222 ;  /* 0x000000deffde723e */ /* 0x000fce00000000ff */
.L_x_7942:
[----:B------:R-:W-:Y:S05]  /*3bc80*/  BSYNC.RECONVERGENT B3 ;  /* 0x0000000000037941 */ /* 0x000fea0003800200 */
.L_x_7941:
        /* <DEDUP_REMOVED lines=19> */
.L_x_7948:
[----:B------:R-:W-:Y:S05]  /*3bdc0*/  BSYNC.RECONVERGENT B4 ;  /* 0x0000000000047941 */ /* 0x000fea0003800200 */
.L_x_7947:
[----:B------:R-:W-:-:S07]  /*3bdd0*/  F2FP.F16.F32.PACK_AB R223, RZ, R223 ;  /* 0x000000dfffdf723e */ /* 0x000fce00000000ff */
.L_x_7946:
[----:B------:R-:W-:Y:S05]  /*3bde0*/  BSYNC.RECONVERGENT B3 ;  /* 0x0000000000037941 */ /* 0x000fea0003800200 */
.L_x_7945:
        /* <DEDUP_REMOVED lines=19> */
.L_x_7952:
[----:B------:R-:W-:Y:S05]  /*3bf20*/  BSYNC.RECONVERGENT B4 ;  /* 0x0000000000047941 */ /* 0x000fea0003800200 */
.L_x_7951:
[----:B------:R-:W-:-:S07]  /*3bf30*/  F2FP.F16.F32.PACK_AB R126, RZ, R126 ;  /* 0x0000007eff7e723e */ /* 0x000fce00000000ff */
.L_x_7950:
[----:B------:R-:W-:Y:S05]  /*3bf40*/  BSYNC.RECONVERGENT B3 ;  /* 0x0000000000037941 */ /* 0x000fea0003800200 */
.L_x_7949:
[----:B------:R-:W-:Y:S02]  /*3bf50*/  PRMT R223, R223, 0x5410, R126 ;  /* 0x00005410dfdf7816 */ /* 0x000fe4000000007e */
[----:B------:R-:W-:-:S05]  /*3bf60*/  LOP3.LUT R126, R222, 0xffff, RZ, 0xc0, !PT ;  /* 0x0000ffffde7e7812 */ /* 0x000fca00078ec0ff */
[----:B------:R-:W-:-:S05]  /*3bf70*/  IMAD.WIDE.U32 R126, R126, 0x10000, RZ ;  /* 0x000100007e7e7825 */ /* 0x000fca00078e00ff */
[----:B------:R-:W-:Y:S02]  /*3bf80*/  LOP3.LUT R127, R223, R127, RZ, 0xfc, !PT ;  /* 0x0000007fdf7f7212 */ /* 0x000fe400078efcff */
[----:B------:R-:W-:-:S05]  /*3bf90*/  LOP3.LUT R126, R126, R216, RZ, 0xfc, !PT ;  /* 0x000000d87e7e7212 */ /* 0x000fca00078efcff */
[----:B------:R0:W-:Y:S01]  /*3bfa0*/  STG.E.64 desc[UR4][R124.64+0x2300], R126 ;  /* 0x0023007e7c007986 */ /* 0x0001e2000c101b04 */
[----:B------:R-:W-:Y:S05]  /*3bfb0*/  BRA `(.L_x_7953) ;  /* 0x0000000000107947 */ /* 0x000fea0003800000 */
.L_x_7938:
[----:B------:R-:W0:Y:S02]  /*3bfc0*/  LDCU UR6, c[0x0][0x39c] ;  /* 0x00007380ff0677ac */ /* 0x000e240008000800 */
[----:B0-----:R-:W-:-:S13]  /*3bfd0*/  ISETP.GE.AND P0, PT, R126, UR6, PT ;  /* 0x000000067e007c0c */ /* 0x001fda000bf06270 */
[----:B------:R-:W-:Y:S05]  /*3bfe0*/  @P0 EXIT ;  /* 0x000000000000094d */ /* 0x000fea0003800000 */
[----:B------:R0:W-:Y:S02]  /*3bff0*/  STG.E.64 desc[UR4][R124.64+0x2300], RZ ;  /* 0x002300ff7c007986 */ /* 0x0001e4000c101b04 */
.L_x_7953:
[----:B------:R-:W-:Y:S05]  /*3c000*/  BSYNC.RECONVERGENT B2 ;  /* 0x0000000000027941 */ /* 0x000fea0003800200 */
.L_x_7937:
        /* <DEDUP_REMOVED lines=18> */
.L_x_7957:
[----:B------:R-:W-:Y:S05]  /*3c130*/  BSYNC.RECONVERGENT B3 ;  /* 0x0000000000037941 */ /* 0x000fea0003800200 */
.L_x_7956:
        /* <DEDUP_REMOVED lines=20> */
.L_x_7961:
[----:B------:R-:W-:Y:S05]  /*3c280*/  BSYNC.RECONVERGENT B4 ;  /* 0x0000000000047941 */ /* 0x000fea0003800200 */
.L_x_7960:
[----:B------:R-:W-:-:S07]  /*3c290*/  F2FP.F16.F32.PACK_AB R222, RZ, R222 ;  /* 0x000000deffde723e */ /* 0x000fce00000000ff */
.L_x_7959:
[----:B------:R-:W-:Y:S05]  /*3c2a0*/  BSYNC.RECONVERGENT B3 ;  /* 0x0000000000037941 */ /* 0x000fea0003800200 */
.L_x_7958:
        /* <DEDUP_REMOVED lines=19> */
.L_x_7965:
[----:B------:R-:W-:Y:S05]  /*3c3e0*/  BSYNC.RECONVERGENT B4 ;  /* 0x0000000000047941 */ /* 0x000fea0003800200 */
.L_x_7964:
[----:B------:R-:W-:-:S07]  /*3c3f0*/  F2FP.F16.F32.PACK_AB R223, RZ, R223 ;  /* 0x000000dfffdf723e */ /* 0x000fce00000000ff */
.L_x_7963:
[----:B------:R-:W-:Y:S05]  /*3c400*/  BSYNC.RECONVERGENT B3 ;  /* 0x0000000000037941 */ /* 0x000fea0003800200 */
.L_x_7962:
        /* <DEDUP_REMOVED lines=19> */
.L_x_7969:
[----:B------:R-:W-:Y:S05]  /*3c540*/  BSYNC.RECONVERGENT B4 ;  /* 0x0000000000047941 */ /* 0x000fea0003800200 */
.L_x_7968:
[----:B------:R-:W-:-:S07]  /*3c550*/  F2FP.F16.F32.PACK_AB R126, RZ, R126 ;  /* 0x0000007eff7e723e */ /* 0x000fce00000000ff */
.L_x_7967:
[----:B------:R-:W-:Y:S05]  /*3c560*/  BSYNC.RECONVERGENT B3 ;  /* 0x0000000000037941 */ /* 0x000fea0003800200 */
.L_x_7966:
[----:B------:R-:W-:Y:S02]  /*3c570*/  PRMT R223, R223, 0x5410, R126 ;  /* 0x00005410dfdf7816 */ /* 0x000fe4000000007e */
[----:B------:R-:W-:-:S05]  /*3c580*/  LOP3.LUT R126, R222, 0xffff, RZ, 0xc0, !PT ;  /* 0x0000ffffde7e7812 */ /* 0x000fca00078ec0ff */
[----:B------:R-:W-:-:S05]  /*3c590*/  IMAD.WIDE.U32 R126, R126, 0x10000, RZ ;  /* 0x000100007e7e7825 */ /* 0x000fca00078e00ff */
[----:B------:R-:W-:Y:S02]  /*3c5a0*/  LOP3.LUT R127, R223, R127, RZ, 0xfc, !PT ;  /* 0x0000007fdf7f7212 */ /* 0x000fe400078efcff */
[----:B------:R-:W-:-:S05]  /*3c5b0*/  LOP3.LUT R126, R126, R216, RZ, 0xfc, !PT ;  /* 0x000000d87e7e7212 */ /* 0x000fca00078efcff */
[----:B------:R0:W-:Y:S01]  /*3c5c0*/  STG.E.64 desc[UR4][R124.64+0x2400], R126 ;  /* 0x0024007e7c007986 */ /* 0x0001e2000c101b04 */
[----:B------:R-:W-:Y:S05]  /*3c5d0*/  BRA `(.L_x_7970) ;  /* 0x0000000000107947 */ /* 0x000fea0003800000 */
.L_x_7955:
[----:B------:R-:W0:Y:S02]  /*3c5e0*/  LDCU UR6, c[0x0][0x39c] ;  /* 0x00007380ff0677ac */ /* 0x000e240008000800 */
[----:B0-----:R-:W-:-:S13]  /*3c5f0*/  ISETP.GE.AND P0, PT, R126, UR6, PT ;  /* 0x000000067e007c0c */ /* 0x001fda000bf06270 */
[----:B------:R-:W-:Y:S05]  /*3c600*/  @P0 EXIT ;  /* 0x000000000000094d */ /* 0x000fea0003800000 */
[----:B------:R0:W-:Y:S02]  /*3c610*/  STG.E.64 desc[UR4][R124.64+0x2400], RZ ;  /* 0x002400ff7c007986 */ /* 0x0001e4000c101b04 */
.L_x_7970:
[----:B------:R-:W-:Y:S05]  /*3c620*/  BSYNC.RECONVERGENT B2 ;  /* 0x0000000000027941 */ /* 0x000fea0003800200 */
.L_x_7954:
        /* <DEDUP_REMOVED lines=18> */
.L_x_7974:
[----:B------:R-:W-:Y:S05]  /*3c750*/  BSYNC.RECONVERGENT B3 ;  /* 0x0000000000037941 */ /* 0x000fea0003800200 */
.L_x_7973:
        /* <DEDUP_REMOVED lines=20> */
.L_x_7978:
[----:B------:R-:W-:Y:S05]  /*3c8a0*/  BSYNC.RECONVERGENT B4 ;  /* 0x0000000000047941 */ /* 0x000fea0003800200 */
.L_x_7977:
[----:B------:R-:W-:-:S07]  /*3c8b0*/  F2FP.F16.F32.PACK_AB R222, RZ, R222 ;  /* 0x000000deffde723e */ /* 0x000fce00000000ff */
.L_x_7976:
[----:B------:R-:W-:Y:S05]  /*3c8c0*/  BSYNC.RECONVERGENT B3 ;  /* 0x0000000000037941 */ /* 0x000fea0003800200 */
.L_x_7975:
        /* <DEDUP_REMOVED lines=19> */
.L_x_7982:
[----:B------:R-:W-:Y:S05]  /*3ca00*/  BSYNC.RECONVERGENT B4 ;  /* 0x0000000000047941 */ /* 0x000fea0003800200 */
.L_x_7981:
[----:B------:R-:W-:-:S07]  /*3ca10*/  F2FP.F16.F32.PACK_AB R223, RZ, R223 ;  /* 0x000000dfffdf723e */ /* 0x000fce00000000ff */
.L_x_7980:
[----:B------:R-:W-:Y:S05]  /*3ca20*/  BSYNC.RECONVERGENT B3 ;  /* 0x0000000000037941 */ /* 0x000fea0003800200 */
.L_x_7979:
        /* <DEDUP_REMOVED lines=19> */
.L_x_7986:
[----:B------:R-:W-:Y:S05]  /*3cb60*/  BSYNC.RECONVERGENT B4 ;  /* 0x0000000000047941 */ /* 0x000fea0003800200 */
.L_x_7985:
[----:B------:R-:W-:-:S07]  /*3cb70*/  F2FP.F16.F32.PACK_AB R126, RZ, R126 ;  /* 0x0000007eff7e723e */ /* 0x000fce00000000ff */
.L_x_7984:
[----:B------:R-:W-:Y:S05]  /*3cb80*/  BSYNC.RECONVERGENT B3 ;  /* 0x0000000000037941 */ /* 0x000fea0003800200 */
.L_x_7983:
[----:B------:R-:W-:Y:S02]  /*3cb90*/  PRMT R223, R223, 0x5410, R126 ;  /* 0x00005410dfdf7816 */ /* 0x000fe4000000007e */
[----:B------:R-:W-:-:S05]  /*3cba0*/  LOP3.LUT R126, R222, 0xffff, RZ, 0xc0, !PT ;  /* 0x0000ffffde7e7812 */ /* 0x000fca00078ec0ff */
[----:B------:R-:W-:-:S05]  /*3cbb0*/  IMAD.WIDE.U32 R126, R126, 0x10000, RZ ;  /* 0x000100007e7e7825 */ /* 0x000fca00078e00ff */
[----:B------:R-:W-:Y:S02]  /*3cbc0*/  LOP3.LUT R127, R223, R127, RZ, 0xfc, !PT ;  /* 0x0000007fdf7f7212 */ /* 0x000fe400078efcff */
[----:B------:R-:W-:-:S05]  /*3cbd0*/  LOP3.LUT R126, R126, R216, RZ, 0xfc, !PT ;  /* 0x000000d87e7e7212 */ /* 0x000fca00078efcff */
[----:B------:R0:W-:Y:S01]  /*3cbe0*/  STG.E.64 desc[UR4][R124.64+0x2500], R126 ;  /* 0x0025007e7c007986 */ /* 0x0001e2000c101b04 */
[----:B------:R-:W-:Y:S05]  /*3cbf0*/  BRA `(.L_x_7987) ;  /* 0x0000000000107947 */ /* 0x000fea0003800000 */
.L_x_7972:
[----:B------:R-:W0:Y:S02]  /*3cc00*/  LDCU UR6, c[0x0][0x39c] ;  /* 0x00007380ff0677ac */ /* 0x000e240008000800 */
[----:B0-----:R-:W-:-:S13]  /*3cc10*/  ISETP.GE.AND P0, PT, R126, UR6, PT ;  /* 0x000000067e007c0c */ /* 0x001fda000bf06270 */
[----:B------:R-:W-:Y:S05]  /*3cc20*/  @P0 EXIT ;  /* 0x000000000000094d */ /* 0x000fea0003800000 */
[----:B------:R0:W-:Y:S02]  /*3cc30*/  STG.E.64 desc[UR4][R124.64+0x2500], RZ ;  /* 0x002500ff7c007986 */ /* 0x0001e4000c101b04 */
.L_x_7987:
[----:B------:R-:W-:Y:S05]  /*3cc40*/  BSYNC.RECONVERGENT B2 ;  /* 0x0000000000027941 */ /* 0x000fea0003800200 */
.L_x_7971:
        /* <DEDUP_REMOVED lines=18> */
.L_x_7991:
[----:B------:R-:W-:Y:S05]  /*3cd70*/  BSYNC.RECONVERGENT B3 ;  /* 0x0000000000037941 */ /* 0x000fea0003800200 */
.L_x_7990:
        /* <DEDUP_REMOVED lines=20> */
.L_x_7995:
[----:B------:R-:W-:Y:S05]  /*3cec0*/  BSYNC.RECONVERGENT B4 ;  /* 0x0000000000047941 */ /* 0x000fea0003800200 */
.L_x_7994:
[----:B------:R-:W-:-:S07]  /*3ced0*/  F2FP.F16.F32.PACK_AB R222, RZ, R222 ;  /* 0x000000deffde723e */ /* 0x000fce00000000ff */
.L_x_7993:
[----:B------:R-:W-:Y:S05]  /*3cee0*/  BSYNC.RECONVERGENT B3 ;  /* 0x0000000000037941 */ /* 0x000fea0003800200 */
.L_x_7992:
        /* <DEDUP_REMOVED lines=19> */
.L_x_7999:
[----:B------:R-:W-:Y:S05]  /*3d020*/  BSYNC.RECONVERGENT B4 ;  /* 0x0000000000047941 */ /* 0x000fea0003800200 */
.L_x_7998:
[----:B------:R-:W-:-:S07]  /*3d030*/  F2FP.F16.F32.PACK_AB R223, RZ, R223 ;  /* 0x000000dfffdf723e */ /* 0x000fce00000000ff */
.L_x_7997:
[----:B------:R-:W-:Y:S05]  /*3d040*/  BSYNC.RECONVERGENT B3 ;  /* 0x0000000000037941 */ /* 0x000fea0003800200 */
.L_x_7996:
        /* <DEDUP_REMOVED lines=19> */
.L_x_8003:
[----:B------:R-:W-:Y:S05]  /*3d180*/  BSYNC.RECONVERGENT B4 ;  /* 0x0000000000047941 */ /* 0x000fea0003800200 */
.L_x_8002:
[----:B------:R-:W-:-:S07]  /*3d190*/  F2FP.F16.F32.PACK_AB R126, RZ, R126 ;  /* 0x0000007eff7e723e */ /* 0x000fce00000000ff */
.L_x_8001:
[----:B------:R-:W-:Y:S05]  /*3d1a0*/  BSYNC.RECONVERGENT B3 ;  /* 0x0000000000037941 */ /* 0x000fea0003800200 */
.L_x_8000:
[----:B------:R-:W-:Y:S02]  /*3d1b0*/  PRMT R223, R223, 0x5410, R126 ;  /* 0x00005410dfdf7816 */ /* 0x000fe4000000007e */
[----:B------:R-:W-:-:S05]  /*3d1c0*/  LOP3.LUT R126, R222, 0xffff, RZ, 0xc0, !PT ;  /* 0x0000ffffde7e7812 */ /* 0x000fca00078ec0ff */
[----:B------:R-:W-:-:S05]  /*3d1d0*/  IMAD.WIDE.U32 R126, R126, 0x10000, RZ ;  /* 0x000100007e7e7825 */ /* 0x000fca00078e00ff */
[----:B------:R-:W-:Y:S02]  /*3d1e0*/  LOP3.LUT R127, R223, R127, RZ, 0xfc, !PT ;  /* 0x0000007fdf7f7212 */ /* 0x000fe400078efcff */
[----:B------:R-:W-:-:S05]  /*3d1f0*/  LOP3.LUT R126, R126, R216, RZ, 0xfc, !PT ;  /* 0x000000d87e7e7212 */ /* 0x000fca00078efcff */
[----:B------:R0:W-:Y:S01]  /*3d200*/  STG.E.64 desc[UR4][R124.64+0x2600], R126 ;  /* 0x0026007e7c007986 */ /* 0x0001e2000c101b04 */
[----:B------:R-:W-:Y:S05]  /*3d210*/  BRA `(.L_x_8004) ;  /* 0x0000000000107947 */ /* 0x000fea0003800000 */
.L_x_7989:
[----:B------:R-:W0:Y:S02]  /*3d220*/  LDCU UR6, c[0x0][0x39c] ;  /* 0x00007380ff0677ac */ /* 0x000e240008000800 */
[----:B0-----:R-:W-:-:S13]  /*3d230*/  ISETP.GE.AND P0, PT, R126, UR6, PT ;  /* 0x000000067e007c0c */ /* 0x001fda000bf06270 */
[----:B------:R-:W-:Y:S05]  /*3d240*/  @P0 EXIT ;  /* 0x000000000000094d */ /* 0x000fea0003800000 */
[----:B------:R0:W-:Y:S02]  /*3d250*/  STG.E.64 desc[UR4][R124.64+0x2600], RZ ;  /* 0x002600ff7c007986 */ /* 0x0001e4000c101b04 */
.L_x_8004:
[----:B------:R-:W-:Y:S05]  /*3d260*/  BSYNC.RECONVERGENT B2 ;  /* 0x0000000000027941 */ /* 0x000fea0003800200 */
.L_x_7988:
        /* <DEDUP_REMOVED lines=18> */
.L_x_8008:
[----:B------:R-:W-:Y:S05]  /*3d390*/  BSYNC.RECONVERGENT B3 ;  /* 0x0000000000037941 */ /* 0x000fea0003800200 */
.L_x_8007:
        /* <DEDUP_REMOVED lines=20> */
.L_x_8012:
[----:B------:R-:W-:Y:S05]  /*3d4e0*/  BSYNC.RECONVERGENT B4 ;  /* 0x0000000000047941 */ /* 0x000fea0003800200 */
.L_x_8011:
[----:B------:R-:W-:-:S07]  /*3d4f0*/  F2FP.F16.F32.PACK_AB R222, RZ, R222 ;  /* 0x000000deffde723e */ /* 0x000fce00000000ff */
.L_x_8010:
[----:B------:R-:W-:Y:S05]  /*3d500*/  BSYNC.RECONVERGENT B3 ;  /* 0x0000000000037941 */ /* 0x000fea0003800200 */
.L_x_8009:
        /* <DEDUP_REMOVED lines=19> */
.L_x_8016:
[----:B------:R-:W-:Y:S05]  /*3d640*/  BSYNC.RECONVERGENT B4 ;  /* 0x0000000000047941 */ /* 0x000fea0003800200 */
.L_x_8015:
[----:B------:R-:W-:-:S07]  /*3d650*/  F2FP.F16.F32.PACK_AB R223, RZ, R223 ;  /* 0x000000dfffdf723e */ /* 0x000fce00000000ff */
.L_x_8014:
[----:B------:R-:W-:Y:S05]  /*3d660*/  BSYNC.RECONVERGENT B3 ;  /* 0x0000000000037941 */ /* 0x000fea0003800200 */
.L_x_8013:
        /* <DEDUP_REMOVED lines=19> */
.L_x_8020:
[----:B------:R-:W-:Y:S05]  /*3d7a0*/  BSYNC.RECONVERGENT B4 ;  /* 0x0000000000047941 */ /* 0x000fea0003800200 */
.L_x_8019:
[----:B------:R-:W-:-:S07]  /*3d7b0*/  F2FP.F16.F32.PACK_AB R126, RZ, R126 ;  /* 0x0000007eff7e723e */ /* 0x000fce00000000ff */
.L_x_8018:
[----:B------:R-:W-:Y:S05]  /*3d7c0*/  BSYNC.RECONVERGENT B3 ;  /* 0x0000000000037941 */ /* 0x000fea0003800200 */
.L_x_8017:
[----:B------:R-:W-:Y:S02]  /*3d7d0*/  PRMT R223, R223, 0x5410, R126 ;  /* 0x00005410dfdf7816 */ /* 0x000fe4000000007e */
[----:B------:R-:W-:-:S05]  /*3d7e0*/  LOP3.LUT R126, R222, 0xffff, RZ, 0xc0, !PT ;  /* 0x0000ffffde7e7812 */ /* 0x000fca00078ec0ff */
[----:B------:R-:W-:-:S05]  /*3d7f0*/  IMAD.WIDE.U32 R126, R126, 0x10000, RZ ;  /* 0x000100007e7e7825 */ /* 0x000fca00078e00ff */
[----:B------:R-:W-:Y:S02]  /*3d800*/  LOP3.LUT R127, R223, R127, RZ, 0xfc, !PT ;  /* 0x0000007fdf7f7212 */ /* 0x000fe400078efcff */
[----:B------:R-:W-:-:S05]  /*3d810*/  LOP3.LUT R126, R126, R216, RZ, 0xfc, !PT ;  /* 0x000000d87e7e7212 */ /* 0x000fca00078efcff */
[----:B------:R0:W-:Y:S01]  /*3d820*/  STG.E.64 desc[UR4][R124.64+0x2700], R126 ;  /* 0x0027007e7c007986 */ /* 0x0001e2000c101b04 */
[----:B------:R-:W-:Y:S05]  /*3d830*/  BRA `(.L_x_8021) ;  /* 0x0000000000107947 */ /* 0x000fea0003800000 */
.L_x_8006:
[----:B------:R-:W0:Y:S02]  /*3d840*/  LDCU UR6, c[0x0][0x39c] ;  /* 0x00007380ff0677ac */ /* 0x000e240008000800 */
[----:B0-----:R-:W-:-:S13]  /*3d850*/  ISETP.GE.AND P0, PT, R126, UR6, PT ;  /* 0x000000067e007c0c */ /* 0x001fda000bf06270 */
[----:B------:R-:W-:Y:S05]  /*3d860*/  @P0 EXIT ;  /* 0x000000000000094d */ /* 0x000fea0003800000 */
[----:B------:R0:W-:Y:S02]  /*3d870*/  STG.E.64 desc[UR4][R124.64+0x2700], RZ ;  /* 0x002700ff7c007986 */ /* 0x0001e4000c101b04 */
.L_x_8021:
[----:B------:R-:W-:Y:S05]  /*3d880*/  BSYNC.RECONVERGENT B2 ;  /* 0x0000000000027941 */ /* 0x000fea0003800200 */
.L_x_8005:
        /* <DEDUP_REMOVED lines=18> */
.L_x_8025:
[----:B------:R-:W-:Y:S05]  /*3d9b0*/  BSYNC.RECONVERGENT B3 ;  /* 0x0000000000037941 */ /* 0x000fea0003800200 */
.L_x_8024:
        /* <DEDUP_REMOVED lines=20> */
.L_x_8029:
[----:B------:R-:W-:Y:S05]  /*3db00*/  BSYNC.RECONVERGENT B4 ;  /* 0x0000000000047941 */ /* 0x000fea0003800200 */
.L_x_8028:
[----:B------:R-:W-:-:S07]  /*3db10*/  F2FP.F16.F32.PACK_AB R222, RZ, R222 ;  /* 0x000000deffde723e */ /* 0x000fce00000000ff */
.L_x_8027:
[----:B------:R-:W-:Y:S05]  /*3db20*/  BSYNC.RECONVERGENT B3 ;  /* 0x0000000000037941 */ /* 0x000fea0003800200 */
.L_x_8026:
        /* <DEDUP_REMOVED lines=19> */
.L_x_8033:
[----:B------:R-:W-:Y:S05]  /*3dc60*/  BSYNC.RECONVERGENT B4 ;  /* 0x0000000000047941 */ /* 0x000fea0003800200 */
.L_x_8032:
[----:B------:R-:W-:-:S07]  /*3dc70*/  F2FP.F16.F32.PACK_AB R223, RZ, R223 ;  /* 0x000000dfffdf723e */ /* 0x000fce00000000ff */
.L_x_8031:
[----:B------:R-:W-:Y:S05]  /*3dc80*/  BSYNC.RECONVERGENT B3 ;  /* 0x0000000000037941 */ /* 0x000fea0003800200 */
.L_x_8030:
        /* <DEDUP_REMOVED lines=19> */
.L_x_8037:
[----:B------:R-:W-:Y:S05]  /*3ddc0*/  BSYNC.RECONVERGENT B4 ;  /* 0x0000000000047941 */ /* 0x000fea0003800200 */
.L_x_8036:
[----:B------:R-:W-:-:S07]  /*3ddd0*/  F2FP.F16.F32.PACK_AB R126, RZ, R126 ;  /* 0x0000007eff7e723e */ /* 0x000fce00000000ff */
.L_x_8035:
[----:B------:R-:W-:Y:S05]  /*3dde0*/  BSYNC.RECONVERGENT B3 ;  /* 0x0000000000037941 */ /* 0x000fea0003800200 */
.L_x_8034:
[----:B------:R-:W-:Y:S02]  /*3ddf0*/  PRMT R223, R223, 0x5410, R126 ;  /* 0x00005410dfdf7816 */ /* 0x000fe4000000007e */
[----:B------:R-:W-:-:S05]  /*3de00*/  LOP3.LUT R126, R222, 0xffff, RZ, 0xc0, !PT ;  /* 0x0000ffffde7e7812 */ /* 0x000fca00078ec0ff */
[----:B------:R-:W-:-:S05]  /*3de10*/  IMAD.WIDE.U32 R126, R126, 0x10000, RZ ;  /* 0x000100007e7e7825 */ /* 0x000fca00078e00ff */
[----:B------:R-:W-:Y:S02]  /*3de20*/  LOP3.LUT R127, R223, R127, RZ, 0xfc, !PT ;  /* 0x0000007fdf7f7212 */ /* 0x000fe400078efcff */
[----:B------:R-:W-:-:S05]  /*3de30*/  LOP3.LUT R126, R126, R216, RZ, 0xfc, !PT ;  /* 0x000000d87e7e7212 */ /* 0x000fca00078efcff */
[----:B------:R0:W-:Y:S01]  /*3de40*/  STG.E.64 desc[UR4][R124.64+0x2800], R126 ;  /* 0x0028007e7c007986 */ /* 0x0001e2000c101b04 */
[----:B------:R-:W-:Y:S05]  /*3de50*/  BRA `(.L_x_8038) ;  /* 0x0000000000107947 */ /* 0x000fea0003800000 */
.L_x_8023:
[----:B------:R-:W0:Y:S02]  /*3de60*/  LDCU UR6, c[0x0][0x39c] ;  /* 0x00007380ff0677ac */ /* 0x000e240008000800 */
[----:B0-----:R-:W-:-:S13]  /*3de70*/  ISETP.GE.AND P0, PT, R126, UR6, PT ;  /* 0x000000067e007c0c */ /* 0x001fda000bf06270 */
[----:B------:R-:W-:Y:S05]  /*3de80*/  @P0 EXIT ;  /* 0x000000000000094d */ /* 0x000fea0003800000 */
[----:B------:R0:W-:Y:S02]  /*3de90*/  STG.E.64 desc[UR4][R124.64+0x2800], RZ ;  /* 0x002800ff7c007986 */ /* 0x0001e4000c101b04 */
.L_x_8038:
[----:B------:R-:W-:Y:S05]  /*3dea0*/  BSYNC.RECONVERGENT B2 ;  /* 0x0000000000027941 */ /* 0x000fea0003800200 */
.L_x_8022:
        /* <DEDUP_REMOVED lines=18> */
.L_x_8042:
[----:B------:R-:W-:Y:S05]  /*3dfd0*/  BSYNC.RECONVERGENT B3 ;  /* 0x0000000000037941 */ /* 0x000fea0003800200 */
.L_x_8041:
        /* <DEDUP_REMOVED lines=20> */
.L_x_8046:
[----:B------:R-:W-:Y:S05]  /*3e120*/  BSYNC.RECONVERGENT B4 ;  /* 0x0000000000047941 */ /* 0x000fea0003800200 */
.L_x_8045:
[----:B------:R-:W-:-:S07]  /*3e130*/  F2FP.F16.F32.PACK_AB R222, RZ, R222 ;  /* 0x000000deffde723e */ /* 0x000fce00000000ff */
.L_x_8044:
[----:B------:R-:W-:Y:S05]  /*3e140*/  BSYNC.RECONVERGENT B3 ;  /* 0x0000000000037941 */ /* 0x000fea0003800200 */
.L_x_8043:
        /* <DEDUP_REMOVED lines=19> */
.L_x_8050:
[----:B------:R-:W-:Y:S05]  /*3e280*/  BSYNC.RECONVERGENT B4 ;  /* 0x0000000000047941 */ /* 0x000fea0003800200 */
.L_x_8049:
[----:B------:R-:W-:-:S07]  /*3e290*/  F2FP.F16.F32.PACK_AB R223, RZ, R223 ;  /* 0x000000dfffdf723e */ /* 0x000fce00000000ff */
.L_x_8048:
[----:B------:R-:W-:Y:S05]  /*3e2a0*/  BSYNC.RECONVERGENT B3 ;  /* 0x0000000000037941 */ /* 0x000fea0003800200 */
.L_x_8047:
        /* <DEDUP_REMOVED lines=19> */
.L_x_8054:
[----:B------:R-:W-:Y:S05]  /*3e3e0*/  BSYNC.RECONVERGENT B4 ;  /* 0x0000000000047941 */ /* 0x000fea0003800200 */
.L_x_8053:
[----:B------:R-:W-:-:S07]  /*3e3f0*/  F2FP.F16.F32.PACK_AB R126, RZ, R126 ;  /* 0x0000007eff7e723e */ /* 0x000fce00000000ff */
.L_x_8052:
[----:B------:R-:W-:Y:S05]  /*3e400*/  BSYNC.RECONVERGENT B3 ;  /* 0x0000000000037941 */ /* 0x000fea0003800200 */
.L_x_8051:
[----:B------:R-:W-:Y:S02]  /*3e410*/  PRMT R223, R223, 0x5410, R126 ;  /* 0x00005410dfdf7816 */ /* 0x000fe4000000007e */
[----:B------:R-:W-:-:S05]  /*3e420*/  LOP3.LUT R126, R222, 0xffff, RZ, 0xc0, !PT ;  /* 0x0000ffffde7e7812 */ /* 0x000fca00078ec0ff */
[----:B------:R-:W-:-:S05]  /*3e430*/  IMAD.WIDE.U32 R126, R126, 0x10000, RZ ;  /* 0x000100007e7e7825 */ /* 0x000fca00078e00ff */
[----:B------:R-:W-:Y:S02]  /*3e440*/  LOP3.LUT R127, R223, R127, RZ, 0xfc, !PT ;  /* 0x0000007fdf7f7212 */ /* 0x000fe400078efcff */
[----:B------:R-:W-:-:S05]  /*3e450*/  LOP3.LUT R126, R126, R216, RZ, 0xfc, !PT ;  /* 0x000000d87e7e7212 */ /* 0x000fca00078efcff */
[----:B------:R0:W-:Y:S01]  /*3e460*/  STG.E.64 desc[UR4][R124.64+0x2900], R126 ;  /* 0x0029007e7c007986 */ /* 0x0001e2000c101b04 */
[----:B------:R-:W-:Y:S05]  /*3e470*/  BRA `(.L_x_8055) ;  /* 0x0000000000107947 */ /* 0x000fea0003800000 */
.L_x_8040:
[----:B------:R-:W0:Y:S02]  /*3e480*/  LDCU UR6, c[0x0][0x39c] ;  /* 0x00007380ff0677ac */ /* 0x000e240008000800 */
[----:B0-----:R-:W-:-:S13]  /*3e490*/  ISETP.GE.AND P0, PT, R126, UR6, PT ;  /* 0x000000067e007c0c */ /* 0x001fda000bf06270 */
[----:B------:R-:W-:Y:S05]  /*3e4a0*/  @P0 EXIT ;  /* 0x000000000000094d */ /* 0x000fea0003800000 */
[----:B------:R0:W-:Y:S02]  /*3e4b0*/  STG.E.64 desc[UR4][R124.64+0x2900], RZ ;  /* 0x002900ff7c007986 */ /* 0x0001e4000c101b04 */
.L_x_8055:
[----:B------:R-:W-:Y:S05]  /*3e4c0*/  BSYNC.RECONVERGENT B2 ;  /* 0x0000000000027941 */ /* 0x000fea0003800200 */
.L_x_8039:
        /* <DEDUP_REMOVED lines=18> */
.L_x_8059:
[----:B------:R-:W-:Y:S05]  /*3e5f0*/  BSYNC.RECONVERGENT B3 ;  /* 0x0000000000037941 */ /* 0x000fea0003800200 */
.L_x_8058:
        /* <DEDUP_REMOVED lines=20> */
.L_x_8063:
[----:B------:R-:W-:Y:S05]  /*3e740*/  BSYNC.RECONVERGENT B4 ;  /* 0x0000000000047941 */ /* 0x000fea0003800200 */
.L_x_8062:
[----:B------:R-:W-:-:S07]  /*3e750*/  F2FP.F16.F32.PACK_AB R222, RZ, R222 ;  /* 0x000000deffde723e */ /* 0x000fce00000000ff */
.L_x_8061:
[----:B------:R-:W-:Y:S05]  /*3e760*/  BSYNC.RECONVERGENT B3 ;  /* 0x0000000000037941 */ /* 0x000fea0003800200 */
.L_x_8060:
        /* <DEDUP_REMOVED lines=19> */
.L_x_8067:
[----:B------:R-:W-:Y:S05]  /*3e8a0*/  BSYNC.RECONVERGENT B4 ;  /* 0x0000000000047941 */ /* 0x000fea0003800200 */
.L_x_8066:
[----:B------:R-:W-:-:S07]  /*3e8b0*/  F2FP.F16.F32.PACK_AB R223, RZ, R223 ;  /* 0x000000dfffdf723e */ /* 0x000fce00000000ff */
.L_x_8065:
[----:B------:R-:W-:Y:S05]  /*3e8c0*/  BSYNC.RECONVERGENT B3 ;  /* 0x0000000000037941 */ /* 0x000fea0003800200 */
.L_x_8064:
        /* <DEDUP_REMOVED lines=19> */
.L_x_8071:
[----:B------:R-:W-:Y:S05]  /*3ea00*/  BSYNC.RECONVERGENT B4 ;  /* 0x0000000000047941 */ /* 0x000fea0003800200 */
.L_x_8070:
[----:B------:R-:W-:-:S07]  /*3ea10*/  F2FP.F16.F32.PACK_AB R126, RZ, R126 ;  /* 0x0000007eff7e723e */ /* 0x000fce00000000ff */
.L_x_8069:
[----:B------:R-:W-:Y:S05]  /*3ea20*/  BSYNC.RECONVERGENT B3 ;  /* 0x0000000000037941 */ /* 0x000fea0003800200 */
.L_x_8068:
[----:B------:R-:W-:Y:S02]  /*3ea30*/  PRMT R223, R223, 0x5410, R126 ;  /* 0x00005410dfdf7816 */ /* 0x000fe4000000007e */
[----:B------:R-:W-:-:S05]  /*3ea40*/  LOP3.LUT R126, R222, 0xffff, RZ, 0xc0, !PT ;  /* 0x0000ffffde7e7812 */ /* 0x000fca00078ec0ff */
[----:B------:R-:W-:-:S05]  /*3ea50*/  IMAD.WIDE.U32 R126, R126, 0x10000, RZ ;  /* 0x000100007e7e7825 */ /* 0x000fca00078e00ff */
[----:B------:R-:W-:Y:S02]  /*3ea60*/  LOP3.LUT R127, R223, R127, RZ, 0xfc, !PT ;  /* 0x0000007fdf7f7212 */ /* 0x000fe400078efcff */
[----:B------:R-:W-:-:S05]  /*3ea70*/  LOP3.LUT R126, R126, R216, RZ, 0xfc, !PT ;  /* 0x000000d87e7e7212 */ /* 0x000fca00078efcff */
[----:B------:R0:W-:Y:S01]  /*3ea80*/  STG.E.64 desc[UR4][R124.64+0x2a00], R126 ;  /* 0x002a007e7c007986 */ /* 0x0001e2000c101b04 */
[----:B------:R-:W-:Y:S05]  /*3ea90*/  BRA `(.L_x_8072) ;  /* 0x0000000000107947 */ /* 0x000fea0003800000 */
.L_x_8057:
[----:B------:R-:W0:Y:S02]  /*3eaa0*/  LDCU UR6, c[0x0][0x39c] ;  /* 0x00007380ff0677ac */ /* 0x000e240008000800 */
[----:B0-----:R-:W-:-:S13]  /*3eab0*/  ISETP.GE.AND P0, PT, R126, UR6, PT ;  /* 0x000000067e007c0c */ /* 0x001fda000bf06270 */
[----:B------:R-:W-:Y:S05]  /*3eac0*/  @P0 EXIT ;  /* 0x000000000000094d */ /* 0x000fea0003800000 */
[----:B------:R0:W-:Y:S02]  /*3ead0*/  STG.E.64 desc[UR4][R124.64+0x2a00], RZ ;  /* 0x002a00ff7c007986 */ /* 0x0001e4000c101b04 */
.L_x_8072:
[----:B------:R-:W-:Y:S05]  /*3eae0*/  BSYNC.RECONVERGENT B2 ;  /* 0x0000000000027941 */ /* 0x000fea0003800200 */
.L_x_8056:
        /* <DEDUP_REMOVED lines=18> */
.L_x_8076:
[----:B------:R-:W-:Y:S05]  /*3ec10*/  BSYNC.RECONVERGENT B3 ;  /* 0x0000000000037941 */ /* 0x000fea0003800200 */
.L_x_8075:
        /* <DEDUP_REMOVED lines=20> */
.L_x_8080:
[----:B------:R-:W-:Y:S05]  /*3ed60*/  BSYNC.RECONVERGENT B4 ;  /* 0x0000000000047941 */ /* 0x000fea0003800200 */
.L_x_8079:
[----:B------:R-:W-:-:S07]  /*3ed70*/  F2FP.F16.F32.PACK_AB R222, RZ, R222 ;  /* 0x000000deffde723e */ /* 0x000fce00000000ff */
.L_x_8078:
[----:B------:R-:W-:Y:S05]  /*3ed80*/  BSYNC.RECONVERGENT B3 ;  /* 0x0000000000037941 */ /* 0x000fea0003800200 */
.L_x_8077:
        /* <DEDUP_REMOVED lines=19> */
.L_x_8084:
[----:B------:R-:W-:Y:S05]  /*3eec0*/  BSYNC.RECONVERGENT B4 ;  /* 0x0000000000047941 */ /* 0x000fea0003800200 */
.L_x_8083:
[----:B------:R-:W-:-:S07]  /*3eed0*/  F2FP.F16.F32.PACK_AB R223, RZ, R223 ;  /* 0x000000dfffdf723e */ /* 0x000fce00000000ff */
.L_x_8082:
[----:B------:R-:W-:Y:S05]  /*3eee0*/  BSYNC.RECONVERGENT B3 ;  /* 0x0000000000037941 */ /* 0x000fea0003800200 */
.L_x_8081:
        /* <DEDUP_REMOVED lines=19> */
.L_x_8088:
[----:B------:R-:W-:Y:S05]  /*3f020*/  BSYNC.RECONVERGENT B4 ;  /* 0x0000000000047941 */ /* 0x000fea0003800200 */
.L_x_8087:
[----:B------:R-:W-:-:S07]  /*3f030*/  F2FP.F16.F32.PACK_AB R126, RZ, R126 ;  /* 0x0000007eff7e723e */ /* 0x000fce00000000ff */
.L_x_8086:
[----:B------:R-:W-:Y:S05]  /*3f040*/  BSYNC.RECONVERGENT B3 ;  /* 0x0000000000037941 */ /* 0x000fea0003800200 */
.L_x_8085:
[----:B------:R-:W-:Y:S02]  /*3f050*/  PRMT R223, R223, 0x5410, R126 ;  /* 0x00005410dfdf7816 */ /* 0x000fe4000000007e */
[----:B------:R-:W-:-:S05]  /*3f060*/  LOP3.LUT R126, R222, 0xffff, RZ, 0xc0, !PT ;  /* 0x0000ffffde7e7812 */ /* 0x000fca00078ec0ff */
[----:B------:R-:W-:-:S05]  /*3f070*/  IMAD.WIDE.U32 R126, R126, 0x10000, RZ ;  /* 0x000100007e7e7825 */ /* 0x000fca00078e00ff */
[----:B------:R-:W-:Y:S02]  /*3f080*/  LOP3.LUT R127, R223, R127, RZ, 0xfc, !PT ;  /* 0x0000007fdf7f7212 */ /* 0x000fe400078efcff */
[----:B------:R-:W-:-:S05]  /*3f090*/  LOP3.LUT R126, R126, R216, RZ, 0xfc, !PT ;  /* 0x000000d87e7e7212 */ /* 0x000fca00078efcff */
[----:B------:R0:W-:Y:S01]  /*3f0a0*/  STG.E.64 desc[UR4][R124.64+0x2b00], R126 ;  /* 0x002b007e7c007986 */ /* 0x0001e2000c101b04 */
[----:B------:R-:W-:Y:S05]  /*3f0b0*/  BRA `(.L_x_8089) ;  /* 0x0000000000107947 */ /* 0x000fea0003800000 */
.L_x_8074:
[----:B------:R-:W0:Y:S02]  /*3f0c0*/  LDCU UR6, c[0x0][0x39c] ;  /* 0x00007380ff0677ac */ /* 0x000e240008000800 */
[----:B0-----:R-:W-:-:S13]  /*3f0d0*/  ISETP.GE.AND P0, PT, R126, UR6, PT ;  /* 0x000000067e007c0c */ /* 0x001fda000bf06270 */
[----:B------:R-:W-:Y:S05]  /*3f0e0*/  @P0 EXIT ;  /* 0x000000000000094d */ /* 0x000fea0003800000 */
[----:B------:R0:W-:Y:S02]  /*3f0f0*/  STG.E.64 desc[UR4][R124.64+0x2b00], RZ ;  /* 0x002b00ff7c007986 */ /* 0x0001e4000c101b04 */
.L_x_8089:
[----:B------:R-:W-:Y:S05]  /*3f100*/  BSYNC.RECONVERGENT B2 ;  /* 0x0000000000027941 */ /* 0x000fea0003800200 */
.L_x_8073:
        /* <DEDUP_REMOVED lines=18> */
.L_x_8093:
[----:B------:R-:W-:Y:S05]  /*3f230*/  BSYNC.RECONVERGENT B3 ;  /* 0x0000000000037941 */ /* 0x000fea0003800200 */
.L_x_8092:
        /* <DEDUP_REMOVED lines=20> */
.L_x_8097:
[----:B------:R-:W-:Y:S05]  /*3f380*/  BSYNC.RECONVERGENT B4 ;  /* 0x0000000000047941 */ /* 0x000fea0003800200 */
.L_x_8096:
[----:B------:R-:W-:-:S07]  /*3f390*/  F2FP.F16.F32.PACK_AB R222, RZ, R222 ;  /* 0x000000deffde723e */ /* 0x000fce00000000ff */
.L_x_8095:
[----:B------:R-:W-:Y:S05]  /*3f3a0*/  BSYNC.RECONVERGENT B3 ;  /* 0x0000000000037941 */ /* 0x000fea0003800200 */
.L_x_8094:
        /* <DEDUP_REMOVED lines=19> */
.L_x_8101:
[----:B------:R-:W-:Y:S05]  /*3f4e0*/  BSYNC.RECONVERGENT B4 ;  /* 0x0000000000047941 */ /* 0x000fea0003800200 */
.L_x_8100:
[----:B------:R-:W-:-:S07]  /*3f4f0*/  F2FP.F16.F32.PACK_AB R223, RZ, R223 ;  /* 0x000000dfffdf723e */ /* 0x000fce00000000ff */
.L_x_8099:
[----:B------:R-:W-:Y:S05]  /*3f500*/  BSYNC.RECONVERGENT B3 ;  /* 0x0000000000037941 */ /* 0x000fea0003800200 */
.L_x_8098:
        /* <DEDUP_REMOVED lines=19> */
.L_x_8105:
[----:B------:R-:W-:Y:S05]  /*3f640*/  BSYNC.RECONVERGENT B4 ;  /* 0x0000000000047941 */ /* 0x000fea0003800200 */
.L_x_8104:
[----:B------:R-:W-:-:S07]  /*3f650*/  F2FP.F16.F32.PACK_AB R126, RZ, R126 ;  /* 0x0000007eff7e723e */ /* 0x000fce00000000ff */
.L_x_8103:
[----:B------:R-:W-:Y:S05]  /*3f660*/  BSYNC.RECONVERGENT B3 ;  /* 0x0000000000037941 */ /* 0x000fea0003800200 */
.L_x_8102:
[----:B------:R-:W-:Y:S02]  /*3f670*/  PRMT R223, R223, 0x5410, R126 ;  /* 0x00005410dfdf7816 */ /* 0x000fe4000000007e */
[----:B------:R-:W-:-:S05]  /*3f680*/  LOP3.LUT R126, R222, 0xffff, RZ, 0xc0, !PT ;  /* 0x0000ffffde7e7812 */ /* 0x000fca00078ec0ff */
[----:B------:R-:W-:-:S05]  /*3f690*/  IMAD.WIDE.U32 R126, R126, 0x10000, RZ ;  /* 0x000100007e7e7825 */ /* 0x000fca00078e00ff */
[----:B------:R-:W-:Y:S02]  /*3f6a0*/  LOP3.LUT R127, R223, R127, RZ, 0xfc, !PT ;  /* 0x0000007fdf7f7212 */ /* 0x000fe400078efcff */
[----:B------:R-:W-:-:S05]  /*3f6b0*/  LOP3.LUT R126, R126, R216, RZ, 0xfc, !PT ;  /* 0x000000d87e7e7212 */ /* 0x000fca00078efcff */
[----:B------:R0:W-:Y:S01]  /*3f6c0*/  STG.E.64 desc[UR4][R124.64+0x2c00], R126 ;  /* 0x002c007e7c007986 */ /* 0x0001e2000c101b04 */
[----:B------:R-:W-:Y:S05]  /*3f6d0*/  BRA `(.L_x_8106) ;  /* 0x0000000000107947 */ /* 0x000fea0003800000 */
.L_x_8091:
[----:B------:R-:W0:Y:S02]  /*3f6e0*/  LDCU UR6, c[0x0][0x39c] ;  /* 0x00007380ff0677ac */ /* 0x000e240008000800 */
[----:B0-----:R-:W-:-:S13]  /*3f6f0*/  ISETP.GE.AND P0, PT, R126, UR6, PT ;  /* 0x000000067e007c0c */ /* 0x001fda000bf06270 */
[----:B------:R-:W-:Y:S05]  /*3f700*/  @P0 EXIT ;  /* 0x000000000000094d */ /* 0x000fea0003800000 */
[----:B------:R0:W-:Y:S02]  /*3f710*/  STG.E.64 desc[UR4][R124.64+0x2c00], RZ ;  /* 0x002c00ff7c007986 */ /* 0x0001e4000c101b04 */
.L_x_8106:
[----:B------:R-:W-:Y:S05]  /*3f720*/  BSYNC.RECONVERGENT B2 ;  /* 0x0000000000027941 */ /* 0x000fea0003800200 */
.L_x_8090:
        /* <DEDUP_REMOVED lines=18> */
.L_x_8110:
[----:B------:R-:W-:Y:S05]  /*3f850*/  BSYNC.RECONVERGENT B3 ;  /* 0x0000000000037941 */ /* 0x000fea0003800200 */
.L_x_8109:
        /* <DEDUP_REMOVED lines=20> */
.L_x_8114:
[----:B------:R-:W-:Y:S05]  /*3f9a0*/  BSYNC.RECONVERGENT B4 ;  /* 0x0000000000047941 */ /* 0x000fea0003800200 */
.L_x_8113:
[----:B------:R-:W-:-:S07]  /*3f9b0*/  F2FP.F16.F32.PACK_AB R222, RZ, R222 ;  /* 0x000000deffde723e */ /* 0x000fce00000000ff */
.L_x_8112:
[----:B------:R-:W-:Y:S05]  /*3f9c0*/  BSYNC.RECONVERGENT B3 ;  /* 0x0000000000037941 */ /* 0x000fea0003800200 */
.L_x_8111:
        /* <DEDUP_REMOVED lines=19> */
.L_x_8118:
[----:B------:R-:W-:Y:S05]  /*3fb00*/  BSYNC.RECONVERGENT B4 ;  /* 0x0000000000047941 */ /* 0x000fea0003800200 */
.L_x_8117:
[----:B------:R-:W-:-:S07]  /*3fb10*/  F2FP.F16.F32.PACK_AB R223, RZ, R223 ;  /* 0x000000dfffdf723e */ /* 0x000fce00000000ff */
.L_x_8116:
[----:B------:R-:W-:Y:S05]  /*3fb20*/  BSYNC.RECONVERGENT B3 ;  /* 0x0000000000037941 */ /* 0x000fea0003800200 */
.L_x_8115:
        /* <DEDUP_REMOVED lines=19> */
.L_x_8122:
[----:B------:R-:W-:Y:S05]  /*3fc60*/  BSYNC.RECONVERGENT B4 ;  /* 0x0000000000047941 */ /* 0x000fea0003800200 */
.L_x_8121:
[----:B------:R-:W-:-:S07]  /*3fc70*/  F2FP.F16.F32.PACK_AB R126, RZ, R126 ;  /* 0x0000007eff7e723e */ /* 0x000fce00000000ff */
.L_x_8120:
[----:B------:R-:W-:Y:S05]  /*3fc80*/  BSYNC.RECONVERGENT B3 ;  /* 0x0000000000037941 */ /* 0x000fea0003800200 */
.L_x_8119:
[----:B------:R-:W-:Y:S02]  /*3fc90*/  PRMT R223, R223, 0x5410, R126 ;  /* 0x00005410dfdf7816 */ /* 0x000fe4000000007e */
[----:B------:R-:W-:-:S05]  /*3fca0*/  LOP3.LUT R126, R222, 0xffff, RZ, 0xc0, !PT ;  /* 0x0000ffffde7e7812 */ /* 0x000fca00078ec0ff */
[----:B------:R-:W-:-:S05]  /*3fcb0*/  IMAD.WIDE.U32 R126, R126, 0x10000, RZ ;  /* 0x000100007e7e7825 */ /* 0x000fca00078e00ff */
[----:B------:R-:W-:Y:S02]  /*3fcc0*/  LOP3.LUT R127, R223, R127, RZ, 0xfc, !PT ;  /* 0x0000007fdf7f7212 */ /* 0x000fe400078efcff */
[----:B------:R-:W-:-:S05]  /*3fcd0*/  LOP3.LUT R126, R126, R216, RZ, 0xfc, !PT ;  /* 0x000000d87e7e7212 */ /* 0x000fca00078efcff */
[----:B------:R0:W-:Y:S01]  /*3fce0*/  STG.E.64 desc[UR4][R124.64+0x2d00], R126 ;  /* 0x002d007e7c007986 */ /* 0x0001e2000c101b04 */
[----:B------:R-:W-:Y:S05]  /*3fcf0*/  BRA `(.L_x_8123) ;  /* 0x0000000000107947 */ /* 0x000fea0003800000 */
.L_x_8108:
[----:B------:R-:W0:Y:S02]  /*3fd00*/  LDCU UR6, c[0x0][0x39c] ;  /* 0x00007380ff0677ac */ /* 0x000e240008000800 */
[----:B0-----:R-:W-:-:S13]  /*3fd10*/  ISETP.GE.AND P0, PT, R126, UR6, PT ;  /* 0x000000067e007c0c */ /* 0x001fda000bf06270 */
[----:B------:R-:W-:Y:S05]  /*3fd20*/  @P0 EXIT ;  /* 0x000000000000094d */ /* 0x000fea0003800000 */
[----:B------:R0:W-:Y:S02]  /*3fd30*/  STG.E.64 desc[UR4][R124.64+0x2d00], RZ ;  /* 0x002d00ff7c007986 */ /* 0x0001e4000c101b04 */
.L_x_8123:
[----:B------:R-:W-:Y:S05]  /*3fd40*/  BSYNC.RECONVERGENT B2 ;  /* 0x0000000000027941 */ /* 0x000fea0003800200 */
.L_x_8107:
        /* <DEDUP_REMOVED lines=18> */
.L_x_8127:
[----:B------:R-:W-:Y:S05]  /*3fe70*/  BSYNC.RECONVERGENT B3 ;  /* 0x0000000000037941 */ /* 0x000fea0003800200 */
.L_x_8126:
        /* <DEDUP_REMOVED lines=20> */
.L_x_8131:
[----:B------:R-:W-:Y:S05]  /*3ffc0*/  BSYNC.RECONVERGENT B4 ;  /* 0x0000000000047941 */ /* 0x000fea0003800200 */
.L_x_8130:
[----:B------:R-:W-:-:S07]  /*3ffd0*/  F2FP.F16.F32.PACK_AB R222, RZ, R222 ;  /* 0x000000deffde723e */ /* 0x000fce00000000ff */
.L_x_8129:
[----:B------:R-:W-:Y:S05]  /*3ffe0*/  BSYNC.RECONVERGENT B3 ;  /* 0x0000000000037941 */ /* 0x000fea0003800200 */
.L_x_8128:
        /* <DEDUP_REMOVED lines=19> */
.L_x_8135:
[----:B------:R-:W-:Y:S05]  /*40120*/  BSYNC.RECONVERGENT B4 ;  /* 0x0000000000047941 */ /* 0x000fea0003800200 */
.L_x_8134:
[----:B------:R-:W-:-:S07]  /*40130*/  F2FP.F16.F32.PACK_AB R223, RZ, R223 ;  /* 0x000000dfffdf723e */ /* 0x000fce00000000ff */
.L_x_8133:
[----:B------:R-:W-:Y:S05]  /*40140*/  BSYNC.RECONVERGENT B3 ;  /* 0x0000000000037941 */ /* 0x000fea0003800200 */
.L_x_8132:
        /* <DEDUP_REMOVED lines=19> */
.L_x_8139:
[----:B------:R-:W-:Y:S05]  /*40280*/  BSYNC.RECONVERGENT B4 ;  /* 0x0000000000047941 */ /* 0x000fea0003800200 */
.L_x_8138:
[----:B------:R-:W-:-:S07]  /*40290*/  F2FP.F16.F32.PACK_AB R126, RZ, R126 ;  /* 0x0000007eff7e723e */ /* 0x000fce00000000ff */
.L_x_8137:
[----:B------:R-:W-:Y:S05]  /*402a0*/  BSYNC.RECONVERGENT B3 ;  /* 0x0000000000037941 */ /* 0x000fea0003800200 */
.L_x_8136:
[----:B------:R-:W-:Y:S02]  /*402b0*/  PRMT R223, R223, 0x5410, R126 ;  /* 0x00005410dfdf7816 */ /* 0x000fe4000000007e */
[----:B------:R-:W-:-:S05]  /*402c0*/  LOP3.LUT R126, R222, 0xffff, RZ, 0xc0, !PT ;  /* 0x0000ffffde7e7812 */ /* 0x000fca00078ec0ff */
[----:B------:R-:W-:-:S05]  /*402d0*/  IMAD.WIDE.U32 R126, R126, 0x10000, RZ ;  /* 0x000100007e7e7825 */ /* 0x000fca00078e00ff */
[----:B------:R-:W-:Y:S02]  /*402e0*/  LOP3.LUT R127, R223, R127, RZ, 0xfc, !PT ;  /* 0x0000007fdf7f7212 */ /* 0x000fe400078efcff */
[----:B------:R-:W-:-:S05]  /*402f0*/  LOP3.LUT R126, R126, R216, RZ, 0xfc, !PT ;  /* 0x000000d87e7e7212 */ /* 0x000fca00078efcff */
[----:B------:R0:W-:Y:S01]  /*40300*/  STG.E.64 desc[UR4][R124.64+0x2e00], R126 ;  /* 0x002e007e7c007986 */ /* 0x0001e2000c101b04 */
[----:B------:R-:W-:Y:S05]  /*40310*/  BRA `(.L_x_8140) ;  /* 0x0000000000107947 */ /* 0x000fea0003800000 */
.L_x_8125:
[----:B------:R-:W0:Y:S02]  /*40320*/  LDCU UR6, c[0x0][0x39c] ;  /* 0x00007380ff0677ac */ /* 0x000e240008000800 */
[----:B0-----:R-:W-:-:S13]  /*40330*/  ISETP.GE.AND P0, PT, R126, UR6, PT ;  /* 0x000000067e007c0c */ /* 0x001fda000bf06270 */
[----:B------:R-:W-:Y:S05]  /*40340*/  @P0 EXIT ;  /* 0x000000000000094d */ /* 0x000fea0003800000 */
[----:B------:R0:W-:Y:S02]  /*40350*/  STG.E.64 desc[UR4][R124.64+0x2e00], RZ ;  /* 0x002e00ff7c007986 */ /* 0x0001e4000c101b04 */
.L_x_8140:
[----:B------:R-:W-:Y:S05]  /*40360*/  BSYNC.RECONVERGENT B2 ;  /* 0x0000000000027941 */ /* 0x000fea0003800200 */
.L_x_8124:
        /* <DEDUP_REMOVED lines=18> */
.L_x_8144:
[----:B------:R-:W-:Y:S05]  /*40490*/  BSYNC.RECONVERGENT B3 ;  /* 0x0000000000037941 */ /* 0x000fea0003800200 */
.L_x_8143:
        /* <DEDUP_REMOVED lines=20> */
.L_x_8148:
[----:B------:R-:W-:Y:S05]  /*405e0*/  BSYNC.RECONVERGENT B4 ;  /* 0x0000000000047941 */ /* 0x000fea0003800200 */
.L_x_8147:
[----:B------:R-:W-:-:S07]  /*405f0*/  F2FP.F16.F32.PACK_AB R222, RZ, R222 ;  /* 0x000000deffde723e */ /* 0x000fce00000000ff */
.L_x_8146:
[----:B------:R-:W-:Y:S05]  /*40600*/  BSYNC.RECONVERGENT B3 ;  /* 0x0000000000037941 */ /* 0x000fea0003800200 */
.L_x_8145:
        /* <DEDUP_REMOVED lines=19> */
.L_x_8152:
[----:B------:R-:W-:Y:S05]  /*40740*/  BSYNC.RECONVERGENT B4 ;  /* 0x0000000000047941 */ /* 0x000fea0003800200 */
.L_x_8151:
[----:B------:R-:W-:-:S07]  /*40750*/  F2FP.F16.F32.PACK_AB R223, RZ, R223 ;  /* 0x000000dfffdf723e */ /* 0x000fce00000000ff */
.L_x_8150:
[----:B------:R-:W-:Y:S05]  /*40760*/  BSYNC.RECONVERGENT B3 ;  /* 0x0000000000037941 */ /* 0x000fea0003800200 */
.L_x_8149:
        /* <DEDUP_REMOVED lines=19> */
.L_x_8156:
[----:B------:R-:W-:Y:S05]  /*408a0*/  BSYNC.RECONVERGENT B4 ;  /* 0x0000000000047941 */ /* 0x000fea0003800200 */
.L_x_8155:
[----:B------:R-:W-:-:S07]  /*408b0*/  F2FP.F16.F32.PACK_AB R126, RZ, R126 ;  /* 0x0000007eff7e723e */ /* 0x000fce00000000ff */
.L_x_8154:
[----:B------:R-:W-:Y:S05]  /*408c0*/  BSYNC.RECONVERGENT B3 ;  /* 0x0000000000037941 */ /* 0x000fea0003800200 */
.L_x_8153:
[----:B------:R-:W-:Y:S02]  /*408d0*/  PRMT R223, R223, 0x5410, R126 ;  /* 0x00005410dfdf7816 */ /* 0x000fe4000000007e */
[----:B------:R-:W-:-:S05]  /*408e0*/  LOP3.LUT R126, R222, 0xffff, RZ, 0xc0, !PT ;  /* 0x0000ffffde7e7812 */ /* 0x000fca00078ec0ff */
[----:B------:R-:W-:-:S05]  /*408f0*/  IMAD.WIDE.U32 R126, R126, 0x10000, RZ ;  /* 0x000100007e7e7825 */ /* 0x000fca00078e00ff */
[----:B------:R-:W-:Y:S02]  /*40900*/  LOP3.LUT R127, R223, R127, RZ, 0xfc, !PT ;  /* 0x0000007fdf7f7212 */ /* 0x000fe400078efcff */
[----:B------:R-:W-:-:S05]  /*40910*/  LOP3.LUT R126, R126, R216, RZ, 0xfc, !PT ;  /* 0x000000d87e7e7212 */ /* 0x000fca00078efcff */
[----:B------:R0:W-:Y:S01]  /*40920*/  STG.E.64 desc[UR4][R124.64+0x2f00], R126 ;  /* 0x002f007e7c007986 */ /* 0x0001e2000c101b04 */
[----:B------:R-:W-:Y:S05]  /*40930*/  BRA `(.L_x_8157) ;  /* 0x0000000000107947 */ /* 0x000fea0003800000 */
.L_x_8142:
[----:B------:R-:W0:Y:S02]  /*40940*/  LDCU UR6, c[0x0][0x39c] ;  /* 0x00007380ff0677ac */ /* 0x000e240008000800 */
[----:B0-----:R-:W-:-:S13]  /*40950*/  ISETP.GE.AND P0, PT, R126, UR6, PT ;  /* 0x000000067e007c0c */ /* 0x001fda000bf06270 */
[----:B------:R-:W-:Y:S05]  /*40960*/  @P0 EXIT ;  /* 0x000000000000094d */ /* 0x000fea0003800000 */
[----:B------:R0:W-:Y:S02]  /*40970*/  STG.E.64 desc[UR4][R124.64+0x2f00], RZ ;  /* 0x002f00ff7c007986 */ /* 0x0001e4000c101b04 */
.L_x_8157:
[----:B------:R-:W-:Y:S05]  /*40980*/  BSYNC.RECONVERGENT B2 ;  /* 0x0000000000027941 */ /* 0x000fea0003800200 */
.L_x_8141:
        /* <DEDUP_REMOVED lines=18> */
.L_x_8161:
[----:B------:R-:W-:Y:S05]  /*40ab0*/  BSYNC.RECONVERGENT B3 ;  /* 0x0000000000037941 */ /* 0x000fea0003800200 */
.L_x_8160:
        /* <DEDUP_REMOVED lines=20> */
.L_x_8165:
[----:B------:R-:W-:Y:S05]  /*40c00*/  BSYNC.RECONVERGENT B4 ;  /* 0x0000000000047941 */ /* 0x000fea0003800200 */
.L_x_8164:
[----:B------:R-:W-:-:S07]  /*40c10*/  F2FP.F16.F32.PACK_AB R222, RZ, R222 ;  /* 0x000000deffde723e */ /* 0x000fce00000000ff */
.L_x_8163:
[----:B------:R-:W-:Y:S05]  /*40c20*/  BSYNC.RECONVERGENT B3 ;  /* 0x0000000000037941 */ /* 0x000fea0003800200 */
.L_x_8162:
        /* <DEDUP_REMOVED lines=19> */
.L_x_8169:
[----:B------:R-:W-:Y:S05]  /*40d60*/  BSYNC.RECONVERGENT B4 ;  /* 0x0000000000047941 */ /* 0x000fea0003800200 */
.L_x_8168:
[----:B------:R-:W-:-:S07]  /*40d70*/  F2FP.F16.F32.PACK_AB R223, RZ, R223 ;  /* 0x000000dfffdf723e */ /* 0x000fce00000000ff */
.L_x_8167:
[----:B------:R-:W-:Y:S05]  /*40d80*/  BSYNC.RECONVERGENT B3 ;  /* 0x0000000000037941 */ /* 0x000fea0003800200 */
.L_x_8166:
        /* <DEDUP_REMOVED lines=19> */
.L_x_8173:
[----:B------:R-:W-:Y:S05]  /*40ec0*/  BSYNC.RECONVERGENT B4 ;  /* 0x0000000000047941 */ /* 0x000fea0003800200 */
.L_x_8172:
[----:B------:R-:W-:-:S07]  /*40ed0*/  F2FP.F16.F32.PACK_AB R126, RZ, R126 ;  /* 0x0000007eff7e723e */ /* 0x000fce00000000ff */
.L_x_8171:
[----:B------:R-:W-:Y:S05]  /*40ee0*/  BSYNC.RECONVERGENT B3 ;  /* 0x0000000000037941 */ /* 0x000fea0003800200 */
.L_x_8170:
[----:B------:R-:W-:Y:S02]  /*40ef0*/  PRMT R223, R223, 0x5410, R126 ;  /* 0x00005410dfdf7816 */ /* 0x000fe4000000007e */
[----:B------:R-:W-:-:S05]  /*40f00*/  LOP3.LUT R126, R222, 0xffff, RZ, 0xc0, !PT ;  /* 0x0000ffffde7e7812 */ /* 0x000fca00078ec0ff */
[----:B------:R-:W-:-:S05]  /*40f10*/  IMAD.WIDE.U32 R126, R126, 0x10000, RZ ;  /* 0x000100007e7e7825 */ /* 0x000fca00078e00ff */
[----:B------:R-:W-:Y:S02]  /*40f20*/  LOP3.LUT R127, R223, R127, RZ, 0xfc, !PT ;  /* 0x0000007fdf7f7212 */ /* 0x000fe400078efcff */
[----:B------:R-:W-:-:S05]  /*40f30*/  LOP3.LUT R126, R126, R216, RZ, 0xfc, !PT ;  /* 0x000000d87e7e7212 */ /* 0x000fca00078efcff */
[----:B------:R0:W-:Y:S01]  /*40f40*/  STG.E.64 desc[UR4][R124.64+0x3000], R126 ;  /* 0x0030007e7c007986 */ /* 0x0001e2000c101b04 */
[----:B------:R-:W-:Y:S05]  /*40f50*/  BRA `(.L_x_8174) ;  /* 0x0000000000107947 */ /* 0x000fea0003800000 */
.L_x_8159:
[----:B------:R-:W0:Y:S02]  /*40f60*/  LDCU UR6, c[0x0][0x39c] ;  /* 0x00007380ff0677ac */ /* 0x000e240008000800 */
[----:B0-----:R-:W-:-:S13]  /*40f70*/  ISETP.GE.AND P0, PT, R126, UR6, PT ;  /* 0x000000067e007c0c */ /* 0x001fda000bf06270 */
[----:B------:R-:W-:Y:S05]  /*40f80*/  @P0 EXIT ;  /* 0x000000000000094d */ /* 0x000fea0003800000 */
[----:B------:R0:W-:Y:S02]  /*40f90*/  STG.E.64 desc[UR4][R124.64+0x3000], RZ ;  /* 0x003000ff7c007986 */ /* 0x0001e4000c101b04 */
.L_x_8174:
[----:B------:R-:W-:Y:S05]  /*40fa0*/  BSYNC.RECONVERGENT B2 ;  /* 0x0000000000027941 */ /* 0x000fea0003800200 */
.L_x_8158:
        /* <DEDUP_REMOVED lines=18> */
.L_x_8178:
[----:B------:R-:W-:Y:S05]  /*410d0*/  BSYNC.RECONVERGENT B3 ;  /* 0x0000000000037941 */ /* 0x000fea0003800200 */
.L_x_8177:
        /* <DEDUP_REMOVED lines=20> */
.L_x_8182:
[----:B------:R-:W-:Y:S05]  /*41220*/  BSYNC.RECONVERGENT B4 ;  /* 0x0000000000047941 */ /* 0x000fea0003800200 */
.L_x_8181:
[----:B------:R-:W-:-:S07]  /*41230*/  F2FP.F16.F32.PACK_AB R222, RZ, R222 ;  /* 0x000000deffde723e */ /* 0x000fce00000000ff */
.L_x_8180:
[----:B------:R-:W-:Y:S05]  /*41240*/  BSYNC.RECONVERGENT B3 ;  /* 0x0000000000037941 */ /* 0x000fea0003800200 */
.L_x_8179:
        /* <DEDUP_REMOVED lines=19> */
.L_x_8186:
[----:B------:R-:W-:Y:S05]  /*41380*/  BSYNC.RECONVERGENT B4 ;  /* 0x0000000000047941 */ /* 0x000fea0003800200 */
.L_x_8185:
[----:B------:R-:W-:-:S07]  /*41390*/  F2FP.F16.F32.PACK_AB R223, RZ, R223 ;  /* 0x000000dfffdf723e */ /* 0x000fce00000000ff */
.L_x_8184:
[----:B------:R-:W-:Y:S05]  /*413a0*/  BSYNC.RECONVERGENT B3 ;  /* 0x0000000000037941 */ /* 0x000fea0003800200 */
.L_x_8183:
        /* <DEDUP_REMOVED lines=19> */
.L_x_8190:
[----:B------:R-:W-:Y:S05]  /*414e0*/  BSYNC.RECONVERGENT B4 ;  /* 0x0000000000047941 */ /* 0x000fea0003800200 */
.L_x_8189:
[----:B------:R-:W-:-:S07]  /*414f0*/  F2FP.F16.F32.PACK_AB R126, RZ, R126 ;  /* 0x0000007eff7e723e */ /* 0x000fce00000000ff */
.L_x_8188:
[----:B------:R-:W-:Y:S05]  /*41500*/  BSYNC.RECONVERGENT B3 ;  /* 0x0000000000037941 */ /* 0x000fea0003800200 */
.L_x_8187:
[----:B------:R-:W-:Y:S02]  /*41510*/  PRMT R223, R223, 0x5410, R126 ;  /* 0x00005410dfdf7816 */ /* 0x000fe4000000007e */
[----:B------:R-:W-:-:S05]  /*41520*/  LOP3.LUT R126, R222, 0xffff, RZ, 0xc0, !PT ;  /* 0x0000ffffde7e7812 */ /* 0x000fca00078ec0ff */
[----:B------:R-:W-:-:S05]  /*41530*/  IMAD.WIDE.U32 R126, R126, 0x10000, RZ ;  /* 0x000100007e7e7825 */ /* 0x000fca00078e00ff */
[----:B------:R-:W-:Y:S02]  /*41540*/  LOP3.LUT R127, R223, R127, RZ, 0xfc, !PT ;  /* 0x0000007fdf7f7212 */ /* 0x000fe400078efcff */
[----:B------:R-:W-:-:S05]  /*41550*/  LOP3.LUT R126, R126, R216, RZ, 0xfc, !PT ;  /* 0x000000d87e7e7212 */ /* 0x000fca00078efcff */
[----:B------:R0:W-:Y:S01]  /*41560*/  STG.E.64 desc[UR4][R124.64+0x3100], R126 ;  /* 0x0031007e7c007986 */ /* 0x0001e2000c101b04 */
[----:B------:R-:W-:Y:S05]  /*41570*/  BRA `(.L_x_8191) ;  /* 0x0000000000107947 */ /* 0x000fea0003800000 */
.L_x_8176:
[----:B------:R-:W0:Y:S02]  /*41580*/  LDCU UR6, c[0x0][0x39c] ;  /* 0x00007380ff0677ac */ /* 0x000e240008000800 */
[----:B0-----:R-:W-:-:S13]  /*41590*/  ISETP.GE.AND P0, PT, R126, UR6, PT ;  /* 0x000000067e007c0c */ /* 0x001fda000bf06270 */
[----:B------:R-:W-:Y:S05]  /*415a0*/  @P0 EXIT ;  /* 0x000000000000094d */ /* 0x000fea0003800000 */
[----:B------:R0:W-:Y:S02]  /*415b0*/  STG.E.64 desc[UR4][R124.64+0x3100], RZ ;  /* 0x003100ff7c007986 */ /* 0x0001e4000c101b04 */
.L_x_8191:
[----:B------:R-:W-:Y:S05]  /*415c0*/  BSYNC.RECONVERGENT B2 ;  /* 0x0000000000027941 */ /* 0x000fea0003800200 */
.L_x_8175:
        /* <DEDUP_REMOVED lines=18> */
.L_x_8195:
[----:B------:R-:W-:Y:S05]  /*416f0*/  BSYNC.RECONVERGENT B3 ;  /* 0x0000000000037941 */ /* 0x000fea0003800200 */
.L_x_8194:
        /* <DEDUP_REMOVED lines=20> */
.L_x_8199:
[----:B------:R-:W-:Y:S05]  /*41840*/  BSYNC.RECONVERGENT B4 ;  /* 0x0000000000047941 */ /* 0x000fea0003800200 */
.L_x_8198:
[----:B------:R-:W-:-:S07]  /*41850*/  F2FP.F16.F32.PACK_AB R222, RZ, R222 ;  /* 0x000000deffde723e */ /* 0x000fce00000000ff */
.L_x_8197:
[----:B------:R-:W-:Y:S05]  /*41860*/  BSYNC.RECONVERGENT B3 ;  /* 0x0000000000037941 */ /* 0x000fea0003800200 */
.L_x_8196:
        /* <DEDUP_REMOVED lines=19> */
.L_x_8203:
[----:B------:R-:W-:Y:S05]  /*419a0*/  BSYNC.RECONVERGENT B4 ;  /* 0x0000000000047941 */ /* 0x000fea0003800200 */
.L_x_8202:
[----:B------:R-:W-:-:S07]  /*419b0*/  F2FP.F16.F32.PACK_AB R223, RZ, R223 ;  /* 0x000000dfffdf723e */ /* 0x000fce00000000ff */
.L_x_8201:
[----:B------:R-:W-:Y:S05]  /*419c0*/  BSYNC.RECONVERGENT B3 ;  /* 0x0000000000037941 */ /* 0x000fea0003800200 */
.L_x_8200:
        /* <DEDUP_REMOVED lines=19> */
.L_x_8207:
[----:B------:R-:W-:Y:S05]  /*41b00*/  BSYNC.RECONVERGENT B4 ;  /* 0x0000000000047941 */ /* 0x000fea0003800200 */
.L_x_8206:
[----:B------:R-:W-:-:S07]  /*41b10*/  F2FP.F16.F32.PACK_AB R126, RZ, R126 ;  /* 0x0000007eff7e723e */ /* 0x000fce00000000ff */
.L_x_8205:
[----:B------:R-:W-:Y:S05]  /*41b20*/  BSYNC.RECONVERGENT B3 ;  /* 0x0000000000037941 */ /* 0x000fea0003800200 */
.L_x_8204:
[----:B------:R-:W-:Y:S02]  /*41b30*/  PRMT R223, R223, 0x5410, R126 ;  /* 0x00005410dfdf7816 */ /* 0x000fe4000000007e */
[----:B------:R-:W-:-:S05]  /*41b40*/  LOP3.LUT R126, R222, 0xffff, RZ, 0xc0, !PT ;  /* 0x0000ffffde7e7812 */ /* 0x000fca00078ec0ff */
[----:B------:R-:W-:-:S05]  /*41b50*/  IMAD.WIDE.U32 R126, R126, 0x10000, RZ ;  /* 0x000100007e7e7825 */ /* 0x000fca00078e00ff */
[----:B------:R-:W-:Y:S02]  /*41b60*/  LOP3.LUT R127, R223, R127, RZ, 0xfc, !PT ;  /* 0x0000007fdf7f7212 */ /* 0x000fe400078efcff */
[----:B------:R-:W-:-:S05]  /*41b70*/  LOP3.LUT R126, R126, R216, RZ, 0xfc, !PT ;  /* 0x000000d87e7e7212 */ /* 0x000fca00078efcff */
[----:B------:R0:W-:Y:S01]  /*41b80*/  STG.E.64 desc[UR4][R124.64+0x3200], R126 ;  /* 0x0032007e7c007986 */ /* 0x0001e2000c101b04 */
[----:B------:R-:W-:Y:S05]  /*41b90*/  BRA `(.L_x_8208) ;  /* 0x0000000000107947 */ /* 0x000fea0003800000 */
.L_x_8193:
[----:B------:R-:W0:Y:S02]  /*41ba0*/  LDCU UR6, c[0x0][0x39c] ;  /* 0x00007380ff0677ac */ /* 0x000e240008000800 */
[----:B0-----:R-:W-:-:S13]  /*41bb0*/  ISETP.GE.AND P0, PT, R126, UR6, PT ;  /* 0x000000067e007c0c */ /* 0x001fda000bf06270 */
[----:B------:R-:W-:Y:S05]  /*41bc0*/  @P0 EXIT ;  /* 0x000000000000094d */ /* 0x000fea0003800000 */
[----:B------:R0:W-:Y:S02]  /*41bd0*/  STG.E.64 desc[UR4][R124.64+0x3200], RZ ;  /* 0x003200ff7c007986 */ /* 0x0001e4000c101b04 */
.L_x_8208:
[----:B------:R-:W-:Y:S05]  /*41be0*/  BSYNC.RECONVERGENT B2 ;  /* 0x0000000000027941 */ /* 0x000fea0003800200 */
.L_x_8192:
        /* <DEDUP_REMOVED lines=18> */
.L_x_8212:
[----:B------:R-:W-:Y:S05]  /*41d10*/  BSYNC.RECONVERGENT B3 ;  /* 0x0000000000037941 */ /* 0x000fea0003800200 */
.L_x_8211:
        /* <DEDUP_REMOVED lines=20> */
.L_x_8216:
[----:B------:R-:W-:Y:S05]  /*41e60*/  BSYNC.RECONVERGENT B4 ;  /* 0x0000000000047941 */ /* 0x000fea0003800200 */
.L_x_8215:
[----:B------:R-:W-:-:S07]  /*41e70*/  F2FP.F16.F32.PACK_AB R222, RZ, R222 ;  /* 0x000000deffde723e */ /* 0x000fce00000000ff */
.L_x_8214:
[----:B------:R-:W-:Y:S05]  /*41e80*/  BSYNC.RECONVERGENT B3 ;  /* 0x0000000000037941 */ /* 0x000fea0003800200 */
.L_x_8213:
        /* <DEDUP_REMOVED lines=19> */
.L_x_8220:
[----:B------:R-:W-:Y:S05]  /*41fc0*/  BSYNC.RECONVERGENT B4 ;  /* 0x0000000000047941 */ /* 0x000fea0003800200 */
.L_x_8219:
[----:B------:R-:W-:-:S07]  /*41fd0*/  F2FP.F16.F32.PACK_AB R223, RZ, R223 ;  /* 0x000000dfffdf723e */ /* 0x000fce00000000ff */
.L_x_8218:
[----:B------:R-:W-:Y:S05]  /*41fe0*/  BSYNC.RECONVERGENT B3 ;  /* 0x0000000000037941 */ /* 0x000fea0003800200 */
.L_x_8217:
        /* <DEDUP_REMOVED lines=19> */
.L_x_8224:
[----:B------:R-:W-:Y:S05]  /*42120*/  BSYNC.RECONVERGENT B4 ;  /* 0x0000000000047941 */ /* 0x000fea0003800200 */
.L_x_8223:
[----:B------:R-:W-:-:S07]  /*42130*/  F2FP.F16.F32.PACK_AB R126, RZ, R126 ;  /* 0x0000007eff7e723e */ /* 0x000fce00000000ff */
.L_x_8222:
[----:B------:R-:W-:Y:S05]  /*42140*/  BSYNC.RECONVERGENT B3 ;  /* 0x0000000000037941 */ /* 0x000fea0003800200 */
.L_x_8221:
[----:B------:R-:W-:Y:S02]  /*42150*/  PRMT R223, R223, 0x5410, R126 ;  /* 0x00005410dfdf7816 */ /* 0x000fe4000000007e */
[----:B------:R-:W-:-:S05]  /*42160*/  LOP3.LUT R126, R222, 0xffff, RZ, 0xc0, !PT ;  /* 0x0000ffffde7e7812 */ /* 0x000fca00078ec0ff */
[----:B------:R-:W-:-:S05]  /*42170*/  IMAD.WIDE.U32 R126, R126, 0x10000, RZ ;  /* 0x000100007e7e7825 */ /* 0x000fca00078e00ff */
[----:B------:R-:W-:Y:S02]  /*42180*/  LOP3.LUT R127, R223, R127, RZ, 0xfc, !PT ;  /* 0x0000007fdf7f7212 */ /* 0x000fe400078efcff */
[----:B------:R-:W-:-:S05]  /*42190*/  LOP3.LUT R126, R126, R216, RZ, 0xfc, !PT ;  /* 0x000000d87e7e7212 */ /* 0x000fca00078efcff */
[----:B------:R0:W-:Y:S01]  /*421a0*/  STG.E.64 desc[UR4][R124.64+0x3300], R126 ;  /* 0x0033007e7c007986 */ /* 0x0001e2000c101b04 */
[----:B------:R-:W-:Y:S05]  /*421b0*/  BRA `(.L_x_8225) ;  /* 0x0000000000107947 */ /* 0x000fea0003800000 */
.L_x_8210:
[----:B------:R-:W0:Y:S02]  /*421c0*/  LDCU UR6, c[0x0][0x39c] ;  /* 0x00007380ff0677ac */ /* 0x000e240008000800 */
[----:B0-----:R-:W-:-:S13]  /*421d0*/  ISETP.GE.AND P0, PT, R126, UR6, PT ;  /* 0x000000067e007c0c */ /* 0x001fda000bf06270 */
[----:B------:R-:W-:Y:S05]  /*421e0*/  @P0 EXIT ;  /* 0x000000000000094d */ /* 0x000fea0003800000 */
[----:B------:R0:W-:Y:S02]  /*421f0*/  STG.E.64 desc[UR4][R124.64+0x3300], RZ ;  /* 0x003300ff7c007986 */ /* 0x0001e4000c101b04 */
.L_x_8225:
[----:B------:R-:W-:Y:S05]  /*42200*/  BSYNC.RECONVERGENT B2 ;  /* 0x0000000000027941 */ /* 0x000fea0003800200 */
.L_x_8209:
        /* <DEDUP_REMOVED lines=18> */
.L_x_8229:
[----:B------:R-:W-:Y:S05]  /*42330*/  BSYNC.RECONVERGENT B3 ;  /* 0x0000000000037941 */ /* 0x000fea0003800200 */
.L_x_8228:
        /* <DEDUP_REMOVED lines=20> */
.L_x_8233:
[----:B------:R-:W-:Y:S05]  /*42480*/  BSYNC.RECONVERGENT B4 ;  /* 0x0000000000047941 */ /* 0x000fea0003800200 */
.L_x_8232:
[----:B------:R-:W-:-:S07]  /*42490*/  F2FP.F16.F32.PACK_AB R222, RZ, R222 ;  /* 0x000000deffde723e */ /* 0x000fce00000000ff */
.L_x_8231:
[----:B------:R-:W-:Y:S05]  /*424a0*/  BSYNC.RECONVERGENT B3 ;  /* 0x0000000000037941 */ /* 0x000fea0003800200 */
.L_x_8230:
        /* <DEDUP_REMOVED lines=19> */
.L_x_8237:
[----:B------:R-:W-:Y:S05]  /*425e0*/  BSYNC.RECONVERGENT B4 ;  /* 0x0000000000047941 */ /* 0x000fea0003800200 */
.L_x_8236:
[----:B------:R-:W-:-:S07]  /*425f0*/  F2FP.F16.F32.PACK_AB R223, RZ, R223 ;  /* 0x000000dfffdf723e */ /* 0x000fce00000000ff */
.L_x_8235:
[----:B------:R-:W-:Y:S05]  /*42600*/  BSYNC.RECONVERGENT B3 ;  /* 0x0000000000037941 */ /* 0x000fea0003800200 */
.L_x_8234:
        /* <DEDUP_REMOVED lines=19> */
.L_x_8241:
[----:B------:R-:W-:Y:S05]  /*42740*/  BSYNC.RECONVERGENT B4 ;  /* 0x0000000000047941 */ /* 0x000fea0003800200 */
.L_x_8240:
[----:B------:R-:W-:-:S07]  /*42750*/  F2FP.F16.F32.PACK_AB R126, RZ, R126 ;  /* 0x0000007eff7e723e */ /* 0x000fce00000000ff */
.L_x_8239:
[----:B------:R-:W-:Y:S05]  /*42760*/  BSYNC.RECONVERGENT B3 ;  /* 0x0000000000037941 */ /* 0x000fea0003800200 */
.L_x_8238:
[----:B------:R-:W-:Y:S02]  /*42770*/  PRMT R223, R223, 0x5410, R126 ;  /* 0x00005410dfdf7816 */ /* 0x000fe4000000007e */
[----:B------:R-:W-:-:S05]  /*42780*/  LOP3.LUT R126, R222, 0xffff, RZ, 0xc0, !PT ;  /* 0x0000ffffde7e7812 */ /* 0x000fca00078ec0ff */
[----:B------:R-:W-:-:S05]  /*42790*/  IMAD.WIDE.U32 R126, R126, 0x10000, RZ ;  /* 0x000100007e7e7825 */ /* 0x000fca00078e00ff */
[----:B------:R-:W-:Y:S02]  /*427a0*/  LOP3.LUT R127, R223, R127, RZ, 0xfc, !PT ;  /* 0x0000007fdf7f7212 */ /* 0x000fe400078efcff */
[----:B------:R-:W-:-:S05]  /*427b0*/  LOP3.LUT R126, R126, R216, RZ, 0xfc, !PT ;  /* 0x000000d87e7e7212 */ /* 0x000fca00078efcff */
[----:B------:R0:W-:Y:S01]  /*427c0*/  STG.E.64 desc[UR4][R124.64+0x3400], R126 ;  /* 0x0034007e7c007986 */ /* 0x0001e2000c101b04 */
[----:B------:R-:W-:Y:S05]  /*427d0*/  BRA `(.L_x_8242) ;  /* 0x0000000000107947 */ /* 0x000fea0003800000 */
.L_x_8227:
[----:B------:R-:W0:Y:S02]  /*427e0*/  LDCU UR6, c[0x0][0x39c] ;  /* 0x00007380ff0677ac */ /* 0x000e240008000800 */
[----:B0-----:R-:W-:-:S13]  /*427f0*/  ISETP.GE.AND P0, PT, R126, UR6, PT ;  /* 0x000000067e007c0c */ /* 0x001fda000bf06270 */
[----:B------:R-:W-:Y:S05]  /*42800*/  @P0 EXIT ;  /* 0x000000000000094d */ /* 0x000fea0003800000 */
[----:B------:R0:W-:Y:S02]  /*42810*/  STG.E.64 desc[UR4][R124.64+0x3400], RZ ;  /* 0x003400ff7c007986 */ /* 0x0001e4000c101b04 */
.L_x_8242:
[----:B------:R-:W-:Y:S05]  /*42820*/  BSYNC.RECONVERGENT B2 ;  /* 0x0000000000027941 */ /* 0x000fea0003800200 */
.L_x_8226:
        /* <DEDUP_REMOVED lines=18> */
.L_x_8246:
[----:B------:R-:W-:Y:S05]  /*42950*/  BSYNC.RECONVERGENT B3 ;  /* 0x0000000000037941 */ /* 0x000fea0003800200 */
.L_x_8245:
        /* <DEDUP_REMOVED lines=20> */
.L_x_8250:
[----:B------:R-:W-:Y:S05]  /*42aa0*/  BSYNC.RECONVERGENT B4 ;  /* 0x0000000000047941 */ /* 0x000fea0003800200 */
.L_x_8249:
[----:B------:R-:W-:-:S07]  /*42ab0*/  F2FP.F16.F32.PACK_AB R222, RZ, R222 ;  /* 0x000000deffde723e */ /* 0x000fce00000000ff */
.L_x_8248:
[----:B------:R-:W-:Y:S05]  /*42ac0*/  BSYNC.RECONVERGENT B3 ;  /* 0x0000000000037941 */ /* 0x000fea0003800200 */
.L_x_8247:
        /* <DEDUP_REMOVED lines=19> */
.L_x_8254:
[----:B------:R-:W-:Y:S05]  /*42c00*/  BSYNC.RECONVERGENT B4 ;  /* 0x0000000000047941 */ /* 0x000fea0003800200 */
.L_x_8253:
[----:B------:R-:W-:-:S07]  /*42c10*/  F2FP.F16.F32.PACK_AB R223, RZ, R223 ;  /* 0x000000dfffdf723e */ /* 0x000fce00000000ff */
.L_x_8252:
[----:B------:R-:W-:Y:S05]  /*42c20*/  BSYNC.RECONVERGENT B3 ;  /* 0x0000000000037941 */ /* 0x000fea0003800200 */
.L_x_8251:
        /* <DEDUP_REMOVED lines=19> */
.L_x_8258:
[----:B------:R-:W-:Y:S05]  /*42d60*/  BSYNC.RECONVERGENT B4 ;  /* 0x0000000000047941 */ /* 0x000fea0003800200 */
.L_x_8257:
[----:B------:R-:W-:-:S07]  /*42d70*/  F2FP.F16.F32.PACK_AB R126, RZ, R126 ;  /* 0x0000007eff7e723e */ /* 0x000fce00000000ff */
.L_x_8256:
[----:B------:R-:W-:Y:S05]  /*42d80*/  BSYNC.RECONVERGENT B3 ;  /* 0x0000000000037941 */ /* 0x000fea0003800200 */
.L_x_8255:
[----:B------:R-:W-:Y:S02]  /*42d90*/  PRMT R223, R223, 0x5410, R126 ;  /* 0x00005410dfdf7816 */ /* 0x000fe4000000007e */
[----:B------:R-:W-:-:S05]  /*42da0*/  LOP3.LUT R126, R222, 0xffff, RZ, 0xc0, !PT ;  /* 0x0000ffffde7e7812 */ /* 0x000fca00078ec0ff */
[----:B------:R-:W-:-:S05]  /*42db0*/  IMAD.WIDE.U32 R126, R126, 0x10000, RZ ;  /* 0x000100007e7e7825 */ /* 0x000fca00078e00ff */
[----:B------:R-:W-:Y:S02]  /*42dc0*/  LOP3.LUT R127, R223, R127, RZ, 0xfc, !PT ;  /* 0x0000007fdf7f7212 */ /* 0x000fe400078efcff */
[----:B------:R-:W-:-:S05]  /*42dd0*/  LOP3.LUT R126, R126, R216, RZ, 0xfc, !PT ;  /* 0x000000d87e7e7212 */ /* 0x000fca00078efcff */
[----:B------:R0:W-:Y:S01]  /*42de0*/  STG.E.64 desc[UR4][R124.64+0x3500], R126 ;  /* 0x0035007e7c007986 */ /* 0x0001e2000c101b04 */
[----:B------:R-:W-:Y:S05]  /*42df0*/  BRA `(.L_x_8259) ;  /* 0x0000000000107947 */ /* 0x000fea0003800000 */
.L_x_8244:
[----:B------:R-:W0:Y:S02]  /*42e00*/  LDCU UR6, c[0x0][0x39c] ;  /* 0x00007380ff0677ac */ /* 0x000e240008000800 */
[----:B0-----:R-:W-:-:S13]  /*42e10*/  ISETP.GE.AND P0, PT, R126, UR6, PT ;  /* 0x000000067e007c0c */ /* 0x001fda000bf06270 */
[----:B------:R-:W-:Y:S05]  /*42e20*/  @P0 EXIT ;  /* 0x000000000000094d */ /* 0x000fea0003800000 */
[----:B------:R0:W-:Y:S02]  /*42e30*/  STG.E.64 desc[UR4][R124.64+0x3500], RZ ;  /* 0x003500ff7c007986 */ /* 0x0001e4000c101b04 */
.L_x_8259:
[----:B------:R-:W-:Y:S05]  /*42e40*/  BSYNC.RECONVERGENT B2 ;  /* 0x0000000000027941 */ /* 0x000fea0003800200 */
.L_x_8243:
        /* <DEDUP_REMOVED lines=18> */
.L_x_8263:
[----:B------:R-:W-:Y:S05]  /*42f70*/  BSYNC.RECONVERGENT B3 ;  /* 0x0000000000037941 */ /* 0x000fea0003800200 */
.L_x_8262:
        /* <DEDUP_REMOVED lines=20> */
.L_x_8267:
[----:B------:R-:W-:Y:S05]  /*430c0*/  BSYNC.RECONVERGENT B4 ;  /* 0x0000000000047941 */ /* 0x000fea0003800200 */
.L_x_8266:
[----:B------:R-:W-:-:S07]  /*430d0*/  F2FP.F16.F32.PACK_AB R222, RZ, R222 ;  /* 0x000000deffde723e */ /* 0x000fce00000000ff */
.L_x_8265:
[----:B------:R-:W-:Y:S05]  /*430e0*/  BSYNC.RECONVERGENT B3 ;  /* 0x0000000000037941 */ /* 0x000fea0003800200 */
.L_x_8264:
        /* <DEDUP_REMOVED lines=19> */
.L_x_8271:
[----:B------:R-:W-:Y:S05]  /*43220*/  BSYNC.RECONVERGENT B4 ;  /* 0x0000000000047941 */ /* 0x000fea0003800200 */
.L_x_8270:
[----:B------:R-:W-:-:S07]  /*43230*/  F2FP.F16.F32.PACK_AB R223, RZ, R223 ;  /* 0x000000dfffdf723e */ /* 0x000fce00000000ff */
.L_x_8269:
[----:B------:R-:W-:Y:S05]  /*43240*/  BSYNC.RECONVERGENT B3 ;  /* 0x0000000000037941 */ /* 0x000fea0003800200 */
.L_x_8268:
        /* <DEDUP_REMOVED lines=19> */
.L_x_8275:
[----:B------:R-:W-:Y:S05]  /*43380*/  BSYNC.RECONVERGENT B4 ;  /* 0x0000000000047941 */ /* 0x000fea0003800200 */
.L_x_8274:
[----:B------:R-:W-:-:S07]  /*43390*/  F2FP.F16.F32.PACK_AB R126, RZ, R126 ;  /* 0x0000007eff7e723e */ /* 0x000fce00000000ff */
.L_x_8273:
[----:B------:R-:W-:Y:S05]  /*433a0*/  BSYNC.RECONVERGENT B3 ;  /* 0x0000000000037941 */ /* 0x000fea0003800200 */
.L_x_8272:
[----:B------:R-:W-:Y:S02]  /*433b0*/  PRMT R223, R223, 0x5410, R126 ;  /* 0x00005410dfdf7816 */ /* 0x000fe4000000007e */
[----:B------:R-:W-:-:S05]  /*433c0*/  LOP3.LUT R126, R222, 0xffff, RZ, 0xc0, !PT ;  /* 0x0000ffffde7e7812 */ /* 0x000fca00078ec0ff */
[----:B------:R-:W-:-:S05]  /*433d0*/  IMAD.WIDE.U32 R126, R126, 0x10000, RZ ;  /* 0x000100007e7e7825 */ /* 0x000fca00078e00ff */
[----:B------:R-:W-:Y:S02]  /*433e0*/  LOP3.LUT R127, R223, R127, RZ, 0xfc, !PT ;  /* 0x0000007fdf7f7212 */ /* 0x000fe400078efcff */
[----:B------:R-:W-:-:S05]  /*433f0*/  LOP3.LUT R126, R126, R216, RZ, 0xfc, !PT ;  /* 0x000000d87e7e7212 */ /* 0x000fca00078efcff */
[----:B------:R0:W-:Y:S01]  /*43400*/  STG.E.64 desc[UR4][R124.64+0x3600], R126 ;  /* 0x0036007e7c007986 */ /* 0x0001e2000c101b04 */
[----:B------:R-:W-:Y:S05]  /*43410*/  BRA `(.L_x_8276) ;  /* 0x0000000000107947 */ /* 0x000fea0003800000 */
.L_x_8261:
[----:B------:R-:W0:Y:S02]  /*43420*/  LDCU UR6, c[0x0][0x39c] ;  /* 0x00007380ff0677ac */ /* 0x000e240008000800 */
[----:B0-----:R-:W-:-:S13]  /*43430*/  ISETP.GE.AND P0, PT, R126, UR6, PT ;  /* 0x000000067e007c0c */ /* 0x001fda000bf06270 */
[----:B------:R-:W-:Y:S05]  /*43440*/  @P0 EXIT ;  /* 0x000000000000094d */ /* 0x000fea0003800000 */
[----:B------:R0:W-:Y:S02]  /*43450*/  STG.E.64 desc[UR4][R124.64+0x3600], RZ ;  /* 0x003600ff7c007986 */ /* 0x0001e4000c101b04 */
.L_x_8276:
[----:B------:R-:W-:Y:S05]  /*43460*/  BSYNC.RECONVERGENT B2 ;  /* 0x0000000000027941 */ /* 0x000fea0003800200 */
.L_x_8260:
        /* <DEDUP_REMOVED lines=18> */
.L_x_8280:
[----:B------:R-:W-:Y:S05]  /*43590*/  BSYNC.RECONVERGENT B3 ;  /* 0x0000000000037941 */ /* 0x000fea0003800200 */
.L_x_8279:
        /* <DEDUP_REMOVED lines=20> */
.L_x_8284:
[----:B------:R-:W-:Y:S05]  /*436e0*/  BSYNC.RECONVERGENT B4 ;  /* 0x0000000000047941 */ /* 0x000fea0003800200 */
.L_x_8283:
[----:B------:R-:W-:-:S07]  /*436f0*/  F2FP.F16.F32.PACK_AB R222, RZ, R222 ;  /* 0x000000deffde723e */ /* 0x000fce00000000ff */
.L_x_8282:
[----:B------:R-:W-:Y:S05]  /*43700*/  BSYNC.RECONVERGENT B3 ;  /* 0x0000000000037941 */ /* 0x000fea0003800200 */
.L_x_8281:
        /* <DEDUP_REMOVED lines=19> */
.L_x_8288:
[----:B------:R-:W-:Y:S05]  /*43840*/  BSYNC.RECONVERGENT B4 ;  /* 0x0000000000047941 */ /* 0x000fea0003800200 */
.L_x_8287:
[----:B------:R-:W-:-:S07]  /*43850*/  F2FP.F16.F32.PACK_AB R223, RZ, R223 ;  /* 0x000000dfffdf723e */ /* 0x000fce00000000ff */
.L_x_8286:
[----:B------:R-:W-:Y:S05]  /*43860*/  BSYNC.RECONVERGENT B3 ;  /* 0x0000000000037941 */ /* 0x000fea0003800200 */
.L_x_8285:
        /* <DEDUP_REMOVED lines=19> */
.L_x_8292:
[----:B------:R-:W-:Y:S05]  /*439a0*/  BSYNC.RECONVERGENT B4 ;  /* 0x0000000000047941 */ /* 0x000fea0003800200 */
.L_x_8291:
[----:B------:R-:W-:-:S07]  /*439b0*/  F2FP.F16.F32.PACK_AB R126, RZ, R126 ;  /* 0x0000007eff7e723e */ /* 0x000fce00000000ff */
.L_x_8290:
[----:B------:R-:W-:Y:S05]  /*439c0*/  BSYNC.RECONVERGENT B3 ;  /* 0x0000000000037941 */ /* 0x000fea0003800200 */
.L_x_8289:
[----:B------:R-:W-:Y:S02]  /*439d0*/  PRMT R223, R223, 0x5410, R126 ;  /* 0x00005410dfdf7816 */ /* 0x000fe4000000007e */
[----:B------:R-:W-:-:S05]  /*439e0*/  LOP3.LUT R126, R222, 0xffff, RZ, 0xc0, !PT ;  /* 0x0000ffffde7e7812 */ /* 0x000fca00078ec0ff */
[----:B------:R-:W-:-:S05]  /*439f0*/  IMAD.WIDE.U32 R126, R126, 0x10000, RZ ;  /* 0x000100007e7e7825 */ /* 0x000fca00078e00ff */
[----:B------:R-:W-:Y:S02]  /*43a00*/  LOP3.LUT R127, R223, R127, RZ, 0xfc, !PT ;  /* 0x0000007fdf7f7212 */ /* 0x000fe400078efcff */
[----:B------:R-:W-:-:S05]  /*43a10*/  LOP3.LUT R126, R126, R216, RZ, 0xfc, !PT ;  /* 0x000000d87e7e7212 */ /* 0x000fca00078efcff */
[----:B------:R0:W-:Y:S01]  /*43a20*/  STG.E.64 desc[UR4][R124.64+0x3700], R126 ;  /* 0x0037007e7c007986 */ /* 0x0001e2000c101b04 */
[----:B------:R-:W-:Y:S05]  /*43a30*/  BRA `(.L_x_8293) ;  /* 0x0000000000107947 */ /* 0x000fea0003800000 */
.L_x_8278:
[----:B------:R-:W0:Y:S02]  /*43a40*/  LDCU UR6, c[0x0][0x39c] ;  /* 0x00007380ff0677ac */ /* 0x000e240008000800 */
[----:B0-----:R-:W-:-:S13]  /*43a50*/  ISETP.GE.AND P0, PT, R126, UR6, PT ;  /* 0x000000067e007c0c */ /* 0x001fda000bf06270 */
[----:B------:R-:W-:Y:S05]  /*43a60*/  @P0 EXIT ;  /* 0x000000000000094d */ /* 0x000fea0003800000 */
[----:B------:R0:W-:Y:S02]  /*43a70*/  STG.E.64 desc[UR4][R124.64+0x3700], RZ ;  /* 0x003700ff7c007986 */ /* 0x0001e4000c101b04 */
.L_x_8293:
[----:B------:R-:W-:Y:S05]  /*43a80*/  BSYNC.RECONVERGENT B2 ;  /* 0x0000000000027941 */ /* 0x000fea0003800200 */
.L_x_8277:
        /* <DEDUP_REMOVED lines=18> */
.L_x_8297:
[----:B------:R-:W-:Y:S05]  /*43bb0*/  BSYNC.RECONVERGENT B3 ;  /* 0x0000000000037941 */ /* 0x000fea0003800200 */
.L_x_8296:
        /* <DEDUP_REMOVED lines=20> */
.L_x_8301:
[----:B------:R-:W-:Y:S05]  /*43d00*/  BSYNC.RECONVERGENT B4 ;  /* 0x0000000000047941 */ /* 0x000fea0003800200 */
.L_x_8300:
[----:B------:R-:W-:-:S07]  /*43d10*/  F2FP.F16.F32.PACK_AB R222, RZ, R222 ;  /* 0x000000deffde723e */ /* 0x000fce00000000ff */
.L_x_8299:
[----:B------:R-:W-:Y:S05]  /*43d20*/  BSYNC.RECONVERGENT B3 ;  /* 0x0000000000037941 */ /* 0x000fea0003800200 */
.L_x_8298:
        /* <DEDUP_REMOVED lines=19> */
.L_x_8305:
[----:B------:R-:W-:Y:S05]  /*43e60*/  BSYNC.RECONVERGENT B4 ;  /* 0x0000000000047941 */ /* 0x000fea0003800200 */
.L_x_8304:
[----:B------:R-:W-:-:S07]  /*43e70*/  F2FP.F16.F32.PACK_AB R223, RZ, R223 ;  /* 0x000000dfffdf723e */ /* 0x000fce00000000ff */
.L_x_8303:
[----:B------:R-:W-:Y:S05]  /*43e80*/  BSYNC.RECONVERGENT B3 ;  /* 0x0000000000037941 */ /* 0x000fea0003800200 */
.L_x_8302:
        /* <DEDUP_REMOVED lines=19> */
.L_x_8309:
[----:B------:R-:W-:Y:S05]  /*43fc0*/  BSYNC.RECONVERGENT B4 ;  /* 0x0000000000047941 */ /* 0x000fea0003800200 */
.L_x_8308:
[----:B------:R-:W-:-:S07]  /*43fd0*/  F2FP.F16.F32.PACK_AB R126, RZ, R126 ;  /* 0x0000007eff7e723e */ /* 0x000fce00000000ff */
.L_x_8307:
[----:B------:R-:W-:Y:S05]  /*43fe0*/  BSYNC.RECONVERGENT B3 ;  /* 0x0000000000037941 */ /* 0x000fea0003800200 */
.L_x_8306:
[----:B------:R-:W-:Y:S02]  /*43ff0*/  PRMT R223, R223, 0x5410, R126 ;  /* 0x00005410dfdf7816 */ /* 0x000fe4000000007e */
[----:B------:R-:W-:-:S05]  /*44000*/  LOP3.LUT R126, R222, 0xffff, RZ, 0xc0, !PT ;  /* 0x0000ffffde7e7812 */ /* 0x000fca00078ec0ff */
[----:B------:R-:W-:-:S05]  /*44010*/  IMAD.WIDE.U32 R126, R126, 0x10000, RZ ;  /* 0x000100007e7e7825 */ /* 0x000fca00078e00ff */
[----:B------:R-:W-:Y:S02]  /*44020*/  LOP3.LUT R127, R223, R127, RZ, 0xfc, !PT ;  /* 0x0000007fdf7f7212 */ /* 0x000fe400078efcff */
[----:B------:R-:W-:-:S05]  /*44030*/  LOP3.LUT R126, R126, R216, RZ, 0xfc, !PT ;  /* 0x000000d87e7e7212 */ /* 0x000fca00078efcff */
[----:B------:R0:W-:Y:S01]  /*44040*/  STG.E.64 desc[UR4][R124.64+0x3800], R126 ;  /* 0x0038007e7c007986 */ /* 0x0001e2000c101b04 */
[----:B------:R-:W-:Y:S05]  /*44050*/  BRA `(.L_x_8310) ;  /* 0x0000000000107947 */ /* 0x000fea0003800000 */
.L_x_8295:
[----:B------:R-:W0:Y:S02]  /*44060*/  LDCU UR6, c[0x0][0x39c] ;  /* 0x00007380ff0677ac */ /* 0x000e240008000800 */
[----:B0-----:R-:W-:-:S13]  /*44070*/  ISETP.GE.AND P0, PT, R126, UR6, PT ;  /* 0x000000067e007c0c */ /* 0x001fda000bf06270 */
[----:B------:R-:W-:Y:S05]  /*44080*/  @P0 EXIT ;  /* 0x000000000000094d */ /* 0x000fea0003800000 */
[----:B------:R0:W-:Y:S02]  /*44090*/  STG.E.64 desc[UR4][R124.64+0x3800], RZ ;  /* 0x003800ff7c007986 */ /* 0x0001e4000c101b04 */
.L_x_8310:
[----:B------:R-:W-:Y:S05]  /*440a0*/  BSYNC.RECONVERGENT B2 ;  /* 0x0000000000027941 */ /* 0x000fea0003800200 */
.L_x_8294:
        /* <DEDUP_REMOVED lines=18> */
.L_x_8314:
[----:B------:R-:W-:Y:S05]  /*441d0*/  BSYNC.RECONVERGENT B3 ;  /* 0x0000000000037941 */ /* 0x000fea0003800200 */
.L_x_8313:
        /* <DEDUP_REMOVED lines=20> */
.L_x_8318:
[----:B------:R-:W-:Y:S05]  /*44320*/  BSYNC.RECONVERGENT B4 ;  /* 0x0000000000047941 */ /* 0x000fea0003800200 */
.L_x_8317:
[----:B------:R-:W-:-:S07]  /*44330*/  F2FP.F16.F32.PACK_AB R222, RZ, R222 ;  /* 0x000000deffde723e */ /* 0x000fce00000000ff */
.L_x_8316:
[----:B------:R-:W-:Y:S05]  /*44340*/  BSYNC.RECONVERGENT B3 ;  /* 0x0000000000037941 */ /* 0x000fea0003800200 */
.L_x_8315:
        /* <DEDUP_REMOVED lines=19> */
.L_x_8322:
[----:B------:R-:W-:Y:S05]  /*44480*/  BSYNC.RECONVERGENT B4 ;  /* 0x0000000000047941 */ /* 0x000fea0003800200 */
.L_x_8321:
[----:B------:R-:W-:-:S07]  /*44490*/  F2FP.F16.F32.PACK_AB R223, RZ, R223 ;  /* 0x000000dfffdf723e */ /* 0x000fce00000000ff */
.L_x_8320:
[----:B------:R-:W-:Y:S05]  /*444a0*/  BSYNC.RECONVERGENT B3 ;  /* 0x0000000000037941 */ /* 0x000fea0003800200 */
.L_x_8319:
        /* <DEDUP_REMOVED lines=19> */
.L_x_8326:
[----:B------:R-:W-:Y:S05]  /*445e0*/  BSYNC.RECONVERGENT B4 ;  /* 0x0000000000047941 */ /* 0x000fea0003800200 */
.L_x_8325:
[----:B------:R-:W-:-:S07]  /*445f0*/  F2FP.F16.F32.PACK_AB R126, RZ, R126 ;  /* 0x0000007eff7e723e */ /* 0x000fce00000000ff */
.L_x_8324:
[----:B------:R-:W-:Y:S05]  /*44600*/  BSYNC.RECONVERGENT B3 ;  /* 0x0000000000037941 */ /* 0x000fea0003800200 */
.L_x_8323:
[----:B------:R-:W-:Y:S02]  /*44610*/  PRMT R223, R223, 0x5410, R126 ;  /* 0x00005410dfdf7816 */ /* 0x000fe4000000007e */
[----:B------:R-:W-:-:S05]  /*44620*/  LOP3.LUT R126, R222, 0xffff, RZ, 0xc0, !PT ;  /* 0x0000ffffde7e7812 */ /* 0x000fca00078ec0ff */
[----:B------:R-:W-:-:S05]  /*44630*/  IMAD.WIDE.U32 R126, R126, 0x10000, RZ ;  /* 0x000100007e7e7825 */ /* 0x000fca00078e00ff */
[----:B------:R-:W-:Y:S02]  /*44640*/  LOP3.LUT R127, R223, R127, RZ, 0xfc, !PT ;  /* 0x0000007fdf7f7212 */ /* 0x000fe400078efcff */
[----:B------:R-:W-:-:S05]  /*44650*/  LOP3.LUT R126, R126, R216, RZ, 0xfc, !PT ;  /* 0x000000d87e7e7212 */ /* 0x000fca00078efcff */
[----:B------:R0:W-:Y:S01]  /*44660*/  STG.E.64 desc[UR4][R124.64+0x3900], R126 ;  /* 0x0039007e7c007986 */ /* 0x0001e2000c101b04 */
[----:B------:R-:W-:Y:S05]  /*44670*/  BRA `(.L_x_8327) ;  /* 0x0000000000107947 */ /* 0x000fea0003800000 */
.L_x_8312:
[----:B------:R-:W0:Y:S02]  /*44680*/  LDCU UR6, c[0x0][0x39c] ;  /* 0x00007380ff0677ac */ /* 0x000e240008000800 */
[----:B0-----:R-:W-:-:S13]  /*44690*/  ISETP.GE.AND P0, PT, R126, UR6, PT ;  /* 0x000000067e007c0c */ /* 0x001fda000bf06270 */
[----:B------:R-:W-:Y:S05]  /*446a0*/  @P0 EXIT ;  /* 0x000000000000094d */ /* 0x000fea0003800000 */
[----:B------:R0:W-:Y:S02]  /*446b0*/  STG.E.64 desc[UR4][R124.64+0x3900], RZ ;  /* 0x003900ff7c007986 */ /* 0x0001e4000c101b04 */
.L_x_8327:
[----:B------:R-:W-:Y:S05]  /*446c0*/  BSYNC.RECONVERGENT B2 ;  /* 0x0000000000027941 */ /* 0x000fea0003800200 */
.L_x_8311:
        /* <DEDUP_REMOVED lines=18> */
.L_x_8331:
[----:B------:R-:W-:Y:S05]  /*447f0*/  BSYNC.RECONVERGENT B3 ;  /* 0x0000000000037941 */ /* 0x000fea0003800200 */
.L_x_8330:
        /* <DEDUP_REMOVED lines=20> */
.L_x_8335:
[----:B------:R-:W-:Y:S05]  /*44940*/  BSYNC.RECONVERGENT B4 ;  /* 0x0000000000047941 */ /* 0x000fea0003800200 */
.L_x_8334:
[----:B------:R-:W-:-:S07]  /*44950*/  F2FP.F16.F32.PACK_AB R222, RZ, R222 ;  /* 0x000000deffde723e */ /* 0x000fce00000000ff */
.L_x_8333:
[----:B------:R-:W-:Y:S05]  /*44960*/  BSYNC.RECONVERGENT B3 ;  /* 0x0000000000037941 */ /* 0x000fea0003800200 */
.L_x_8332:
        /* <DEDUP_REMOVED lines=19> */
.L_x_8339:
[----:B------:R-:W-:Y:S05]  /*44aa0*/  BSYNC.RECONVERGENT B4 ;  /* 0x0000000000047941 */ /* 0x000fea0003800200 */
.L_x_8338:
[----:B------:R-:W-:-:S07]  /*44ab0*/  F2FP.F16.F32.PACK_AB R223, RZ, R223 ;  /* 0x000000dfffdf723e */ /* 0x000fce00000000ff */
.L_x_8337:
[----:B------:R-:W-:Y:S05]  /*44ac0*/  BSYNC.RECONVERGENT B3 ;  /* 0x0000000000037941 */ /* 0x000fea0003800200 */
.L_x_8336:
        /* <DEDUP_REMOVED lines=19> */
.L_x_8343:
[----:B------:R-:W-:Y:S05]  /*44c00*/  BSYNC.RECONVERGENT B4 ;  /* 0x0000000000047941 */ /* 0x000fea0003800200 */
.L_x_8342:
[----:B------:R-:W-:-:S07]  /*44c10*/  F2FP.F16.F32.PACK_AB R126, RZ, R126 ;  /* 0x0000007eff7e723e */ /* 0x000fce00000000ff */
.L_x_8341:
[----:B------:R-:W-:Y:S05]  /*44c20*/  BSYNC.RECONVERGENT B3 ;  /* 0x0000000000037941 */ /* 0x000fea0003800200 */
.L_x_8340:
[----:B------:R-:W-:Y:S02]  /*44c30*/  PRMT R223, R223, 0x5410, R126 ;  /* 0x00005410dfdf7816 */ /* 0x000fe4000000007e */
[----:B------:R-:W-:-:S05]  /*44c40*/  LOP3.LUT R126, R222, 0xffff, RZ, 0xc0, !PT ;  /* 0x0000ffffde7e7812 */ /* 0x000fca00078ec0ff */
[----:B------:R-:W-:-:S05]  /*44c50*/  IMAD.WIDE.U32 R126, R126, 0x10000, RZ ;  /* 0x000100007e7e7825 */ /* 0x000fca00078e00ff */
[----:B------:R-:W-:Y:S02]  /*44c60*/  LOP3.LUT R127, R223, R127, RZ, 0xfc, !PT ;  /* 0x0000007fdf7f7212 */ /* 0x000fe400078efcff */
[----:B------:R-:W-:-:S05]  /*44c70*/  LOP3.LUT R126, R126, R216, RZ, 0xfc, !PT ;  /* 0x000000d87e7e7212 */ /* 0x000fca00078efcff */
[----:B------:R0:W-:Y:S01]  /*44c80*/  STG.E.64 desc[UR4][R124.64+0x3a00], R126 ;  /* 0x003a007e7c007986 */ /* 0x0001e2000c101b04 */
[----:B------:R-:W-:Y:S05]  /*44c90*/  BRA `(.L_x_8344) ;  /* 0x0000000000107947 */ /* 0x000fea0003800000 */
.L_x_8329:
[----:B------:R-:W0:Y:S02]  /*44ca0*/  LDCU UR6, c[0x0][0x39c] ;  /* 0x00007380ff0677ac */ /* 0x000e240008000800 */
[----:B0-----:R-:W-:-:S13]  /*44cb0*/  ISETP.GE.AND P0, PT, R126, UR6, PT ;  /* 0x000000067e007c0c */ /* 0x001fda000bf06270 */
[----:B------:R-:W-:Y:S05]  /*44cc0*/  @P0 EXIT ;  /* 0x000000000000094d */ /* 0x000fea0003800000 */
[----:B------:R0:W-:Y:S02]  /*44cd0*/  STG.E.64 desc[UR4][R124.64+0x3a00], RZ ;  /* 0x003a00ff7c007986 */ /* 0x0001e4000c101b04 */
.L_x_8344:
[----:B------:R-:W-:Y:S05]  /*44ce0*/  BSYNC.RECONVERGENT B2 ;  /* 0x0000000000027941 */ /* 0x000fea0003800200 */
.L_x_8328:
        /* <DEDUP_REMOVED lines=18> */
.L_x_8348:
[----:B------:R-:W-:Y:S05]  /*44e10*/  BSYNC.RECONVERGENT B3 ;  /* 0x0000000000037941 */ /* 0x000fea0003800200 */
.L_x_8347:
        /* <DEDUP_REMOVED lines=20> */
.L_x_8352:
[----:B------:R-:W-:Y:S05]  /*44f60*/  BSYNC.RECONVERGENT B4 ;  /* 0x0000000000047941 */ /* 0x000fea0003800200 */
.L_x_8351:
[----:B------:R-:W-:-:S07]  /*44f70*/  F2FP.F16.F32.PACK_AB R222, RZ, R222 ;  /* 0x000000deffde723e */ /* 0x000fce00000000ff */
.L_x_8350:
[----:B------:R-:W-:Y:S05]  /*44f80*/  BSYNC.RECONVERGENT B3 ;  /* 0x0000000000037941 */ /* 0x000fea0003800200 */
.L_x_8349:
        /* <DEDUP_REMOVED lines=19> */
.L_x_8356:
[----:B------:R-:W-:Y:S05]  /*450c0*/  BSYNC.RECONVERGENT B4 ;  /* 0x0000000000047941 */ /* 0x000fea0003800200 */
.L_x_8355:
[----:B------:R-:W-:-:S07]  /*450d0*/  F2FP.F16.F32.PACK_AB R223, RZ, R223 ;  /* 0x000000dfffdf723e */ /* 0x000fce00000000ff */
.L_x_8354:
[----:B------:R-:W-:Y:S05]  /*450e0*/  BSYNC.RECONVERGENT B3 ;  /* 0x0000000000037941 */ /* 0x000fea0003800200 */
.L_x_8353:
        /* <DEDUP_REMOVED lines=19> */
.L_x_8360:
[----:B------:R-:W-:Y:S05]  /*45220*/  BSYNC.RECONVERGENT B4 ;  /* 0x0000000000047941 */ /* 0x000fea0003800200 */
.L_x_8359:
[----:B------:R-:W-:-:S07]  /*45230*/  F2FP.F16.F32.PACK_AB R126, RZ, R126 ;  /* 0x0000007eff7e723e */ /* 0x000fce00000000ff */
.L_x_8358:
[----:B------:R-:W-:Y:S05]  /*45240*/  BSYNC.RECONVERGENT B3 ;  /* 0x0000000000037941 */ /* 0x000fea0003800200 */
.L_x_8357:
[----:B------:R-:W-:Y:S02]  /*45250*/  PRMT R223, R223, 0x5410, R126 ;  /* 0x00005410dfdf7816 */ /* 0x000fe4000000007e */
[----:B------:R-:W-:-:S05]  /*45260*/  LOP3.LUT R126, R222, 0xffff, RZ, 0xc0, !PT ;  /* 0x0000ffffde7e7812 */ /* 0x000fca00078ec0ff */
[----:B------:R-:W-:-:S05]  /*45270*/  IMAD.WIDE.U32 R126, R126, 0x10000, RZ ;  /* 0x000100007e7e7825 */ /* 0x000fca00078e00ff */
[----:B------:R-:W-:Y:S02]  /*45280*/  LOP3.LUT R127, R223, R127, RZ, 0xfc, !PT ;  /* 0x0000007fdf7f7212 */ /* 0x000fe400078efcff */
[----:B------:R-:W-:-:S05]  /*45290*/  LOP3.LUT R126, R126, R216, RZ, 0xfc, !PT ;  /* 0x000000d87e7e7212 */ /* 0x000fca00078efcff */
[----:B------:R0:W-:Y:S01]  /*452a0*/  STG.E.64 desc[UR4][R124.64+0x3b00], R126 ;  /* 0x003b007e7c007986 */ /* 0x0001e2000c101b04 */
[----:B------:R-:W-:Y:S05]  /*452b0*/  BRA `(.L_x_8361) ;  /* 0x0000000000107947 */ /* 0x000fea0003800000 */
.L_x_8346:
[----:B------:R-:W0:Y:S02]  /*452c0*/  LDCU UR6, c[0x0][0x39c] ;  /* 0x00007380ff0677ac */ /* 0x000e240008000800 */
[----:B0-----:R-:W-:-:S13]  /*452d0*/  ISETP.GE.AND P0, PT, R126, UR6, PT ;  /* 0x000000067e007c0c */ /* 0x001fda000bf06270 */
[----:B------:R-:W-:Y:S05]  /*452e0*/  @P0 EXIT ;  /* 0x000000000000094d */ /* 0x000fea0003800000 */
[----:B------:R0:W-:Y:S02]  /*452f0*/  STG.E.64 desc[UR4][R124.64+0x3b00], RZ ;  /* 0x003b00ff7c007986 */ /* 0x0001e4000c101b04 */
.L_x_8361:
[----:B------:R-:W-:Y:S05]  /*45300*/  BSYNC.RECONVERGENT B2 ;  /* 0x0000000000027941 */ /* 0x000fea0003800200 */
.L_x_8345:
        /* <DEDUP_REMOVED lines=18> */
.L_x_8365:
[----:B------:R-:W-:Y:S05]  /*45430*/  BSYNC.RECONVERGENT B3 ;  /* 0x0000000000037941 */ /* 0x000fea0003800200 */
.L_x_8364:
        /* <DEDUP_REMOVED lines=20> */
.L_x_8369:
[----:B------:R-:W-:Y:S05]  /*45580*/  BSYNC.RECONVERGENT B4 ;  /* 0x0000000000047941 */ /* 0x000fea0003800200 */
.L_x_8368:
[----:B------:R-:W-:-:S07]  /*45590*/  F2FP.F16.F32.PACK_AB R222, RZ, R222 ;  /* 0x000000deffde723e */ /* 0x000fce00000000ff */
.L_x_8367:
[----:B------:R-:W-:Y:S05]  /*455a0*/  BSYNC.RECONVERGENT B3 ;  /* 0x0000000000037941 */ /* 0x000fea0003800200 */
.L_x_8366:
        /* <DEDUP_REMOVED lines=19> */
.L_x_8373:
[----:B------:R-:W-:Y:S05]  /*456e0*/  BSYNC.RECONVERGENT B4 ;  /* 0x0000000000047941 */ /* 0x000fea0003800200 */
.L_x_8372:
[----:B------:R-:W-:-:S07]  /*456f0*/  F2FP.F16.F32.PACK_AB R223, RZ, R223 ;  /* 0x000000dfffdf723e */ /* 0x000fce00000000ff */
.L_x_8371:
[----:B------:R-:W-:Y:S05]  /*45700*/  BSYNC.RECONVERGENT B3 ;  /* 0x0000000000037941 */ /* 0x000fea0003800200 */
.L_x_8370:
        /* <DEDUP_REMOVED lines=19> */
.L_x_8377:
[----:B------:R-:W-:Y:S05]  /*45840*/  BSYNC.RECONVERGENT B4 ;  /* 0x0000000000047941 */ /* 0x000fea0003800200 */
.L_x_8376:
[----:B------:R-:W-:-:S07]  /*45850*/  F2FP.F16.F32.PACK_AB R126, RZ, R126 ;  /* 0x0000007eff7e723e */ /* 0x000fce00000000ff */
.L_x_8375:
[----:B------:R-:W-:Y:S05]  /*45860*/  BSYNC.RECONVERGENT B3 ;  /* 0x0000000000037941 */ /* 0x000fea0003800200 */
.L_x_8374:
[----:B------:R-:W-:Y:S02]  /*45870*/  PRMT R223, R223, 0x5410, R126 ;  /* 0x00005410dfdf7816 */ /* 0x000fe4000000007e */
[----:B------:R-:W-:-:S05]  /*45880*/  LOP3.LUT R126, R222, 0xffff, RZ, 0xc0, !PT ;  /* 0x0000ffffde7e7812 */ /* 0x000fca00078ec0ff */
[----:B------:R-:W-:-:S05]  /*45890*/  IMAD.WIDE.U32 R126, R126, 0x10000, RZ ;  /* 0x000100007e7e7825 */ /* 0x000fca00078e00ff */
[----:B------:R-:W-:Y:S02]  /*458a0*/  LOP3.LUT R127, R223, R127, RZ, 0xfc, !PT ;  /* 0x0000007fdf7f7212 */ /* 0x000fe400078efcff */
[----:B------:R-:W-:-:S05]  /*458b0*/  LOP3.LUT R126, R126, R216, RZ, 0xfc, !PT ;  /* 0x000000d87e7e7212 */ /* 0x000fca00078efcff */
[----:B------:R0:W-:Y:S01]  /*458c0*/  STG.E.64 desc[UR4][R124.64+0x3c00], R126 ;  /* 0x003c007e7c007986 */ /* 0x0001e2000c101b04 */
[----:B------:R-:W-:Y:S05]  /*458d0*/  BRA `(.L_x_8378) ;  /* 0x0000000000107947 */ /* 0x000fea0003800000 */
.L_x_8363:
[----:B------:R-:W0:Y:S02]  /*458e0*/  LDCU UR6, c[0x0][0x39c] ;  /* 0x00007380ff0677ac */ /* 0x000e240008000800 */
[----:B0-----:R-:W-:-:S13]  /*458f0*/  ISETP.GE.AND P0, PT, R126, UR6, PT ;  /* 0x000000067e007c0c */ /* 0x001fda000bf06270 */
[----:B------:R-:W-:Y:S05]  /*45900*/  @P0 EXIT ;  /* 0x000000000000094d */ /* 0x000fea0003800000 */
[----:B------:R0:W-:Y:S02]  /*45910*/  STG.E.64 desc[UR4][R124.64+0x3c00], RZ ;  /* 0x003c00ff7c007986 */ /* 0x0001e4000c101b04 */
.L_x_8378:
[----:B------:R-:W-:Y:S05]  /*45920*/  BSYNC.RECONVERGENT B2 ;  /* 0x0000000000027941 */ /* 0x000fea0003800200 */
.L_x_8362:
        /* <DEDUP_REMOVED lines=18> */
.L_x_8382:
[----:B------:R-:W-:Y:S05]  /*45a50*/  BSYNC.RECONVERGENT B3 ;  /* 0x0000000000037941 */ /* 0x000fea0003800200 */
.L_x_8381:
        /* <DEDUP_REMOVED lines=20> */
.L_x_8386:
[----:B------:R-:W-:Y:S05]  /*45ba0*/  BSYNC.RECONVERGENT B4 ;  /* 0x0000000000047941 */ /* 0x000fea0003800200 */
.L_x_8385:
[----:B------:R-:W-:-:S07]  /*45bb0*/  F2FP.F16.F32.PACK_AB R222, RZ, R222 ;  /* 0x000000deffde723e */ /* 0x000fce00000000ff */
.L_x_8384:
[----:B------:R-:W-:Y:S05]  /*45bc0*/  BSYNC.RECONVERGENT B3 ;  /* 0x0000000000037941 */ /* 0x000fea0003800200 */
.L_x_8383:
        /* <DEDUP_REMOVED lines=19> */
.L_x_8390:
[----:B------:R-:W-:Y:S05]  /*45d00*/  BSYNC.RECONVERGENT B4 ;  /* 0x0000000000047941 */ /* 0x000fea0003800200 */
.L_x_8389:
[----:B------:R-:W-:-:S07]  /*45d10*/  F2FP.F16.F32.PACK_AB R223, RZ, R223 ;  /* 0x000000dfffdf723e */ /* 0x000fce00000000ff */
.L_x_8388:
[----:B------:R-:W-:Y:S05]  /*45d20*/  BSYNC.RECONVERGENT B3 ;  /* 0x0000000000037941 */ /* 0x000fea0003800200 */
.L_x_8387:
        /* <DEDUP_REMOVED lines=19> */
.L_x_8394:
[----:B------:R-:W-:Y:S05]  /*45e60*/  BSYNC.RECONVERGENT B4 ;  /* 0x0000000000047941 */ /* 0x000fea0003800200 */
.L_x_8393:
[----:B------:R-:W-:-:S07]  /*45e70*/  F2FP.F16.F32.PACK_AB R126, RZ, R126 ;  /* 0x0000007eff7e723e */ /* 0x000fce00000000ff */
.L_x_8392:
[----:B------:R-:W-:Y:S05]  /*45e80*/  BSYNC.RECONVERGENT B3 ;  /* 0x0000000000037941 */ /* 0x000fea0003800200 */
.L_x_8391:
[----:B------:R-:W-:Y:S02]  /*45e90*/  PRMT R223, R223, 0x5410, R126 ;  /* 0x00005410dfdf7816 */ /* 0x000fe4000000007e */
[----:B------:R-:W-:-:S05]  /*45ea0*/  LOP3.LUT R126, R222, 0xffff, RZ, 0xc0, !PT ;  /* 0x0000ffffde7e7812 */ /* 0x000fca00078ec0ff */
[----:B------:R-:W-:-:S05]  /*45eb0*/  IMAD.WIDE.U32 R126, R126, 0x10000, RZ ;  /* 0x000100007e7e7825 */ /* 0x000fca00078e00ff */
[----:B------:R-:W-:Y:S02]  /*45ec0*/  LOP3.LUT R127, R223, R127, RZ, 0xfc, !PT ;  /* 0x0000007fdf7f7212 */ /* 0x000fe400078efcff */
[----:B------:R-:W-:-:S05]  /*45ed0*/  LOP3.LUT R126, R126, R216, RZ, 0xfc, !PT ;  /* 0x000000d87e7e7212 */ /* 0x000fca00078efcff */
[----:B------:R0:W-:Y:S01]  /*45ee0*/  STG.E.64 desc[UR4][R124.64+0x3d00], R126 ;  /* 0x003d007e7c007986 */ /* 0x0001e2000c101b04 */
[----:B------:R-:W-:Y:S05]  /*45ef0*/  BRA `(.L_x_8395) ;  /* 0x0000000000107947 */ /* 0x000fea0003800000 */
.L_x_8380:
[----:B------:R-:W0:Y:S02]  /*45f00*/  LDCU UR6, c[0x0][0x39c] ;  /* 0x00007380ff0677ac */ /* 0x000e240008000800 */
[----:B0-----:R-:W-:-:S13]  /*45f10*/  ISETP.GE.AND P0, PT, R126, UR6, PT ;  /* 0x000000067e007c0c */ /* 0x001fda000bf06270 */
[----:B------:R-:W-:Y:S05]  /*45f20*/  @P0 EXIT ;  /* 0x000000000000094d */ /* 0x000fea0003800000 */
[----:B------:R0:W-:Y:S02]  /*45f30*/  STG.E.64 desc[UR4][R124.64+0x3d00], RZ ;  /* 0x003d00ff7c007986 */ /* 0x0001e4000c101b04 */
.L_x_8395:
[----:B------:R-:W-:Y:S05]  /*45f40*/  BSYNC.RECONVERGENT B2 ;  /* 0x0000000000027941 */ /* 0x000fea0003800200 */
.L_x_8379:
        /* <DEDUP_REMOVED lines=18> */
.L_x_8399:
[----:B------:R-:W-:Y:S05]  /*46070*/  BSYNC.RECONVERGENT B3 ;  /* 0x0000000000037941 */ /* 0x000fea0003800200 */
.L_x_8398:
        /* <DEDUP_REMOVED lines=20> */
.L_x_8403:
[----:B------:R-:W-:Y:S05]  /*461c0*/  BSYNC.RECONVERGENT B4 ;  /* 0x0000000000047941 */ /* 0x000fea0003800200 */
.L_x_8402:
[----:B------:R-:W-:-:S07]  /*461d0*/  F2FP.F16.F32.PACK_AB R222, RZ, R222 ;  /* 0x000000deffde723e */ /* 0x000fce00000000ff */
.L_x_8401:
[----:B------:R-:W-:Y:S05]  /*461e0*/  BSYNC.RECONVERGENT B3 ;  /* 0x0000000000037941 */ /* 0x000fea0003800200 */
.L_x_8400:
        /* <DEDUP_REMOVED lines=19> */
.L_x_8407:
[----:B------:R-:W-:Y:S05]  /*46320*/  BSYNC.RECONVERGENT B4 ;  /* 0x0000000000047941 */ /* 0x000fea0003800200 */
.L_x_8406:
[----:B------:R-:W-:-:S07]  /*46330*/  F2FP.F16.F32.PACK_AB R223, RZ, R223 ;  /* 0x000000dfffdf723e */ /* 0x000fce00000000ff */
.L_x_8405:
[----:B------:R-:W-:Y:S05]  /*46340*/  BSYNC.RECONVERGENT B3 ;  /* 0x0000000000037941 */ /* 0x000fea0003800200 */
.L_x_8404:
        /* <DEDUP_REMOVED lines=19> */
.L_x_8411:
[----:B------:R-:W-:Y:S05]  /*46480*/  BSYNC.RECONVERGENT B4 ;  /* 0x0000000000047941 */ /* 0x000fea0003800200 */
.L_x_8410:
[----:B------:R-:W-:-:S07]  /*46490*/  F2FP.F16.F32.PACK_AB R126, RZ, R126 ;  /* 0x0000007eff7e723e */ /* 0x000fce00000000ff */
.L_x_8409:
[----:B------:R-:W-:Y:S05]  /*464a0*/  BSYNC.RECONVERGENT B3 ;  /* 0x0000000000037941 */ /* 0x000fea0003800200 */
.L_x_8408:
[----:B------:R-:W-:Y:S02]  /*464b0*/  PRMT R223, R223, 0x5410, R126 ;  /* 0x00005410dfdf7816 */ /* 0x000fe4000000007e */
[----:B------:R-:W-:-:S05]  /*464c0*/  LOP3.LUT R126, R222, 0xffff, RZ, 0xc0, !PT ;  /* 0x0000ffffde7e7812 */ /* 0x000fca00078ec0ff */
[----:B------:R-:W-:-:S05]  /*464d0*/  IMAD.WIDE.U32 R126, R126, 0x10000, RZ ;  /* 0x000100007e7e7825 */ /* 0x000fca00078e00ff */
[----:B------:R-:W-:Y:S02]  /*464e0*/  LOP3.LUT R127, R223, R127, RZ, 0xfc, !PT ;  /* 0x0000007fdf7f7212 */ /* 0x000fe400078efcff */
[----:B------:R-:W-:-:S05]  /*464f0*/  LOP3.LUT R126, R126, R216, RZ, 0xfc, !PT ;  /* 0x000000d87e7e7212 */ /* 0x000fca00078efcff */
[----:B------:R0:W-:Y:S01]  /*46500*/  STG.E.64 desc[UR4][R124.64+0x3e00], R126 ;  /* 0x003e007e7c007986 */ /* 0x0001e2000c101b04 */
[----:B------:R-:W-:Y:S05]  /*46510*/  BRA `(.L_x_8412) ;  /* 0x0000000000107947 */ /* 0x000fea0003800000 */
.L_x_8397:
[----:B------:R-:W0:Y:S02]  /*46520*/  LDCU UR6, c[0x0][0x39c] ;  /* 0x00007380ff0677ac */ /* 0x000e240008000800 */
[----:B0-----:R-:W-:-:S13]  /*46530*/  ISETP.GE.AND P0, PT, R126, UR6, PT ;  /* 0x000000067e007c0c */ /* 0x001fda000bf06270 */
[----:B------:R-:W-:Y:S05]  /*46540*/  @P0 EXIT ;  /* 0x000000000000094d */ /* 0x000fea0003800000 */
[----:B------:R0:W-:Y:S02]  /*46550*/  STG.E.64 desc[UR4][R124.64+0x3e00], RZ ;  /* 0x003e00ff7c007986 */ /* 0x0001e4000c101b04 */
.L_x_8412:
[----:B------:R-:W-:Y:S05]  /*46560*/  BSYNC.RECONVERGENT B2 ;  /* 0x0000000000027941 */ /* 0x000fea0003800200 */
.L_x_8396:
        /* <DEDUP_REMOVED lines=18> */
.L_x_8416:
[----:B------:R-:W-:Y:S05]  /*46690*/  BSYNC.RECONVERGENT B3 ;  /* 0x0000000000037941 */ /* 0x000fea0003800200 */
.L_x_8415:
        /* <DEDUP_REMOVED lines=20> */
.L_x_8420:
[----:B------:R-:W-:Y:S05]  /*467e0*/  BSYNC.RECONVERGENT B4 ;  /* 0x0000000000047941 */ /* 0x000fea0003800200 */
.L_x_8419:
[----:B------:R-:W-:-:S07]  /*467f0*/  F2FP.F16.F32.PACK_AB R222, RZ, R222 ;  /* 0x000000deffde723e */ /* 0x000fce00000000ff */
.L_x_8418:
[----:B------:R-:W-:Y:S05]  /*46800*/  BSYNC.RECONVERGENT B3 ;  /* 0x0000000000037941 */ /* 0x000fea0003800200 */
.L_x_8417:
        /* <DEDUP_REMOVED lines=19> */
.L_x_8424:
[----:B------:R-:W-:Y:S05]  /*46940*/  BSYNC.RECONVERGENT B4 ;  /* 0x0000000000047941 */ /* 0x000fea0003800200 */
.L_x_8423:
[----:B------:R-:W-:-:S07]  /*46950*/  F2FP.F16.F32.PACK_AB R223, RZ, R223 ;  /* 0x000000dfffdf723e */ /* 0x000fce00000000ff */
.L_x_8422:
[----:B------:R-:W-:Y:S05]  /*46960*/  BSYNC.RECONVERGENT B3 ;  /* 0x0000000000037941 */ /* 0x000fea0003800200 */
.L_x_8421:
        /* <DEDUP_REMOVED lines=19> */
.L_x_8428:
[----:B------:R-:W-:Y:S05]  /*46aa0*/  BSYNC.RECONVERGENT B4 ;  /* 0x0000000000047941 */ /* 0x000fea0003800200 */
.L_x_8427:
[----:B------:R-:W-:-:S07]  /*46ab0*/  F2FP.F16.F32.PACK_AB R126, RZ, R126 ;  /* 0x0000007eff7e723e */ /* 0x000fce00000000ff */
.L_x_8426:
[----:B------:R-:W-:Y:S05]  /*46ac0*/  BSYNC.RECONVERGENT B3 ;  /* 0x0000000000037941 */ /* 0x000fea0003800200 */
.L_x_8425:
[----:B------:R-:W-:Y:S02]  /*46ad0*/  PRMT R223, R223, 0x5410, R126 ;  /* 0x00005410dfdf7816 */ /* 0x000fe4000000007e */
[----:B------:R-:W-:-:S05]  /*46ae0*/  LOP3.LUT R126, R222, 0xffff, RZ, 0xc0, !PT ;  /* 0x0000ffffde7e7812 */ /* 0x000fca00078ec0ff */
[----:B------:R-:W-:-:S05]  /*46af0*/  IMAD.WIDE.U32 R126, R126, 0x10000, RZ ;  /* 0x000100007e7e7825 */ /* 0x000fca00078e00ff */
[----:B------:R-:W-:Y:S02]  /*46b00*/  LOP3.LUT R127, R223, R127, RZ, 0xfc, !PT ;  /* 0x0000007fdf7f7212 */ /* 0x000fe400078efcff */
[----:B------:R-:W-:-:S05]  /*46b10*/  LOP3.LUT R126, R126, R216, RZ, 0xfc, !PT ;  /* 0x000000d87e7e7212 */ /* 0x000fca00078efcff */
[----:B------:R0:W-:Y:S01]  /*46b20*/  STG.E.64 desc[UR4][R124.64+0x3f00], R126 ;  /* 0x003f007e7c007986 */ /* 0x0001e2000c101b04 */
[----:B------:R-:W-:Y:S05]  /*46b30*/  BRA `(.L_x_8429) ;  /* 0x0000000000107947 */ /* 0x000fea0003800000 */
.L_x_8414:
[----:B------:R-:W0:Y:S02]  /*46b40*/  LDCU UR6, c[0x0][0x39c] ;  /* 0x00007380ff0677ac */ /* 0x000e240008000800 */
[----:B0-----:R-:W-:-:S13]  /*46b50*/  ISETP.GE.AND P0, PT, R126, UR6, PT ;  /* 0x000000067e007c0c */ /* 0x001fda000bf06270 */
[----:B------:R-:W-:Y:S05]  /*46b60*/  @P0 EXIT ;  /* 0x000000000000094d */ /* 0x000fea0003800000 */
[----:B------:R0:W-:Y:S02]  /*46b70*/  STG.E.64 desc[UR4][R124.64+0x3f00], RZ ;  /* 0x003f00ff7c007986 */ /* 0x0001e4000c101b04 */
.L_x_8429:
[----:B------:R-:W-:Y:S05]  /*46b80*/  BSYNC.RECONVERGENT B2 ;  /* 0x0000000000027941 */ /* 0x000fea0003800200 */
.L_x_8413:
        /* <DEDUP_REMOVED lines=20> */
.L_x_8433:
[----:B------:R-:W-:Y:S05]  /*46cd0*/  BSYNC.RECONVERGENT B3 ;  /* 0x0000000000037941 */ /* 0x000fea0003800200 */
.L_x_8432:
[----:B------:R-:W0:Y:S01]  /*46ce0*/  S2R R126, SR_TID.X ;  /* 0x00000000007e7919 */ /* 0x000e220000002100 */
[----:B------:R-:W0:Y:S01]  /*46cf0*/  F2F.F16.F32 R216, R216 ;  /* 0x000000d800d87304 */ /* 0x000e220000200800 */
        /* <DEDUP_REMOVED lines=20> */
.L_x_8437:
[----:B------:R-:W-:Y:S05]  /*46e40*/  BSYNC.RECONVERGENT B4 ;  /* 0x0000000000047941 */ /* 0x000fea0003800200 */
.L_x_8436:
[----:B------:R-:W-:-:S07]  /*46e50*/  F2FP.F16.F32.PACK_AB R222, RZ, R222 ;  /* 0x000000deffde723e */ /* 0x000fce00000000ff */
.L_x_8435:
[----:B------:R-:W-:Y:S05]  /*46e60*/  BSYNC.RECONVERGENT B3 ;  /* 0x0000000000037941 */ /* 0x000fea0003800200 */
.L_x_8434:
        /* <DEDUP_REMOVED lines=21> */
.L_x_8441:
[----:B------:R-:W-:Y:S05]  /*46fc0*/  BSYNC.RECONVERGENT B4 ;  /* 0x0000000000047941 */ /* 0x000fea0003800200 */
.L_x_8440:
[----:B------:R-:W-:-:S07]  /*46fd0*/  F2FP.F16.F32.PACK_AB R223, RZ, R223 ;  /* 0x000000dfffdf723e */ /* 0x000fce00000000ff */
.L_x_8439:
[----:B------:R-:W-:Y:S05]  /*46fe0*/  BSYNC.RECONVERGENT B3 ;  /* 0x0000000000037941 */ /* 0x000fea0003800200 */
.L_x_8438:
        /* <DEDUP_REMOVED lines=21> */
.L_x_8445:
[----:B------:R-:W-:Y:S05]  /*47140*/  BSYNC.RECONVERGENT B4 ;  /* 0x0000000000047941 */ /* 0x000fea0003800200 */
.L_x_8444:
[----:B------:R-:W-:-:S07]  /*47150*/  F2FP.F16.F32.PACK_AB R126, RZ, R126 ;  /* 0x0000007eff7e723e */ /* 0x000fce00000000ff */
.L_x_8443:
[----:B------:R-:W-:Y:S05]  /*47160*/  BSYNC.RECONVERGENT B3 ;  /* 0x0000000000037941 */ /* 0x000fea0003800200 */
.L_x_8442:
[----:B------:R-:W-:Y:S02]  /*47170*/  PRMT R223, R223, 0x5410, R126 ;  /* 0x00005410dfdf7816 */ /* 0x000fe4000000007e */
[----:B------:R-:W-:-:S05]  /*47180*/  LOP3.LUT R126, R222, 0xffff, RZ, 0xc0, !PT ;  /* 0x0000ffffde7e7812 */ /* 0x000fca00078ec0ff */
[----:B------:R-:W-:-:S05]  /*47190*/  IMAD.WIDE.U32 R126, R126, 0x10000, RZ ;  /* 0x000100007e7e7825 */ /* 0x000fca00078e00ff */
[----:B------:R-:W-:Y:S02]  /*471a0*/  LOP3.LUT R127, R223, R127, RZ, 0xfc, !PT ;  /* 0x0000007fdf7f7212 */ /* 0x000fe400078efcff */
[----:B------:R-:W-:-:S05]  /*471b0*/  LOP3.LUT R126, R126, R216, RZ, 0xfc, !PT ;  /* 0x000000d87e7e7212 */ /* 0x000fca00078efcff */
[----:B------:R0:W-:Y:S01]  /*471c0*/  STG.E.64 desc[UR4][R124.64+0x4000], R126 ;  /* 0x0040007e7c007986 */ /* 0x0001e2000c101b04 */
[----:B------:R-:W-:Y:S05]  /*471d0*/  BRA `(.L_x_8446) ;  /* 0x0000000000107947 */ /* 0x000fea0003800000 */
.L_x_8431:
[----:B------:R-:W0:Y:S02]  /*471e0*/  LDCU UR6, c[0x0][0x39c] ;  /* 0x00007380ff0677ac */ /* 0x000e240008000800 */
[----:B0-----:R-:W-:-:S13]  /*471f0*/  ISETP.GE.AND P0, PT, R126, UR6, PT ;  /* 0x000000067e007c0c */ /* 0x001fda000bf06270 */
[----:B------:R-:W-:Y:S05]  /*47200*/  @P0 EXIT ;  /* 0x000000000000094d */ /* 0x000fea0003800000 */
[----:B------:R0:W-:Y:S02]  /*47210*/  STG.E.64 desc[UR4][R124.64+0x4000], RZ ;  /* 0x004000ff7c007986 */ /* 0x0001e4000c101b04 */
.L_x_8446:
[----:B------:R-:W-:Y:S05]  /*47220*/  BSYNC.RECONVERGENT B2 ;  /* 0x0000000000027941 */ /* 0x000fea0003800200 */
.L_x_8430:
        /* <DEDUP_REMOVED lines=18> */
.L_x_8450:
[----:B------:R-:W-:Y:S05]  /*47350*/  BSYNC.RECONVERGENT B3 ;  /* 0x0000000000037941 */ /* 0x000fea0003800200 */
.L_x_8449:
        /* <DEDUP_REMOVED lines=20> */
.L_x_8454:
[----:B------:R-:W-:Y:S05]  /*474a0*/  BSYNC.RECONVERGENT B4 ;  /* 0x0000000000047941 */ /* 0x000fea0003800200 */
.L_x_8453:
[----:B------:R-:W-:-:S07]  /*474b0*/  F2FP.F16.F32.PACK_AB R222, RZ, R222 ;  /* 0x000000deffde723e */ /* 0x000fce00000000ff */
.L_x_8452:
[----:B------:R-:W-:Y:S05]  /*474c0*/  BSYNC.RECONVERGENT B3 ;  /* 0x0000000000037941 */ /* 0x000fea0003800200 */
.L_x_8451:
        /* <DEDUP_REMOVED lines=19> */
.L_x_8458:
[----:B------:R-:W-:Y:S05]  /*47600*/  BSYNC.RECONVERGENT B4 ;  /* 0x0000000000047941 */ /* 0x000fea0003800200 */
.L_x_8457:
[----:B------:R-:W-:-:S07]  /*47610*/  F2FP.F16.F32.PACK_AB R223, RZ, R223 ;  /* 0x000000dfffdf723e */ /* 0x000fce00000000ff */
.L_x_8456:
[----:B------:R-:W-:Y:S05]  /*47620*/  BSYNC.RECONVERGENT B3 ;  /* 0x0000000000037941 */ /* 0x000fea0003800200 */
.L_x_8455:
        /* <DEDUP_REMOVED lines=19> */
.L_x_8462:
[----:B------:R-:W-:Y:S05]  /*47760*/  BSYNC.RECONVERGENT B4 ;  /* 0x0000000000047941 */ /* 0x000fea0003800200 */
.L_x_8461:
[----:B------:R-:W-:-:S07]  /*47770*/  F2FP.F16.F32.PACK_AB R126, RZ, R126 ;  /* 0x0000007eff7e723e */ /* 0x000fce00000000ff */
.L_x_8460:
[----:B------:R-:W-:Y:S05]  /*47780*/  BSYNC.RECONVERGENT B3 ;  /* 0x0000000000037941 */ /* 0x000fea0003800200 */
.L_x_8459:
[----:B------:R-:W-:Y:S02]  /*47790*/  PRMT R223, R223, 0x5410, R126 ;  /* 0x00005410dfdf7816 */ /* 0x000fe4000000007e */
[----:B------:R-:W-:-:S05]  /*477a0*/  LOP3.LUT R126, R222, 0xffff, RZ, 0xc0, !PT ;  /* 0x0000ffffde7e7812 */ /* 0x000fca00078ec0ff */
[----:B------:R-:W-:-:S05]  /*477b0*/  IMAD.WIDE.U32 R126, R126, 0x10000, RZ ;  /* 0x000100007e7e7825 */ /* 0x000fca00078e00ff */
[----:B------:R-:W-:Y:S02]  /*477c0*/  LOP3.LUT R127, R223, R127, RZ, 0xfc, !PT ;  /* 0x0000007fdf7f7212 */ /* 0x000fe400078efcff */
[----:B------:R-:W-:-:S05]  /*477d0*/  LOP3.LUT R126, R126, R216, RZ, 0xfc, !PT ;  /* 0x000000d87e7e7212 */ /* 0x000fca00078efcff */
[----:B------:R0:W-:Y:S01]  /*477e0*/  STG.E.64 desc[UR4][R124.64+0x4100], R126 ;  /* 0x0041007e7c007986 */ /* 0x0001e2000c101b04 */
[----:B------:R-:W-:Y:S05]  /*477f0*/  BRA `(.L_x_8463) ;  /* 0x0000000000107947 */ /* 0x000fea0003800000 */
.L_x_8448:
[----:B------:R-:W0:Y:S02]  /*47800*/  LDCU UR6, c[0x0][0x39c] ;  /* 0x00007380ff0677ac */ /* 0x000e240008000800 */
[----:B0-----:R-:W-:-:S13]  /*47810*/  ISETP.GE.AND P0, PT, R126, UR6, PT ;  /* 0x000000067e007c0c */ /* 0x001fda000bf06270 */
[----:B------:R-:W-:Y:S05]  /*47820*/  @P0 EXIT ;  /* 0x000000000000094d */ /* 0x000fea0003800000 */
[----:B------:R0:W-:Y:S02]  /*47830*/  STG.E.64 desc[UR4][R124.64+0x4100], RZ ;  /* 0x004100ff7c007986 */ /* 0x0001e4000c101b04 */
.L_x_8463:
[----:B------:R-:W-:Y:S05]  /*47840*/  BSYNC.RECONVERGENT B2 ;  /* 0x0000000000027941 */ /* 0x000fea0003800200 */
.L_x_8447:
        /* <DEDUP_REMOVED lines=18> */
.L_x_8467:
[----:B------:R-:W-:Y:S05]  /*47970*/  BSYNC.RECONVERGENT B3 ;  /* 0x0000000000037941 */ /* 0x000fea0003800200 */
.L_x_8466:
        /* <DEDUP_REMOVED lines=20> */
.L_x_8471:
[----:B------:R-:W-:Y:S05]  /*47ac0*/  BSYNC.RECONVERGENT B4 ;  /* 0x0000000000047941 */ /* 0x000fea0003800200 */
.L_x_8470:
[----:B------:R-:W-:-:S07]  /*47ad0*/  F2FP.F16.F32.PACK_AB R222, RZ, R222 ;  /* 0x000000deffde723e */ /* 0x000fce00000000ff */
.L_x_8469:
[----:B------:R-:W-:Y:S05]  /*47ae0*/  BSYNC.RECONVERGENT B3 ;  /* 0x0000000000037941 */ /* 0x000fea0003800200 */
.L_x_8468:
        /* <DEDUP_REMOVED lines=19> */
.L_x_8475:
[----:B------:R-:W-:Y:S05]  /*47c20*/  BSYNC.RECONVERGENT B4 ;  /* 0x0000000000047941 */ /* 0x000fea0003800200 */
.L_x_8474:
[----:B------:R-:W-:-:S07]  /*47c30*/  F2FP.F16.F32.PACK_AB R223, RZ, R223 ;  /* 0x000000dfffdf723e */ /* 0x000fce00000000ff */
.L_x_8473:
[----:B------:R-:W-:Y:S05]  /*47c40*/  BSYNC.RECONVERGENT B3 ;  /* 0x0000000000037941 */ /* 0x000fea0003800200 */
.L_x_8472:
        /* <DEDUP_REMOVED lines=19> */
.L_x_8479:
[----:B------:R-:W-:Y:S05]  /*47d80*/  BSYNC.RECONVERGENT B4 ;  /* 0x0000000000047941 */ /* 0x000fea0003800200 */
.L_x_8478:
[----:B------:R-:W-:-:S07]  /*47d90*/  F2FP.F16.F32.PACK_AB R126, RZ, R126 ;  /* 0x0000007eff7e723e */ /* 0x000fce00000000ff */
.L_x_8477:
[----:B------:R-:W-:Y:S05]  /*47da0*/  BSYNC.RECONVERGENT B3 ;  /* 0x0000000000037941 */ /* 0x000fea0003800200 */
.L_x_8476:
[----:B------:R-:W-:Y:S02]  /*47db0*/  PRMT R223, R223, 0x5410, R126 ;  /* 0x00005410dfdf7816 */ /* 0x000fe4000000007e */
[----:B------:R-:W-:-:S05]  /*47dc0*/  LOP3.LUT R126, R222, 0xffff, RZ, 0xc0, !PT ;  /* 0x0000ffffde7e7812 */ /* 0x000fca00078ec0ff */
[----:B------:R-:W-:-:S05]  /*47dd0*/  IMAD.WIDE.U32 R126, R126, 0x10000, RZ ;  /* 0x000100007e7e7825 */ /* 0x000fca00078e00ff */
[----:B------:R-:W-:Y:S02]  /*47de0*/  LOP3.LUT R127, R223, R127, RZ, 0xfc, !PT ;  /* 0x0000007fdf7f7212 */ /* 0x000fe400078efcff */
[----:B------:R-:W-:-:S05]  /*47df0*/  LOP3.LUT R126, R126, R216, RZ, 0xfc, !PT ;  /* 0x000000d87e7e7212 */ /* 0x000fca00078efcff */
[----:B------:R0:W-:Y:S01]  /*47e00*/  STG.E.64 desc[UR4][R124.64+0x4200], R126 ;  /* 0x0042007e7c007986 */ /* 0x0001e2000c101b04 */
[----:B------:R-:W-:Y:S05]  /*47e10*/  BRA `(.L_x_8480) ;  /* 0x0000000000107947 */ /* 0x000fea0003800000 */
.L_x_8465:
[----:B------:R-:W0:Y:S02]  /*47e20*/  LDCU UR6, c[0x0][0x39c] ;  /* 0x00007380ff0677ac */ /* 0x000e240008000800 */
[----:B0-----:R-:W-:-:S13]  /*47e30*/  ISETP.GE.AND P0, PT, R126, UR6, PT ;  /* 0x000000067e007c0c */ /* 0x001fda000bf06270 */
[----:B------:R-:W-:Y:S05]  /*47e40*/  @P0 EXIT ;  /* 0x000000000000094d */ /* 0x000fea0003800000 */
[----:B------:R0:W-:Y:S02]  /*47e50*/  STG.E.64 desc[UR4][R124.64+0x4200], RZ ;  /* 0x004200ff7c007986 */ /* 0x0001e4000c101b04 */
.L_x_8480:
[----:B------:R-:W-:Y:S05]  /*47e60*/  BSYNC.RECONVERGENT B2 ;  /* 0x0000000000027941 */ /* 0x000fea0003800200 */
.L_x_8464:
        /* <DEDUP_REMOVED lines=19> */
.L_x_8484:
[----:B------:R-:W-:Y:S05]  /*47fa0*/  BSYNC.RECONVERGENT B3 ;  /* 0x0000000000037941 */ /* 0x000fea0003800200 */
.L_x_8483:
[----:B------:R-:W-:Y:S01]  /*47fb0*/  IADD3 R127, PT, PT, R129, 0x2181, RZ ;  /* 0x00002181817f7810 */ /* 0x000fe20007ffe0ff */
[----:B------:R0:W0:Y:S01]  /*47fc0*/  F2F.F16.F32 R216, R217 ;  /* 0x000000d900d87304 */ /* 0x0000220000200800 */
        /* <DEDUP_REMOVED lines=17> */
.L_x_8488:
[----:B------:R-:W-:Y:S05]  /*480e0*/  BSYNC.RECONVERGENT B4 ;  /* 0x0000000000047941 */ /* 0x000fea0003800200 */
.L_x_8487:
[----:B------:R-:W-:-:S04]  /*480f0*/  F2FP.F16.F32.PACK_AB R217, RZ, R217 ;  /* 0x000000d9ffd9723e */ /* 0x000fc800000000ff */
[----:B------:R-:W-:-:S07]  /*48100*/  PRMT R222, R217, 0x7610, R222 ;  /* 0x00007610d9de7816 */ /* 0x000fce00000000de */
.L_x_8486:
[----:B------:R-:W-:Y:S05]  /*48110*/  BSYNC.RECONVERGENT B3 ;  /* 0x0000000000037941 */ /* 0x000fea0003800200 */
.L_x_8485:
        /* <DEDUP_REMOVED lines=18> */
.L_x_8492:
[----:B------:R-:W-:Y:S05]  /*48240*/  BSYNC.RECONVERGENT B4 ;  /* 0x0000000000047941 */ /* 0x000fea0003800200 */
.L_x_8491:
[----:B------:R-:W-:-:S04]  /*48250*/  F2FP.F16.F32.PACK_AB R217, RZ, R217 ;  /* 0x000000d9ffd9723e */ /* 0x000fc800000000ff */
[----:B------:R-:W-:-:S07]  /*48260*/  PRMT R223, R217, 0x7610, R223 ;  /* 0x00007610d9df7816 */ /* 0x000fce00000000df */
.L_x_8490:
[----:B------:R-:W-:Y:S05]  /*48270*/  BSYNC.RECONVERGENT B3 ;  /* 0x0000000000037941 */ /* 0x000fea0003800200 */
.L_x_8489:
        /* <DEDUP_REMOVED lines=18> */
.L_x_8496:
[----:B------:R-:W-:Y:S05]  /*483a0*/  BSYNC.RECONVERGENT B4 ;  /* 0x0000000000047941 */ /* 0x000fea0003800200 */
.L_x_8495:
[----:B------:R-:W-:-:S04]  /*483b0*/  F2FP.F16.F32.PACK_AB R217, RZ, R217 ;  /* 0x000000d9ffd9723e */ /* 0x000fc800000000ff */
[----:B------:R-:W-:-:S07]  /*483c0*/  PRMT R126, R217, 0x7610, R126 ;  /* 0x00007610d97e7816 */ /* 0x000fce000000007e */
.L_x_8494:
[----:B------:R-:W-:Y:S05]  /*483d0*/  BSYNC.RECONVERGENT B3 ;  /* 0x0000000000037941 */ /* 0x000fea0003800200 */
.L_x_8493:
[----:B------:R-:W-:Y:S02]  /*483e0*/  PRMT R223, R223, 0x5410, R126 ;  /* 0x00005410dfdf7816 */ /* 0x000fe4000000007e */
[----:B------:R-:W-:-:S05]  /*483f0*/  LOP3.LUT R126, R222, 0xffff, RZ, 0xc0, !PT ;  /* 0x0000ffffde7e7812 */ /* 0x000fca00078ec0ff */
[----:B------:R-:W-:-:S05]  /*48400*/  IMAD.WIDE.U32 R126, R126, 0x10000, RZ ;  /* 0x000100007e7e7825 */ /* 0x000fca00078e00ff */
[----:B------:R-:W-:Y:S02]  /*48410*/  LOP3.LUT R127, R223, R127, RZ, 0xfc, !PT ;  /* 0x0000007fdf7f7212 */ /* 0x000fe400078efcff */
[----:B------:R-:W-:-:S05]  /*48420*/  LOP3.LUT R126, R126, R216, RZ, 0xfc, !PT ;  /* 0x000000d87e7e7212 */ /* 0x000fca00078efcff */
[----:B------:R0:W-:Y:S01]  /*48430*/  STG.E.64 desc[UR4][R124.64+0x4300], R126 ;  /* 0x0043007e7c007986 */ /* 0x0001e2000c101b04 */
[----:B------:R-:W-:Y:S05]  /*48440*/  BRA `(.L_x_8497) ;  /* 0x0000000000107947 */ /* 0x000fea0003800000 */
.L_x_8482:
[----:B------:R-:W0:Y:S02]  /*48450*/  LDCU UR6, c[0x0][0x39c] ;  /* 0x00007380ff0677ac */ /* 0x000e240008000800 */
[----:B0-----:R-:W-:-:S13]  /*48460*/  ISETP.GE.AND P0, PT, R127, UR6, PT ;  /* 0x000000067f007c0c */ /* 0x001fda000bf06270 */
[----:B------:R-:W-:Y:S05]  /*48470*/  @P0 EXIT ;  /* 0x000000000000094d */ /* 0x000fea0003800000 */
[----:B------:R0:W-:Y:S02]  /*48480*/  STG.E.64 desc[UR4][R124.64+0x4300], RZ ;  /* 0x004300ff7c007986 */ /* 0x0001e4000c101b04 */
.L_x_8497:
[----:B------:R-:W-:Y:S05]  /*48490*/  BSYNC.RECONVERGENT B2 ;  /* 0x0000000000027941 */ /* 0x000fea0003800200 */
.L_x_8481:
        /* <DEDUP_REMOVED lines=17> */
.L_x_8501:
[----:B------:R-:W-:Y:S05]  /*485b0*/  BSYNC.RECONVERGENT B3 ;  /* 0x0000000000037941 */ /* 0x000fea0003800200 */
.L_x_8500:
        /* <DEDUP_REMOVED lines=19> */
.L_x_8505:
[----:B------:R-:W-:Y:S05]  /*486f0*/  BSYNC.RECONVERGENT B4 ;  /* 0x0000000000047941 */ /* 0x000fea0003800200 */
.L_x_8504:
[----:B------:R-:W-:-:S04]  /*48700*/  F2FP.F16.F32.PACK_AB R217, RZ, R217 ;  /* 0x000000d9ffd9723e */ /* 0x000fc800000000ff */
[----:B------:R-:W-:-:S07]  /*48710*/  PRMT R222, R217, 0x7610, R222 ;  /* 0x00007610d9de7816 */ /* 0x000fce00000000de */
.L_x_8503:
[----:B------:R-:W-:Y:S05]  /*48720*/  BSYNC.RECONVERGENT B3 ;  /* 0x0000000000037941 */ /* 0x000fea0003800200 */
.L_x_8502:
        /* <DEDUP_REMOVED lines=18> */
.L_x_8509:
[----:B------:R-:W-:Y:S05]  /*48850*/  BSYNC.RECONVERGENT B4 ;  /* 0x0000000000047941 */ /* 0x000fea0003800200 */
.L_x_8508:
[----:B------:R-:W-:-:S04]  /*48860*/  F2FP.F16.F32.PACK_AB R217, RZ, R217 ;  /* 0x000000d9ffd9723e */ /* 0x000fc800000000ff */
[----:B------:R-:W-:-:S07]  /*48870*/  PRMT R223, R217, 0x7610, R223 ;  /* 0x00007610d9df7816 */ /* 0x000fce00000000df */
.L_x_8507:
[----:B------:R-:W-:Y:S05]  /*48880*/  BSYNC.RECONVERGENT B3 ;  /* 0x0000000000037941 */ /* 0x000fea0003800200 */
.L_x_8506:
        /* <DEDUP_REMOVED lines=18> */
.L_x_8513:
[----:B------:R-:W-:Y:S05]  /*489b0*/  BSYNC.RECONVERGENT B4 ;  /* 0x0000000000047941 */ /* 0x000fea0003800200 */
.L_x_8512:
[----:B------:R-:W-:-:S04]  /*489c0*/  F2FP.F16.F32.PACK_AB R217, RZ, R217 ;  /* 0x000000d9ffd9723e */ /* 0x000fc800000000ff */
[----:B------:R-:W-:-:S07]  /*489d0*/  PRMT R126, R217, 0x7610, R126 ;  /* 0x00007610d97e7816 */ /* 0x000fce000000007e */
.L_x_8511:
[----:B------:R-:W-:Y:S05]  /*489e0*/  BSYNC.RECONVERGENT B3 ;  /* 0x0000000000037941 */ /* 0x000fea0003800200 */
.L_x_8510:
[----:B------:R-:W-:Y:S02]  /*489f0*/  LOP3.LUT R127, R222, 0xffff, RZ, 0xc0, !PT ;  /* 0x0000ffffde7f7812 */ /* 0x000fe400078ec0ff */
[----:B------:R-:W-:-:S03]  /*48a00*/  PRMT R223, R223, 0x5410, R126 ;  /* 0x00005410dfdf7816 */ /* 0x000fc6000000007e */
[----:B------:R-:W-:-:S05]  /*48a10*/  IMAD.WIDE.U32 R126, R127, 0x10000, RZ ;  /* 0x000100007f7e7825 */ /* 0x000fca00078e00ff */
[----:B------:R-:W-:Y:S02]  /*48a20*/  LOP3.LUT R127, R223, R127, RZ, 0xfc, !PT ;  /* 0x0000007fdf7f7212 */ /* 0x000fe400078efcff */
[----:B------:R-:W-:-:S05]  /*48a30*/  LOP3.LUT R126, R126, R216, RZ, 0xfc, !PT ;  /* 0x000000d87e7e7212 */ /* 0x000fca00078efcff */
[----:B------:R0:W-:Y:S01]  /*48a40*/  STG.E.64 desc[UR4][R124.64+0x4400], R126 ;  /* 0x0044007e7c007986 */ /* 0x0001e2000c101b04 */
[----:B------:R-:W-:Y:S05]  /*48a50*/  BRA `(.L_x_8514) ;  /* 0x0000000000107947 */ /* 0x000fea0003800000 */
.L_x_8499:
[----:B------:R-:W0:Y:S02]  /*48a60*/  LDCU UR6, c[0x0][0x39c] ;  /* 0x00007380ff0677ac */ /* 0x000e240008000800 */
[----:B0-----:R-:W-:-:S13]  /*48a70*/  ISETP.GE.AND P0, PT, R127, UR6, PT ;  /* 0x000000067f007c0c */ /* 0x001fda000bf06270 */
[----:B------:R-:W-:Y:S05]  /*48a80*/  @P0 EXIT ;  /* 0x000000000000094d */ /* 0x000fea0003800000 */
[----:B------:R0:W-:Y:S02]  /*48a90*/  STG.E.64 desc[UR4][R124.64+0x4400], RZ ;  /* 0x004400ff7c007986 */ /* 0x0001e4000c101b04 */
.L_x_8514:
[----:B------:R-:W-:Y:S05]  /*48aa0*/  BSYNC.RECONVERGENT B2 ;  /* 0x0000000000027941 */ /* 0x000fea0003800200 */
.L_x_8498:
        /* <DEDUP_REMOVED lines=17> */
.L_x_8518:
[----:B------:R-:W-:Y:S05]  /*48bc0*/  BSYNC.RECONVERGENT B3 ;  /* 0x0000000000037941 */ /* 0x000fea0003800200 */
.L_x_8517:
        /* <DEDUP_REMOVED lines=19> */
.L_x_8522:
[----:B------:R-:W-:Y:S05]  /*48d00*/  BSYNC.RECONVERGENT B4 ;  /* 0x0000000000047941 */ /* 0x000fea0003800200 */
.L_x_8521:
[----:B------:R-:W-:-:S04]  /*48d10*/  F2FP.F16.F32.PACK_AB R217, RZ, R217 ;  /* 0x000000d9ffd9723e */ /* 0x000fc800000000ff */
[----:B------:R-:W-:-:S07]  /*48d20*/  PRMT R222, R217, 0x7610, R222 ;  /* 0x00007610d9de7816 */ /* 0x000fce00000000de */
.L_x_8520:
[----:B------:R-:W-:Y:S05]  /*48d30*/  BSYNC.RECONVERGENT B3 ;  /* 0x0000000000037941 */ /* 0x000fea0003800200 */
.L_x_8519:
        /* <DEDUP_REMOVED lines=18> */
.L_x_8526:
[----:B------:R-:W-:Y:S05]  /*48e60*/  BSYNC.RECONVERGENT B4 ;  /* 0x0000000000047941 */ /* 0x000fea0003800200 */
.L_x_8525:
[----:B------:R-:W-:-:S04]  /*48e70*/  F2FP.F16.F32.PACK_AB R217, RZ, R217 ;  /* 0x000000d9ffd9723e */ /* 0x000fc800000000ff */
[----:B------:R-:W-:-:S07]  /*48e80*/  PRMT R223, R217, 0x7610, R223 ;  /* 0x00007610d9df7816 */ /* 0x000fce00000000df */
.L_x_8524:
[----:B------:R-:W-:Y:S05]  /*48e90*/  BSYNC.RECONVERGENT B3 ;  /* 0x0000000000037941 */ /* 0x000fea0003800200 */
.L_x_8523:
        /* <DEDUP_REMOVED lines=18> */
.L_x_8530:
[----:B------:R-:W-:Y:S05]  /*48fc0*/  BSYNC.RECONVERGENT B4 ;  /* 0x0000000000047941 */ /* 0x000fea0003800200 */
.L_x_8529:
[----:B------:R-:W-:-:S04]  /*48fd0*/  F2FP.F16.F32.PACK_AB R217, RZ, R217 ;  /* 0x000000d9ffd9723e */ /* 0x000fc800000000ff */
[----:B------:R-:W-:-:S07]  /*48fe0*/  PRMT R126, R217, 0x7610, R126 ;  /* 0x00007610d97e7816 */ /* 0x000fce000000007e */
.L_x_8528:
[----:B------:R-:W-:Y:S05]  /*48ff0*/  BSYNC.RECONVERGENT B3 ;  /* 0x0000000000037941 */ /* 0x000fea0003800200 */
.L_x_8527:
[----:B------:R-:W-:Y:S02]  /*49000*/  LOP3.LUT R127, R222, 0xffff, RZ, 0xc0, !PT ;  /* 0x0000ffffde7f7812 */ /* 0x000fe400078ec0ff */
[----:B------:R-:W-:-:S03]  /*49010*/  PRMT R223, R223, 0x5410, R126 ;  /* 0x00005410dfdf7816 */ /* 0x000fc6000000007e */
[----:B------:R-:W-:-:S05]  /*49020*/  IMAD.WIDE.U32 R126, R127, 0x10000, RZ ;  /* 0x000100007f7e7825 */ /* 0x000fca00078e00ff */
[----:B------:R-:W-:Y:S02]  /*49030*/  LOP3.LUT R127, R223, R127, RZ, 0xfc, !PT ;  /* 0x0000007fdf7f7212 */ /* 0x000fe400078efcff */
[----:B------:R-:W-:-:S05]  /*49040*/  LOP3.LUT R126, R126, R216, RZ, 0xfc, !PT ;  /* 0x000000d87e7e7212 */ /* 0x000fca00078efcff */
[----:B------:R0:W-:Y:S01]  /*49050*/  STG.E.64 desc[UR4][R124.64+0x4500], R126 ;  /* 0x0045007e7c007986 */ /* 0x0001e2000c101b04 */
[----:B------:R-:W-:Y:S05]  /*49060*/  BRA `(.L_x_8531) ;  /* 0x0000000000107947 */ /* 0x000fea0003800000 */
.L_x_8516:
[----:B------:R-:W0:Y:S02]  /*49070*/  LDCU UR6, c[0x0][0x39c] ;  /* 0x00007380ff0677ac */ /* 0x000e240008000800 */
[----:B0-----:R-:W-:-:S13]  /*49080*/  ISETP.GE.AND P0, PT, R127, UR6, PT ;  /* 0x000000067f007c0c */ /* 0x001fda000bf06270 */
[----:B------:R-:W-:Y:S05]  /*49090*/  @P0 EXIT ;  /* 0x000000000000094d */ /* 0x000fea0003800000 */
[----:B------:R0:W-:Y:S02]  /*490a0*/  STG.E.64 desc[UR4][R124.64+0x4500], RZ ;  /* 0x004500ff7c007986 */ /* 0x0001e4000c101b04 */
.L_x_8531:
[----:B------:R-:W-:Y:S05]  /*490b0*/  BSYNC.RECONVERGENT B2 ;  /* 0x0000000000027941 */ /* 0x000fea0003800200 */
.L_x_8515:
        /* <DEDUP_REMOVED lines=17> */
.L_x_8535:
[----:B------:R-:W-:Y:S05]  /*491d0*/  BSYNC.RECONVERGENT B3 ;  /* 0x0000000000037941 */ /* 0x000fea0003800200 */
.L_x_8534:
        /* <DEDUP_REMOVED lines=19> */
.L_x_8539:
[----:B------:R-:W-:Y:S05]  /*49310*/  BSYNC.RECONVERGENT B4 ;  /* 0x0000000000047941 */ /* 0x000fea0003800200 */
.L_x_8538:
[----:B------:R-:W-:-:S04]  /*49320*/  F2FP.F16.F32.PACK_AB R217, RZ, R217 ;  /* 0x000000d9ffd9723e */ /* 0x000fc800000000ff */
[----:B------:R-:W-:-:S07]  /*49330*/  PRMT R222, R217, 0x7610, R222 ;  /* 0x00007610d9de7816 */ /* 0x000fce00000000de */
.L_x_8537:
[----:B------:R-:W-:Y:S05]  /*49340*/  BSYNC.RECONVERGENT B3 ;  /* 0x0000000000037941 */ /* 0x000fea0003800200 */
.L_x_8536:
        /* <DEDUP_REMOVED lines=18> */
.L_x_8543:
[----:B------:R-:W-:Y:S05]  /*49470*/  BSYNC.RECONVERGENT B4 ;  /* 0x0000000000047941 */ /* 0x000fea0003800200 */
.L_x_8542:
[----:B------:R-:W-:-:S04]  /*49480*/  F2FP.F16.F32.PACK_AB R217, RZ, R217 ;  /* 0x000000d9ffd9723e */ /* 0x000fc800000000ff */
[----:B------:R-:W-:-:S07]  /*49490*/  PRMT R223, R217, 0x7610, R223 ;  /* 0x00007610d9df7816 */ /* 0x000fce00000000df */
.L_x_8541:
[----:B------:R-:W-:Y:S05]  /*494a0*/  BSYNC.RECONVERGENT B3 ;  /* 0x0000000000037941 */ /* 0x000fea0003800200 */
.L_x_8540:
        /* <DEDUP_REMOVED lines=18> */
.L_x_8547:
[----:B------:R-:W-:Y:S05]  /*495d0*/  BSYNC.RECONVERGENT B4 ;  /* 0x0000000000047941 */ /* 0x000fea0003800200 */
.L_x_8546:
[----:B------:R-:W-:-:S04]  /*495e0*/  F2FP.F16.F32.PACK_AB R217, RZ, R217 ;  /* 0x000000d9ffd9723e */ /* 0x000fc800000000ff */
[----:B------:R-:W-:-:S07]  /*495f0*/  PRMT R126, R217, 0x7610, R126 ;  /* 0x00007610d97e7816 */ /* 0x000fce000000007e */
.L_x_8545:
[----:B------:R-:W-:Y:S05]  /*49600*/  BSYNC.RECONVERGENT B3 ;  /* 0x0000000000037941 */ /* 0x000fea0003800200 */
.L_x_8544:
[----:B------:R-:W-:Y:S02]  /*49610*/  LOP3.LUT R127, R222, 0xffff, RZ, 0xc0, !PT ;  /* 0x0000ffffde7f7812 */ /* 0x000fe400078ec0ff */
[----:B------:R-:W-:-:S03]  /*49620*/  PRMT R223, R223, 0x5410, R126 ;  /* 0x00005410dfdf7816 */ /* 0x000fc6000000007e */
[----:B------:R-:W-:-:S05]  /*49630*/  IMAD.WIDE.U32 R126, R127, 0x10000, RZ ;  /* 0x000100007f7e7825 */ /* 0x000fca00078e00ff */
[----:B------:R-:W-:Y:S02]  /*49640*/  LOP3.LUT R127, R223, R127, RZ, 0xfc, !PT ;  /* 0x0000007fdf7f7212 */ /* 0x000fe400078efcff */
[----:B------:R-:W-:-:S05]  /*49650*/  LOP3.LUT R126, R126, R216, RZ, 0xfc, !PT ;  /* 0x000000d87e7e7212 */ /* 0x000fca00078efcff */
[----:B------:R0:W-:Y:S01]  /*49660*/  STG.E.64 desc[UR4][R124.64+0x4600], R126 ;  /* 0x0046007e7c007986 */ /* 0x0001e2000c101b04 */
[----:B------:R-:W-:Y:S05]  /*49670*/  BRA `(.L_x_8548) ;  /* 0x0000000000107947 */ /* 0x000fea0003800000 */
.L_x_8533:
[----:B------:R-:W0:Y:S02]  /*49680*/  LDCU UR6, c[0x0][0x39c] ;  /* 0x00007380ff0677ac */ /* 0x000e240008000800 */
[----:B0-----:R-:W-:-:S13]  /*49690*/  ISETP.GE.AND P0, PT, R127, UR6, PT ;  /* 0x000000067f007c0c */ /* 0x001fda000bf06270 */
[----:B------:R-:W-:Y:S05]  /*496a0*/  @P0 EXIT ;  /* 0x000000000000094d */ /* 0x000fea0003800000 */
[----:B------:R0:W-:Y:S02]  /*496b0*/  STG.E.64 desc[UR4][R124.64+0x4600], RZ ;  /* 0x004600ff7c007986 */ /* 0x0001e4000c101b04 */
.L_x_8548:
[----:B------:R-:W-:Y:S05]  /*496c0*/  BSYNC.RECONVERGENT B2 ;  /* 0x0000000000027941 */ /* 0x000fea0003800200 */
.L_x_8532:
        /* <DEDUP_REMOVED lines=17> */
.L_x_8552:
[----:B------:R-:W-:Y:S05]  /*497e0*/  BSYNC.RECONVERGENT B3 ;  /* 0x0000000000037941 */ /* 0x000fea0003800200 */
.L_x_8551:
[----:B------:R-:W-:Y:S01]  /*497f0*/  IADD3 R127, PT, PT, R129, 0x2381, RZ ;  /* 0x00002381817f7810 */ /* 0x000fe20007ffe0ff */
[----:B------:R0:W0:Y:S01]  /*49800*/  F2F.F16.F32 R216, R217 ;  /* 0x000000d900d87304 */ /* 0x0000220000200800 */
        /* <DEDUP_REMOVED lines=17> */
.L_x_8556:
[----:B------:R-:W-:Y:S05]  /*49920*/  BSYNC.RECONVERGENT B4 ;  /* 0x0000000000047941 */ /* 0x000fea0003800200 */
.L_x_8555:
[----:B------:R-:W-:-:S04]  /*49930*/  F2FP.F16.F32.PACK_AB R217, RZ, R217 ;  /* 0x000000d9ffd9723e */ /* 0x000fc800000000ff */
[----:B------:R-:W-:-:S07]  /*49940*/  PRMT R222, R217, 0x7610, R222 ;  /* 0x00007610d9de7816 */ /* 0x000fce00000000de */
.L_x_8554:
[----:B------:R-:W-:Y:S05]  /*49950*/  BSYNC.RECONVERGENT B3 ;  /* 0x0000000000037941 */ /* 0x000fea0003800200 */
.L_x_8553:
        /* <DEDUP_REMOVED lines=16> */
[----:B-1234-:R-:W-:Y:S05]  /*49a60*/  CALL.REL.NOINC `($__internal_11_$__cuda_sm3x_div_rn_noftz_f32_slowpath) ;  /* 0x0000014400f07944 */ /* 0x01efea0003c00000 */
.L_x_8560:
[----:B------:R-:W-:Y:S05]  /*49a70*/  BSYNC.RECONVERGENT B4 ;  /* 0x0000000000047941 */ /* 0x000fea0003800200 */
.L_x_8559:
[----:B------:R-:W-:-:S04]  /*49a80*/  F2FP.F16.F32.PACK_AB R217, RZ, R217 ;  /* 0x000000d9ffd9723e */ /* 0x000fc800000000ff */
[----:B------:R-:W-:-:S07]  /*49a90*/  PRMT R223, R217, 0x7610, R223 ;  /* 0x00007610d9df7816 */ /* 0x000fce00000000df */
.L_x_8558:
[----:B------:R-:W-:Y:S05]  /*49aa0*/  BSYNC.RECONVERGENT B3 ;  /* 0x0000000000037941 */ /* 0x000fea0003800200 */
.L_x_8557:
        /* <DEDUP_REMOVED lines=17> */
.L_x_8564:
[----:B------:R-:W-:Y:S05]  /*49bc0*/  BSYNC.RECONVERGENT B4 ;  /* 0x0000000000047941 */ /* 0x000fea0003800200 */
.L_x_8563:
[----:B------:R-:W-:-:S04]  /*49bd0*/  F2FP.F16.F32.PACK_AB R217, RZ, R217 ;  /* 0x000000d9ffd9723e */ /* 0x000fc800000000ff */
[----:B------:R-:W-:-:S07]  /*49be0*/  PRMT R126, R217, 0x7610, R126 ;  /* 0x00007610d97e7816 */ /* 0x000fce000000007e */
.L_x_8562:
[----:B------:R-:W-:Y:S05]  /*49bf0*/  BSYNC.RECONVERGENT B3 ;  /* 0x0000000000037941 */ /* 0x000fea0003800200 */
.L_x_8561:
[----:B------:R-:W-:Y:S02]  /*49c00*/  LOP3.LUT R127, R222, 0xffff, RZ, 0xc0, !PT ;  /* 0x0000ffffde7f7812 */ /* 0x000fe400078ec0ff */
[----:B------:R-:W-:-:S03]  /*49c10*/  PRMT R223, R223, 0x5410, R126 ;  /* 0x00005410dfdf7816 */ /* 0x000fc6000000007e */
[----:B------:R-:W-:-:S05]  /*49c20*/  IMAD.WIDE.U32 R126, R127, 0x10000, RZ ;  /* 0x000100007f7e7825 */ /* 0x000fca00078e00ff */
[----:B------:R-:W-:Y:S02]  /*49c30*/  LOP3.LUT R127, R223, R127, RZ, 0xfc, !PT ;  /* 0x0000007fdf7f7212 */ /* 0x000fe400078efcff */
[----:B------:R-:W-:-:S05]  /*49c40*/  LOP3.LUT R126, R126, R216, RZ, 0xfc, !PT ;  /* 0x000000d87e7e7212 */ /* 0x000fca00078efcff */
[----:B------:R0:W-:Y:S01]  /*49c50*/  STG.E.64 desc[UR4][R124.64+0x4700], R126 ;  /* 0x0047007e7c007986 */ /* 0x0001e2000c101b04 */
[----:B------:R-:W-:Y:S05]  /*49c60*/  BRA `(.L_x_8565) ;  /* 0x0000000000107947 */ /* 0x000fea0003800000 */
.L_x_8550:
[----:B------:R-:W0:Y:S02]  /*49c70*/  LDCU UR6, c[0x0][0x39c] ;  /* 0x00007380ff0677ac */ /* 0x000e240008000800 */
[----:B0-----:R-:W-:-:S13]  /*49c80*/  ISETP.GE.AND P0, PT, R127, UR6, PT ;  /* 0x000000067f007c0c */ /* 0x001fda000bf06270 */
[----:B------:R-:W-:Y:S05]  /*49c90*/  @P0 EXIT ;  /* 0x000000000000094d */ /* 0x000fea0003800000 */
[----:B------:R0:W-:Y:S02]  /*49ca0*/  STG.E.64 desc[UR4][R124.64+0x4700], RZ ;  /* 0x004700ff7c007986 */ /* 0x0001e4000c101b04 */
.L_x_8565:
[----:B------:R-:W-:Y:S05]  /*49cb0*/  BSYNC.RECONVERGENT B2 ;  /* 0x0000000000027941 */ /* 0x000fea0003800200 */
.L_x_8549:
        /* <DEDUP_REMOVED lines=16> */
.L_x_8569:
[----:B------:R-:W-:Y:S05]  /*49dc0*/  BSYNC.RECONVERGENT B3 ;  /* 0x0000000000037941 */ /* 0x000fea0003800200 */
.L_x_8568:
[----:B------:R-:W-:Y:S01]  /*49dd0*/  IADD3 R127, PT, PT, R129, 0x2401, RZ ;  /* 0x00002401817f7810 */ /* 0x000fe20007ffe0ff */
[----:B------:R0:W0:Y:S01]  /*49de0*/  F2F.F16.F32 R216, R217 ;  /* 0x000000d900d87304 */ /* 0x0000220000200800 */
        /* <DEDUP_REMOVED lines=16> */
.L_x_8573:
[----:B------:R-:W-:Y:S05]  /*49ef0*/  BSYNC.RECONVERGENT B4 ;  /* 0x0000000000047941 */ /* 0x000fea0003800200 */
.L_x_8572:
[----:B------:R-:W-:-:S04]  /*49f00*/  F2FP.F16.F32.PACK_AB R217, RZ, R217 ;  /* 0x000000d9ffd9723e */ /* 0x000fc800000000ff */
[----:B------:R-:W-:-:S07]  /*49f10*/  PRMT R222, R217, 0x7610, R222 ;  /* 0x00007610d9de7816 */ /* 0x000fce00000000de */
.L_x_8571:
[----:B------:R-:W-:Y:S05]  /*49f20*/  BSYNC.RECONVERGENT B3 ;  /* 0x0000000000037941 */ /* 0x000fea0003800200 */
.L_x_8570:
        /* <DEDUP_REMOVED lines=17> */
.L_x_8577:
[----:B------:R-:W-:Y:S05]  /*4a040*/  BSYNC.RECONVERGENT B4 ;  /* 0x0000000000047941 */ /* 0x000fea0003800200 */
.L_x_8576:
[----:B------:R-:W-:-:S04]  /*4a050*/  F2FP.F16.F32.PACK_AB R217, RZ, R217 ;  /* 0x000000d9ffd9723e */ /* 0x000fc800000000ff */
[----:B------:R-:W-:-:S07]  /*4a060*/  PRMT R223, R217, 0x7610, R223 ;  /* 0x00007610d9df7816 */ /* 0x000fce00000000df */
.L_x_8575:
[----:B------:R-:W-:Y:S05]  /*4a070*/  BSYNC.RECONVERGENT B3 ;  /* 0x0000000000037941 */ /* 0x000fea0003800200 */
.L_x_8574:
        /* <DEDUP_REMOVED lines=17> */
.L_x_8581:
[----:B------:R-:W-:Y:S05]  /*4a190*/  BSYNC.RECONVERGENT B4 ;  /* 0x0000000000047941 */ /* 0x000fea0003800200 */
.L_x_8580:
[----:B------:R-:W-:-:S04]  /*4a1a0*/  F2FP.F16.F32.PACK_AB R217, RZ, R217 ;  /* 0x000000d9ffd9723e */ /* 0x000fc800000000ff */
[----:B------:R-:W-:-:S07]  /*4a1b0*/  PRMT R218, R217, 0x7610, R218 ;  /* 0x00007610d9da7816 */ /* 0x000fce00000000da */
.L_x_8579:
[----:B------:R-:W-:Y:S05]  /*4a1c0*/  BSYNC.RECONVERGENT B3 ;  /* 0x0000000000037941 */ /* 0x000fea0003800200 */
.L_x_8578:
[----:B------:R-:W-:Y:S02]  /*4a1d0*/  LOP3.LUT R126, R222, 0xffff, RZ, 0xc0, !PT ;  /* 0x0000ffffde7e7812 */ /* 0x000fe400078ec0ff */
[----:B------:R-:W-:-:S03]  /*4a1e0*/  PRMT R223, R223, 0x5410, R218 ;  /* 0x00005410dfdf7816 */ /* 0x000fc600000000da */
[----:B------:R-:W-:-:S05]  /*4a1f0*/  IMAD.WIDE.U32 R126, R126, 0x10000, RZ ;  /* 0x000100007e7e7825 */ /* 0x000fca00078e00ff */
[----:B------:R-:W-:Y:S02]  /*4a200*/  LOP3.LUT R127, R223, R127, RZ, 0xfc, !PT ;  /* 0x0000007fdf7f7212 */ /* 0x000fe400078efcff */
[----:B------:R-:W-:-:S05]  /*4a210*/  LOP3.LUT R126, R126, R216, RZ, 0xfc, !PT ;  /* 0x000000d87e7e7212 */ /* 0x000fca00078efcff */
[----:B------:R0:W-:Y:S01]  /*4a220*/  STG.E.64 desc[UR4][R124.64+0x4800], R126 ;  /* 0x0048007e7c007986 */ /* 0x0001e2000c101b04 */
[----:B------:R-:W-:Y:S05]  /*4a230*/  BRA `(.L_x_8582) ;  /* 0x0000000000107947 */ /* 0x000fea0003800000 */
.L_x_8567:
[----:B------:R-:W0:Y:S02]  /*4a240*/  LDCU UR6, c[0x0][0x39c] ;  /* 0x00007380ff0677ac */ /* 0x000e240008000800 */
[----:B0-----:R-:W-:-:S13]  /*4a250*/  ISETP.GE.AND P0, PT, R127, UR6, PT ;  /* 0x000000067f007c0c */ /* 0x001fda000bf06270 */
[----:B------:R-:W-:Y:S05]  /*4a260*/  @P0 EXIT ;  /* 0x000000000000094d */ /* 0x000fea0003800000 */
[----:B------:R0:W-:Y:S02]  /*4a270*/  STG.E.64 desc[UR4][R124.64+0x4800], RZ ;  /* 0x004800ff7c007986 */ /* 0x0001e4000c101b04 */
.L_x_8582:
[----:B------:R-:W-:Y:S05]  /*4a280*/  BSYNC.RECONVERGENT B2 ;  /* 0x0000000000027941 */ /* 0x000fea0003800200 */
.L_x_8566:
        /* <DEDUP_REMOVED lines=16> */
.L_x_8586:
[----:B------:R-:W-:Y:S05]  /*4a390*/  BSYNC.RECONVERGENT B3 ;  /* 0x0000000000037941 */ /* 0x000fea0003800200 */
.L_x_8585:
        /* <DEDUP_REMOVED lines=18> */
.L_x_8590:
[----:B------:R-:W-:Y:S05]  /*4a4c0*/  BSYNC.RECONVERGENT B4 ;  /* 0x0000000000047941 */ /* 0x000fea0003800200 */
.L_x_8589:
[----:B------:R-:W-:-:S04]  /*4a4d0*/  F2FP.F16.F32.PACK_AB R217, RZ, R217 ;  /* 0x000000d9ffd9723e */ /* 0x000fc800000000ff */
[----:B------:R-:W-:-:S07]  /*4a4e0*/  PRMT R223, R217, 0x7610, R223 ;  /* 0x00007610d9df7816 */ /* 0x000fce00000000df */
.L_x_8588:
[----:B------:R-:W-:Y:S05]  /*4a4f0*/  BSYNC.RECONVERGENT B3 ;  /* 0x0000000000037941 */ /* 0x000fea0003800200 */
.L_x_8587:
        /* <DEDUP_REMOVED lines=17> */
.L_x_8594:
[----:B------:R-:W-:Y:S05]  /*4a610*/  BSYNC.RECONVERGENT B4 ;  /* 0x0000000000047941 */ /* 0x000fea0003800200 */
.L_x_8593:
[----:B------:R-:W-:-:S04]  /*4a620*/  F2FP.F16.F32.PACK_AB R217, RZ, R217 ;  /* 0x000000d9ffd9723e */ /* 0x000fc800000000ff */
[----:B------:R-:W-:-:S07]  /*4a630*/  PRMT R222, R217, 0x7610, R222 ;  /* 0x00007610d9de7816 */ /* 0x000fce00000000de */
.L_x_8592:
[----:B------:R-:W-:Y:S05]  /*4a640*/  BSYNC.RECONVERGENT B3 ;  /* 0x0000000000037941 */ /* 0x000fea0003800200 */
.L_x_8591:
        /* <DEDUP_REMOVED lines=17> */
.L_x_8598:
[----:B------:R-:W-:Y:S05]  /*4a760*/  BSYNC.RECONVERGENT B4 ;  /* 0x0000000000047941 */ /* 0x000fea0003800200 */
.L_x_8597:
[----:B------:R-:W-:-:S07]  /*4a770*/  F2FP.F16.F32.PACK_AB R217, RZ, R217 ;  /* 0x000000d9ffd9723e */ /* 0x000fce00000000ff */
.L_x_8596:
[----:B------:R-:W-:Y:S05]  /*4a780*/  BSYNC.RECONVERGENT B3 ;  /* 0x0000000000037941 */ /* 0x000fea0003800200 */
.L_x_8595:
[----:B------:R-:W-:Y:S02]  /*4a790*/  LOP3.LUT R126, R223, 0xffff, RZ, 0xc0, !PT ;  /* 0x0000ffffdf7e7812 */ /* 0x000fe400078ec0ff */
[----:B------:R-:W-:-:S03]  /*4a7a0*/  PRMT R217, R222, 0x5410, R217 ;  /* 0x00005410ded97816 */ /* 0x000fc600000000d9 */
[----:B------:R-:W-:-:S05]  /*4a7b0*/  IMAD.WIDE.U32 R126, R126, 0x10000, RZ ;  /* 0x000100007e7e7825 */ /* 0x000fca00078e00ff */
[----:B------:R-:W-:Y:S02]  /*4a7c0*/  LOP3.LUT R127, R217, R127, RZ, 0xfc, !PT ;  /* 0x0000007fd97f7212 */ /* 0x000fe400078efcff */
[----:B------:R-:W-:-:S05]  /*4a7d0*/  LOP3.LUT R126, R126, R216, RZ, 0xfc, !PT ;  /* 0x000000d87e7e7212 */ /* 0x000fca00078efcff */
[----:B------:R0:W-:Y:S01]  /*4a7e0*/  STG.E.64 desc[UR4][R124.64+0x4900], R126 ;  /* 0x0049007e7c007986 */ /* 0x0001e2000c101b04 */
[----:B------:R-:W-:Y:S05]  /*4a7f0*/  BRA `(.L_x_8599) ;  /* 0x0000000000107947 */ /* 0x000fea0003800000 */
.L_x_8584:
[----:B------:R-:W0:Y:S02]  /*4a800*/  LDCU UR6, c[0x0][0x39c] ;  /* 0x00007380ff0677ac */ /* 0x000e240008000800 */
[----:B0-----:R-:W-:-:S13]  /*4a810*/  ISETP.GE.AND P0, PT, R127, UR6, PT ;  /* 0x000000067f007c0c */ /* 0x001fda000bf06270 */
[----:B------:R-:W-:Y:S05]  /*4a820*/  @P0 EXIT ;  /* 0x000000000000094d */ /* 0x000fea0003800000 */
[----:B------:R0:W-:Y:S02]  /*4a830*/  STG.E.64 desc[UR4][R124.64+0x4900], RZ ;  /* 0x004900ff7c007986 */ /* 0x0001e4000c101b04 */
.L_x_8599:
[----:B------:R-:W-:Y:S05]  /*4a840*/  BSYNC.RECONVERGENT B2 ;  /* 0x0000000000027941 */ /* 0x000fea0003800200 */
.L_x_8583:
        /* <DEDUP_REMOVED lines=16> */
.L_x_8603:
[----:B------:R-:W-:Y:S05]  /*4a950*/  BSYNC.RECONVERGENT B3 ;  /* 0x0000000000037941 */ /* 0x000fea0003800200 */
.L_x_8602:
        /* <DEDUP_REMOVED lines=18> */
.L_x_8607:
[----:B------:R-:W-:Y:S05]  /*4aa80*/  BSYNC.RECONVERGENT B4 ;  /* 0x0000000000047941 */ /* 0x000fea0003800200 */
.L_x_8606:
[----:B------:R-:W-:-:S04]  /*4aa90*/  F2FP.F16.F32.PACK_AB R217, RZ, R217 ;  /* 0x000000d9ffd9723e */ /* 0x000fc800000000ff */
[----:B------:R-:W-:-:S07]  /*4aaa0*/  PRMT R223, R217, 0x7610, R223 ;  /* 0x00007610d9df7816 */ /* 0x000fce00000000df */
.L_x_8605:
[----:B------:R-:W-:Y:S05]  /*4aab0*/  BSYNC.RECONVERGENT B3 ;  /* 0x0000000000037941 */ /* 0x000fea0003800200 */
.L_x_8604:
        /* <DEDUP_REMOVED lines=17> */
.L_x_8611:
[----:B------:R-:W-:Y:S05]  /*4abd0*/  BSYNC.RECONVERGENT B4 ;  /* 0x0000000000047941 */ /* 0x000fea0003800200 */
.L_x_8610:
[----:B------:R-:W-:-:S04]  /*4abe0*/  F2FP.F16.F32.PACK_AB R217, RZ, R217 ;  /* 0x000000d9ffd9723e */ /* 0x000fc800000000ff */
[----:B------:R-:W-:-:S07]  /*4abf0*/  PRMT R222, R217, 0x7610, R222 ;  /* 0x00007610d9de7816 */ /* 0x000fce00000000de */
.L_x_8609:
[----:B------:R-:W-:Y:S05]  /*4ac00*/  BSYNC.RECONVERGENT B3 ;  /* 0x0000000000037941 */ /* 0x000fea0003800200 */
.L_x_8608:
        /* <DEDUP_REMOVED lines=17> */
.L_x_8615:
[----:B------:R-:W-:Y:S05]  /*4ad20*/  BSYNC.RECONVERGENT B4 ;  /* 0x0000000000047941 */ /* 0x000fea0003800200 */
.L_x_8614:
[----:B------:R-:W-:-:S07]  /*4ad30*/  F2FP.F16.F32.PACK_AB R217, RZ, R217 ;  /* 0x000000d9ffd9723e */ /* 0x000fce00000000ff */
.L_x_8613:
[----:B------:R-:W-:Y:S05]  /*4ad40*/  BSYNC.RECONVERGENT B3 ;  /* 0x0000000000037941 */ /* 0x000fea0003800200 */
.L_x_8612:
[----:B------:R-:W-:Y:S02]  /*4ad50*/  LOP3.LUT R126, R223, 0xffff, RZ, 0xc0, !PT ;  /* 0x0000ffffdf7e7812 */ /* 0x000fe400078ec0ff */
[----:B------:R-:W-:-:S03]  /*4ad60*/  PRMT R217, R222, 0x5410, R217 ;  /* 0x00005410ded97816 */ /* 0x000fc600000000d9 */
[----:B------:R-:W-:-:S05]  /*4ad70*/  IMAD.WIDE.U32 R126, R126, 0x10000, RZ ;  /* 0x000100007e7e7825 */ /* 0x000fca00078e00ff */
[----:B------:R-:W-:Y:S02]  /*4ad80*/  LOP3.LUT R127, R217, R127, RZ, 0xfc, !PT ;  /* 0x0000007fd97f7212 */ /* 0x000fe400078efcff */
[----:B------:R-:W-:-:S05]  /*4ad90*/  LOP3.LUT R126, R126, R216, RZ, 0xfc, !PT ;  /* 0x000000d87e7e7212 */ /* 0x000fca00078efcff */
[----:B------:R0:W-:Y:S01]  /*4ada0*/  STG.E.64 desc[UR4][R124.64+0x4a00], R126 ;  /* 0x004a007e7c007986 */ /* 0x0001e2000c101b04 */
[----:B------:R-:W-:Y:S05]  /*4adb0*/  BRA `(.L_x_8616) ;  /* 0x0000000000107947 */ /* 0x000fea0003800000 */
.L_x_8601:
[----:B------:R-:W0:Y:S02]  /*4adc0*/  LDCU UR6, c[0x0][0x39c] ;  /* 0x00007380ff0677ac */ /* 0x000e240008000800 */
[----:B0-----:R-:W-:-:S13]  /*4add0*/  ISETP.GE.AND P0, PT, R127, UR6, PT ;  /* 0x000000067f007c0c */ /* 0x001fda000bf06270 */
[----:B------:R-:W-:Y:S05]  /*4ade0*/  @P0 EXIT ;  /* 0x000000000000094d */ /* 0x000fea0003800000 */
[----:B------:R0:W-:Y:S02]  /*4adf0*/  STG.E.64 desc[UR4][R124.64+0x4a00], RZ ;  /* 0x004a00ff7c007986 */ /* 0x0001e4000c101b04 */
.L_x_8616:
[----:B------:R-:W-:Y:S05]  /*4ae00*/  BSYNC.RECONVERGENT B2 ;  /* 0x0000000000027941 */ /* 0x000fea0003800200 */
.L_x_8600:
        /* <DEDUP_REMOVED lines=17> */
.L_x_8620:
[----:B------:R-:W-:Y:S05]  /*4af20*/  BSYNC.RECONVERGENT B3 ;  /* 0x0000000000037941 */ /* 0x000fea0003800200 */
.L_x_8619:
        /* <DEDUP_REMOVED lines=19> */
.L_x_8624:
[----:B------:R-:W-:Y:S05]  /*4b060*/  BSYNC.RECONVERGENT B4 ;  /* 0x0000000000047941 */ /* 0x000fea0003800200 */
.L_x_8623:
[----:B------:R-:W-:-:S04]  /*4b070*/  F2FP.F16.F32.PACK_AB R217, RZ, R217 ;  /* 0x000000d9ffd9723e */ /* 0x000fc800000000ff */
[----:B------:R-:W-:-:S07]  /*4b080*/  PRMT R223, R217, 0x7610, R223 ;  /* 0x00007610d9df7816 */ /* 0x000fce00000000df */
.L_x_8622:
[----:B------:R-:W-:Y:S05]  /*4b090*/  BSYNC.RECONVERGENT B3 ;  /* 0x0000000000037941 */ /* 0x000fea0003800200 */
.L_x_8621:
        /* <DEDUP_REMOVED lines=18> */
.L_x_8628:
[----:B------:R-:W-:Y:S05]  /*4b1c0*/  BSYNC.RECONVERGENT B4 ;  /* 0x0000000000047941 */ /* 0x000fea0003800200 */
.L_x_8627:
[----:B------:R-:W-:-:S04]  /*4b1d0*/  F2FP.F16.F32.PACK_AB R217, RZ, R217 ;  /* 0x000000d9ffd9723e */ /* 0x000fc800000000ff */
[----:B------:R-:W-:-:S07]  /*4b1e0*/  PRMT R222, R217, 0x7610, R222 ;  /* 0x00007610d9de7816 */ /* 0x000fce00000000de */
.L_x_8626:
[----:B------:R-:W-:Y:S05]  /*4b1f0*/  BSYNC.RECONVERGENT B3 ;  /* 0x0000000000037941 */ /* 0x000fea0003800200 */
.L_x_8625:
        /* <DEDUP_REMOVED lines=18> */
.L_x_8632:
[----:B------:R-:W-:Y:S05]  /*4b320*/  BSYNC.RECONVERGENT B4 ;  /* 0x0000000000047941 */ /* 0x000fea0003800200 */
.L_x_8631:
[----:B------:R-:W-:-:S07]  /*4b330*/  F2FP.F16.F32.PACK_AB R217, RZ, R217 ;  /* 0x000000d9ffd9723e */ /* 0x000fce00000000ff */
.L_x_8630:
[----:B------:R-:W-:Y:S05]  /*4b340*/  BSYNC.RECONVERGENT B3 ;  /* 0x0000000000037941 */ /* 0x000fea0003800200 */
.L_x_8629:
[----:B------:R-:W-:Y:S02]  /*4b350*/  LOP3.LUT R126, R223, 0xffff, RZ, 0xc0, !PT ;  /* 0x0000ffffdf7e7812 */ /* 0x000fe400078ec0ff */
[----:B------:R-:W-:-:S03]  /*4b360*/  PRMT R217, R222, 0x5410, R217 ;  /* 0x00005410ded97816 */ /* 0x000fc600000000d9 */
[----:B------:R-:W-:-:S05]  /*4b370*/  IMAD.WIDE.U32 R126, R126, 0x10000, RZ ;  /* 0x000100007e7e7825 */ /* 0x000fca00078e00ff */
[----:B------:R-:W-:Y:S02]  /*4b380*/  LOP3.LUT R127, R217, R127, RZ, 0xfc, !PT ;  /* 0x0000007fd97f7212 */ /* 0x000fe400078efcff */
[----:B------:R-:W-:-:S05]  /*4b390*/  LOP3.LUT R126, R126, R216, RZ, 0xfc, !PT ;  /* 0x000000d87e7e7212 */ /* 0x000fca00078efcff */
[----:B------:R0:W-:Y:S01]  /*4b3a0*/  STG.E.64 desc[UR4][R124.64+0x4b00], R126 ;  /* 0x004b007e7c007986 */ /* 0x0001e2000c101b04 */
[----:B------:R-:W-:Y:S05]  /*4b3b0*/  BRA `(.L_x_8633) ;  /* 0x0000000000107947 */ /* 0x000fea0003800000 */
.L_x_8618:
[----:B------:R-:W0:Y:S02]  /*4b3c0*/  LDCU UR6, c[0x0][0x39c] ;  /* 0x00007380ff0677ac */ /* 0x000e240008000800 */
[----:B0-----:R-:W-:-:S13]  /*4b3d0*/  ISETP.GE.AND P0, PT, R127, UR6, PT ;  /* 0x000000067f007c0c */ /* 0x001fda000bf06270 */
[----:B------:R-:W-:Y:S05]  /*4b3e0*/  @P0 EXIT ;  /* 0x000000000000094d */ /* 0x000fea0003800000 */
[----:B------:R0:W-:Y:S02]  /*4b3f0*/  STG.E.64 desc[UR4][R124.64+0x4b00], RZ ;  /* 0x004b00ff7c007986 */ /* 0x0001e4000c101b04 */
.L_x_8633:
[----:B------:R-:W-:Y:S05]  /*4b400*/  BSYNC.RECONVERGENT B2 ;  /* 0x0000000000027941 */ /* 0x000fea0003800200 */
.L_x_8617:
        /* <DEDUP_REMOVED lines=16> */
.L_x_8637:
[----:B------:R-:W-:Y:S05]  /*4b510*/  BSYNC.RECONVERGENT B3 ;  /* 0x0000000000037941 */ /* 0x000fea0003800200 */
.L_x_8636:
        /* <DEDUP_REMOVED lines=18> */
.L_x_8641:
[----:B------:R-:W-:Y:S05]  /*4b640*/  BSYNC.RECONVERGENT B4 ;  /* 0x0000000000047941 */ /* 0x000fea0003800200 */
.L_x_8640:
[----:B------:R-:W-:-:S04]  /*4b650*/  F2FP.F16.F32.PACK_AB R217, RZ, R217 ;  /* 0x000000d9ffd9723e */ /* 0x000fc800000000ff */
[----:B------:R-:W-:-:S07]  /*4b660*/  PRMT R216, R217, 0x7610, R216 ;  /* 0x00007610d9d87816 */ /* 0x000fce00000000d8 */
.L_x_8639:
[----:B------:R-:W-:Y:S05]  /*4b670*/  BSYNC.RECONVERGENT B3 ;  /* 0x0000000000037941 */ /* 0x000fea0003800200 */
.L_x_8638:
        /* <DEDUP_REMOVED lines=17> */
.L_x_8645:
[----:B------:R-:W-:Y:S05]  /*4b790*/  BSYNC.RECONVERGENT B4 ;  /* 0x0000000000047941 */ /* 0x000fea0003800200 */
.L_x_8644:
[----:B------:R-:W-:-:S04]  /*4b7a0*/  F2FP.F16.F32.PACK_AB R217, RZ, R217 ;  /* 0x000000d9ffd9723e */ /* 0x000fc800000000ff */
[----:B------:R-:W-:-:S07]  /*4b7b0*/  PRMT R213, R217, 0x7610, R213 ;  /* 0x00007610d9d57816 */ /* 0x000fce00000000d5 */
.L_x_8643:
[----:B------:R-:W-:Y:S05]  /*4b7c0*/  BSYNC.RECONVERGENT B3 ;  /* 0x0000000000037941 */ /* 0x000fea0003800200 */
.L_x_8642:
        /* <DEDUP_REMOVED lines=17> */
.L_x_8649:
[----:B------:R-:W-:Y:S05]  /*4b8e0*/  BSYNC.RECONVERGENT B4 ;  /* 0x0000000000047941 */ /* 0x000fea0003800200 */
.L_x_8648:
[----:B------:R-:W-:-:S04]  /*4b8f0*/  F2FP.F16.F32.PACK_AB R217, RZ, R217 ;  /* 0x000000d9ffd9723e */ /* 0x000fc800000000ff */
[----:B------:R-:W-:-:S07]  /*4b900*/  PRMT R214, R217, 0x7610, R214 ;  /* 0x00007610d9d67816 */ /* 0x000fce00000000d6 */
.L_x_8647:
[----:B------:R-:W-:Y:S05]  /*4b910*/  BSYNC.RECONVERGENT B3 ;  /* 0x0000000000037941 */ /* 0x000fea0003800200 */
.L_x_8646:
[----:B------:R-:W-:Y:S02]  /*4b920*/  LOP3.LUT R126, R216, 0xffff, RZ, 0xc0, !PT ;  /* 0x0000ffffd87e7812 */ /* 0x000fe400078ec0ff */
[----:B------:R-:W-:-:S03]  /*4b930*/  PRMT R213, R213, 0x5410, R214 ;  /* 0x00005410d5d57816 */ /* 0x000fc600000000d6 */
[----:B------:R-:W-:-:S05]  /*4b940*/  IMAD.WIDE.U32 R126, R126, 0x10000, RZ ;  /* 0x000100007e7e7825 */ /* 0x000fca00078e00ff */
[----:B------:R-:W-:Y:S02]  /*4b950*/  LOP3.LUT R127, R213, R127, RZ, 0xfc, !PT ;  /* 0x0000007fd57f7212 */ /* 0x000fe400078efcff */
[----:B------:R-:W-:-:S05]  /*4b960*/  LOP3.LUT R126, R126, R212, RZ, 0xfc, !PT ;  /* 0x000000d47e7e7212 */ /* 0x000fca00078efcff */
[----:B------:R0:W-:Y:S01]  /*4b970*/  STG.E.64 desc[UR4][R124.64+0x4c00], R126 ;  /* 0x004c007e7c007986 */ /* 0x0001e2000c101b04 */
[----:B------:R-:W-:Y:S05]  /*4b980*/  BRA `(.L_x_8650) ;  /* 0x0000000000107947 */ /* 0x000fea0003800000 */
.L_x_8635:
[----:B------:R-:W0:Y:S02]  /*4b990*/  LDCU UR6, c[0x0][0x39c] ;  /* 0x00007380ff0677ac */ /* 0x000e240008000800 */
[----:B0-----:R-:W-:-:S13]  /*4b9a0*/  ISETP.GE.AND P0, PT, R127, UR6, PT ;  /* 0x000000067f007c0c */ /* 0x001fda000bf06270 */
[----:B------:R-:W-:Y:S05]  /*4b9b0*/  @P0 EXIT ;  /* 0x000000000000094d */ /* 0x000fea0003800000 */
[----:B------:R0:W-:Y:S02]  /*4b9c0*/  STG.E.64 desc[UR4][R124.64+0x4c00], RZ ;  /* 0x004c00ff7c007986 */ /* 0x0001e4000c101b04 */
.L_x_8650:
[----:B------:R-:W-:Y:S05]  /*4b9d0*/  BSYNC.RECONVERGENT B2 ;  /* 0x0000000000027941 */ /* 0x000fea0003800200 */
.L_x_8634:
        /* <DEDUP_REMOVED lines=16> */
.L_x_8654:
[----:B------:R-:W-:Y:S05]  /*4bae0*/  BSYNC.RECONVERGENT B3 ;  /* 0x0000000000037941 */ /* 0x000fea0003800200 */
.L_x_8653:
        /* <DEDUP_REMOVED lines=18> */
.L_x_8658:
[----:B------:R-:W-:Y:S05]  /*4bc10*/  BSYNC.RECONVERGENT B4 ;  /* 0x0000000000047941 */ /* 0x000fea0003800200 */
.L_x_8657:
[----:B------:R-:W-:-:S04]  /*4bc20*/  F2FP.F16.F32.PACK_AB R217, RZ, R217 ;  /* 0x000000d9ffd9723e */ /* 0x000fc800000000ff */
[----:B------:R-:W-:-:S07]  /*4bc30*/  PRMT R212, R217, 0x7610, R212 ;  /* 0x00007610d9d47816 */ /* 0x000fce00000000d4 */
.L_x_8656:
[----:B------:R-:W-:Y:S05]  /*4bc40*/  BSYNC.RECONVERGENT B3 ;  /* 0x0000000000037941 */ /* 0x000fea0003800200 */
.L_x_8655:
        /* <DEDUP_REMOVED lines=17> */
.L_x_8662:
[----:B------:R-:W-:Y:S05]  /*4bd60*/  BSYNC.RECONVERGENT B4 ;  /* 0x0000000000047941 */ /* 0x000fea0003800200 */
.L_x_8661:
[----:B------:R-:W-:-:S04]  /*4bd70*/  F2FP.F16.F32.PACK_AB R217, RZ, R217 ;  /* 0x000000d9ffd9723e */ /* 0x000fc800000000ff */
[----:B------:R-:W-:-:S07]  /*4bd80*/  PRMT R209, R217, 0x7610, R209 ;  /* 0x00007610d9d17816 */ /* 0x000fce00000000d1 */
.L_x_8660:
[----:B------:R-:W-:Y:S05]  /*4bd90*/  BSYNC.RECONVERGENT B3 ;  /* 0x0000000000037941 */ /* 0x000fea0003800200 */
.L_x_8659:
        /* <DEDUP_REMOVED lines=17> */
.L_x_8666:
[----:B------:R-:W-:Y:S05]  /*4beb0*/  BSYNC.RECONVERGENT B4 ;  /* 0x0000000000047941 */ /* 0x000fea0003800200 */
.L_x_8665:
[----:B------:R-:W-:-:S04]  /*4bec0*/  F2FP.F16.F32.PACK_AB R217, RZ, R217 ;  /* 0x000000d9ffd9723e */ /* 0x000fc800000000ff */
[----:B------:R-:W-:-:S07]  /*4bed0*/  PRMT R210, R217, 0x7610, R210 ;  /* 0x00007610d9d27816 */ /* 0x000fce00000000d2 */
.L_x_8664:
[----:B------:R-:W-:Y:S05]  /*4bee0*/  BSYNC.RECONVERGENT B3 ;  /* 0x0000000000037941 */ /* 0x000fea0003800200 */
.L_x_8663:
[----:B------:R-:W-:Y:S02]  /*4bef0*/  LOP3.LUT R126, R212, 0xffff, RZ, 0xc0, !PT ;  /* 0x0000ffffd47e7812 */ /* 0x000fe400078ec0ff */
[----:B------:R-:W-:-:S03]  /*4bf00*/  PRMT R209, R209, 0x5410, R210 ;  /* 0x00005410d1d17816 */ /* 0x000fc600000000d2 */
[----:B------:R-:W-:-:S05]  /*4bf10*/  IMAD.WIDE.U32 R126, R126, 0x10000, RZ ;  /* 0x000100007e7e7825 */ /* 0x000fca00078e00ff */
[----:B------:R-:W-:Y:S02]  /*4bf20*/  LOP3.LUT R127, R209, R127, RZ, 0xfc, !PT ;  /* 0x0000007fd17f7212 */ /* 0x000fe400078efcff */
[----:B------:R-:W-:-:S05]  /*4bf30*/  LOP3.LUT R126, R126, R208, RZ, 0xfc, !PT ;  /* 0x000000d07e7e7212 */ /* 0x000fca00078efcff */
[----:B------:R0:W-:Y:S01]  /*4bf40*/  STG.E.64 desc[UR4][R124.64+0x4d00], R126 ;  /* 0x004d007e7c007986 */ /* 0x0001e2000c101b04 */
[----:B------:R-:W-:Y:S05]  /*4bf50*/  BRA `(.L_x_8667) ;  /* 0x0000000000107947 */ /* 0x000fea0003800000 */
.L_x_8652:
[----:B------:R-:W0:Y:S02]  /*4bf60*/  LDCU UR6, c[0x0][0x39c] ;  /* 0x00007380ff0677ac */ /* 0x000e240008000800 */
[----:B0-----:R-:W-:-:S13]  /*4bf70*/  ISETP.GE.AND P0, PT, R127, UR6, PT ;  /* 0x000000067f007c0c */ /* 0x001fda000bf06270 */
[----:B------:R-:W-:Y:S05]  /*4bf80*/  @P0 EXIT ;  /* 0x000000000000094d */ /* 0x000fea0003800000 */
[----:B------:R0:W-:Y:S02]  /*4bf90*/  STG.E.64 desc[UR4][R124.64+0x4d00], RZ ;  /* 0x004d00ff7c007986 */ /* 0x0001e4000c101b04 */
.L_x_8667:
[----:B------:R-:W-:Y:S05]  /*4bfa0*/  BSYNC.RECONVERGENT B2 ;  /* 0x0000000000027941 */ /* 0x000fea0003800200 */
.L_x_8651:
        /* <DEDUP_REMOVED lines=16> */
.L_x_8671:
[----:B------:R-:W-:Y:S05]  /*4c0b0*/  BSYNC.RECONVERGENT B3 ;  /* 0x0000000000037941 */ /* 0x000fea0003800200 */
.L_x_8670:
        /* <DEDUP_REMOVED lines=18> */
.L_x_8675:
[----:B------:R-:W-:Y:S05]  /*4c1e0*/  BSYNC.RECONVERGENT B4 ;  /* 0x0000000000047941 */ /* 0x000fea0003800200 */
.L_x_8674:
[----:B------:R-:W-:-:S04]  /*4c1f0*/  F2FP.F16.F32.PACK_AB R217, RZ, R217 ;  /* 0x000000d9ffd9723e */ /* 0x000fc800000000ff */
[----:B------:R-:W-:-:S07]  /*4c200*/  PRMT R208, R217, 0x7610, R208 ;  /* 0x00007610d9d07816 */ /* 0x000fce00000000d0 */
.L_x_8673:
[----:B------:R-:W-:Y:S05]  /*4c210*/  BSYNC.RECONVERGENT B3 ;  /* 0x0000000000037941 */ /* 0x000fea0003800200 */
.L_x_8672:
        /* <DEDUP_REMOVED lines=17> */
.L_x_8679:
[----:B------:R-:W-:Y:S05]  /*4c330*/  BSYNC.RECONVERGENT B4 ;  /* 0x0000000000047941 */ /* 0x000fea0003800200 */
.L_x_8678:
[----:B------:R-:W-:-:S04]  /*4c340*/  F2FP.F16.F32.PACK_AB R217, RZ, R217 ;  /* 0x000000d9ffd9723e */ /* 0x000fc800000000ff */
[----:B------:R-:W-:-:S07]  /*4c350*/  PRMT R205, R217, 0x7610, R205 ;  /* 0x00007610d9cd7816 */ /* 0x000fce00000000cd */
.L_x_8677:
[----:B------:R-:W-:Y:S05]  /*4c360*/  BSYNC.RECONVERGENT B3 ;  /* 0x0000000000037941 */ /* 0x000fea0003800200 */
.L_x_8676:
        /* <DEDUP_REMOVED lines=17> */
.L_x_8683:
[----:B------:R-:W-:Y:S05]  /*4c480*/  BSYNC.RECONVERGENT B4 ;  /* 0x0000000000047941 */ /* 0x000fea0003800200 */
.L_x_8682:
[----:B------:R-:W-:-:S04]  /*4c490*/  F2FP.F16.F32.PACK_AB R217, RZ, R217 ;  /* 0x000000d9ffd9723e */ /* 0x000fc800000000ff */
[----:B------:R-:W-:-:S07]  /*4c4a0*/  PRMT R206, R217, 0x7610, R206 ;  /* 0x00007610d9ce7816 */ /* 0x000fce00000000ce */
.L_x_8681:
[----:B------:R-:W-:Y:S05]  /*4c4b0*/  BSYNC.RECONVERGENT B3 ;  /* 0x0000000000037941 */ /* 0x000fea0003800200 */
.L_x_8680:
[----:B------:R-:W-:Y:S02]  /*4c4c0*/  LOP3.LUT R126, R208, 0xffff, RZ, 0xc0, !PT ;  /* 0x0000ffffd07e7812 */ /* 0x000fe400078ec0ff */
[----:B------:R-:W-:-:S03]  /*4c4d0*/  PRMT R205, R205, 0x5410, R206 ;  /* 0x00005410cdcd7816 */ /* 0x000fc600000000ce */
[----:B------:R-:W-:-:S05]  /*4c4e0*/  IMAD.WIDE.U32 R126, R126, 0x10000, RZ ;  /* 0x000100007e7e7825 */ /* 0x000fca00078e00ff */
[----:B------:R-:W-:Y:S02]  /*4c4f0*/  LOP3.LUT R127, R205, R127, RZ, 0xfc, !PT ;  /* 0x0000007fcd7f7212 */ /* 0x000fe400078efcff */
[----:B------:R-:W-:-:S05]  /*4c500*/  LOP3.LUT R126, R126, R204, RZ, 0xfc, !PT ;  /* 0x000000cc7e7e7212 */ /* 0x000fca00078efcff */
[----:B------:R0:W-:Y:S01]  /*4c510*/  STG.E.64 desc[UR4][R124.64+0x4e00], R126 ;  /* 0x004e007e7c007986 */ /* 0x0001e2000c101b04 */
[----:B------:R-:W-:Y:S05]  /*4c520*/  BRA `(.L_x_8684) ;  /* 0x0000000000107947 */ /* 0x000fea0003800000 */
.L_x_8669:
[----:B------:R-:W0:Y:S02]  /*4c530*/  LDCU UR6, c[0x0][0x39c] ;  /* 0x00007380ff0677ac */ /* 0x000e240008000800 */
[----:B0-----:R-:W-:-:S13]  /*4c540*/  ISETP.GE.AND P0, PT, R127, UR6, PT ;  /* 0x000000067f007c0c */ /* 0x001fda000bf06270 */
[----:B------:R-:W-:Y:S05]  /*4c550*/  @P0 EXIT ;  /* 0x000000000000094d */ /* 0x000fea0003800000 */
[----:B------:R0:W-:Y:S02]  /*4c560*/  STG.E.64 desc[UR4][R124.64+0x4e00], RZ ;  /* 0x004e00ff7c007986 */ /* 0x0001e4000c101b04 */
.L_x_8684:
[----:B------:R-:W-:Y:S05]  /*4c570*/  BSYNC.RECONVERGENT B2 ;  /* 0x0000000000027941 */ /* 0x000fea0003800200 */
.L_x_8668:
        /* <DEDUP_REMOVED lines=16> */
.L_x_8688:
[----:B------:R-:W-:Y:S05]  /*4c680*/  BSYNC.RECONVERGENT B3 ;  /* 0x0000000000037941 */ /* 0x000fea0003800200 */
.L_x_8687:
        /* <DEDUP_REMOVED lines=18> */
.L_x_8692:
[----:B------:R-:W-:Y:S05]  /*4c7b0*/  BSYNC.RECONVERGENT B4 ;  /* 0x0000000000047941 */ /* 0x000fea0003800200 */
.L_x_8691:
[----:B------:R-:W-:-:S04]  /*4c7c0*/  F2FP.F16.F32.PACK_AB R217, RZ, R217 ;  /* 0x000000d9ffd9723e */ /* 0x000fc800000000ff */
[----:B------:R-:W-:-:S07]  /*4c7d0*/  PRMT R204, R217, 0x7610, R204 ;  /* 0x00007610d9cc7816 */ /* 0x000fce00000000cc */
.L_x_8690:
[----:B------:R-:W-:Y:S05]  /*4c7e0*/  BSYNC.RECONVERGENT B3 ;  /* 0x0000000000037941 */ /* 0x000fea0003800200 */
.L_x_8689:
        /* <DEDUP_REMOVED lines=17> */
.L_x_8696:
[----:B------:R-:W-:Y:S05]  /*4c900*/  BSYNC.RECONVERGENT B4 ;  /* 0x0000000000047941 */ /* 0x000fea0003800200 */
.L_x_8695:
[----:B------:R-:W-:-:S04]  /*4c910*/  F2FP.F16.F32.PACK_AB R217, RZ, R217 ;  /* 0x000000d9ffd9723e */ /* 0x000fc800000000ff */
[----:B------:R-:W-:-:S07]  /*4c920*/  PRMT R202, R217, 0x7610, R202 ;  /* 0x00007610d9ca7816 */ /* 0x000fce00000000ca */
.L_x_8694:
[----:B------:R-:W-:Y:S05]  /*4c930*/  BSYNC.RECONVERGENT B3 ;  /* 0x0000000000037941 */ /* 0x000fea0003800200 */
.L_x_8693:
        /* <DEDUP_REMOVED lines=17> */
.L_x_8700:
[----:B------:R-:W-:Y:S05]  /*4ca50*/  BSYNC.RECONVERGENT B4 ;  /* 0x0000000000047941 */ /* 0x000fea0003800200 */
.L_x_8699:
[----:B------:R-:W-:-:S04]  /*4ca60*/  F2FP.F16.F32.PACK_AB R217, RZ, R217 ;  /* 0x000000d9ffd9723e */ /* 0x000fc800000000ff */
[----:B------:R-:W-:-:S07]  /*4ca70*/  PRMT R201, R217, 0x7610, R201 ;  /* 0x00007610d9c97816 */ /* 0x000fce00000000c9 */
.L_x_8698:
[----:B------:R-:W-:Y:S05]  /*4ca80*/  BSYNC.RECONVERGENT B3 ;  /* 0x0000000000037941 */ /* 0x000fea0003800200 */
.L_x_8697:
[----:B------:R-:W-:Y:S02]  /*4ca90*/  LOP3.LUT R126, R204, 0xffff, RZ, 0xc0, !PT ;  /* 0x0000ffffcc7e7812 */ /* 0x000fe400078ec0ff */
[----:B------:R-:W-:-:S03]  /*4caa0*/  PRMT R201, R202, 0x5410, R201 ;  /* 0x00005410cac97816 */ /* 0x000fc600000000c9 */
[----:B------:R-:W-:-:S05]  /*4cab0*/  IMAD.WIDE.U32 R126, R126, 0x10000, RZ ;  /* 0x000100007e7e7825 */ /* 0x000fca00078e00ff */
[----:B------:R-:W-:Y:S02]  /*4cac0*/  LOP3.LUT R127, R201, R127, RZ, 0xfc, !PT ;  /* 0x0000007fc97f7212 */ /* 0x000fe400078efcff */
[----:B------:R-:W-:-:S05]  /*4cad0*/  LOP3.LUT R126, R126, R203, RZ, 0xfc, !PT ;  /* 0x000000cb7e7e7212 */ /* 0x000fca00078efcff */
[----:B------:R0:W-:Y:S01]  /*4cae0*/  STG.E.64 desc[UR4][R124.64+0x4f00], R126 ;  /* 0x004f007e7c007986 */ /* 0x0001e2000c101b04 */
[----:B------:R-:W-:Y:S05]  /*4caf0*/  BRA `(.L_x_8701) ;  /* 0x0000000000107947 */ /* 0x000fea0003800000 */
.L_x_8686:
[----:B------:R-:W0:Y:S02]  /*4cb00*/  LDCU UR6, c[0x0][0x39c] ;  /* 0x00007380ff0677ac */ /* 0x000e240008000800 */
[----:B0-----:R-:W-:-:S13]  /*4cb10*/  ISETP.GE.AND P0, PT, R127, UR6, PT ;  /* 0x000000067f007c0c */ /* 0x001fda000bf06270 */
[----:B------:R-:W-:Y:S05]  /*4cb20*/  @P0 EXIT ;  /* 0x000000000000094d */ /* 0x000fea0003800000 */
[----:B------:R0:W-:Y:S02]  /*4cb30*/  STG.E.64 desc[UR4][R124.64+0x4f00], RZ ;  /* 0x004f00ff7c007986 */ /* 0x0001e4000c101b04 */
.L_x_8701:
[----:B------:R-:W-:Y:S05]  /*4cb40*/  BSYNC.RECONVERGENT B2 ;  /* 0x0000000000027941 */ /* 0x000fea0003800200 */
.L_x_8685:
        /* <DEDUP_REMOVED lines=16> */
.L_x_8705:
[----:B------:R-:W-:Y:S05]  /*4cc50*/  BSYNC.RECONVERGENT B3 ;  /* 0x0000000000037941 */ /* 0x000fea0003800200 */
.L_x_8704:
        /* <DEDUP_REMOVED lines=18> */
.L_x_8709:
[----:B------:R-:W-:Y:S05]  /*4cd80*/  BSYNC.RECONVERGENT B4 ;  /* 0x0000000000047941 */ /* 0x000fea0003800200 */
.L_x_8708:
[----:B------:R-:W-:-:S04]  /*4cd90*/  F2FP.F16.F32.PACK_AB R217, RZ, R217 ;  /* 0x000000d9ffd9723e */ /* 0x000fc800000000ff */
[----:B------:R-:W-:-:S07]  /*4cda0*/  PRMT R200, R217, 0x7610, R200 ;  /* 0x00007610d9c87816 */ /* 0x000fce00000000c8 */
.L_x_8707:
[----:B------:R-:W-:Y:S05]  /*4cdb0*/  BSYNC.RECONVERGENT B3 ;  /* 0x0000000000037941 */ /* 0x000fea0003800200 */
.L_x_8706:
        /* <DEDUP_REMOVED lines=17> */
.L_x_8713:
[----:B------:R-:W-:Y:S05]  /*4ced0*/  BSYNC.RECONVERGENT B4 ;  /* 0x0000000000047941 */ /* 0x000fea0003800200 */
.L_x_8712:
[----:B------:R-:W-:-:S04]  /*4cee0*/  F2FP.F16.F32.PACK_AB R217, RZ, R217 ;  /* 0x000000d9ffd9723e */ /* 0x000fc800000000ff */
[----:B------:R-:W-:-:S07]  /*4cef0*/  PRMT R197, R217, 0x7610, R197 ;  /* 0x00007610d9c57816 */ /* 0x000fce00000000c5 */
.L_x_8711:
[----:B------:R-:W-:Y:S05]  /*4cf00*/  BSYNC.RECONVERGENT B3 ;  /* 0x0000000000037941 */ /* 0x000fea0003800200 */
.L_x_8710:
        /* <DEDUP_REMOVED lines=17> */
.L_x_8717:
[----:B------:R-:W-:Y:S05]  /*4d020*/  BSYNC.RECONVERGENT B4 ;  /* 0x0000000000047941 */ /* 0x000fea0003800200 */
.L_x_8716:
[----:B------:R-:W-:-:S04]  /*4d030*/  F2FP.F16.F32.PACK_AB R217, RZ, R217 ;  /* 0x000000d9ffd9723e */ /* 0x000fc800000000ff */
[----:B------:R-:W-:-:S07]  /*4d040*/  PRMT R198, R217, 0x7610, R198 ;  /* 0x00007610d9c67816 */ /* 0x000fce00000000c6 */
.L_x_8715:
[----:B------:R-:W-:Y:S05]  /*4d050*/  BSYNC.RECONVERGENT B3 ;  /* 0x0000000000037941 */ /* 0x000fea0003800200 */
.L_x_8714:
[----:B------:R-:W-:Y:S02]  /*4d060*/  LOP3.LUT R126, R200, 0xffff, RZ, 0xc0, !PT ;  /* 0x0000ffffc87e7812 */ /* 0x000fe400078ec0ff */
[----:B------:R-:W-:-:S03]  /*4d070*/  PRMT R197, R197, 0x5410, R198 ;  /* 0x00005410c5c57816 */ /* 0x000fc600000000c6 */
[----:B------:R-:W-:-:S05]  /*4d080*/  IMAD.WIDE.U32 R126, R126, 0x10000, RZ ;  /* 0x000100007e7e7825 */ /* 0x000fca00078e00ff */
[----:B------:R-:W-:Y:S02]  /*4d090*/  LOP3.LUT R127, R197, R127, RZ, 0xfc, !PT ;  /* 0x0000007fc57f7212 */ /* 0x000fe400078efcff */
[----:B------:R-:W-:-:S05]  /*4d0a0*/  LOP3.LUT R126, R126, R196, RZ, 0xfc, !PT ;  /* 0x000000c47e7e7212 */ /* 0x000fca00078efcff */
[----:B------:R0:W-:Y:S01]  /*4d0b0*/  STG.E.64 desc[UR4][R124.64+0x5000], R126 ;  /* 0x0050007e7c007986 */ /* 0x0001e2000c101b04 */
[----:B------:R-:W-:Y:S05]  /*4d0c0*/  BRA `(.L_x_8718) ;  /* 0x0000000000107947 */ /* 0x000fea0003800000 */
.L_x_8703:
[----:B------:R-:W0:Y:S02]  /*4d0d0*/  LDCU UR6, c[0x0][0x39c] ;  /* 0x00007380ff0677ac */ /* 0x000e240008000800 */
[----:B0-----:R-:W-:-:S13]  /*4d0e0*/  ISETP.GE.AND P0, PT, R127, UR6, PT ;  /* 0x000000067f007c0c */ /* 0x001fda000bf06270 */
[----:B------:R-:W-:Y:S05]  /*4d0f0*/  @P0 EXIT ;  /* 0x000000000000094d */ /* 0x000fea0003800000 */
[----:B------:R0:W-:Y:S02]  /*4d100*/  STG.E.64 desc[UR4][R124.64+0x5000], RZ ;  /* 0x005000ff7c007986 */ /* 0x0001e4000c101b04 */
.L_x_8718:
[----:B------:R-:W-:Y:S05]  /*4d110*/  BSYNC.RECONVERGENT B2 ;  /* 0x0000000000027941 */ /* 0x000fea0003800200 */
.L_x_8702:
        /* <DEDUP_REMOVED lines=16> */
.L_x_8722:
[----:B------:R-:W-:Y:S05]  /*4d220*/  BSYNC.RECONVERGENT B3 ;  /* 0x0000000000037941 */ /* 0x000fea0003800200 */
.L_x_8721:
        /* <DEDUP_REMOVED lines=18> */
.L_x_8726:
[----:B------:R-:W-:Y:S05]  /*4d350*/  BSYNC.RECONVERGENT B4 ;  /* 0x0000000000047941 */ /* 0x000fea0003800200 */
.L_x_8725:
[----:B------:R-:W-:-:S04]  /*4d360*/  F2FP.F16.F32.PACK_AB R217, RZ, R217 ;  /* 0x000000d9ffd9723e */ /* 0x000fc800000000ff */
[----:B------:R-:W-:-:S07]  /*4d370*/  PRMT R192, R217, 0x7610, R192 ;  /* 0x00007610d9c07816 */ /* 0x000fce00000000c0 */
.L_x_8724:
[----:B------:R-:W-:Y:S05]  /*4d380*/  BSYNC.RECONVERGENT B3 ;  /* 0x0000000000037941 */ /* 0x000fea0003800200 */
.L_x_8723:
        /* <DEDUP_REMOVED lines=17> */
.L_x_8730:
[----:B------:R-:W-:Y:S05]  /*4d4a0*/  BSYNC.RECONVERGENT B4 ;  /* 0x0000000000047941 */ /* 0x000fea0003800200 */
.L_x_8729:
[----:B------:R-:W-:-:S04]  /*4d4b0*/  F2FP.F16.F32.PACK_AB R217, RZ, R217 ;  /* 0x000000d9ffd9723e */ /* 0x000fc800000000ff */
[----:B------:R-:W-:-:S07]  /*4d4c0*/  PRMT R193, R217, 0x7610, R193 ;  /* 0x00007610d9c17816 */ /* 0x000fce00000000c1 */
.L_x_8728:
[----:B------:R-:W-:Y:S05]  /*4d4d0*/  BSYNC.RECONVERGENT B3 ;  /* 0x0000000000037941 */ /* 0x000fea0003800200 */
.L_x_8727:
        /* <DEDUP_REMOVED lines=17> */
.L_x_8734:
[----:B------:R-:W-:Y:S05]  /*4d5f0*/  BSYNC.RECONVERGENT B4 ;  /* 0x0000000000047941 */ /* 0x000fea0003800200 */
.L_x_8733:
[----:B------:R-:W-:-:S04]  /*4d600*/  F2FP.F16.F32.PACK_AB R217, RZ, R217 ;  /* 0x000000d9ffd9723e */ /* 0x000fc800000000ff */
[----:B------:R-:W-:-:S07]  /*4d610*/  PRMT R194, R217, 0x7610, R194 ;  /* 0x00007610d9c27816 */ /* 0x000fce00000000c2 */
.L_x_8732:
[----:B------:R-:W-:Y:S05]  /*4d620*/  BSYNC.RECONVERGENT B3 ;  /* 0x0000000000037941 */ /* 0x000fea0003800200 */
.L_x_8731:
[----:B------:R-:W-:Y:S02]  /*4d630*/  LOP3.LUT R126, R192, 0xffff, RZ, 0xc0, !PT ;  /* 0x0000ffffc07e7812 */ /* 0x000fe400078ec0ff */
[----:B------:R-:W-:-:S03]  /*4d640*/  PRMT R193, R193, 0x5410, R194 ;  /* 0x00005410c1c17816 */ /* 0x000fc600000000c2 */
[----:B------:R-:W-:-:S05]  /*4d650*/  IMAD.WIDE.U32 R126, R126, 0x10000, RZ ;  /* 0x000100007e7e7825 */ /* 0x000fca00078e00ff */
[----:B------:R-:W-:Y:S02]  /*4d660*/  LOP3.LUT R127, R193, R127, RZ, 0xfc, !PT ;  /* 0x0000007fc17f7212 */ /* 0x000fe400078efcff */
[----:B------:R-:W-:-:S05]  /*4d670*/  LOP3.LUT R126, R126, R197, RZ, 0xfc, !PT ;  /* 0x000000c57e7e7212 */ /* 0x000fca00078efcff */
[----:B------:R0:W-:Y:S01]  /*4d680*/  STG.E.64 desc[UR4][R124.64+0x5100], R126 ;  /* 0x0051007e7c007986 */ /* 0x0001e2000c101b04 */
[----:B------:R-:W-:Y:S05]  /*4d690*/  BRA `(.L_x_8735) ;  /* 0x0000000000107947 */ /* 0x000fea0003800000 */
.L_x_8720:
[----:B------:R-:W0:Y:S02]  /*4d6a0*/  LDCU UR6, c[0x0][0x39c] ;  /* 0x00007380ff0677ac */ /* 0x000e240008000800 */
[----:B0-----:R-:W-:-:S13]  /*4d6b0*/  ISETP.GE.AND P0, PT, R127, UR6, PT ;  /* 0x000000067f007c0c */ /* 0x001fda000bf06270 */
[----:B------:R-:W-:Y:S05]  /*4d6c0*/  @P0 EXIT ;  /* 0x000000000000094d */ /* 0x000fea0003800000 */
[----:B------:R0:W-:Y:S02]  /*4d6d0*/  STG.E.64 desc[UR4][R124.64+0x5100], RZ ;  /* 0x005100ff7c007986 */ /* 0x0001e4000c101b04 */
.L_x_8735:
[----:B------:R-:W-:Y:S05]  /*4d6e0*/  BSYNC.RECONVERGENT B2 ;  /* 0x0000000000027941 */ /* 0x000fea0003800200 */
.L_x_8719:
        /* <DEDUP_REMOVED lines=16> */
.L_x_8739:
[----:B------:R-:W-:Y:S05]  /*4d7f0*/  BSYNC.RECONVERGENT B3 ;  /* 0x0000000000037941 */ /* 0x000fea0003800200 */
.L_x_8738:
        /* <DEDUP_REMOVED lines=18> */
.L_x_8743:
[----:B------:R-:W-:Y:S05]  /*4d920*/  BSYNC.RECONVERGENT B4 ;  /* 0x0000000000047941 */ /* 0x000fea0003800200 */
.L_x_8742:
[----:B------:R-:W-:-:S04]  /*4d930*/  F2FP.F16.F32.PACK_AB R217, RZ, R217 ;  /* 0x000000d9ffd9723e */ /* 0x000fc800000000ff */
[----:B------:R-:W-:-:S07]  /*4d940*/  PRMT R188, R217, 0x7610, R188 ;  /* 0x00007610d9bc7816 */ /* 0x000fce00000000bc */
.L_x_8741:
[----:B------:R-:W-:Y:S05]  /*4d950*/  BSYNC.RECONVERGENT B3 ;  /* 0x0000000000037941 */ /* 0x000fea0003800200 */
.L_x_8740:
        /* <DEDUP_REMOVED lines=17> */
.L_x_8747:
[----:B------:R-:W-:Y:S05]  /*4da70*/  BSYNC.RECONVERGENT B4 ;  /* 0x0000000000047941 */ /* 0x000fea0003800200 */
.L_x_8746:
[----:B------:R-:W-:-:S04]  /*4da80*/  F2FP.F16.F32.PACK_AB R217, RZ, R217 ;  /* 0x000000d9ffd9723e */ /* 0x000fc800000000ff */
[----:B------:R-:W-:-:S07]  /*4da90*/  PRMT R189, R217, 0x7610, R189 ;  /* 0x00007610d9bd7816 */ /* 0x000fce00000000bd */
.L_x_8745:
[----:B------:R-:W-:Y:S05]  /*4daa0*/  BSYNC.RECONVERGENT B3 ;  /* 0x0000000000037941 */ /* 0x000fea0003800200 */
.L_x_8744:
        /* <DEDUP_REMOVED lines=17> */
.L_x_8751:
[----:B------:R-:W-:Y:S05]  /*4dbc0*/  BSYNC.RECONVERGENT B4 ;  /* 0x0000000000047941 */ /* 0x000fea0003800200 */
.L_x_8750:
[----:B------:R-:W-:-:S04]  /*4dbd0*/  F2FP.F16.F32.PACK_AB R217, RZ, R217 ;  /* 0x000000d9ffd9723e */ /* 0x000fc800000000ff */
[----:B------:R-:W-:-:S07]  /*4dbe0*/  PRMT R190, R217, 0x7610, R190 ;  /* 0x00007610d9be7816 */ /* 0x000fce00000000be */
.L_x_8749:
[----:B------:R-:W-:Y:S05]  /*4dbf0*/  BSYNC.RECONVERGENT B3 ;  /* 0x0000000000037941 */ /* 0x000fea0003800200 */
.L_x_8748:
[----:B------:R-:W-:Y:S02]  /*4dc00*/  LOP3.LUT R126, R188, 0xffff, RZ, 0xc0, !PT ;  /* 0x0000ffffbc7e7812 */ /* 0x000fe400078ec0ff */
[----:B------:R-:W-:-:S03]  /*4dc10*/  PRMT R189, R189, 0x5410, R190 ;  /* 0x00005410bdbd7816 */ /* 0x000fc600000000be */
[----:B------:R-:W-:-:S05]  /*4dc20*/  IMAD.WIDE.U32 R126, R126, 0x10000, RZ ;  /* 0x000100007e7e7825 */ /* 0x000fca00078e00ff */
[----:B------:R-:W-:Y:S02]  /*4dc30*/  LOP3.LUT R127, R189, R127, RZ, 0xfc, !PT ;  /* 0x0000007fbd7f7212 */ /* 0x000fe400078efcff */
[----:B------:R-:W-:-:S05]  /*4dc40*/  LOP3.LUT R126, R126, R193, RZ, 0xfc, !PT ;  /* 0x000000c17e7e7212 */ /* 0x000fca00078efcff */
[----:B------:R0:W-:Y:S01]  /*4dc50*/  STG.E.64 desc[UR4][R124.64+0x5200], R126 ;  /* 0x0052007e7c007986 */ /* 0x0001e2000c101b04 */
[----:B------:R-:W-:Y:S05]  /*4dc60*/  BRA `(.L_x_8752) ;  /* 0x0000000000107947 */ /* 0x000fea0003800000 */
.L_x_8737:
[----:B------:R-:W0:Y:S02]  /*4dc70*/  LDCU UR6, c[0x0][0x39c] ;  /* 0x00007380ff0677ac */ /* 0x000e240008000800 */
[----:B0-----:R-:W-:-:S13]  /*4dc80*/  ISETP.GE.AND P0, PT, R127, UR6, PT ;  /* 0x000000067f007c0c */ /* 0x001fda000bf06270 */
[----:B------:R-:W-:Y:S05]  /*4dc90*/  @P0 EXIT ;  /* 0x000000000000094d */ /* 0x000fea0003800000 */
[----:B------:R0:W-:Y:S02]  /*4dca0*/  STG.E.64 desc[UR4][R124.64+0x5200], RZ ;  /* 0x005200ff7c007986 */ /* 0x0001e4000c101b04 */
.L_x_8752:
[----:B------:R-:W-:Y:S05]  /*4dcb0*/  BSYNC.RECONVERGENT B2 ;  /* 0x0000000000027941 */ /* 0x000fea0003800200 */
.L_x_8736:
        /* <DEDUP_REMOVED lines=16> */
.L_x_8756:
[----:B------:R-:W-:Y:S05]  /*4ddc0*/  BSYNC.RECONVERGENT B3 ;  /* 0x0000000000037941 */ /* 0x000fea0003800200 */
.L_x_8755:
        /* <DEDUP_REMOVED lines=18> */
.L_x_8760:
[----:B------:R-:W-:Y:S05]  /*4def0*/  BSYNC.RECONVERGENT B4 ;  /* 0x0000000000047941 */ /* 0x000fea0003800200 */
.L_x_8759:
[----:B------:R-:W-:-:S04]  /*4df00*/  F2FP.F16.F32.PACK_AB R217, RZ, R217 ;  /* 0x000000d9ffd9723e */ /* 0x000fc800000000ff */
[----:B------:R-:W-:-:S07]  /*4df10*/  PRMT R184, R217, 0x7610, R184 ;  /* 0x00007610d9b87816 */ /* 0x000fce00000000b8 */
.L_x_8758:
[----:B------:R-:W-:Y:S05]  /*4df20*/  BSYNC.RECONVERGENT B3 ;  /* 0x0000000000037941 */ /* 0x000fea0003800200 */
.L_x_8757:
        /* <DEDUP_REMOVED lines=17> */
.L_x_8764:
[----:B------:R-:W-:Y:S05]  /*4e040*/  BSYNC.RECONVERGENT B4 ;  /* 0x0000000000047941 */ /* 0x000fea0003800200 */
.L_x_8763:
[----:B------:R-:W-:-:S04]  /*4e050*/  F2FP.F16.F32.PACK_AB R217, RZ, R217 ;  /* 0x000000d9ffd9723e */ /* 0x000fc800000000ff */
[----:B------:R-:W-:-:S07]  /*4e060*/  PRMT R185, R217, 0x7610, R185 ;  /* 0x00007610d9b97816 */ /* 0x000fce00000000b9 */
.L_x_8762:
[----:B------:R-:W-:Y:S05]  /*4e070*/  BSYNC.RECONVERGENT B3 ;  /* 0x0000000000037941 */ /* 0x000fea0003800200 */
.L_x_8761:
        /* <DEDUP_REMOVED lines=17> */
.L_x_8768:
[----:B------:R-:W-:Y:S05]  /*4e190*/  BSYNC.RECONVERGENT B4 ;  /* 0x0000000000047941 */ /* 0x000fea0003800200 */
.L_x_8767:
[----:B------:R-:W-:-:S04]  /*4e1a0*/  F2FP.F16.F32.PACK_AB R217, RZ, R217 ;  /* 0x000000d9ffd9723e */ /* 0x000fc800000000ff */
[----:B------:R-:W-:-:S07]  /*4e1b0*/  PRMT R186, R217, 0x7610, R186 ;  /* 0x00007610d9ba7816 */ /* 0x000fce00000000ba */
.L_x_8766:
[----:B------:R-:W-:Y:S05]  /*4e1c0*/  BSYNC.RECONVERGENT B3 ;  /* 0x0000000000037941 */ /* 0x000fea0003800200 */
.L_x_8765:
[----:B------:R-:W-:Y:S02]  /*4e1d0*/  LOP3.LUT R126, R184, 0xffff, RZ, 0xc0, !PT ;  /* 0x0000ffffb87e7812 */ /* 0x000fe400078ec0ff */
[----:B------:R-:W-:-:S03]  /*4e1e0*/  PRMT R185, R185, 0x5410, R186 ;  /* 0x00005410b9b97816 */ /* 0x000fc600000000ba */
[----:B------:R-:W-:-:S05]  /*4e1f0*/  IMAD.WIDE.U32 R126, R126, 0x10000, RZ ;  /* 0x000100007e7e7825 */ /* 0x000fca00078e00ff */
[----:B------:R-:W-:Y:S02]  /*4e200*/  LOP3.LUT R127, R185, R127, RZ, 0xfc, !PT ;  /* 0x0000007fb97f7212 */ /* 0x000fe400078efcff */
[----:B------:R-:W-:-:S05]  /*4e210*/  LOP3.LUT R126, R126, R189, RZ, 0xfc, !PT ;  /* 0x000000bd7e7e7212 */ /* 0x000fca00078efcff */
[----:B------:R0:W-:Y:S01]  /*4e220*/  STG.E.64 desc[UR4][R124.64+0x5300], R126 ;  /* 0x0053007e7c007986 */ /* 0x0001e2000c101b04 */
[----:B------:R-:W-:Y:S05]  /*4e230*/  BRA `(.L_x_8769) ;  /* 0x0000000000107947 */ /* 0x000fea0003800000 */
.L_x_8754:
[----:B------:R-:W0:Y:S02]  /*4e240*/  LDCU UR6, c[0x0][0x39c] ;  /* 0x00007380ff0677ac */ /* 0x000e240008000800 */
[----:B0-----:R-:W-:-:S13]  /*4e250*/  ISETP.GE.AND P0, PT, R127, UR6, PT ;  /* 0x000000067f007c0c */ /* 0x001fda000bf06270 */
[----:B------:R-:W-:Y:S05]  /*4e260*/  @P0 EXIT ;  /* 0x000000000000094d */ /* 0x000fea0003800000 */
[----:B------:R0:W-:Y:S02]  /*4e270*/  STG.E.64 desc[UR4][R124.64+0x5300], RZ ;  /* 0x005300ff7c007986 */ /* 0x0001e4000c101b04 */
.L_x_8769:
[----:B------:R-:W-:Y:S05]  /*4e280*/  BSYNC.RECONVERGENT B2 ;  /* 0x0000000000027941 */ /* 0x000fea0003800200 */
.L_x_8753:
        /* <DEDUP_REMOVED lines=16> */
.L_x_8773:
[----:B------:R-:W-:Y:S05]  /*4e390*/  BSYNC.RECONVERGENT B3 ;  /* 0x0000000000037941 */ /* 0x000fea0003800200 */
.L_x_8772:
        /* <DEDUP_REMOVED lines=18> */
.L_x_8777:
[----:B------:R-:W-:Y:S05]  /*4e4c0*/  BSYNC.RECONVERGENT B4 ;  /* 0x0000000000047941 */ /* 0x000fea0003800200 */
.L_x_8776:
[----:B------:R-:W-:-:S04]  /*4e4d0*/  F2FP.F16.F32.PACK_AB R217, RZ, R217 ;  /* 0x000000d9ffd9723e */ /* 0x000fc800000000ff */
[----:B------:R-:W-:-:S07]  /*4e4e0*/  PRMT R180, R217, 0x7610, R180 ;  /* 0x00007610d9b47816 */ /* 0x000fce00000000b4 */
.L_x_8775:
[----:B------:R-:W-:Y:S05]  /*4e4f0*/  BSYNC.RECONVERGENT B3 ;  /* 0x0000000000037941 */ /* 0x000fea0003800200 */
.L_x_8774:
        /* <DEDUP_REMOVED lines=17> */
.L_x_8781:
[----:B------:R-:W-:Y:S05]  /*4e610*/  BSYNC.RECONVERGENT B4 ;  /* 0x0000000000047941 */ /* 0x000fea0003800200 */
.L_x_8780:
[----:B------:R-:W-:-:S04]  /*4e620*/  F2FP.F16.F32.PACK_AB R217, RZ, R217 ;  /* 0x000000d9ffd9723e */ /* 0x000fc800000000ff */
[----:B------:R-:W-:-:S07]  /*4e630*/  PRMT R181, R217, 0x7610, R181 ;  /* 0x00007610d9b57816 */ /* 0x000fce00000000b5 */
.L_x_8779:
[----:B------:R-:W-:Y:S05]  /*4e640*/  BSYNC.RECONVERGENT B3 ;  /* 0x0000000000037941 */ /* 0x000fea0003800200 */
.L_x_8778:
        /* <DEDUP_REMOVED lines=17> */
.L_x_8785:
[----:B------:R-:W-:Y:S05]  /*4e760*/  BSYNC.RECONVERGENT B4 ;  /* 0x0000000000047941 */ /* 0x000fea0003800200 */
.L_x_8784:
[----:B------:R-:W-:-:S04]  /*4e770*/  F2FP.F16.F32.PACK_AB R217, RZ, R217 ;  /* 0x000000d9ffd9723e */ /* 0x000fc800000000ff */
[----:B------:R-:W-:-:S07]  /*4e780*/  PRMT R182, R217, 0x7610, R182 ;  /* 0x00007610d9b67816 */ /* 0x000fce00000000b6 */
.L_x_8783:
[----:B------:R-:W-:Y:S05]  /*4e790*/  BSYNC.RECONVERGENT B3 ;  /* 0x0000000000037941 */ /* 0x000fea0003800200 */
.L_x_8782:
[----:B------:R-:W-:Y:S02]  /*4e7a0*/  LOP3.LUT R126, R180, 0xffff, RZ, 0xc0, !PT ;  /* 0x0000ffffb47e7812 */ /* 0x000fe400078ec0ff */
[----:B------:R-:W-:-:S03]  /*4e7b0*/  PRMT R181, R181, 0x5410, R182 ;  /* 0x00005410b5b57816 */ /* 0x000fc600000000b6 */
[----:B------:R-:W-:-:S05]  /*4e7c0*/  IMAD.WIDE.U32 R126, R126, 0x10000, RZ ;  /* 0x000100007e7e7825 */ /* 0x000fca00078e00ff */
[----:B------:R-:W-:Y:S02]  /*4e7d0*/  LOP3.LUT R127, R181, R127, RZ, 0xfc, !PT ;  /* 0x0000007fb57f7212 */ /* 0x000fe400078efcff */
[----:B------:R-:W-:-:S05]  /*4e7e0*/  LOP3.LUT R126, R126, R185, RZ, 0xfc, !PT ;  /* 0x000000b97e7e7212 */ /* 0x000fca00078efcff */
[----:B------:R0:W-:Y:S01]  /*4e7f0*/  STG.E.64 desc[UR4][R124.64+0x5400], R126 ;  /* 0x0054007e7c007986 */ /* 0x0001e2000c101b04 */
[----:B------:R-:W-:Y:S05]  /*4e800*/  BRA `(.L_x_8786) ;  /* 0x0000000000107947 */ /* 0x000fea0003800000 */
.L_x_8771:
[----:B------:R-:W0:Y:S02]  /*4e810*/  LDCU UR6, c[0x0][0x39c] ;  /* 0x00007380ff0677ac */ /* 0x000e240008000800 */
[----:B0-----:R-:W-:-:S13]  /*4e820*/  ISETP.GE.AND P0, PT, R127, UR6, PT ;  /* 0x000000067f007c0c */ /* 0x001fda000bf06270 */
[----:B------:R-:W-:Y:S05]  /*4e830*/  @P0 EXIT ;  /* 0x000000000000094d */ /* 0x000fea0003800000 */
[----:B------:R0:W-:Y:S02]  /*4e840*/  STG.E.64 desc[UR4][R124.64+0x5400], RZ ;  /* 0x005400ff7c007986 */ /* 0x0001e4000c101b04 */
.L_x_8786:
[----:B------:R-:W-:Y:S05]  /*4e850*/  BSYNC.RECONVERGENT B2 ;  /* 0x0000000000027941 */ /* 0x000fea0003800200 */
.L_x_8770:
        /* <DEDUP_REMOVED lines=16> */
.L_x_8790:
[----:B------:R-:W-:Y:S05]  /*4e960*/  BSYNC.RECONVERGENT B3 ;  /* 0x0000000000037941 */ /* 0x000fea0003800200 */
.L_x_8789:
        /* <DEDUP_REMOVED lines=18> */
.L_x_8794:
[----:B------:R-:W-:Y:S05]  /*4ea90*/  BSYNC.RECONVERGENT B4 ;  /* 0x0000000000047941 */ /* 0x000fea0003800200 */
.L_x_8793:
[----:B------:R-:W-:-:S04]  /*4eaa0*/  F2FP.F16.F32.PACK_AB R217, RZ, R217 ;  /* 0x000000d9ffd9723e */ /* 0x000fc800000000ff */
[----:B------:R-:W-:-:S07]  /*4eab0*/  PRMT R180, R217, 0x7610, R180 ;  /* 0x00007610d9b47816 */ /* 0x000fce00000000b4 */
.L_x_8792:
[----:B------:R-:W-:Y:S05]  /*4eac0*/  BSYNC.RECONVERGENT B3 ;  /* 0x0000000000037941 */ /* 0x000fea0003800200 */
.L_x_8791:
        /* <DEDUP_REMOVED lines=17> */
.L_x_8798:
[----:B------:R-:W-:Y:S05]  /*4ebe0*/  BSYNC.RECONVERGENT B4 ;  /* 0x0000000000047941 */ /* 0x000fea0003800200 */
.L_x_8797:
[----:B------:R-:W-:-:S04]  /*4ebf0*/  F2FP.F16.F32.PACK_AB R217, RZ, R217 ;  /* 0x000000d9ffd9723e */ /* 0x000fc800000000ff */
[----:B------:R-:W-:-:S07]  /*4ec00*/  PRMT R176, R217, 0x7610, R176 ;  /* 0x00007610d9b07816 */ /* 0x000fce00000000b0 */
.L_x_8796:
[----:B------:R-:W-:Y:S05]  /*4ec10*/  BSYNC.RECONVERGENT B3 ;  /* 0x0000000000037941 */ /* 0x000fea0003800200 */
.L_x_8795:
        /* <DEDUP_REMOVED lines=17> */
.L_x_8802:
[----:B------:R-:W-:Y:S05]  /*4ed30*/  BSYNC.RECONVERGENT B4 ;  /* 0x0000000000047941 */ /* 0x000fea0003800200 */
.L_x_8801:
[----:B------:R-:W-:-:S04]  /*4ed40*/  F2FP.F16.F32.PACK_AB R217, RZ, R217 ;  /* 0x000000d9ffd9723e */ /* 0x000fc800000000ff */
[----:B------:R-:W-:-:S07]  /*4ed50*/  PRMT R181, R217, 0x7610, R181 ;  /* 0x00007610d9b57816 */ /* 0x000fce00000000b5 */
.L_x_8800:
[----:B------:R-:W-:Y:S05]  /*4ed60*/  BSYNC.RECONVERGENT B3 ;  /* 0x0000000000037941 */ /* 0x000fea0003800200 */
.L_x_8799:
[----:B------:R-:W-:Y:S02]  /*4ed70*/  LOP3.LUT R126, R180, 0xffff, RZ, 0xc0, !PT ;  /* 0x0000ffffb47e7812 */ /* 0x000fe400078ec0ff */
[----:B------:R-:W-:-:S03]  /*4ed80*/  PRMT R181, R176, 0x5410, R181 ;  /* 0x00005410b0b57816 */ /* 0x000fc600000000b5 */
[----:B------:R-:W-:-:S05]  /*4ed90*/  IMAD.WIDE.U32 R126, R126, 0x10000, RZ ;  /* 0x000100007e7e7825 */ /* 0x000fca00078e00ff */
[----:B------:R-:W-:Y:S02]  /*4eda0*/  LOP3.LUT R127, R181, R127, RZ, 0xfc, !PT ;  /* 0x0000007fb57f7212 */ /* 0x000fe400078efcff */
[----:B------:R-:W-:-:S05]  /*4edb0*/  LOP3.LUT R126, R126, R175, RZ, 0xfc, !PT ;  /* 0x000000af7e7e7212 */ /* 0x000fca00078efcff */
[----:B------:R0:W-:Y:S01]  /*4edc0*/  STG.E.64 desc[UR4][R124.64+0x5500], R126 ;  /* 0x0055007e7c007986 */ /* 0x0001e2000c101b04 */
[----:B------:R-:W-:Y:S05]  /*4edd0*/  BRA `(.L_x_8803) ;  /* 0x0000000000107947 */ /* 0x000fea0003800000 */
.L_x_8788:
[----:B------:R-:W0:Y:S02]  /*4ede0*/  LDCU UR6, c[0x0][0x39c] ;  /* 0x00007380ff0677ac */ /* 0x000e240008000800 */
[----:B0-----:R-:W-:-:S13]  /*4edf0*/  ISETP.GE.AND P0, PT, R127, UR6, PT ;  /* 0x000000067f007c0c */ /* 0x001fda000bf06270 */
[----:B------:R-:W-:Y:S05]  /*4ee00*/  @P0 EXIT ;  /* 0x000000000000094d */ /* 0x000fea0003800000 */
[----:B------:R0:W-:Y:S02]  /*4ee10*/  STG.E.64 desc[UR4][R124.64+0x5500], RZ ;  /* 0x005500ff7c007986 */ /* 0x0001e4000c101b04 */
.L_x_8803:
[----:B------:R-:W-:Y:S05]  /*4ee20*/  BSYNC.RECONVERGENT B2 ;  /* 0x0000000000027941 */ /* 0x000fea0003800200 */
.L_x_8787:
        /* <DEDUP_REMOVED lines=16> */
.L_x_8807:
[----:B------:R-:W-:Y:S05]  /*4ef30*/  BSYNC.RECONVERGENT B3 ;  /* 0x0000000000037941 */ /* 0x000fea0003800200 */
.L_x_8806:
        /* <DEDUP_REMOVED lines=18> */
.L_x_8811:
[----:B------:R-:W-:Y:S05]  /*4f060*/  BSYNC.RECONVERGENT B4 ;  /* 0x0000000000047941 */ /* 0x000fea0003800200 */
.L_x_8810:
[----:B------:R-:W-:-:S04]  /*4f070*/  F2FP.F16.F32.PACK_AB R217, RZ, R217 ;  /* 0x000000d9ffd9723e */ /* 0x000fc800000000ff */
[----:B------:R-:W-:-:S07]  /*4f080*/  PRMT R175, R217, 0x7610, R175 ;  /* 0x00007610d9af7816 */ /* 0x000fce00000000af */
.L_x_8809:
[----:B------:R-:W-:Y:S05]  /*4f090*/  BSYNC.RECONVERGENT B3 ;  /* 0x0000000000037941 */ /* 0x000fea0003800200 */
.L_x_8808:
        /* <DEDUP_REMOVED lines=17> */
.L_x_8815:
[----:B------:R-:W-:Y:S05]  /*4f1b0*/  BSYNC.RECONVERGENT B4 ;  /* 0x0000000000047941 */ /* 0x000fea0003800200 */
.L_x_8814:
[----:B------:R-:W-:-:S04]  /*4f1c0*/  F2FP.F16.F32.PACK_AB R217, RZ, R217 ;  /* 0x000000d9ffd9723e */ /* 0x000fc800000000ff */
[----:B------:R-:W-:-:S07]  /*4f1d0*/  PRMT R172, R217, 0x7610, R172 ;  /* 0x00007610d9ac7816 */ /* 0x000fce00000000ac */
.L_x_8813:
[----:B------:R-:W-:Y:S05]  /*4f1e0*/  BSYNC.RECONVERGENT B3 ;  /* 0x0000000000037941 */ /* 0x000fea0003800200 */
.L_x_8812:
        /* <DEDUP_REMOVED lines=17> */
.L_x_8819:
[----:B------:R-:W-:Y:S05]  /*4f300*/  BSYNC.RECONVERGENT B4 ;  /* 0x0000000000047941 */ /* 0x000fea0003800200 */
.L_x_8818:
[----:B------:R-:W-:-:S04]  /*4f310*/  F2FP.F16.F32.PACK_AB R217, RZ, R217 ;  /* 0x000000d9ffd9723e */ /* 0x000fc800000000ff */
[----:B------:R-:W-:-:S07]  /*4f320*/  PRMT R173, R217, 0x7610, R173 ;  /* 0x00007610d9ad7816 */ /* 0x000fce00000000ad */
.L_x_8817:
[----:B------:R-:W-:Y:S05]  /*4f330*/  BSYNC.RECONVERGENT B3 ;  /* 0x0000000000037941 */ /* 0x000fea0003800200 */
.L_x_8816:
[----:B------:R-:W-:Y:S02]  /*4f340*/  LOP3.LUT R126, R175, 0xffff, RZ, 0xc0, !PT ;  /* 0x0000ffffaf7e7812 */ /* 0x000fe400078ec0ff */
[----:B------:R-:W-:-:S03]  /*4f350*/  PRMT R173, R172, 0x5410, R173 ;  /* 0x00005410acad7816 */ /* 0x000fc600000000ad */
[----:B------:R-:W-:-:S05]  /*4f360*/  IMAD.WIDE.U32 R126, R126, 0x10000, RZ ;  /* 0x000100007e7e7825 */ /* 0x000fca00078e00ff */
[----:B------:R-:W-:Y:S02]  /*4f370*/  LOP3.LUT R127, R173, R127, RZ, 0xfc, !PT ;  /* 0x0000007fad7f7212 */ /* 0x000fe400078efcff */
[----:B------:R-:W-:-:S05]  /*4f380*/  LOP3.LUT R126, R126, R171, RZ, 0xfc, !PT ;  /* 0x000000ab7e7e7212 */ /* 0x000fca00078efcff */
[----:B------:R0:W-:Y:S01]  /*4f390*/  STG.E.64 desc[UR4][R124.64+0x5600], R126 ;  /* 0x0056007e7c007986 */ /* 0x0001e2000c101b04 */
[----:B------:R-:W-:Y:S05]  /*4f3a0*/  BRA `(.L_x_8820) ;  /* 0x0000000000107947 */ /* 0x000fea0003800000 */
.L_x_8805:
[----:B------:R-:W0:Y:S02]  /*4f3b0*/  LDCU UR6, c[0x0][0x39c] ;  /* 0x00007380ff0677ac */ /* 0x000e240008000800 */
[----:B0-----:R-:W-:-:S13]  /*4f3c0*/  ISETP.GE.AND P0, PT, R127, UR6, PT ;  /* 0x000000067f007c0c */ /* 0x001fda000bf06270 */
[----:B------:R-:W-:Y:S05]  /*4f3d0*/  @P0 EXIT ;  /* 0x000000000000094d */ /* 0x000fea0003800000 */
[----:B------:R0:W-:Y:S02]  /*4f3e0*/  STG.E.64 desc[UR4][R124.64+0x5600], RZ ;  /* 0x005600ff7c007986 */ /* 0x0001e4000c101b04 */
.L_x_8820:
[----:B------:R-:W-:Y:S05]  /*4f3f0*/  BSYNC.RECONVERGENT B2 ;  /* 0x0000000000027941 */ /* 0x000fea0003800200 */
.L_x_8804:
        /* <DEDUP_REMOVED lines=16> */
.L_x_8824:
[----:B------:R-:W-:Y:S05]  /*4f500*/  BSYNC.RECONVERGENT B3 ;  /* 0x0000000000037941 */ /* 0x000fea0003800200 */
.L_x_8823:
        /* <DEDUP_REMOVED lines=18> */
.L_x_8828:
[----:B------:R-:W-:Y:S05]  /*4f630*/  BSYNC.RECONVERGENT B4 ;  /* 0x0000000000047941 */ /* 0x000fea0003800200 */
.L_x_8827:
[----:B------:R-:W-:-:S04]  /*4f640*/  F2FP.F16.F32.PACK_AB R217, RZ, R217 ;  /* 0x000000d9ffd9723e */ /* 0x000fc800000000ff */
[----:B------:R-:W-:-:S07]  /*4f650*/  PRMT R171, R217, 0x7610, R171 ;  /* 0x00007610d9ab7816 */ /* 0x000fce00000000ab */
.L_x_8826:
[----:B------:R-:W-:Y:S05]  /*4f660*/  BSYNC.RECONVERGENT B3 ;  /* 0x0000000000037941 */ /* 0x000fea0003800200 */
.L_x_8825:
        /* <DEDUP_REMOVED lines=17> */
.L_x_8832:
[----:B------:R-:W-:Y:S05]  /*4f780*/  BSYNC.RECONVERGENT B4 ;  /* 0x0000000000047941 */ /* 0x000fea0003800200 */
.L_x_8831:
[----:B------:R-:W-:-:S04]  /*4f790*/  F2FP.F16.F32.PACK_AB R217, RZ, R217 ;  /* 0x000000d9ffd9723e */ /* 0x000fc800000000ff */
[----:B------:R-:W-:-:S07]  /*4f7a0*/  PRMT R168, R217, 0x7610, R168 ;  /* 0x00007610d9a87816 */ /* 0x000fce00000000a8 */
.L_x_8830:
[----:B------:R-:W-:Y:S05]  /*4f7b0*/  BSYNC.RECONVERGENT B3 ;  /* 0x0000000000037941 */ /* 0x000fea0003800200 */
.L_x_8829:
        /* <DEDUP_REMOVED lines=17> */
.L_x_8836:
[----:B------:R-:W-:Y:S05]  /*4f8d0*/  BSYNC.RECONVERGENT B4 ;  /* 0x0000000000047941 */ /* 0x000fea0003800200 */
.L_x_8835:
[----:B------:R-:W-:-:S04]  /*4f8e0*/  F2FP.F16.F32.PACK_AB R217, RZ, R217 ;  /* 0x000000d9ffd9723e */ /* 0x000fc800000000ff */
[----:B------:R-:W-:-:S07]  /*4f8f0*/  PRMT R169, R217, 0x7610, R169 ;  /* 0x00007610d9a97816 */ /* 0x000fce00000000a9 */
.L_x_8834:
[----:B------:R-:W-:Y:S05]  /*4f900*/  BSYNC.RECONVERGENT B3 ;  /* 0x0000000000037941 */ /* 0x000fea0003800200 */
.L_x_8833:
[----:B------:R-:W-:Y:S02]  /*4f910*/  LOP3.LUT R126, R171, 0xffff, RZ, 0xc0, !PT ;  /* 0x0000ffffab7e7812 */ /* 0x000fe400078ec0ff */
[----:B------:R-:W-:-:S03]  /*4f920*/  PRMT R169, R168, 0x5410, R169 ;  /* 0x00005410a8a97816 */ /* 0x000fc600000000a9 */
[----:B------:R-:W-:-:S05]  /*4f930*/  IMAD.WIDE.U32 R126, R126, 0x10000, RZ ;  /* 0x000100007e7e7825 */ /* 0x000fca00078e00ff */
[----:B------:R-:W-:Y:S02]  /*4f940*/  LOP3.LUT R127, R169, R127, RZ, 0xfc, !PT ;  /* 0x0000007fa97f7212 */ /* 0x000fe400078efcff */
[----:B------:R-:W-:-:S05]  /*4f950*/  LOP3.LUT R126, R126, R167, RZ, 0xfc, !PT ;  /* 0x000000a77e7e7212 */ /* 0x000fca00078efcff */
[----:B------:R0:W-:Y:S01]  /*4f960*/  STG.E.64 desc[UR4][R124.64+0x5700], R126 ;  /* 0x0057007e7c007986 */ /* 0x0001e2000c101b04 */
[----:B------:R-:W-:Y:S05]  /*4f970*/  BRA `(.L_x_8837) ;  /* 0x0000000000107947 */ /* 0x000fea0003800000 */
.L_x_8822:
[----:B------:R-:W0:Y:S02]  /*4f980*/  LDCU UR6, c[0x0][0x39c] ;  /* 0x00007380ff0677ac */ /* 0x000e240008000800 */
[----:B0-----:R-:W-:-:S13]  /*4f990*/  ISETP.GE.AND P0, PT, R127, UR6, PT ;  /* 0x000000067f007c0c */ /* 0x001fda000bf06270 */
[----:B------:R-:W-:Y:S05]  /*4f9a0*/  @P0 EXIT ;  /* 0x000000000000094d */ /* 0x000fea0003800000 */
[----:B------:R0:W-:Y:S02]  /*4f9b0*/  STG.E.64 desc[UR4][R124.64+0x5700], RZ ;  /* 0x005700ff7c007986 */ /* 0x0001e4000c101b04 */
.L_x_8837:
[----:B------:R-:W-:Y:S05]  /*4f9c0*/  BSYNC.RECONVERGENT B2 ;  /* 0x0000000000027941 */ /* 0x000fea0003800200 */
.L_x_8821:
        /* <DEDUP_REMOVED lines=16> */
.L_x_8841:
[----:B------:R-:W-:Y:S05]  /*4fad0*/  BSYNC.RECONVERGENT B3 ;  /* 0x0000000000037941 */ /* 0x000fea0003800200 */
.L_x_8840:
        /* <DEDUP_REMOVED lines=18> */
.L_x_8845:
[----:B------:R-:W-:Y:S05]  /*4fc00*/  BSYNC.RECONVERGENT B4 ;  /* 0x0000000000047941 */ /* 0x000fea0003800200 */
.L_x_8844:
[----:B------:R-:W-:-:S04]  /*4fc10*/  F2FP.F16.F32.PACK_AB R217, RZ, R217 ;  /* 0x000000d9ffd9723e */ /* 0x000fc800000000ff */
[----:B------:R-:W-:-:S07]  /*4fc20*/  PRMT R167, R217, 0x7610, R167 ;  /* 0x00007610d9a77816 */ /* 0x000fce00000000a7 */
.L_x_8843:
[----:B------:R-:W-:Y:S05]  /*4fc30*/  BSYNC.RECONVERGENT B3 ;  /* 0x0000000000037941 */ /* 0x000fea0003800200 */
.L_x_8842:
        /* <DEDUP_REMOVED lines=17> */
.L_x_8849:
[----:B------:R-:W-:Y:S05]  /*4fd50*/  BSYNC.RECONVERGENT B4 ;  /* 0x0000000000047941 */ /* 0x000fea0003800200 */
.L_x_8848:
[----:B------:R-:W-:-:S04]  /*4fd60*/  F2FP.F16.F32.PACK_AB R217, RZ, R217 ;  /* 0x000000d9ffd9723e */ /* 0x000fc800000000ff */
[----:B------:R-:W-:-:S07]  /*4fd70*/  PRMT R164, R217, 0x7610, R164 ;  /* 0x00007610d9a47816 */ /* 0x000fce00000000a4 */
.L_x_8847:
[----:B------:R-:W-:Y:S05]  /*4fd80*/  BSYNC.RECONVERGENT B3 ;  /* 0x0000000000037941 */ /* 0x000fea0003800200 */
.L_x_8846:
        /* <DEDUP_REMOVED lines=17> */
.L_x_8853:
[----:B------:R-:W-:Y:S05]  /*4fea0*/  BSYNC.RECONVERGENT B4 ;  /* 0x0000000000047941 */ /* 0x000fea0003800200 */
.L_x_8852:
[----:B------:R-:W-:-:S04]  /*4feb0*/  F2FP.F16.F32.PACK_AB R217, RZ, R217 ;  /* 0x000000d9ffd9723e */ /* 0x000fc800000000ff */
[----:B------:R-:W-:-:S07]  /*4fec0*/  PRMT R165, R217, 0x7610, R165 ;  /* 0x00007610d9a57816 */ /* 0x000fce00000000a5 */
.L_x_8851:
[----:B------:R-:W-:Y:S05]  /*4fed0*/  BSYNC.RECONVERGENT B3 ;  /* 0x0000000000037941 */ /* 0x000fea0003800200 */
.L_x_8850:
[----:B------:R-:W-:Y:S02]  /*4fee0*/  LOP3.LUT R126, R167, 0xffff, RZ, 0xc0, !PT ;  /* 0x0000ffffa77e7812 */ /* 0x000fe400078ec0ff */
[----:B------:R-:W-:-:S03]  /*4fef0*/  PRMT R165, R164, 0x5410, R165 ;  /* 0x00005410a4a57816 */ /* 0x000fc600000000a5 */
[----:B------:R-:W-:-:S05]  /*4ff00*/  IMAD.WIDE.U32 R126, R126, 0x10000, RZ ;  /* 0x000100007e7e7825 */ /* 0x000fca00078e00ff */
[----:B------:R-:W-:Y:S02]  /*4ff10*/  LOP3.LUT R127, R165, R127, RZ, 0xfc, !PT ;  /* 0x0000007fa57f7212 */ /* 0x000fe400078efcff */
[----:B------:R-:W-:-:S05]  /*4ff20*/  LOP3.LUT R126, R126, R163, RZ, 0xfc, !PT ;  /* 0x000000a37e7e7212 */ /* 0x000fca00078efcff */
[----:B------:R0:W-:Y:S01]  /*4ff30*/  STG.E.64 desc[UR4][R124.64+0x5800], R126 ;  /* 0x0058007e7c007986 */ /* 0x0001e2000c101b04 */
[----:B------:R-:W-:Y:S05]  /*4ff40*/  BRA `(.L_x_8854) ;  /* 0x0000000000107947 */ /* 0x000fea0003800000 */
.L_x_8839:
[----:B------:R-:W0:Y:S02]  /*4ff50*/  LDCU UR6, c[0x0][0x39c] ;  /* 0x00007380ff0677ac */ /* 0x000e240008000800 */
[----:B0-----:R-:W-:-:S13]  /*4ff60*/  ISETP.GE.AND P0, PT, R127, UR6, PT ;  /* 0x000000067f007c0c */ /* 0x001fda000bf06270 */
[----:B------:R-:W-:Y:S05]  /*4ff70*/  @P0 EXIT ;  /* 0x000000000000094d */ /* 0x000fea0003800000 */
[----:B------:R0:W-:Y:S02]  /*4ff80*/  STG.E.64 desc[UR4][R124.64+0x5800], RZ ;  /* 0x005800ff7c007986 */ /* 0x0001e4000c101b04 */
.L_x_8854:
[----:B------:R-:W-:Y:S05]  /*4ff90*/  BSYNC.RECONVERGENT B2 ;  /* 0x0000000000027941 */ /* 0x000fea0003800200 */
.L_x_8838:
        /* <DEDUP_REMOVED lines=16> */
.L_x_8858:
[----:B------:R-:W-:Y:S05]  /*500a0*/  BSYNC.RECONVERGENT B3 ;  /* 0x0000000000037941 */ /* 0x000fea0003800200 */
.L_x_8857:
        /* <DEDUP_REMOVED lines=18> */
.L_x_8862:
[----:B------:R-:W-:Y:S05]  /*501d0*/  BSYNC.RECONVERGENT B4 ;  /* 0x0000000000047941 */ /* 0x000fea0003800200 */
.L_x_8861:
[----:B------:R-:W-:-:S04]  /*501e0*/  F2FP.F16.F32.PACK_AB R217, RZ, R217 ;  /* 0x000000d9ffd9723e */ /* 0x000fc800000000ff */
[----:B------:R-:W-:-:S07]  /*501f0*/  PRMT R159, R217, 0x7610, R159 ;  /* 0x00007610d99f7816 */ /* 0x000fce000000009f */
.L_x_8860:
[----:B------:R-:W-:Y:S05]  /*50200*/  BSYNC.RECONVERGENT B3 ;  /* 0x0000000000037941 */ /* 0x000fea0003800200 */
.L_x_8859:
        /* <DEDUP_REMOVED lines=17> */
.L_x_8866:
[----:B------:R-:W-:Y:S05]  /*50320*/  BSYNC.RECONVERGENT B4 ;  /* 0x0000000000047941 */ /* 0x000fea0003800200 */
.L_x_8865:
[----:B------:R-:W-:-:S04]  /*50330*/  F2FP.F16.F32.PACK_AB R217, RZ, R217 ;  /* 0x000000d9ffd9723e */ /* 0x000fc800000000ff */
[----:B------:R-:W-:-:S07]  /*50340*/  PRMT R160, R217, 0x7610, R160 ;  /* 0x00007610d9a07816 */ /* 0x000fce00000000a0 */
.L_x_8864:
[----:B------:R-:W-:Y:S05]  /*50350*/  BSYNC.RECONVERGENT B3 ;  /* 0x0000000000037941 */ /* 0x000fea0003800200 */
.L_x_8863:
        /* <DEDUP_REMOVED lines=17> */
.L_x_8870:
[----:B------:R-:W-:Y:S05]  /*50470*/  BSYNC.RECONVERGENT B4 ;  /* 0x0000000000047941 */ /* 0x000fea0003800200 */
.L_x_8869:
[----:B------:R-:W-:-:S04]  /*50480*/  F2FP.F16.F32.PACK_AB R217, RZ, R217 ;  /* 0x000000d9ffd9723e */ /* 0x000fc800000000ff */
[----:B------:R-:W-:-:S07]  /*50490*/  PRMT R161, R217, 0x7610, R161 ;  /* 0x00007610d9a17816 */ /* 0x000fce00000000a1 */
.L_x_8868:
[----:B------:R-:W-:Y:S05]  /*504a0*/  BSYNC.RECONVERGENT B3 ;  /* 0x0000000000037941 */ /* 0x000fea0003800200 */
.L_x_8867:
[----:B------:R-:W-:Y:S02]  /*504b0*/  LOP3.LUT R126, R159, 0xffff, RZ, 0xc0, !PT ;  /* 0x0000ffff9f7e7812 */ /* 0x000fe400078ec0ff */
[----:B------:R-:W-:-:S03]  /*504c0*/  PRMT R161, R160, 0x5410, R161 ;  /* 0x00005410a0a17816 */ /* 0x000fc600000000a1 */
[----:B------:R-:W-:-:S05]  /*504d0*/  IMAD.WIDE.U32 R126, R126, 0x10000, RZ ;  /* 0x000100007e7e7825 */ /* 0x000fca00078e00ff */
[----:B------:R-:W-:Y:S02]  /*504e0*/  LOP3.LUT R127, R161, R127, RZ, 0xfc, !PT ;  /* 0x0000007fa17f7212 */ /* 0x000fe400078efcff */
[----:B------:R-:W-:-:S05]  /*504f0*/  LOP3.LUT R126, R126, R163, RZ, 0xfc, !PT ;  /* 0x000000a37e7e7212 */ /* 0x000fca00078efcff */
[----:B------:R0:W-:Y:S01]  /*50500*/  STG.E.64 desc[UR4][R124.64+0x5900], R126 ;  /* 0x0059007e7c007986 */ /* 0x0001e2000c101b04 */
[----:B------:R-:W-:Y:S05]  /*50510*/  BRA `(.L_x_8871) ;  /* 0x0000000000107947 */ /* 0x000fea0003800000 */
.L_x_8856:
[----:B------:R-:W0:Y:S02]  /*50520*/  LDCU UR6, c[0x0][0x39c] ;  /* 0x00007380ff0677ac */ /* 0x000e240008000800 */
[----:B0-----:R-:W-:-:S13]  /*50530*/  ISETP.GE.AND P0, PT, R127, UR6, PT ;  /* 0x000000067f007c0c */ /* 0x001fda000bf06270 */
[----:B------:R-:W-:Y:S05]  /*50540*/  @P0 EXIT ;  /* 0x000000000000094d */ /* 0x000fea0003800000 */
[----:B------:R0:W-:Y:S02]  /*50550*/  STG.E.64 desc[UR4][R124.64+0x5900], RZ ;  /* 0x005900ff7c007986 */ /* 0x0001e4000c101b04 */
.L_x_8871:
[----:B------:R-:W-:Y:S05]  /*50560*/  BSYNC.RECONVERGENT B2 ;  /* 0x0000000000027941 */ /* 0x000fea0003800200 */
.L_x_8855:
        /* <DEDUP_REMOVED lines=16> */
.L_x_8875:
[----:B------:R-:W-:Y:S05]  /*50670*/  BSYNC.RECONVERGENT B3 ;  /* 0x0000000000037941 */ /* 0x000fea0003800200 */
.L_x_8874:
        /* <DEDUP_REMOVED lines=18> */
.L_x_8879:
[----:B------:R-:W-:Y:S05]  /*507a0*/  BSYNC.RECONVERGENT B4 ;  /* 0x0000000000047941 */ /* 0x000fea0003800200 */
.L_x_8878:
[----:B------:R-:W-:-:S04]  /*507b0*/  F2FP.F16.F32.PACK_AB R217, RZ, R217 ;  /* 0x000000d9ffd9723e */ /* 0x000fc800000000ff */
[----:B------:R-:W-:-:S07]  /*507c0*/  PRMT R155, R217, 0x7610, R155 ;  /* 0x00007610d99b7816 */ /* 0x000fce000000009b */
.L_x_8877:
[----:B------:R-:W-:Y:S05]  /*507d0*/  BSYNC.RECONVERGENT B3 ;  /* 0x0000000000037941 */ /* 0x000fea0003800200 */
.L_x_8876:
        /* <DEDUP_REMOVED lines=17> */
.L_x_8883:
[----:B------:R-:W-:Y:S05]  /*508f0*/  BSYNC.RECONVERGENT B4 ;  /* 0x0000000000047941 */ /* 0x000fea0003800200 */
.L_x_8882:
[----:B------:R-:W-:-:S04]  /*50900*/  F2FP.F16.F32.PACK_AB R217, RZ, R217 ;  /* 0x000000d9ffd9723e */ /* 0x000fc800000000ff */
[----:B------:R-:W-:-:S07]  /*50910*/  PRMT R156, R217, 0x7610, R156 ;  /* 0x00007610d99c7816 */ /* 0x000fce000000009c */
.L_x_8881:
[----:B------:R-:W-:Y:S05]  /*50920*/  BSYNC.RECONVERGENT B3 ;  /* 0x0000000000037941 */ /* 0x000fea0003800200 */
.L_x_8880:
        /* <DEDUP_REMOVED lines=17> */
.L_x_8887:
[----:B------:R-:W-:Y:S05]  /*50a40*/  BSYNC.RECONVERGENT B4 ;  /* 0x0000000000047941 */ /* 0x000fea0003800200 */
.L_x_8886:
[----:B------:R-:W-:-:S04]  /*50a50*/  F2FP.F16.F32.PACK_AB R217, RZ, R217 ;  /* 0x000000d9ffd9723e */ /* 0x000fc800000000ff */
[----:B------:R-:W-:-:S07]  /*50a60*/  PRMT R157, R217, 0x7610, R157 ;  /* 0x00007610d99d7816 */ /* 0x000fce000000009d */
.L_x_8885:
[----:B------:R-:W-:Y:S05]  /*50a70*/  BSYNC.RECONVERGENT B3 ;  /* 0x0000000000037941 */ /* 0x000fea0003800200 */
.L_x_8884:
[----:B------:R-:W-:Y:S02]  /*50a80*/  LOP3.LUT R126, R155, 0xffff, RZ, 0xc0, !PT ;  /* 0x0000ffff9b7e7812 */ /* 0x000fe400078ec0ff */
[----:B------:R-:W-:-:S03]  /*50a90*/  PRMT R157, R156, 0x5410, R157 ;  /* 0x000054109c9d7816 */ /* 0x000fc6000000009d */
[----:B------:R-:W-:-:S05]  /*50aa0*/  IMAD.WIDE.U32 R126, R126, 0x10000, RZ ;  /* 0x000100007e7e7825 */ /* 0x000fca00078e00ff */
[----:B------:R-:W-:Y:S02]  /*50ab0*/  LOP3.LUT R127, R157, R127, RZ, 0xfc, !PT ;  /* 0x0000007f9d7f7212 */ /* 0x000fe400078efcff */
[----:B------:R-:W-:-:S05]  /*50ac0*/  LOP3.LUT R126, R126, R159, RZ, 0xfc, !PT ;  /* 0x0000009f7e7e7212 */ /* 0x000fca00078efcff */
[----:B------:R0:W-:Y:S01]  /*50ad0*/  STG.E.64 desc[UR4][R124.64+0x5a00], R126 ;  /* 0x005a007e7c007986 */ /* 0x0001e2000c101b04 */
[----:B------:R-:W-:Y:S05]  /*50ae0*/  BRA `(.L_x_8888) ;  /* 0x0000000000107947 */ /* 0x000fea0003800000 */
.L_x_8873:
[----:B------:R-:W0:Y:S02]  /*50af0*/  LDCU UR6, c[0x0][0x39c] ;  /* 0x00007380ff0677ac */ /* 0x000e240008000800 */
[----:B0-----:R-:W-:-:S13]  /*50b00*/  ISETP.GE.AND P0, PT, R127, UR6, PT ;  /* 0x000000067f007c0c */ /* 0x001fda000bf06270 */
[----:B------:R-:W-:Y:S05]  /*50b10*/  @P0 EXIT ;  /* 0x000000000000094d */ /* 0x000fea0003800000 */
[----:B------:R0:W-:Y:S02]  /*50b20*/  STG.E.64 desc[UR4][R124.64+0x5a00], RZ ;  /* 0x005a00ff7c007986 */ /* 0x0001e4000c101b04 */
.L_x_8888:
[----:B------:R-:W-:Y:S05]  /*50b30*/  BSYNC.RECONVERGENT B2 ;  /* 0x0000000000027941 */ /* 0x000fea0003800200 */
.L_x_8872:
        /* <DEDUP_REMOVED lines=16> */
.L_x_8892:
[----:B------:R-:W-:Y:S05]  /*50c40*/  BSYNC.RECONVERGENT B3 ;  /* 0x0000000000037941 */ /* 0x000fea0003800200 */
.L_x_8891:
        /* <DEDUP_REMOVED lines=18> */
.L_x_8896:
[----:B------:R-:W-:Y:S05]  /*50d70*/  BSYNC.RECONVERGENT B4 ;  /* 0x0000000000047941 */ /* 0x000fea0003800200 */
.L_x_8895:
[----:B------:R-:W-:-:S04]  /*50d80*/  F2FP.F16.F32.PACK_AB R217, RZ, R217 ;  /* 0x000000d9ffd9723e */ /* 0x000fc800000000ff */
[----:B------:R-:W-:-:S07]  /*50d90*/  PRMT R151, R217, 0x7610, R151 ;  /* 0x00007610d9977816 */ /* 0x000fce0000000097 */
.L_x_8894:
[----:B------:R-:W-:Y:S05]  /*50da0*/  BSYNC.RECONVERGENT B3 ;  /* 0x0000000000037941 */ /* 0x000fea0003800200 */
.L_x_8893:
        /* <DEDUP_REMOVED lines=17> */
.L_x_8900:
[----:B------:R-:W-:Y:S05]  /*50ec0*/  BSYNC.RECONVERGENT B4 ;  /* 0x0000000000047941 */ /* 0x000fea0003800200 */
.L_x_8899:
[----:B------:R-:W-:-:S04]  /*50ed0*/  F2FP.F16.F32.PACK_AB R217, RZ, R217 ;  /* 0x000000d9ffd9723e */ /* 0x000fc800000000ff */
[----:B------:R-:W-:-:S07]  /*50ee0*/  PRMT R152, R217, 0x7610, R152 ;  /* 0x00007610d9987816 */ /* 0x000fce0000000098 */
.L_x_8898:
[----:B------:R-:W-:Y:S05]  /*50ef0*/  BSYNC.RECONVERGENT B3 ;  /* 0x0000000000037941 */ /* 0x000fea0003800200 */
.L_x_8897:
        /* <DEDUP_REMOVED lines=17> */
.L_x_8904:
[----:B------:R-:W-:Y:S05]  /*51010*/  BSYNC.RECONVERGENT B4 ;  /* 0x0000000000047941 */ /* 0x000fea0003800200 */
.L_x_8903:
[----:B------:R-:W-:-:S04]  /*51020*/  F2FP.F16.F32.PACK_AB R217, RZ, R217 ;  /* 0x000000d9ffd9723e */ /* 0x000fc800000000ff */
[----:B------:R-:W-:-:S07]  /*51030*/  PRMT R153, R217, 0x7610, R153 ;  /* 0x00007610d9997816 */ /* 0x000fce0000000099 */
.L_x_8902:
[----:B------:R-:W-:Y:S05]  /*51040*/  BSYNC.RECONVERGENT B3 ;  /* 0x0000000000037941 */ /* 0x000fea0003800200 */
.L_x_8901:
[----:B------:R-:W-:Y:S02]  /*51050*/  LOP3.LUT R126, R151, 0xffff, RZ, 0xc0, !PT ;  /* 0x0000ffff977e7812 */ /* 0x000fe400078ec0ff */
[----:B------:R-:W-:-:S03]  /*51060*/  PRMT R153, R152, 0x5410, R153 ;  /* 0x0000541098997816 */ /* 0x000fc60000000099 */
[----:B------:R-:W-:-:S05]  /*51070*/  IMAD.WIDE.U32 R126, R126, 0x10000, RZ ;  /* 0x000100007e7e7825 */ /* 0x000fca00078e00ff */
[----:B------:R-:W-:Y:S02]  /*51080*/  LOP3.LUT R127, R153, R127, RZ, 0xfc, !PT ;  /* 0x0000007f997f7212 */ /* 0x000fe400078efcff */
[----:B------:R-:W-:-:S05]  /*51090*/  LOP3.LUT R126, R126, R155, RZ, 0xfc, !PT ;  /* 0x0000009b7e7e7212 */ /* 0x000fca00078efcff */
[----:B------:R0:W-:Y:S01]  /*510a0*/  STG.E.64 desc[UR4][R124.64+0x5b00], R126 ;  /* 0x005b007e7c007986 */ /* 0x0001e2000c101b04 */
[----:B------:R-:W-:Y:S05]  /*510b0*/  BRA `(.L_x_8905) ;  /* 0x0000000000107947 */ /* 0x000fea0003800000 */
.L_x_8890:
[----:B------:R-:W0:Y:S02]  /*510c0*/  LDCU UR6, c[0x0][0x39c] ;  /* 0x00007380ff0677ac */ /* 0x000e240008000800 */
[----:B0-----:R-:W-:-:S13]  /*510d0*/  ISETP.GE.AND P0, PT, R127, UR6, PT ;  /* 0x000000067f007c0c */ /* 0x001fda000bf06270 */
[----:B------:R-:W-:Y:S05]  /*510e0*/  @P0 EXIT ;  /* 0x000000000000094d */ /* 0x000fea0003800000 */
[----:B------:R0:W-:Y:S02]  /*510f0*/  STG.E.64 desc[UR4][R124.64+0x5b00], RZ ;  /* 0x005b00ff7c007986 */ /* 0x0001e4000c101b04 */
.L_x_8905:
[----:B------:R-:W-:Y:S05]  /*51100*/  BSYNC.RECONVERGENT B2 ;  /* 0x0000000000027941 */ /* 0x000fea0003800200 */
.L_x_8889:
        /* <DEDUP_REMOVED lines=16> */
.L_x_8909:
[----:B------:R-:W-:Y:S05]  /*51210*/  BSYNC.RECONVERGENT B3 ;  /* 0x0000000000037941 */ /* 0x000fea0003800200 */
.L_x_8908:
        /* <DEDUP_REMOVED lines=18> */
.L_x_8913:
[----:B------:R-:W-:Y:S05]  /*51340*/  BSYNC.RECONVERGENT B4 ;  /* 0x0000000000047941 */ /* 0x000fea0003800200 */
.L_x_8912:
[----:B------:R-:W-:-:S04]  /*51350*/  F2FP.F16.F32.PACK_AB R217, RZ, R217 ;  /* 0x000000d9ffd9723e */ /* 0x000fc800000000ff */
[----:B------:R-:W-:-:S07]  /*51360*/  PRMT R147, R217, 0x7610, R147 ;  /* 0x00007610d9937816 */ /* 0x000fce0000000093 */
.L_x_8911:
[----:B------:R-:W-:Y:S05]  /*51370*/  BSYNC.RECONVERGENT B3 ;  /* 0x0000000000037941 */ /* 0x000fea0003800200 */
.L_x_8910:
        /* <DEDUP_REMOVED lines=17> */
.L_x_8917:
[----:B------:R-:W-:Y:S05]  /*51490*/  BSYNC.RECONVERGENT B4 ;  /* 0x0000000000047941 */ /* 0x000fea0003800200 */
.L_x_8916:
[----:B------:R-:W-:-:S04]  /*514a0*/  F2FP.F16.F32.PACK_AB R217, RZ, R217 ;  /* 0x000000d9ffd9723e */ /* 0x000fc800000000ff */
[----:B------:R-:W-:-:S07]  /*514b0*/  PRMT R148, R217, 0x7610, R148 ;  /* 0x00007610d9947816 */ /* 0x000fce0000000094 */
.L_x_8915:
[----:B------:R-:W-:Y:S05]  /*514c0*/  BSYNC.RECONVERGENT B3 ;  /* 0x0000000000037941 */ /* 0x000fea0003800200 */
.L_x_8914:
        /* <DEDUP_REMOVED lines=17> */
.L_x_8921:
[----:B------:R-:W-:Y:S05]  /*515e0*/  BSYNC.RECONVERGENT B4 ;  /* 0x0000000000047941 */ /* 0x000fea0003800200 */
.L_x_8920:
[----:B------:R-:W-:-:S04]  /*515f0*/  F2FP.F16.F32.PACK_AB R217, RZ, R217 ;  /* 0x000000d9ffd9723e */ /* 0x000fc800000000ff */
[----:B------:R-:W-:-:S07]  /*51600*/  PRMT R149, R217, 0x7610, R149 ;  /* 0x00007610d9957816 */ /* 0x000fce0000000095 */
.L_x_8919:
[----:B------:R-:W-:Y:S05]  /*51610*/  BSYNC.RECONVERGENT B3 ;  /* 0x0000000000037941 */ /* 0x000fea0003800200 */
.L_x_8918:
[----:B------:R-:W-:Y:S02]  /*51620*/  LOP3.LUT R126, R147, 0xffff, RZ, 0xc0, !PT ;  /* 0x0000ffff937e7812 */ /* 0x000fe400078ec0ff */
[----:B------:R-:W-:-:S03]  /*51630*/  PRMT R149, R148, 0x5410, R149 ;  /* 0x0000541094957816 */ /* 0x000fc60000000095 */
[----:B------:R-:W-:-:S05]  /*51640*/  IMAD.WIDE.U32 R126, R126, 0x10000, RZ ;  /* 0x000100007e7e7825 */ /* 0x000fca00078e00ff */
[----:B------:R-:W-:Y:S02]  /*51650*/  LOP3.LUT R127, R149, R127, RZ, 0xfc, !PT ;  /* 0x0000007f957f7212 */ /* 0x000fe400078efcff */
[----:B------:R-:W-:-:S05]  /*51660*/  LOP3.LUT R126, R126, R151, RZ, 0xfc, !PT ;  /* 0x000000977e7e7212 */ /* 0x000fca00078efcff */
[----:B------:R0:W-:Y:S01]  /*51670*/  STG.E.64 desc[UR4][R124.64+0x5c00], R126 ;  /* 0x005c007e7c007986 */ /* 0x0001e2000c101b04 */
[----:B------:R-:W-:Y:S05]  /*51680*/  BRA `(.L_x_8922) ;  /* 0x0000000000107947 */ /* 0x000fea0003800000 */
.L_x_8907:
[----:B------:R-:W0:Y:S02]  /*51690*/  LDCU UR6, c[0x0][0x39c] ;  /* 0x00007380ff0677ac */ /* 0x000e240008000800 */
[----:B0-----:R-:W-:-:S13]  /*516a0*/  ISETP.GE.AND P0, PT, R127, UR6, PT ;  /* 0x000000067f007c0c */ /* 0x001fda000bf06270 */
[----:B------:R-:W-:Y:S05]  /*516b0*/  @P0 EXIT ;  /* 0x000000000000094d */ /* 0x000fea0003800000 */
[----:B------:R0:W-:Y:S02]  /*516c0*/  STG.E.64 desc[UR4][R124.64+0x5c00], RZ ;  /* 0x005c00ff7c007986 */ /* 0x0001e4000c101b04 */
.L_x_8922:
[----:B------:R-:W-:Y:S05]  /*516d0*/  BSYNC.RECONVERGENT B2 ;  /* 0x0000000000027941 */ /* 0x000fea0003800200 */
.L_x_8906:
        /* <DEDUP_REMOVED lines=16> */
.L_x_8926:
[----:B------:R-:W-:Y:S05]  /*517e0*/  BSYNC.RECONVERGENT B3 ;  /* 0x0000000000037941 */ /* 0x000fea0003800200 */
.L_x_8925:
        /* <DEDUP_REMOVED lines=18> */
.L_x_8930:
[----:B------:R-:W-:Y:S05]  /*51910*/  BSYNC.RECONVERGENT B4 ;  /* 0x0000000000047941 */ /* 0x000fea0003800200 */
.L_x_8929:
[----:B------:R-:W-:-:S04]  /*51920*/  F2FP.F16.F32.PACK_AB R217, RZ, R217 ;  /* 0x000000d9ffd9723e */ /* 0x000fc800000000ff */
[----:B------:R-:W-:-:S07]  /*51930*/  PRMT R143, R217, 0x7610, R143 ;  /* 0x00007610d98f7816 */ /* 0x000fce000000008f */
.L_x_8928:
[----:B------:R-:W-:Y:S05]  /*51940*/  BSYNC.RECONVERGENT B3 ;  /* 0x0000000000037941 */ /* 0x000fea0003800200 */
.L_x_8927:
        /* <DEDUP_REMOVED lines=17> */
.L_x_8934:
[----:B------:R-:W-:Y:S05]  /*51a60*/  BSYNC.RECONVERGENT B4 ;  /* 0x0000000000047941 */ /* 0x000fea0003800200 */
.L_x_8933:
[----:B------:R-:W-:-:S04]  /*51a70*/  F2FP.F16.F32.PACK_AB R217, RZ, R217 ;  /* 0x000000d9ffd9723e */ /* 0x000fc800000000ff */
[----:B------:R-:W-:-:S07]  /*51a80*/  PRMT R144, R217, 0x7610, R144 ;  /* 0x00007610d9907816 */ /* 0x000fce0000000090 */
.L_x_8932:
[----:B------:R-:W-:Y:S05]  /*51a90*/  BSYNC.RECONVERGENT B3 ;  /* 0x0000000000037941 */ /* 0x000fea0003800200 */
.L_x_8931:
        /* <DEDUP_REMOVED lines=17> */
.L_x_8938:
[----:B------:R-:W-:Y:S05]  /*51bb0*/  BSYNC.RECONVERGENT B4 ;  /* 0x0000000000047941 */ /* 0x000fea0003800200 */
.L_x_8937:
[----:B------:R-:W-:-:S04]  /*51bc0*/  F2FP.F16.F32.PACK_AB R217, RZ, R217 ;  /* 0x000000d9ffd9723e */ /* 0x000fc800000000ff */
[----:B------:R-:W-:-:S07]  /*51bd0*/  PRMT R145, R217, 0x7610, R145 ;  /* 0x00007610d9917816 */ /* 0x000fce0000000091 */
.L_x_8936:
[----:B------:R-:W-:Y:S05]  /*51be0*/  BSYNC.RECONVERGENT B3 ;  /* 0x0000000000037941 */ /* 0x000fea0003800200 */
.L_x_8935:
[----:B------:R-:W-:Y:S02]  /*51bf0*/  LOP3.LUT R126, R143, 0xffff, RZ, 0xc0, !PT ;  /* 0x0000ffff8f7e7812 */ /* 0x000fe400078ec0ff */
[----:B------:R-:W-:-:S03]  /*51c00*/  PRMT R145, R144, 0x5410, R145 ;  /* 0x0000541090917816 */ /* 0x000fc60000000091 */
[----:B------:R-:W-:-:S05]  /*51c10*/  IMAD.WIDE.U32 R126, R126, 0x10000, RZ ;  /* 0x000100007e7e7825 */ /* 0x000fca00078e00ff */
[----:B------:R-:W-:Y:S02]  /*51c20*/  LOP3.LUT R127, R145, R127, RZ, 0xfc, !PT ;  /* 0x0000007f917f7212 */ /* 0x000fe400078efcff */
[----:B------:R-:W-:-:S05]  /*51c30*/  LOP3.LUT R126, R126, R147, RZ, 0xfc, !PT ;  /* 0x000000937e7e7212 */ /* 0x000fca00078efcff */
[----:B------:R0:W-:Y:S01]  /*51c40*/  STG.E.64 desc[UR4][R124.64+0x5d00], R126 ;  /* 0x005d007e7c007986 */ /* 0x0001e2000c101b04 */
[----:B------:R-:W-:Y:S05]  /*51c50*/  BRA `(.L_x_8939) ;  /* 0x0000000000107947 */ /* 0x000fea0003800000 */
.L_x_8924:
[----:B------:R-:W0:Y:S02]  /*51c60*/  LDCU UR6, c[0x0][0x39c] ;  /* 0x00007380ff0677ac */ /* 0x000e240008000800 */
[----:B0-----:R-:W-:-:S13]  /*51c70*/  ISETP.GE.AND P0, PT, R127, UR6, PT ;  /* 0x000000067f007c0c */ /* 0x001fda000bf06270 */
[----:B------:R-:W-:Y:S05]  /*51c80*/  @P0 EXIT ;  /* 0x000000000000094d */ /* 0x000fea0003800000 */
[----:B------:R0:W-:Y:S02]  /*51c90*/  STG.E.64 desc[UR4][R124.64+0x5d00], RZ ;  /* 0x005d00ff7c007986 */ /* 0x0001e4000c101b04 */
.L_x_8939:
[----:B------:R-:W-:Y:S05]  /*51ca0*/  BSYNC.RECONVERGENT B2 ;  /* 0x0000000000027941 */ /* 0x000fea0003800200 */
.L_x_8923:
        /* <DEDUP_REMOVED lines=16> */
.L_x_8943:
[----:B------:R-:W-:Y:S05]  /*51db0*/  BSYNC.RECONVERGENT B3 ;  /* 0x0000000000037941 */ /* 0x000fea0003800200 */
.L_x_8942:
        /* <DEDUP_REMOVED lines=18> */
.L_x_8947:
[----:B------:R-:W-:Y:S05]  /*51ee0*/  BSYNC.RECONVERGENT B4 ;  /* 0x0000000000047941 */ /* 0x000fea0003800200 */
.L_x_8946:
[----:B------:R-:W-:-:S04]  /*51ef0*/  F2FP.F16.F32.PACK_AB R217, RZ, R217 ;  /* 0x000000d9ffd9723e */ /* 0x000fc800000000ff */
[----:B------:R-:W-:-:S07]  /*51f00*/  PRMT R139, R217, 0x7610, R139 ;  /* 0x00007610d98b7816 */ /* 0x000fce000000008b */
.L_x_8945:
[----:B------:R-:W-:Y:S05]  /*51f10*/  BSYNC.RECONVERGENT B3 ;  /* 0x0000000000037941 */ /* 0x000fea0003800200 */
.L_x_8944:
        /* <DEDUP_REMOVED lines=17> */
.L_x_8951:
[----:B------:R-:W-:Y:S05]  /*52030*/  BSYNC.RECONVERGENT B4 ;  /* 0x0000000000047941 */ /* 0x000fea0003800200 */
.L_x_8950:
[----:B------:R-:W-:-:S04]  /*52040*/  F2FP.F16.F32.PACK_AB R217, RZ, R217 ;  /* 0x000000d9ffd9723e */ /* 0x000fc800000000ff */
[----:B------:R-:W-:-:S07]  /*52050*/  PRMT R140, R217, 0x7610, R140 ;  /* 0x00007610d98c7816 */ /* 0x000fce000000008c */
.L_x_8949:
[----:B------:R-:W-:Y:S05]  /*52060*/  BSYNC.RECONVERGENT B3 ;  /* 0x0000000000037941 */ /* 0x000fea0003800200 */
.L_x_8948:
        /* <DEDUP_REMOVED lines=17> */
.L_x_8955:
[----:B------:R-:W-:Y:S05]  /*52180*/  BSYNC.RECONVERGENT B4 ;  /* 0x0000000000047941 */ /* 0x000fea0003800200 */
.L_x_8954:
[----:B------:R-:W-:-:S04]  /*52190*/  F2FP.F16.F32.PACK_AB R217, RZ, R217 ;  /* 0x000000d9ffd9723e */ /* 0x000fc800000000ff */
[----:B------:R-:W-:-:S07]  /*521a0*/  PRMT R141, R217, 0x7610, R141 ;  /* 0x00007610d98d7816 */ /* 0x000fce000000008d */
.L_x_8953:
[----:B------:R-:W-:Y:S05]  /*521b0*/  BSYNC.RECONVERGENT B3 ;  /* 0x0000000000037941 */ /* 0x000fea0003800200 */
.L_x_8952:
[----:B------:R-:W-:Y:S02]  /*521c0*/  LOP3.LUT R126, R139, 0xffff, RZ, 0xc0, !PT ;  /* 0x0000ffff8b7e7812 */ /* 0x000fe400078ec0ff */
[----:B------:R-:W-:-:S03]  /*521d0*/  PRMT R141, R140, 0x5410, R141 ;  /* 0x000054108c8d7816 */ /* 0x000fc6000000008d */
[----:B------:R-:W-:-:S05]  /*521e0*/  IMAD.WIDE.U32 R126, R126, 0x10000, RZ ;  /* 0x000100007e7e7825 */ /* 0x000fca00078e00ff */
[----:B------:R-:W-:Y:S02]  /*521f0*/  LOP3.LUT R127, R141, R127, RZ, 0xfc, !PT ;  /* 0x0000007f8d7f7212 */ /* 0x000fe400078efcff */
[----:B------:R-:W-:-:S05]  /*52200*/  LOP3.LUT R126, R126, R143, RZ, 0xfc, !PT ;  /* 0x0000008f7e7e7212 */ /* 0x000fca00078efcff */
[----:B------:R0:W-:Y:S01]  /*52210*/  STG.E.64 desc[UR4][R124.64+0x5e00], R126 ;  /* 0x005e007e7c007986 */ /* 0x0001e2000c101b04 */
[----:B------:R-:W-:Y:S05]  /*52220*/  BRA `(.L_x_8956) ;  /* 0x0000000000107947 */ /* 0x000fea0003800000 */
.L_x_8941:
[----:B------:R-:W0:Y:S02]  /*52230*/  LDCU UR6, c[0x0][0x39c] ;  /* 0x00007380ff0677ac */ /* 0x000e240008000800 */
[----:B0-----:R-:W-:-:S13]  /*52240*/  ISETP.GE.AND P0, PT, R127, UR6, PT ;  /* 0x000000067f007c0c */ /* 0x001fda000bf06270 */
[----:B------:R-:W-:Y:S05]  /*52250*/  @P0 EXIT ;  /* 0x000000000000094d */ /* 0x000fea0003800000 */
[----:B------:R0:W-:Y:S02]  /*52260*/  STG.E.64 desc[UR4][R124.64+0x5e00], RZ ;  /* 0x005e00ff7c007986 */ /* 0x0001e4000c101b04 */
.L_x_8956:
[----:B------:R-:W-:Y:S05]  /*52270*/  BSYNC.RECONVERGENT B2 ;  /* 0x0000000000027941 */ /* 0x000fea0003800200 */
.L_x_8940:
        /* <DEDUP_REMOVED lines=16> */
.L_x_8960:
[----:B------:R-:W-:Y:S05]  /*52380*/  BSYNC.RECONVERGENT B3 ;  /* 0x0000000000037941 */ /* 0x000fea0003800200 */
.L_x_8959:
        /* <DEDUP_REMOVED lines=18> */
.L_x_8964:
[----:B------:R-:W-:Y:S05]  /*524b0*/  BSYNC.RECONVERGENT B4 ;  /* 0x0000000000047941 */ /* 0x000fea0003800200 */
.L_x_8963:
[----:B------:R-:W-:-:S04]  /*524c0*/  F2FP.F16.F32.PACK_AB R217, RZ, R217 ;  /* 0x000000d9ffd9723e */ /* 0x000fc800000000ff */
[----:B------:R-:W-:-:S07]  /*524d0*/  PRMT R135, R217, 0x7610, R135 ;  /* 0x00007610d9877816 */ /* 0x000fce0000000087 */
.L_x_8962:
[----:B------:R-:W-:Y:S05]  /*524e0*/  BSYNC.RECONVERGENT B3 ;  /* 0x0000000000037941 */ /* 0x000fea0003800200 */
.L_x_8961:
        /* <DEDUP_REMOVED lines=17> */
.L_x_8968:
[----:B------:R-:W-:Y:S05]  /*52600*/  BSYNC.RECONVERGENT B4 ;  /* 0x0000000000047941 */ /* 0x000fea0003800200 */
.L_x_8967:
[----:B------:R-:W-:-:S04]  /*52610*/  F2FP.F16.F32.PACK_AB R217, RZ, R217 ;  /* 0x000000d9ffd9723e */ /* 0x000fc800000000ff */
[----:B------:R-:W-:-:S07]  /*52620*/  PRMT R136, R217, 0x7610, R136 ;  /* 0x00007610d9887816 */ /* 0x000fce0000000088 */
.L_x_8966:
[----:B------:R-:W-:Y:S05]  /*52630*/  BSYNC.RECONVERGENT B3 ;  /* 0x0000000000037941 */ /* 0x000fea0003800200 */
.L_x_8965:
        /* <DEDUP_REMOVED lines=17> */
.L_x_8972:
[----:B------:R-:W-:Y:S05]  /*52750*/  BSYNC.RECONVERGENT B4 ;  /* 0x0000000000047941 */ /* 0x000fea0003800200 */
.L_x_8971:
[----:B------:R-:W-:-:S04]  /*52760*/  F2FP.F16.F32.PACK_AB R217, RZ, R217 ;  /* 0x000000d9ffd9723e */ /* 0x000fc800000000ff */
[----:B------:R-:W-:-:S07]  /*52770*/  PRMT R137, R217, 0x7610, R137 ;  /* 0x00007610d9897816 */ /* 0x000fce0000000089 */
.L_x_8970:
[----:B------:R-:W-:Y:S05]  /*52780*/  BSYNC.RECONVERGENT B3 ;  /* 0x0000000000037941 */ /* 0x000fea0003800200 */
.L_x_8969:
[----:B------:R-:W-:Y:S02]  /*52790*/  LOP3.LUT R126, R135, 0xffff, RZ, 0xc0, !PT ;  /* 0x0000ffff877e7812 */ /* 0x000fe400078ec0ff */
[----:B------:R-:W-:-:S03]  /*527a0*/  PRMT R137, R136, 0x5410, R137 ;  /* 0x0000541088897816 */ /* 0x000fc60000000089 */
[----:B------:R-:W-:-:S05]  /*527b0*/  IMAD.WIDE.U32 R126, R126, 0x10000, RZ ;  /* 0x000100007e7e7825 */ /* 0x000fca00078e00ff */
[----:B------:R-:W-:Y:S02]  /*527c0*/  LOP3.LUT R127, R137, R127, RZ, 0xfc, !PT ;  /* 0x0000007f897f7212 */ /* 0x000fe400078efcff */
[----:B------:R-:W-:-:S05]  /*527d0*/  LOP3.LUT R126, R126, R139, RZ, 0xfc, !PT ;  /* 0x0000008b7e7e7212 */ /* 0x000fca00078efcff */
[----:B------:R0:W-:Y:S01]  /*527e0*/  STG.E.64 desc[UR4][R124.64+0x5f00], R126 ;  /* 0x005f007e7c007986 */ /* 0x0001e2000c101b04 */
[----:B------:R-:W-:Y:S05]  /*527f0*/  BRA `(.L_x_8973) ;  /* 0x0000000000107947 */ /* 0x000fea0003800000 */
.L_x_8958:
[----:B------:R-:W0:Y:S02]  /*52800*/  LDCU UR6, c[0x0][0x39c] ;  /* 0x00007380ff0677ac */ /* 0x000e240008000800 */
[----:B0-----:R-:W-:-:S13]  /*52810*/  ISETP.GE.AND P0, PT, R127, UR6, PT ;  /* 0x000000067f007c0c */ /* 0x001fda000bf06270 */
[----:B------:R-:W-:Y:S05]  /*52820*/  @P0 EXIT ;  /* 0x000000000000094d */ /* 0x000fea0003800000 */
[----:B------:R0:W-:Y:S02]  /*52830*/  STG.E.64 desc[UR4][R124.64+0x5f00], RZ ;  /* 0x005f00ff7c007986 */ /* 0x0001e4000c101b04 */
.L_x_8973:
[----:B------:R-:W-:Y:S05]  /*52840*/  BSYNC.RECONVERGENT B2 ;  /* 0x0000000000027941 */ /* 0x000fea0003800200 */
.L_x_8957:
        /* <DEDUP_REMOVED lines=16> */
.L_x_8977:
[----:B------:R-:W-:Y:S05]  /*52950*/  BSYNC.RECONVERGENT B3 ;  /* 0x0000000000037941 */ /* 0x000fea0003800200 */
.L_x_8976:
[----:B------:R-:W-:Y:S01]  /*52960*/  IADD3 R121, PT, PT, R129, 0x3001, RZ ;  /* 0x0000300181797810 */ /* 0x000fe20007ffe0ff */
[----:B------:R0:W0:Y:S01]  /*52970*/  F2F.F16.F32 R137, R217 ;  /* 0x000000d900897304 */ /* 0x0000220000200800 */
        /* <DEDUP_REMOVED lines=16> */
.L_x_8981:
[----:B------:R-:W-:Y:S05]  /*52a80*/  BSYNC.RECONVERGENT B4 ;  /* 0x0000000000047941 */ /* 0x000fea0003800200 */
.L_x_8980:
[----:B------:R-:W-:-:S04]  /*52a90*/  F2FP.F16.F32.PACK_AB R217, RZ, R217 ;  /* 0x000000d9ffd9723e */ /* 0x000fc800000000ff */
[----:B------:R-:W-:-:S07]  /*52aa0*/  PRMT R121, R217, 0x7610, R121 ;  /* 0x00007610d9797816 */ /* 0x000fce0000000079 */
.L_x_8979:
[----:B------:R-:W-:Y:S05]  /*52ab0*/  BSYNC.RECONVERGENT B3 ;  /* 0x0000000000037941 */ /* 0x000fea0003800200 */
.L_x_8978:
        /* <DEDUP_REMOVED lines=17> */
.L_x_8985:
[----:B------:R-:W-:Y:S05]  /*52bd0*/  BSYNC.RECONVERGENT B4 ;  /* 0x0000000000047941 */ /* 0x000fea0003800200 */
.L_x_8984:
[----:B------:R-:W-:-:S04]  /*52be0*/  F2FP.F16.F32.PACK_AB R217, RZ, R217 ;  /* 0x000000d9ffd9723e */ /* 0x000fc800000000ff */
[----:B------:R-:W-:-:S07]  /*52bf0*/  PRMT R135, R217, 0x7610, R135 ;  /* 0x00007610d9877816 */ /* 0x000fce0000000087 */
.L_x_8983:
[----:B------:R-:W-:Y:S05]  /*52c00*/  BSYNC.RECONVERGENT B3 ;  /* 0x0000000000037941 */ /* 0x000fea0003800200 */
.L_x_8982:
        /* <DEDUP_REMOVED lines=17> */
.L_x_8989:
[----:B------:R-:W-:Y:S05]  /*52d20*/  BSYNC.RECONVERGENT B4 ;  /* 0x0000000000047941 */ /* 0x000fea0003800200 */
.L_x_8988:
[----:B------:R-:W-:-:S04]  /*52d30*/  F2FP.F16.F32.PACK_AB R217, RZ, R217 ;  /* 0x000000d9ffd9723e */ /* 0x000fc800000000ff */
[----:B------:R-:W-:-:S07]  /*52d40*/  PRMT R126, R217, 0x7610, R126 ;  /* 0x00007610d97e7816 */ /* 0x000fce000000007e */
.L_x_8987:
[----:B------:R-:W-:Y:S05]  /*52d50*/  BSYNC.RECONVERGENT B3 ;  /* 0x0000000000037941 */ /* 0x000fea0003800200 */
.L_x_8986:
[----:B------:R-:W-:Y:S02]  /*52d60*/  LOP3.LUT R121, R121, 0xffff, RZ, 0xc0, !PT ;  /* 0x0000ffff79797812 */ /* 0x000fe400078ec0ff */
[----:B------:R-:W-:-:S03]  /*52d70*/  PRMT R135, R135, 0x5410, R126 ;  /* 0x0000541087877816 */ /* 0x000fc6000000007e */
[----:B------:R-:W-:-:S05]  /*52d80*/  IMAD.WIDE.U32 R122, R121, 0x10000, RZ ;  /* 0x00010000797a7825 */ /* 0x000fca00078e00ff */
[----:B------:R-:W-:Y:S02]  /*52d90*/  LOP3.LUT R123, R135, R123, RZ, 0xfc, !PT ;  /* 0x0000007b877b7212 */ /* 0x000fe400078efcff */
[----:B------:R-:W-:-:S05]  /*52da0*/  LOP3.LUT R122, R122, R137, RZ, 0xfc, !PT ;  /* 0x000000897a7a7212 */ /* 0x000fca00078efcff */
[----:B------:R0:W-:Y:S01]  /*52db0*/  STG.E.64 desc[UR4][R124.64+0x6000], R122 ;  /* 0x0060007a7c007986 */ /* 0x0001e2000c101b04 */
[----:B------:R-:W-:Y:S05]  /*52dc0*/  BRA `(.L_x_8990) ;  /* 0x0000000000107947 */ /* 0x000fea0003800000 */
.L_x_8975:
[----:B------:R-:W0:Y:S02]  /*52dd0*/  LDCU UR6, c[0x0][0x39c] ;  /* 0x00007380ff0677ac */ /* 0x000e240008000800 */
[----:B0-----:R-:W-:-:S13]  /*52de0*/  ISETP.GE.AND P0, PT, R127, UR6, PT ;  /* 0x000000067f007c0c */ /* 0x001fda000bf06270 */
[----:B------:R-:W-:Y:S05]  /*52df0*/  @P0 EXIT ;  /* 0x000000000000094d */ /* 0x000fea0003800000 */
[----:B------:R0:W-:Y:S02]  /*52e00*/  STG.E.64 desc[UR4][R124.64+0x6000], RZ ;  /* 0x006000ff7c007986 */ /* 0x0001e4000c101b04 */
.L_x_8990:
[----:B------:R-:W-:Y:S05]  /*52e10*/  BSYNC.RECONVERGENT B2 ;  /* 0x0000000000027941 */ /* 0x000fea0003800200 */
.L_x_8974:
        /* <DEDUP_REMOVED lines=16> */
.L_x_8994:
[----:B------:R-:W-:Y:S05]  /*52f20*/  BSYNC.RECONVERGENT B3 ;  /* 0x0000000000037941 */ /* 0x000fea0003800200 */
.L_x_8993:
        /* <DEDUP_REMOVED lines=18> */
.L_x_8998:
[----:B------:R-:W-:Y:S05]  /*53050*/  BSYNC.RECONVERGENT B4 ;  /* 0x0000000000047941 */ /* 0x000fea0003800200 */
.L_x_8997:
[----:B------:R-:W-:-:S04]  /*53060*/  F2FP.F16.F32.PACK_AB R217, RZ, R217 ;  /* 0x000000d9ffd9723e */ /* 0x000fc800000000ff */
[----:B------:R-:W-:-:S07]  /*53070*/  PRMT R0, R217, 0x7610, R0 ;  /* 0x00007610d9007816 */ /* 0x000fce0000000000 */
.L_x_8996:
[----:B------:R-:W-:Y:S05]  /*53080*/  BSYNC.RECONVERGENT B3 ;  /* 0x0000000000037941 */ /* 0x000fea0003800200 */
.L_x_8995:
        /* <DEDUP_REMOVED lines=17> */
.L_x_9002:
[----:B------:R-:W-:Y:S05]  /*531a0*/  BSYNC.RECONVERGENT B4 ;  /* 0x0000000000047941 */ /* 0x000fea0003800200 */
.L_x_9001:
[----:B------:R-:W-:-:S04]  /*531b0*/  F2FP.F16.F32.PACK_AB R217, RZ, R217 ;  /* 0x000000d9ffd9723e */ /* 0x000fc800000000ff */
[----:B------:R-:W-:-:S07]  /*531c0*/  PRMT R121, R217, 0x7610, R121 ;  /* 0x00007610d9797816 */ /* 0x000fce0000000079 */
.L_x_9000:
[----:B------:R-:W-:Y:S05]  /*531d0*/  BSYNC.RECONVERGENT B3 ;  /* 0x0000000000037941 */ /* 0x000fea0003800200 */
.L_x_8999:
        /* <DEDUP_REMOVED lines=17> */
.L_x_9006:
[----:B------:R-:W-:Y:S05]  /*532f0*/  BSYNC.RECONVERGENT B4 ;  /* 0x0000000000047941 */ /* 0x000fea0003800200 */
.L_x_9005:
[----:B------:R-:W-:-:S04]  /*53300*/  F2FP.F16.F32.PACK_AB R217, RZ, R217 ;  /* 0x000000d9ffd9723e */ /* 0x000fc800000000ff */
[----:B------:R-:W-:-:S07]  /*53310*/  PRMT R122, R217, 0x7610, R122 ;  /* 0x00007610d97a7816 */ /* 0x000fce000000007a */
.L_x_9004:
[----:B------:R-:W-:Y:S05]  /*53320*/  BSYNC.RECONVERGENT B3 ;  /* 0x0000000000037941 */ /* 0x000fea0003800200 */
.L_x_9003:
[----:B------:R-:W-:Y:S02]  /*53330*/  LOP3.LUT R0, R0, 0xffff, RZ, 0xc0, !PT ;  /* 0x0000ffff00007812 */ /* 0x000fe400078ec0ff */
[----:B------:R-:W-:-:S03]  /*53340*/  PRMT R121, R121, 0x5410, R122 ;  /* 0x0000541079797816 */ /* 0x000fc6000000007a */
[----:B------:R-:W-:-:S05]  /*53350*/  IMAD.WIDE.U32 R2, R0, 0x10000, RZ ;  /* 0x0001000000027825 */ /* 0x000fca00078e00ff */
[----:B------:R-:W-:Y:S02]  /*53360*/  LOP3.LUT R3, R121, R3, RZ, 0xfc, !PT ;  /* 0x0000000379037212 */ /* 0x000fe400078efcff */
[----:B------:R-:W-:-:S05]  /*53370*/  LOP3.LUT R2, R2, R123, RZ, 0xfc, !PT ;  /* 0x0000007b02027212 */ /* 0x000fca00078efcff */
[----:B------:R0:W-:Y:S01]  /*53380*/  STG.E.64 desc[UR4][R124.64+0x6100], R2 ;  /* 0x006100027c007986 */ /* 0x0001e2000c101b04 */
[----:B------:R-:W-:Y:S05]  /*53390*/  BRA `(.L_x_9007) ;  /* 0x0000000000107947 */ /* 0x000fea0003800000 */
.L_x_8992:
[----:B------:R-:W5:Y:S02]  /*533a0*/  LDCU UR6, c[0x0][0x39c] ;  /* 0x00007380ff0677ac */ /* 0x000f640008000800 */
[----:B-----5:R-:W-:-:S13]  /*533b0*/  ISETP.GE.AND P0, PT, R121, UR6, PT ;  /* 0x0000000679007c0c */ /* 0x020fda000bf06270 */
[----:B------:R-:W-:Y:S05]  /*533c0*/  @P0 EXIT ;  /* 0x000000000000094d */ /* 0x000fea0003800000 */
[----:B------:R0:W-:Y:S02]  /*533d0*/  STG.E.64 desc[UR4][R124.64+0x6100], RZ ;  /* 0x006100ff7c007986 */ /* 0x0001e4000c101b04 */
.L_x_9007:
[----:B------:R-:W-:Y:S05]  /*533e0*/  BSYNC.RECONVERGENT B2 ;  /* 0x0000000000027941 */ /* 0x000fea0003800200 */
.L_x_8991:
        /* <DEDUP_REMOVED lines=16> */
.L_x_9011:
[----:B------:R-:W-:Y:S05]  /*534f0*/  BSYNC.RECONVERGENT B3 ;  /* 0x0000000000037941 */ /* 0x000fea0003800200 */
.L_x_9010:
        /* <DEDUP_REMOVED lines=18> */
.L_x_9015:
[----:B------:R-:W-:Y:S05]  /*53620*/  BSYNC.RECONVERGENT B4 ;  /* 0x0000000000047941 */ /* 0x000fea0003800200 */
.L_x_9014:
[----:B------:R-:W-:-:S04]  /*53630*/  F2FP.F16.F32.PACK_AB R217, RZ, R217 ;  /* 0x000000d9ffd9723e */ /* 0x000fc800000000ff */
[----:B------:R-:W-:-:S07]  /*53640*/  PRMT R0, R217, 0x7610, R0 ;  /* 0x00007610d9007816 */ /* 0x000fce0000000000 */
.L_x_9013:
[----:B------:R-:W-:Y:S05]  /*53650*/  BSYNC.RECONVERGENT B3 ;  /* 0x0000000000037941 */ /* 0x000fea0003800200 */
.L_x_9012:
        /* <DEDUP_REMOVED lines=17> */
.L_x_9019:
[----:B------:R-:W-:Y:S05]  /*53770*/  BSYNC.RECONVERGENT B4 ;  /* 0x0000000000047941 */ /* 0x000fea0003800200 */
.L_x_9018:
[----:B------:R-:W-:-:S04]  /*53780*/  F2FP.F16.F32.PACK_AB R217, RZ, R217 ;  /* 0x000000d9ffd9723e */ /* 0x000fc800000000ff */
[----:B------:R-:W-:-:S07]  /*53790*/  PRMT R4, R217, 0x7610, R4 ;  /* 0x00007610d9047816 */ /* 0x000fce0000000004 */
.L_x_9017:
[----:B------:R-:W-:Y:S05]  /*537a0*/  BSYNC.RECONVERGENT B3 ;  /* 0x0000000000037941 */ /* 0x000fea0003800200 */
.L_x_9016:
        /* <DEDUP_REMOVED lines=17> */
.L_x_9023:
[----:B------:R-:W-:Y:S05]  /*538c0*/  BSYNC.RECONVERGENT B4 ;  /* 0x0000000000047941 */ /* 0x000fea0003800200 */
.L_x_9022:
[----:B------:R-:W-:-:S04]  /*538d0*/  F2FP.F16.F32.PACK_AB R217, RZ, R217 ;  /* 0x000000d9ffd9723e */ /* 0x000fc800000000ff */
[----:B------:R-:W-:-:S07]  /*538e0*/  PRMT R5, R217, 0x7610, R5 ;  /* 0x00007610d9057816 */ /* 0x000fce0000000005 */
.L_x_9021:
[----:B------:R-:W-:Y:S05]  /*538f0*/  BSYNC.RECONVERGENT B3 ;  /* 0x0000000000037941 */ /* 0x000fea0003800200 */
.L_x_9020:
[----:B------:R-:W-:Y:S02]  /*53900*/  LOP3.LUT R0, R0, 0xffff, RZ, 0xc0, !PT ;  /* 0x0000ffff00007812 */ /* 0x000fe400078ec0ff */
[----:B------:R-:W-:-:S03]  /*53910*/  PRMT R5, R4, 0x5410, R5 ;  /* 0x0000541004057816 */ /* 0x000fc60000000005 */
[----:B------:R-:W-:-:S05]  /*53920*/  IMAD.WIDE.U32 R2, R0, 0x10000, RZ ;  /* 0x0001000000027825 */ /* 0x000fca00078e00ff */
[----:B------:R-:W-:Y:S02]  /*53930*/  LOP3.LUT R3, R5, R3, RZ, 0xfc, !PT ;  /* 0x0000000305037212 */ /* 0x000fe400078efcff */
[----:B------:R-:W-:-:S05]  /*53940*/  LOP3.LUT R2, R2, R121, RZ, 0xfc, !PT ;  /* 0x0000007902027212 */ /* 0x000fca00078efcff */
[----:B------:R0:W-:Y:S01]  /*53950*/  STG.E.64 desc[UR4][R124.64+0x6200], R2 ;  /* 0x006200027c007986 */ /* 0x0001e2000c101b04 */
[----:B------:R-:W-:Y:S05]  /*53960*/  BRA `(.L_x_9024) ;  /* 0x0000000000107947 */ /* 0x000fea0003800000 */
.L_x_9009:
[----:B------:R-:W0:Y:S02]  /*53970*/  LDCU UR6, c[0x0][0x39c] ;  /* 0x00007380ff0677ac */ /* 0x000e240008000800 */
[----:B0-----:R-:W-:-:S13]  /*53980*/  ISETP.GE.AND P0, PT, R3, UR6, PT ;  /* 0x0000000603007c0c */ /* 0x001fda000bf06270 */
[----:B------:R-:W-:Y:S05]  /*53990*/  @P0 EXIT ;  /* 0x000000000000094d */ /* 0x000fea0003800000 */
[----:B------:R0:W-:Y:S02]  /*539a0*/  STG.E.64 desc[UR4][R124.64+0x6200], RZ ;  /* 0x006200ff7c007986 */ /* 0x0001e4000c101b04 */
.L_x_9024:
[----:B------:R-:W-:Y:S05]  /*539b0*/  BSYNC.RECONVERGENT B2 ;  /* 0x0000000000027941 */ /* 0x000fea0003800200 */
.L_x_9008:
        /* <DEDUP_REMOVED lines=16> */
.L_x_9028:
[----:B------:R-:W-:Y:S05]  /*53ac0*/  BSYNC.RECONVERGENT B3 ;  /* 0x0000000000037941 */ /* 0x000fea0003800200 */
.L_x_9027:
        /* <DEDUP_REMOVED lines=18> */
.L_x_9032:
[----:B------:R-:W-:Y:S05]  /*53bf0*/  BSYNC.RECONVERGENT B4 ;  /* 0x0000000000047941 */ /* 0x000fea0003800200 */
.L_x_9031:
[----:B------:R-:W-:-:S04]  /*53c00*/  F2FP.F16.F32.PACK_AB R217, RZ, R217 ;  /* 0x000000d9ffd9723e */ /* 0x000fc800000000ff */
[----:B------:R-:W-:-:S07]  /*53c10*/  PRMT R0, R217, 0x7610, R0 ;  /* 0x00007610d9007816 */ /* 0x000fce0000000000 */
.L_x_9030:
[----:B------:R-:W-:Y:S05]  /*53c20*/  BSYNC.RECONVERGENT B3 ;  /* 0x0000000000037941 */ /* 0x000fea0003800200 */
.L_x_9029:
        /* <DEDUP_REMOVED lines=17> */
.L_x_9036:
[----:B------:R-:W-:Y:S05]  /*53d40*/  BSYNC.RECONVERGENT B4 ;  /* 0x0000000000047941 */ /* 0x000fea0003800200 */
.L_x_9035:
[----:B------:R-:W-:-:S04]  /*53d50*/  F2FP.F16.F32.PACK_AB R217, RZ, R217 ;  /* 0x000000d9ffd9723e */ /* 0x000fc800000000ff */
[----:B------:R-:W-:-:S07]  /*53d60*/  PRMT R4, R217, 0x7610, R4 ;  /* 0x00007610d9047816 */ /* 0x000fce0000000004 */
.L_x_9034:
[----:B------:R-:W-:Y:S05]  /*53d70*/  BSYNC.RECONVERGENT B3 ;  /* 0x0000000000037941 */ /* 0x000fea0003800200 */
.L_x_9033:
        /* <DEDUP_REMOVED lines=17> */
.L_x_9040:
[----:B------:R-:W-:Y:S05]  /*53e90*/  BSYNC.RECONVERGENT B4 ;  /* 0x0000000000047941 */ /* 0x000fea0003800200 */
.L_x_9039:
[----:B------:R-:W-:-:S04]  /*53ea0*/  F2FP.F16.F32.PACK_AB R217, RZ, R217 ;  /* 0x000000d9ffd9723e */ /* 0x000fc800000000ff */
[----:B------:R-:W-:-:S07]  /*53eb0*/  PRMT R5, R217, 0x7610, R5 ;  /* 0x00007610d9057816 */ /* 0x000fce0000000005 */
.L_x_9038:
[----:B------:R-:W-:Y:S05]  /*53ec0*/  BSYNC.RECONVERGENT B3 ;  /* 0x0000000000037941 */ /* 0x000fea0003800200 */
.L_x_9037:
[----:B------:R-:W-:Y:S02]  /*53ed0*/  LOP3.LUT R0, R0, 0xffff, RZ, 0xc0, !PT ;  /* 0x0000ffff00007812 */ /* 0x000fe400078ec0ff */
[----:B------:R-:W-:-:S03]  /*53ee0*/  PRMT R5, R4, 0x5410, R5 ;  /* 0x0000541004057816 */ /* 0x000fc60000000005 */
[----:B------:R-:W-:-:S05]  /*53ef0*/  IMAD.WIDE.U32 R2, R0, 0x10000, RZ ;  /* 0x0001000000027825 */ /* 0x000fca00078e00ff */
[----:B------:R-:W-:Y:S02]  /*53f00*/  LOP3.LUT R3, R5, R3, RZ, 0xfc, !PT ;  /* 0x0000000305037212 */ /* 0x000fe400078efcff */
[----:B------:R-:W-:-:S05]  /*53f10*/  LOP3.LUT R2, R2, R7, RZ, 0xfc, !PT ;  /* 0x0000000702027212 */ /* 0x000fca00078efcff */
[----:B------:R0:W-:Y:S01]  /*53f20*/  STG.E.64 desc[UR4][R124.64+0x6300], R2 ;  /* 0x006300027c007986 */ /* 0x0001e2000c101b04 */
[----:B------:R-:W-:Y:S05]  /*53f30*/  BRA `(.L_x_9041) ;  /* 0x0000000000107947 */ /* 0x000fea0003800000 */
.L_x_9026:
[----:B------:R-:W0:Y:S02]  /*53f40*/  LDCU UR6, c[0x0][0x39c] ;  /* 0x00007380ff0677ac */ /* 0x000e240008000800 */
[----:B0-----:R-:W-:-:S13]  /*53f50*/  ISETP.GE.AND P0, PT, R3, UR6, PT ;  /* 0x0000000603007c0c */ /* 0x001fda000bf06270 */
[----:B------:R-:W-:Y:S05]  /*53f60*/  @P0 EXIT ;  /* 0x000000000000094d */ /* 0x000fea0003800000 */
[----:B------:R0:W-:Y:S02]  /*53f70*/  STG.E.64 desc[UR4][R124.64+0x6300], RZ ;  /* 0x006300ff7c007986 */ /* 0x0001e4000c101b04 */
.L_x_9041:
[----:B------:R-:W-:Y:S05]  /*53f80*/  BSYNC.RECONVERGENT B2 ;  /* 0x0000000000027941 */ /* 0x000fea0003800200 */
.L_x_9025:
        /* <DEDUP_REMOVED lines=16> */
.L_x_9045:
[----:B------:R-:W-:Y:S05]  /*54090*/  BSYNC.RECONVERGENT B3 ;  /* 0x0000000000037941 */ /* 0x000fea0003800200 */
.L_x_9044:
        /* <DEDUP_REMOVED lines=18> */
.L_x_9049:
[----:B------:R-:W-:Y:S05]  /*541c0*/  BSYNC.RECONVERGENT B4 ;  /* 0x0000000000047941 */ /* 0x000fea0003800200 */
.L_x_9048:
[----:B------:R-:W-:-:S04]  /*541d0*/  F2FP.F16.F32.PACK_AB R217, RZ, R217 ;  /* 0x000000d9ffd9723e */ /* 0x000fc800000000ff */
[----:B------:R-:W-:-:S07]  /*541e0*/  PRMT R0, R217, 0x7610, R0 ;  /* 0x00007610d9007816 */ /* 0x000fce0000000000 */
.L_x_9047:
[----:B------:R-:W-:Y:S05]  /*541f0*/  BSYNC.RECONVERGENT B3 ;  /* 0x0000000000037941 */ /* 0x000fea0003800200 */
.L_x_9046:
        /* <DEDUP_REMOVED lines=17> */
.L_x_9053:
[----:B------:R-:W-:Y:S05]  /*54310*/  BSYNC.RECONVERGENT B4 ;  /* 0x0000000000047941 */ /* 0x000fea0003800200 */
.L_x_9052:
[----:B------:R-:W-:-:S04]  /*54320*/  F2FP.F16.F32.PACK_AB R217, RZ, R217 ;  /* 0x000000d9ffd9723e */ /* 0x000fc800000000ff */
[----:B------:R-:W-:-:S07]  /*54330*/  PRMT R4, R217, 0x7610, R4 ;  /* 0x00007610d9047816 */ /* 0x000fce0000000004 */
.L_x_9051:
[----:B------:R-:W-:Y:S05]  /*54340*/  BSYNC.RECONVERGENT B3 ;  /* 0x0000000000037941 */ /* 0x000fea0003800200 */
.L_x_9050:
        /* <DEDUP_REMOVED lines=17> */
.L_x_9057:
[----:B------:R-:W-:Y:S05]  /*54460*/  BSYNC.RECONVERGENT B4 ;  /* 0x0000000000047941 */ /* 0x000fea0003800200 */
.L_x_9056:
[----:B------:R-:W-:-:S04]  /*54470*/  F2FP.F16.F32.PACK_AB R217, RZ, R217 ;  /* 0x000000d9ffd9723e */ /* 0x000fc800000000ff */
[----:B------:R-:W-:-:S07]  /*54480*/  PRMT R5, R217, 0x7610, R5 ;  /* 0x00007610d9057816 */ /* 0x000fce0000000005 */
.L_x_9055:
[----:B------:R-:W-:Y:S05]  /*54490*/  BSYNC.RECONVERGENT B3 ;  /* 0x0000000000037941 */ /* 0x000fea0003800200 */
.L_x_9054:
[----:B------:R-:W-:Y:S02]  /*544a0*/  LOP3.LUT R0, R0, 0xffff, RZ, 0xc0, !PT ;  /* 0x0000ffff00007812 */ /* 0x000fe400078ec0ff */
[----:B------:R-:W-:-:S03]  /*544b0*/  PRMT R5, R4, 0x5410, R5 ;  /* 0x0000541004057816 */ /* 0x000fc60000000005 */
[----:B------:R-:W-:-:S05]  /*544c0*/  IMAD.WIDE.U32 R2, R0, 0x10000, RZ ;  /* 0x0001000000027825 */ /* 0x000fca00078e00ff */
[----:B------:R-:W-:Y:S02]  /*544d0*/  LOP3.LUT R3, R5, R3, RZ, 0xfc, !PT ;  /* 0x0000000305037212 */ /* 0x000fe400078efcff */
[----:B------:R-:W-:-:S05]  /*544e0*/  LOP3.LUT R2, R2, R7, RZ, 0xfc, !PT ;  /* 0x0000000702027212 */ /* 0x000fca00078efcff */
[----:B------:R0:W-:Y:S01]  /*544f0*/  STG.E.64 desc[UR4][R124.64+0x6400], R2 ;  /* 0x006400027c007986 */ /* 0x0001e2000c101b04 */
[----:B------:R-:W-:Y:S05]  /*54500*/  BRA `(.L_x_9058) ;  /* 0x0000000000107947 */ /* 0x000fea0003800000 */
.L_x_9043:
[----:B------:R-:W0:Y:S02]  /*54510*/  LDCU UR6, c[0x0][0x39c] ;  /* 0x00007380ff0677ac */ /* 0x000e240008000800 */
[----:B0-----:R-:W-:-:S13]  /*54520*/  ISETP.GE.AND P0, PT, R3, UR6, PT ;  /* 0x0000000603007c0c */ /* 0x001fda000bf06270 */
[----:B------:R-:W-:Y:S05]  /*54530*/  @P0 EXIT ;  /* 0x000000000000094d */ /* 0x000fea0003800000 */
[----:B------:R0:W-:Y:S02]  /*54540*/  STG.E.64 desc[UR4][R124.64+0x6400], RZ ;  /* 0x006400ff7c007986 */ /* 0x0001e4000c101b04 */
.L_x_9058:
[----:B------:R-:W-:Y:S05]  /*54550*/  BSYNC.RECONVERGENT B2 ;  /* 0x0000000000027941 */ /* 0x000fea0003800200 */
.L_x_9042:
        /* <DEDUP_REMOVED lines=16> */
.L_x_9062:
[----:B------:R-:W-:Y:S05]  /*54660*/  BSYNC.RECONVERGENT B3 ;  /* 0x0000000000037941 */ /* 0x000fea0003800200 */
.L_x_9061:
        /* <DEDUP_REMOVED lines=18> */
.L_x_9066:
[----:B------:R-:W-:Y:S05]  /*54790*/  BSYNC.RECONVERGENT B4 ;  /* 0x0000000000047941 */ /* 0x000fea0003800200 */
.L_x_9065:
[----:B------:R-:W-:-:S04]  /*547a0*/  F2FP.F16.F32.PACK_AB R217, RZ, R217 ;  /* 0x000000d9ffd9723e */ /* 0x000fc800000000ff */
[----:B------:R-:W-:-:S07]  /*547b0*/  PRMT R0, R217, 0x7610, R0 ;  /* 0x00007610d9007816 */ /* 0x000fce0000000000 */
.L_x_9064:
[----:B------:R-:W-:Y:S05]  /*547c0*/  BSYNC.RECONVERGENT B3 ;  /* 0x0000000000037941 */ /* 0x000fea0003800200 */
.L_x_9063:
        /* <DEDUP_REMOVED lines=17> */
.L_x_9070:
[----:B------:R-:W-:Y:S05]  /*548e0*/  BSYNC.RECONVERGENT B4 ;  /* 0x0000000000047941 */ /* 0x000fea0003800200 */
.L_x_9069:
[----:B------:R-:W-:-:S04]  /*548f0*/  F2FP.F16.F32.PACK_AB R217, RZ, R217 ;  /* 0x000000d9ffd9723e */ /* 0x000fc800000000ff */
[----:B------:R-:W-:-:S07]  /*54900*/  PRMT R4, R217, 0x7610, R4 ;  /* 0x00007610d9047816 */ /* 0x000fce0000000004 */
.L_x_9068:
[----:B------:R-:W-:Y:S05]  /*54910*/  BSYNC.RECONVERGENT B3 ;  /* 0x0000000000037941 */ /* 0x000fea0003800200 */
.L_x_9067:
        /* <DEDUP_REMOVED lines=17> */
.L_x_9074:
[----:B------:R-:W-:Y:S05]  /*54a30*/  BSYNC.RECONVERGENT B4 ;  /* 0x0000000000047941 */ /* 0x000fea0003800200 */
.L_x_9073:
[----:B------:R-:W-:-:S04]  /*54a40*/  F2FP.F16.F32.PACK_AB R217, RZ, R217 ;  /* 0x000000d9ffd9723e */ /* 0x000fc800000000ff */
[----:B------:R-:W-:-:S07]  /*54a50*/  PRMT R5, R217, 0x7610, R5 ;  /* 0x00007610d9057816 */ /* 0x000fce0000000005 */
.L_x_9072:
[----:B------:R-:W-:Y:S05]  /*54a60*/  BSYNC.RECONVERGENT B3 ;  /* 0x0000000000037941 */ /* 0x000fea0003800200 */
.L_x_9071:
[----:B------:R-:W-:Y:S02]  /*54a70*/  LOP3.LUT R0, R0, 0xffff, RZ, 0xc0, !PT ;  /* 0x0000ffff00007812 */ /* 0x000fe400078ec0ff */
[----:B------:R-:W-:-:S03]  /*54a80*/  PRMT R5, R4, 0x5410, R5 ;  /* 0x0000541004057816 */ /* 0x000fc60000000005 */
[----:B------:R-:W-:-:S05]  /*54a90*/  IMAD.WIDE.U32 R2, R0, 0x10000, RZ ;  /* 0x0001000000027825 */ /* 0x000fca00078e00ff */
[----:B------:R-:W-:Y:S02]  /*54aa0*/  LOP3.LUT R3, R5, R3, RZ, 0xfc, !PT ;  /* 0x0000000305037212 */ /* 0x000fe400078efcff */
[----:B------:R-:W-:-:S05]  /*54ab0*/  LOP3.LUT R2, R2, R7, RZ, 0xfc, !PT ;  /* 0x0000000702027212 */ /* 0x000fca00078efcff */
[----:B------:R0:W-:Y:S01]  /*54ac0*/  STG.E.64 desc[UR4][R124.64+0x6500], R2 ;  /* 0x006500027c007986 */ /* 0x0001e2000c101b04 */
[----:B------:R-:W-:Y:S05]  /*54ad0*/  BRA `(.L_x_9075) ;  /* 0x0000000000107947 */ /* 0x000fea0003800000 */
.L_x_9060:
[----:B------:R-:W0:Y:S02]  /*54ae0*/  LDCU UR6, c[0x0][0x39c] ;  /* 0x00007380ff0677ac */ /* 0x000e240008000800 */
[----:B0-----:R-:W-:-:S13]  /*54af0*/  ISETP.GE.AND P0, PT, R3, UR6, PT ;  /* 0x0000000603007c0c */ /* 0x001fda000bf06270 */
[----:B------:R-:W-:Y:S05]  /*54b00*/  @P0 EXIT ;  /* 0x000000000000094d */ /* 0x000fea0003800000 */
[----:B------:R0:W-:Y:S02]  /*54b10*/  STG.E.64 desc[UR4][R124.64+0x6500], RZ ;  /* 0x006500ff7c007986 */ /* 0x0001e4000c101b04 */
.L_x_9075:
[----:B------:R-:W-:Y:S05]  /*54b20*/  BSYNC.RECONVERGENT B2 ;  /* 0x0000000000027941 */ /* 0x000fea0003800200 */
.L_x_9059:
        /* <DEDUP_REMOVED lines=16> */
.L_x_9079:
[----:B------:R-:W-:Y:S05]  /*54c30*/  BSYNC.RECONVERGENT B3 ;  /* 0x0000000000037941 */ /* 0x000fea0003800200 */
.L_x_9078:
        /* <DEDUP_REMOVED lines=18> */
.L_x_9083:
[----:B------:R-:W-:Y:S05]  /*54d60*/  BSYNC.RECONVERGENT B4 ;  /* 0x0000000000047941 */ /* 0x000fea0003800200 */
.L_x_9082:
[----:B------:R-:W-:-:S04]  /*54d70*/  F2FP.F16.F32.PACK_AB R217, RZ, R217 ;  /* 0x000000d9ffd9723e */ /* 0x000fc800000000ff */
[----:B------:R-:W-:-:S07]  /*54d80*/  PRMT R0, R217, 0x7610, R0 ;  /* 0x00007610d9007816 */ /* 0x000fce0000000000 */
.L_x_9081:
[----:B------:R-:W-:Y:S05]  /*54d90*/  BSYNC.RECONVERGENT B3 ;  /* 0x0000000000037941 */ /* 0x000fea0003800200 */
.L_x_9080:
        /* <DEDUP_REMOVED lines=17> */
.L_x_9087:
[----:B------:R-:W-:Y:S05]  /*54eb0*/  BSYNC.RECONVERGENT B4 ;  /* 0x0000000000047941 */ /* 0x000fea0003800200 */
.L_x_9086:
[----:B------:R-:W-:-:S04]  /*54ec0*/  F2FP.F16.F32.PACK_AB R217, RZ, R217 ;  /* 0x000000d9ffd9723e */ /* 0x000fc800000000ff */
[----:B------:R-:W-:-:S07]  /*54ed0*/  PRMT R4, R217, 0x7610, R4 ;  /* 0x00007610d9047816 */ /* 0x000fce0000000004 */
.L_x_9085:
[----:B------:R-:W-:Y:S05]  /*54ee0*/  BSYNC.RECONVERGENT B3 ;  /* 0x0000000000037941 */ /* 0x000fea0003800200 */
.L_x_9084:
        /* <DEDUP_REMOVED lines=17> */
.L_x_9091:
[----:B------:R-:W-:Y:S05]  /*55000*/  BSYNC.RECONVERGENT B4 ;  /* 0x0000000000047941 */ /* 0x000fea0003800200 */
.L_x_9090:
[----:B------:R-:W-:-:S04]  /*55010*/  F2FP.F16.F32.PACK_AB R217, RZ, R217 ;  /* 0x000000d9ffd9723e */ /* 0x000fc800000000ff */
[----:B------:R-:W-:-:S07]  /*55020*/  PRMT R5, R217, 0x7610, R5 ;  /* 0x00007610d9057816 */ /* 0x000fce0000000005 */
.L_x_9089:
[----:B------:R-:W-:Y:S05]  /*55030*/  BSYNC.RECONVERGENT B3 ;  /* 0x0000000000037941 */ /* 0x000fea0003800200 */
.L_x_9088:
[----:B------:R-:W-:Y:S02]  /*55040*/  LOP3.LUT R0, R0, 0xffff, RZ, 0xc0, !PT ;  /* 0x0000ffff00007812 */ /* 0x000fe400078ec0ff */
[----:B------:R-:W-:-:S03]  /*55050*/  PRMT R5, R4, 0x5410, R5 ;  /* 0x0000541004057816 */ /* 0x000fc60000000005 */
[----:B------:R-:W-:-:S05]  /*55060*/  IMAD.WIDE.U32 R2, R0, 0x10000, RZ ;  /* 0x0001000000027825 */ /* 0x000fca00078e00ff */
[----:B------:R-:W-:Y:S02]  /*55070*/  LOP3.LUT R3, R5, R3, RZ, 0xfc, !PT ;  /* 0x0000000305037212 */ /* 0x000fe400078efcff */
[----:B------:R-:W-:-:S05]  /*55080*/  LOP3.LUT R2, R2, R7, RZ, 0xfc, !PT ;  /* 0x0000000702027212 */ /* 0x000fca00078efcff */
[----:B------:R0:W-:Y:S01]  /*55090*/  STG.E.64 desc[UR4][R124.64+0x6600], R2 ;  /* 0x006600027c007986 */ /* 0x0001e2000c101b04 */
[----:B------:R-:W-:Y:S05]  /*550a0*/  BRA `(.L_x_9092) ;  /* 0x0000000000107947 */ /* 0x000fea0003800000 */
.L_x_9077:
[----:B------:R-:W0:Y:S02]  /*550b0*/  LDCU UR6, c[0x0][0x39c] ;  /* 0x00007380ff0677ac */ /* 0x000e240008000800 */
[----:B0-----:R-:W-:-:S13]  /*550c0*/  ISETP.GE.AND P0, PT, R3, UR6, PT ;  /* 0x0000000603007c0c */ /* 0x001fda000bf06270 */
[----:B------:R-:W-:Y:S05]  /*550d0*/  @P0 EXIT ;  /* 0x000000000000094d */ /* 0x000fea0003800000 */
[----:B------:R0:W-:Y:S02]  /*550e0*/  STG.E.64 desc[UR4][R124.64+0x6600], RZ ;  /* 0x006600ff7c007986 */ /* 0x0001e4000c101b04 */
.L_x_9092:
[----:B------:R-:W-:Y:S05]  /*550f0*/  BSYNC.RECONVERGENT B2 ;  /* 0x0000000000027941 */ /* 0x000fea0003800200 */
.L_x_9076:
        /* <DEDUP_REMOVED lines=16> */
.L_x_9096:
[----:B------:R-:W-:Y:S05]  /*55200*/  BSYNC.RECONVERGENT B3 ;  /* 0x0000000000037941 */ /* 0x000fea0003800200 */
.L_x_9095:
        /* <DEDUP_REMOVED lines=18> */
.L_x_9100:
[----:B------:R-:W-:Y:S05]  /*55330*/  BSYNC.RECONVERGENT B4 ;  /* 0x0000000000047941 */ /* 0x000fea0003800200 */
.L_x_9099:
[----:B------:R-:W-:-:S04]  /*55340*/  F2FP.F16.F32.PACK_AB R217, RZ, R217 ;  /* 0x000000d9ffd9723e */ /* 0x000fc800000000ff */
[----:B------:R-:W-:-:S07]  /*55350*/  PRMT R0, R217, 0x7610, R0 ;  /* 0x00007610d9007816 */ /* 0x000fce0000000000 */
.L_x_9098:
[----:B------:R-:W-:Y:S05]  /*55360*/  BSYNC.RECONVERGENT B3 ;  /* 0x0000000000037941 */ /* 0x000fea0003800200 */
.L_x_9097:
        /* <DEDUP_REMOVED lines=17> */
.L_x_9104:
[----:B------:R-:W-:Y:S05]  /*55480*/  BSYNC.RECONVERGENT B4 ;  /* 0x0000000000047941 */ /* 0x000fea0003800200 */
.L_x_9103:
[----:B------:R-:W-:-:S04]  /*55490*/  F2FP.F16.F32.PACK_AB R217, RZ, R217 ;  /* 0x000000d9ffd9723e */ /* 0x000fc800000000ff */
[----:B------:R-:W-:-:S07]  /*554a0*/  PRMT R4, R217, 0x7610, R4 ;  /* 0x00007610d9047816 */ /* 0x000fce0000000004 */
.L_x_9102:
[----:B------:R-:W-:Y:S05]  /*554b0*/  BSYNC.RECONVERGENT B3 ;  /* 0x0000000000037941 */ /* 0x000fea0003800200 */
.L_x_9101:
        /* <DEDUP_REMOVED lines=17> */
.L_x_9108:
[----:B------:R-:W-:Y:S05]  /*555d0*/  BSYNC.RECONVERGENT B4 ;  /* 0x0000000000047941 */ /* 0x000fea0003800200 */
.L_x_9107:
[----:B------:R-:W-:-:S04]  /*555e0*/  F2FP.F16.F32.PACK_AB R217, RZ, R217 ;  /* 0x000000d9ffd9723e */ /* 0x000fc800000000ff */
[----:B------:R-:W-:-:S07]  /*555f0*/  PRMT R5, R217, 0x7610, R5 ;  /* 0x00007610d9057816 */ /* 0x000fce0000000005 */
.L_x_9106:
[----:B------:R-:W-:Y:S05]  /*55600*/  BSYNC.RECONVERGENT B3 ;  /* 0x0000000000037941 */ /* 0x000fea0003800200 */
.L_x_9105:
[----:B------:R-:W-:Y:S02]  /*55610*/  LOP3.LUT R0, R0, 0xffff, RZ, 0xc0, !PT ;  /* 0x0000ffff00007812 */ /* 0x000fe400078ec0ff */
[----:B------:R-:W-:-:S03]  /*55620*/  PRMT R5, R4, 0x5410, R5 ;  /* 0x0000541004057816 */ /* 0x000fc60000000005 */
[----:B------:R-:W-:-:S05]  /*55630*/  IMAD.WIDE.U32 R2, R0, 0x10000, RZ ;  /* 0x0001000000027825 */ /* 0x000fca00078e00ff */
[----:B------:R-:W-:Y:S02]  /*55640*/  LOP3.LUT R3, R5, R3, RZ, 0xfc, !PT ;  /* 0x0000000305037212 */ /* 0x000fe400078efcff */
[----:B------:R-:W-:-:S05]  /*55650*/  LOP3.LUT R2, R2, R7, RZ, 0xfc, !PT ;  /* 0x0000000702027212 */ /* 0x000fca00078efcff */
[----:B------:R0:W-:Y:S01]  /*55660*/  STG.E.64 desc[UR4][R124.64+0x6700], R2 ;  /* 0x006700027c007986 */ /* 0x0001e2000c101b04 */
[----:B------:R-:W-:Y:S05]  /*55670*/  BRA `(.L_x_9109) ;  /* 0x0000000000107947 */ /* 0x000fea0003800000 */
.L_x_9094:
[----:B------:R-:W0:Y:S02]  /*55680*/  LDCU UR6, c[0x0][0x39c] ;  /* 0x00007380ff0677ac */ /* 0x000e240008000800 */
[----:B0-----:R-:W-:-:S13]  /*55690*/  ISETP.GE.AND P0, PT, R3, UR6, PT ;  /* 0x0000000603007c0c */ /* 0x001fda000bf06270 */
[----:B------:R-:W-:Y:S05]  /*556a0*/  @P0 EXIT ;  /* 0x000000000000094d */ /* 0x000fea0003800000 */
[----:B------:R0:W-:Y:S02]  /*556b0*/  STG.E.64 desc[UR4][R124.64+0x6700], RZ ;  /* 0x006700ff7c007986 */ /* 0x0001e4000c101b04 */
.L_x_9109:
[----:B------:R-:W-:Y:S05]  /*556c0*/  BSYNC.RECONVERGENT B2 ;  /* 0x0000000000027941 */ /* 0x000fea0003800200 */
.L_x_9093:
        /* <DEDUP_REMOVED lines=16> */
.L_x_9113:
[----:B------:R-:W-:Y:S05]  /*557d0*/  BSYNC.RECONVERGENT B3 ;  /* 0x0000000000037941 */ /* 0x000fea0003800200 */
.L_x_9112:
        /* <DEDUP_REMOVED lines=18> */
.L_x_9117:
[----:B------:R-:W-:Y:S05]  /*55900*/  BSYNC.RECONVERGENT B4 ;  /* 0x0000000000047941 */ /* 0x000fea0003800200 */
.L_x_9116:
[----:B------:R-:W-:-:S04]  /*55910*/  F2FP.F16.F32.PACK_AB R217, RZ, R217 ;  /* 0x000000d9ffd9723e */ /* 0x000fc800000000ff */
[----:B------:R-:W-:-:S07]  /*55920*/  PRMT R0, R217, 0x7610, R0 ;  /* 0x00007610d9007816 */ /* 0x000fce0000000000 */
.L_x_9115:
[----:B------:R-:W-:Y:S05]  /*55930*/  BSYNC.RECONVERGENT B3 ;  /* 0x0000000000037941 */ /* 0x000fea0003800200 */
.L_x_9114:
        /* <DEDUP_REMOVED lines=17> */
.L_x_9121:
[----:B------:R-:W-:Y:S05]  /*55a50*/  BSYNC.RECONVERGENT B4 ;  /* 0x0000000000047941 */ /* 0x000fea0003800200 */
.L_x_9120:
[----:B------:R-:W-:-:S04]  /*55a60*/  F2FP.F16.F32.PACK_AB R217, RZ, R217 ;  /* 0x000000d9ffd9723e */ /* 0x000fc800000000ff */
[----:B------:R-:W-:-:S07]  /*55a70*/  PRMT R4, R217, 0x7610, R4 ;  /* 0x00007610d9047816 */ /* 0x000fce0000000004 */
.L_x_9119:
[----:B------:R-:W-:Y:S05]  /*55a80*/  BSYNC.RECONVERGENT B3 ;  /* 0x0000000000037941 */ /* 0x000fea0003800200 */
.L_x_9118:
        /* <DEDUP_REMOVED lines=17> */
.L_x_9125:
[----:B------:R-:W-:Y:S05]  /*55ba0*/  BSYNC.RECONVERGENT B4 ;  /* 0x0000000000047941 */ /* 0x000fea0003800200 */
.L_x_9124:
[----:B------:R-:W-:-:S04]  /*55bb0*/  F2FP.F16.F32.PACK_AB R217, RZ, R217 ;  /* 0x000000d9ffd9723e */ /* 0x000fc800000000ff */
[----:B------:R-:W-:-:S07]  /*55bc0*/  PRMT R5, R217, 0x7610, R5 ;  /* 0x00007610d9057816 */ /* 0x000fce0000000005 */
.L_x_9123:
[----:B------:R-:W-:Y:S05]  /*55bd0*/  BSYNC.RECONVERGENT B3 ;  /* 0x0000000000037941 */ /* 0x000fea0003800200 */
.L_x_9122:
[----:B------:R-:W-:Y:S02]  /*55be0*/  LOP3.LUT R0, R0, 0xffff, RZ, 0xc0, !PT ;  /* 0x0000ffff00007812 */ /* 0x000fe400078ec0ff */
[----:B------:R-:W-:-:S03]  /*55bf0*/  PRMT R5, R4, 0x5410, R5 ;  /* 0x0000541004057816 */ /* 0x000fc60000000005 */
[----:B------:R-:W-:-:S05]  /*55c00*/  IMAD.WIDE.U32 R2, R0, 0x10000, RZ ;  /* 0x0001000000027825 */ /* 0x000fca00078e00ff */
[----:B------:R-:W-:Y:S02]  /*55c10*/  LOP3.LUT R3, R5, R3, RZ, 0xfc, !PT ;  /* 0x0000000305037212 */ /* 0x000fe400078efcff */
[----:B------:R-:W-:-:S05]  /*55c20*/  LOP3.LUT R2, R2, R7, RZ, 0xfc, !PT ;  /* 0x0000000702027212 */ /* 0x000fca00078efcff */
[----:B------:R0:W-:Y:S01]  /*55c30*/  STG.E.64 desc[UR4][R124.64+0x6800], R2 ;  /* 0x006800027c007986 */ /* 0x0001e2000c101b04 */
[----:B------:R-:W-:Y:S05]  /*55c40*/  BRA `(.L_x_9126) ;  /* 0x0000000000107947 */ /* 0x000fea0003800000 */
.L_x_9111:
[----:B------:R-:W0:Y:S02]  /*55c50*/  LDCU UR6, c[0x0][0x39c] ;  /* 0x00007380ff0677ac */ /* 0x000e240008000800 */
[----:B0-----:R-:W-:-:S13]  /*55c60*/  ISETP.GE.AND P0, PT, R3, UR6, PT ;  /* 0x0000000603007c0c */ /* 0x001fda000bf06270 */
[----:B------:R-:W-:Y:S05]  /*55c70*/  @P0 EXIT ;  /* 0x000000000000094d */ /* 0x000fea0003800000 */
[----:B------:R0:W-:Y:S02]  /*55c80*/  STG.E.64 desc[UR4][R124.64+0x6800], RZ ;  /* 0x006800ff7c007986 */ /* 0x0001e4000c101b04 */
.L_x_9126:
[----:B------:R-:W-:Y:S05]  /*55c90*/  BSYNC.RECONVERGENT B2 ;  /* 0x0000000000027941 */ /* 0x000fea0003800200 */
.L_x_9110:
        /* <DEDUP_REMOVED lines=16> */
.L_x_9130:
[----:B------:R-:W-:Y:S05]  /*55da0*/  BSYNC.RECONVERGENT B3 ;  /* 0x0000000000037941 */ /* 0x000fea0003800200 */
.L_x_9129:
        /* <DEDUP_REMOVED lines=18> */
.L_x_9134:
[----:B------:R-:W-:Y:S05]  /*55ed0*/  BSYNC.RECONVERGENT B4 ;  /* 0x0000000000047941 */ /* 0x000fea0003800200 */
.L_x_9133:
[----:B------:R-:W-:-:S04]  /*55ee0*/  F2FP.F16.F32.PACK_AB R217, RZ, R217 ;  /* 0x000000d9ffd9723e */ /* 0x000fc800000000ff */
[----:B------:R-:W-:-:S07]  /*55ef0*/  PRMT R0, R217, 0x7610, R0 ;  /* 0x00007610d9007816 */ /* 0x000fce0000000000 */
.L_x_9132:
[----:B------:R-:W-:Y:S05]  /*55f00*/  BSYNC.RECONVERGENT B3 ;  /* 0x0000000000037941 */ /* 0x000fea0003800200 */
.L_x_9131:
        /* <DEDUP_REMOVED lines=17> */
.L_x_9138:
[----:B------:R-:W-:Y:S05]  /*56020*/  BSYNC.RECONVERGENT B4 ;  /* 0x0000000000047941 */ /* 0x000fea0003800200 */
.L_x_9137:
[----:B------:R-:W-:-:S04]  /*56030*/  F2FP.F16.F32.PACK_AB R217, RZ, R217 ;  /* 0x000000d9ffd9723e */ /* 0x000fc800000000ff */
[----:B------:R-:W-:-:S07]  /*56040*/  PRMT R4, R217, 0x7610, R4 ;  /* 0x00007610d9047816 */ /* 0x000fce0000000004 */
.L_x_9136:
[----:B------:R-:W-:Y:S05]  /*56050*/  BSYNC.RECONVERGENT B3 ;  /* 0x0000000000037941 */ /* 0x000fea0003800200 */
.L_x_9135:
        /* <DEDUP_REMOVED lines=17> */
.L_x_9142:
[----:B------:R-:W-:Y:S05]  /*56170*/  BSYNC.RECONVERGENT B4 ;  /* 0x0000000000047941 */ /* 0x000fea0003800200 */
.L_x_9141:
[----:B------:R-:W-:-:S04]  /*56180*/  F2FP.F16.F32.PACK_AB R217, RZ, R217 ;  /* 0x000000d9ffd9723e */ /* 0x000fc800000000ff */
[----:B------:R-:W-:-:S07]  /*56190*/  PRMT R5, R217, 0x7610, R5 ;  /* 0x00007610d9057816 */ /* 0x000fce0000000005 */
.L_x_9140:
[----:B------:R-:W-:Y:S05]  /*561a0*/  BSYNC.RECONVERGENT B3 ;  /* 0x0000000000037941 */ /* 0x000fea0003800200 */
.L_x_9139:
[----:B------:R-:W-:Y:S02]  /*561b0*/  LOP3.LUT R0, R0, 0xffff, RZ, 0xc0, !PT ;  /* 0x0000ffff00007812 */ /* 0x000fe400078ec0ff */
[----:B------:R-:W-:-:S03]  /*561c0*/  PRMT R5, R4, 0x5410, R5 ;  /* 0x0000541004057816 */ /* 0x000fc60000000005 */
[----:B------:R-:W-:-:S05]  /*561d0*/  IMAD.WIDE.U32 R2, R0, 0x10000, RZ ;  /* 0x0001000000027825 */ /* 0x000fca00078e00ff */
[----:B------:R-:W-:Y:S02]  /*561e0*/  LOP3.LUT R3, R5, R3, RZ, 0xfc, !PT ;  /* 0x0000000305037212 */ /* 0x000fe400078efcff */
[----:B------:R-:W-:-:S05]  /*561f0*/  LOP3.LUT R2, R2, R7, RZ, 0xfc, !PT ;  /* 0x0000000702027212 */ /* 0x000fca00078efcff */
[----:B------:R0:W-:Y:S01]  /*56200*/  STG.E.64 desc[UR4][R124.64+0x6900], R2 ;  /* 0x006900027c007986 */ /* 0x0001e2000c101b04 */
[----:B------:R-:W-:Y:S05]  /*56210*/  BRA `(.L_x_9143) ;  /* 0x0000000000107947 */ /* 0x000fea0003800000 */
.L_x_9128:
[----:B------:R-:W0:Y:S02]  /*56220*/  LDCU UR6, c[0x0][0x39c] ;  /* 0x00007380ff0677ac */ /* 0x000e240008000800 */
[----:B0-----:R-:W-:-:S13]  /*56230*/  ISETP.GE.AND P0, PT, R3, UR6, PT ;  /* 0x0000000603007c0c */ /* 0x001fda000bf06270 */
[----:B------:R-:W-:Y:S05]  /*56240*/  @P0 EXIT ;  /* 0x000000000000094d */ /* 0x000fea0003800000 */
[----:B------:R0:W-:Y:S02]  /*56250*/  STG.E.64 desc[UR4][R124.64+0x6900], RZ ;  /* 0x006900ff7c007986 */ /* 0x0001e4000c101b04 */
.L_x_9143:
[----:B------:R-:W-:Y:S05]  /*56260*/  BSYNC.RECONVERGENT B2 ;  /* 0x0000000000027941 */ /* 0x000fea0003800200 */
.L_x_9127:
        /* <DEDUP_REMOVED lines=16> */
.L_x_9147:
[----:B------:R-:W-:Y:S05]  /*56370*/  BSYNC.RECONVERGENT B3 ;  /* 0x0000000000037941 */ /* 0x000fea0003800200 */
.L_x_9146:
        /* <DEDUP_REMOVED lines=18> */
.L_x_9151:
[----:B------:R-:W-:Y:S05]  /*564a0*/  BSYNC.RECONVERGENT B4 ;  /* 0x0000000000047941 */ /* 0x000fea0003800200 */
.L_x_9150:
[----:B------:R-:W-:-:S04]  /*564b0*/  F2FP.F16.F32.PACK_AB R217, RZ, R217 ;  /* 0x000000d9ffd9723e */ /* 0x000fc800000000ff */
[----:B------:R-:W-:-:S07]  /*564c0*/  PRMT R0, R217, 0x7610, R0 ;  /* 0x00007610d9007816 */ /* 0x000fce0000000000 */
.L_x_9149:
[----:B------:R-:W-:Y:S05]  /*564d0*/  BSYNC.RECONVERGENT B3 ;  /* 0x0000000000037941 */ /* 0x000fea0003800200 */
.L_x_9148:
        /* <DEDUP_REMOVED lines=17> */
.L_x_9155:
[----:B------:R-:W-:Y:S05]  /*565f0*/  BSYNC.RECONVERGENT B4 ;  /* 0x0000000000047941 */ /* 0x000fea0003800200 */
.L_x_9154:
[----:B------:R-:W-:-:S04]  /*56600*/  F2FP.F16.F32.PACK_AB R217, RZ, R217 ;  /* 0x000000d9ffd9723e */ /* 0x000fc800000000ff */
[----:B------:R-:W-:-:S07]  /*56610*/  PRMT R4, R217, 0x7610, R4 ;  /* 0x00007610d9047816 */ /* 0x000fce0000000004 */
.L_x_9153:
[----:B------:R-:W-:Y:S05]  /*56620*/  BSYNC.RECONVERGENT B3 ;  /* 0x0000000000037941 */ /* 0x000fea0003800200 */
.L_x_9152:
        /* <DEDUP_REMOVED lines=17> */
.L_x_9159:
[----:B------:R-:W-:Y:S05]  /*56740*/  BSYNC.RECONVERGENT B4 ;  /* 0x0000000000047941 */ /* 0x000fea0003800200 */
.L_x_9158:
[----:B------:R-:W-:-:S04]  /*56750*/  F2FP.F16.F32.PACK_AB R217, RZ, R217 ;  /* 0x000000d9ffd9723e */ /* 0x000fc800000000ff */
[----:B------:R-:W-:-:S07]  /*56760*/  PRMT R5, R217, 0x7610, R5 ;  /* 0x00007610d9057816 */ /* 0x000fce0000000005 */
.L_x_9157:
[----:B------:R-:W-:Y:S05]  /*56770*/  BSYNC.RECONVERGENT B3 ;  /* 0x0000000000037941 */ /* 0x000fea0003800200 */
.L_x_9156:
[----:B------:R-:W-:Y:S02]  /*56780*/  LOP3.LUT R0, R0, 0xffff, RZ, 0xc0, !PT ;  /* 0x0000ffff00007812 */ /* 0x000fe400078ec0ff */
[----:B------:R-:W-:-:S03]  /*56790*/  PRMT R5, R4, 0x5410, R5 ;  /* 0x0000541004057816 */ /* 0x000fc60000000005 */
[----:B------:R-:W-:-:S05]  /*567a0*/  IMAD.WIDE.U32 R2, R0, 0x10000, RZ ;  /* 0x0001000000027825 */ /* 0x000fca00078e00ff */
[----:B------:R-:W-:Y:S02]  /*567b0*/  LOP3.LUT R3, R5, R3, RZ, 0xfc, !PT ;  /* 0x0000000305037212 */ /* 0x000fe400078efcff */
[----:B------:R-:W-:-:S05]  /*567c0*/  LOP3.LUT R2, R2, R7, RZ, 0xfc, !PT ;  /* 0x0000000702027212 */ /* 0x000fca00078efcff */
[----:B------:R0:W-:Y:S01]  /*567d0*/  STG.E.64 desc[UR4][R124.64+0x6a00], R2 ;  /* 0x006a00027c007986 */ /* 0x0001e2000c101b04 */
[----:B------:R-:W-:Y:S05]  /*567e0*/  BRA `(.L_x_9160) ;  /* 0x0000000000107947 */ /* 0x000fea0003800000 */
.L_x_9145:
[----:B------:R-:W0:Y:S02]  /*567f0*/  LDCU UR6, c[0x0][0x39c] ;  /* 0x00007380ff0677ac */ /* 0x000e240008000800 */
[----:B0-----:R-:W-:-:S13]  /*56800*/  ISETP.GE.AND P0, PT, R3, UR6, PT ;  /* 0x0000000603007c0c */ /* 0x001fda000bf06270 */
[----:B------:R-:W-:Y:S05]  /*56810*/  @P0 EXIT ;  /* 0x000000000000094d */ /* 0x000fea0003800000 */
[----:B------:R0:W-:Y:S02]  /*56820*/  STG.E.64 desc[UR4][R124.64+0x6a00], RZ ;  /* 0x006a00ff7c007986 */ /* 0x0001e4000c101b04 */
.L_x_9160:
[----:B------:R-:W-:Y:S05]  /*56830*/  BSYNC.RECONVERGENT B2 ;  /* 0x0000000000027941 */ /* 0x000fea0003800200 */
.L_x_9144:
        /* <DEDUP_REMOVED lines=16> */
.L_x_9164:
[----:B------:R-:W-:Y:S05]  /*56940*/  BSYNC.RECONVERGENT B3 ;  /* 0x0000000000037941 */ /* 0x000fea0003800200 */
.L_x_9163:
        /* <DEDUP_REMOVED lines=18> */
.L_x_9168:
[----:B------:R-:W-:Y:S05]  /*56a70*/  BSYNC.RECONVERGENT B4 ;  /* 0x0000000000047941 */ /* 0x000fea0003800200 */
.L_x_9167:
[----:B------:R-:W-:-:S04]  /*56a80*/  F2FP.F16.F32.PACK_AB R217, RZ, R217 ;  /* 0x000000d9ffd9723e */ /* 0x000fc800000000ff */
[----:B------:R-:W-:-:S07]  /*56a90*/  PRMT R0, R217, 0x7610, R0 ;  /* 0x00007610d9007816 */ /* 0x000fce0000000000 */
.L_x_9166:
[----:B------:R-:W-:Y:S05]  /*56aa0*/  BSYNC.RECONVERGENT B3 ;  /* 0x0000000000037941 */ /* 0x000fea0003800200 */
.L_x_9165:
        /* <DEDUP_REMOVED lines=17> */
.L_x_9172:
[----:B------:R-:W-:Y:S05]  /*56bc0*/  BSYNC.RECONVERGENT B4 ;  /* 0x0000000000047941 */ /* 0x000fea0003800200 */
.L_x_9171:
[----:B------:R-:W-:-:S04]  /*56bd0*/  F2FP.F16.F32.PACK_AB R217, RZ, R217 ;  /* 0x000000d9ffd9723e */ /* 0x000fc800000000ff */
[----:B------:R-:W-:-:S07]  /*56be0*/  PRMT R4, R217, 0x7610, R4 ;  /* 0x00007610d9047816 */ /* 0x000fce0000000004 */
.L_x_9170:
[----:B------:R-:W-:Y:S05]  /*56bf0*/  BSYNC.RECONVERGENT B3 ;  /* 0x0000000000037941 */ /* 0x000fea0003800200 */
.L_x_9169:
        /* <DEDUP_REMOVED lines=17> */
.L_x_9176:
[----:B------:R-:W-:Y:S05]  /*56d10*/  BSYNC.RECONVERGENT B4 ;  /* 0x0000000000047941 */ /* 0x000fea0003800200 */
.L_x_9175:
[----:B------:R-:W-:-:S04]  /*56d20*/  F2FP.F16.F32.PACK_AB R217, RZ, R217 ;  /* 0x000000d9ffd9723e */ /* 0x000fc800000000ff */
[----:B------:R-:W-:-:S07]  /*56d30*/  PRMT R5, R217, 0x7610, R5 ;  /* 0x00007610d9057816 */ /* 0x000fce0000000005 */
.L_x_9174:
[----:B------:R-:W-:Y:S05]  /*56d40*/  BSYNC.RECONVERGENT B3 ;  /* 0x0000000000037941 */ /* 0x000fea0003800200 */
.L_x_9173:
[----:B------:R-:W-:Y:S02]  /*56d50*/  LOP3.LUT R0, R0, 0xffff, RZ, 0xc0, !PT ;  /* 0x0000ffff00007812 */ /* 0x000fe400078ec0ff */
[----:B------:R-:W-:-:S03]  /*56d60*/  PRMT R5, R4, 0x5410, R5 ;  /* 0x0000541004057816 */ /* 0x000fc60000000005 */
[----:B------:R-:W-:-:S05]  /*56d70*/  IMAD.WIDE.U32 R2, R0, 0x10000, RZ ;  /* 0x0001000000027825 */ /* 0x000fca00078e00ff */
[----:B------:R-:W-:Y:S02]  /*56d80*/  LOP3.LUT R3, R5, R3, RZ, 0xfc, !PT ;  /* 0x0000000305037212 */ /* 0x000fe400078efcff */
[----:B------:R-:W-:-:S05]  /*56d90*/  LOP3.LUT R2, R2, R7, RZ, 0xfc, !PT ;  /* 0x0000000702027212 */ /* 0x000fca00078efcff */
[----:B------:R0:W-:Y:S01]  /*56da0*/  STG.E.64 desc[UR4][R124.64+0x6b00], R2 ;  /* 0x006b00027c007986 */ /* 0x0001e2000c101b04 */
[----:B------:R-:W-:Y:S05]  /*56db0*/  BRA `(.L_x_9177) ;  /* 0x0000000000107947 */ /* 0x000fea0003800000 */
.L_x_9162:
[----:B------:R-:W0:Y:S02]  /*56dc0*/  LDCU UR6, c[0x0][0x39c] ;  /* 0x00007380ff0677ac */ /* 0x000e240008000800 */
[----:B0-----:R-:W-:-:S13]  /*56dd0*/  ISETP.GE.AND P0, PT, R3, UR6, PT ;  /* 0x0000000603007c0c */ /* 0x001fda000bf06270 */
[----:B------:R-:W-:Y:S05]  /*56de0*/  @P0 EXIT ;  /* 0x000000000000094d */ /* 0x000fea0003800000 */
[----:B------:R0:W-:Y:S02]  /*56df0*/  STG.E.64 desc[UR4][R124.64+0x6b00], RZ ;  /* 0x006b00ff7c007986 */ /* 0x0001e4000c101b04 */
.L_x_9177:
[----:B------:R-:W-:Y:S05]  /*56e00*/  BSYNC.RECONVERGENT B2 ;  /* 0x0000000000027941 */ /* 0x000fea0003800200 */
.L_x_9161:
        /* <DEDUP_REMOVED lines=16> */
.L_x_9181:
[----:B------:R-:W-:Y:S05]  /*56f10*/  BSYNC.RECONVERGENT B3 ;  /* 0x0000000000037941 */ /* 0x000fea0003800200 */
.L_x_9180:
        /* <DEDUP_REMOVED lines=18> */
.L_x_9185:
[----:B------:R-:W-:Y:S05]  /*57040*/  BSYNC.RECONVERGENT B4 ;  /* 0x0000000000047941 */ /* 0x000fea0003800200 */
.L_x_9184:
[----:B------:R-:W-:-:S04]  /*57050*/  F2FP.F16.F32.PACK_AB R217, RZ, R217 ;  /* 0x000000d9ffd9723e */ /* 0x000fc800000000ff */
[----:B------:R-:W-:-:S07]  /*57060*/  PRMT R0, R217, 0x7610, R0 ;  /* 0x00007610d9007816 */ /* 0x000fce0000000000 */
.L_x_9183:
[----:B------:R-:W-:Y:S05]  /*57070*/  BSYNC.RECONVERGENT B3 ;  /* 0x0000000000037941 */ /* 0x000fea0003800200 */
.L_x_9182:
        /* <DEDUP_REMOVED lines=17> */
.L_x_9189:
[----:B------:R-:W-:Y:S05]  /*57190*/  BSYNC.RECONVERGENT B4 ;  /* 0x0000000000047941 */ /* 0x000fea0003800200 */
.L_x_9188:
[----:B------:R-:W-:-:S04]  /*571a0*/  F2FP.F16.F32.PACK_AB R217, RZ, R217 ;  /* 0x000000d9ffd9723e */ /* 0x000fc800000000ff */
[----:B------:R-:W-:-:S07]  /*571b0*/  PRMT R4, R217, 0x7610, R4 ;  /* 0x00007610d9047816 */ /* 0x000fce0000000004 */
.L_x_9187:
[----:B------:R-:W-:Y:S05]  /*571c0*/  BSYNC.RECONVERGENT B3 ;  /* 0x0000000000037941 */ /* 0x000fea0003800200 */
.L_x_9186:
        /* <DEDUP_REMOVED lines=17> */
.L_x_9193:
[----:B------:R-:W-:Y:S05]  /*572e0*/  BSYNC.RECONVERGENT B4 ;  /* 0x0000000000047941 */ /* 0x000fea0003800200 */
.L_x_9192:
[----:B------:R-:W-:-:S04]  /*572f0*/  F2FP.F16.F32.PACK_AB R217, RZ, R217 ;  /* 0x000000d9ffd9723e */ /* 0x000fc800000000ff */
[----:B------:R-:W-:-:S07]  /*57300*/  PRMT R5, R217, 0x7610, R5 ;  /* 0x00007610d9057816 */ /* 0x000fce0000000005 */
.L_x_9191:
[----:B------:R-:W-:Y:S05]  /*57310*/  BSYNC.RECONVERGENT B3 ;  /* 0x0000000000037941 */ /* 0x000fea0003800200 */
.L_x_9190:
[----:B------:R-:W-:Y:S02]  /*57320*/  LOP3.LUT R0, R0, 0xffff, RZ, 0xc0, !PT ;  /* 0x0000ffff00007812 */ /* 0x000fe400078ec0ff */
[----:B------:R-:W-:-:S03]  /*57330*/  PRMT R5, R4, 0x5410, R5 ;  /* 0x0000541004057816 */ /* 0x000fc60000000005 */
[----:B------:R-:W-:-:S05]  /*57340*/  IMAD.WIDE.U32 R2, R0, 0x10000, RZ ;  /* 0x0001000000027825 */ /* 0x000fca00078e00ff */
[----:B------:R-:W-:Y:S02]  /*57350*/  LOP3.LUT R3, R5, R3, RZ, 0xfc, !PT ;  /* 0x0000000305037212 */ /* 0x000fe400078efcff */
[----:B------:R-:W-:-:S05]  /*57360*/  LOP3.LUT R2, R2, R7, RZ, 0xfc, !PT ;  /* 0x0000000702027212 */ /* 0x000fca00078efcff */
[----:B------:R0:W-:Y:S01]  /*57370*/  STG.E.64 desc[UR4][R124.64+0x6c00], R2 ;  /* 0x006c00027c007986 */ /* 0x0001e2000c101b04 */
[----:B------:R-:W-:Y:S05]  /*57380*/  BRA `(.L_x_9194) ;  /* 0x0000000000107947 */ /* 0x000fea0003800000 */
.L_x_9179:
[----:B------:R-:W0:Y:S02]  /*57390*/  LDCU UR6, c[0x0][0x39c] ;  /* 0x00007380ff0677ac */ /* 0x000e240008000800 */
[----:B0-----:R-:W-:-:S13]  /*573a0*/  ISETP.GE.AND P0, PT, R3, UR6, PT ;  /* 0x0000000603007c0c */ /* 0x001fda000bf06270 */
[----:B------:R-:W-:Y:S05]  /*573b0*/  @P0 EXIT ;  /* 0x000000000000094d */ /* 0x000fea0003800000 */
[----:B------:R0:W-:Y:S02]  /*573c0*/  STG.E.64 desc[UR4][R124.64+0x6c00], RZ ;  /* 0x006c00ff7c007986 */ /* 0x0001e4000c101b04 */
.L_x_9194:
[----:B------:R-:W-:Y:S05]  /*573d0*/  BSYNC.RECONVERGENT B2 ;  /* 0x0000000000027941 */ /* 0x000fea0003800200 */
.L_x_9178:
        /* <DEDUP_REMOVED lines=16> */
.L_x_9198:
[----:B------:R-:W-:Y:S05]  /*574e0*/  BSYNC.RECONVERGENT B3 ;  /* 0x0000000000037941 */ /* 0x000fea0003800200 */
.L_x_9197:
        /* <DEDUP_REMOVED lines=18> */
.L_x_9202:
[----:B------:R-:W-:Y:S05]  /*57610*/  BSYNC.RECONVERGENT B4 ;  /* 0x0000000000047941 */ /* 0x000fea0003800200 */
.L_x_9201:
[----:B------:R-:W-:-:S04]  /*57620*/  F2FP.F16.F32.PACK_AB R217, RZ, R217 ;  /* 0x000000d9ffd9723e */ /* 0x000fc800000000ff */
[----:B------:R-:W-:-:S07]  /*57630*/  PRMT R0, R217, 0x7610, R0 ;  /* 0x00007610d9007816 */ /* 0x000fce0000000000 */
.L_x_9200:
[----:B------:R-:W-:Y:S05]  /*57640*/  BSYNC.RECONVERGENT B3 ;  /* 0x0000000000037941 */ /* 0x000fea0003800200 */
.L_x_9199:
        /* <DEDUP_REMOVED lines=17> */
.L_x_9206:
[----:B------:R-:W-:Y:S05]  /*57760*/  BSYNC.RECONVERGENT B4 ;  /* 0x0000000000047941 */ /* 0x000fea0003800200 */
.L_x_9205:
[----:B------:R-:W-:-:S04]  /*57770*/  F2FP.F16.F32.PACK_AB R217, RZ, R217 ;  /* 0x000000d9ffd9723e */ /* 0x000fc800000000ff */
[----:B------:R-:W-:-:S07]  /*57780*/  PRMT R4, R217, 0x7610, R4 ;  /* 0x00007610d9047816 */ /* 0x000fce0000000004 */
.L_x_9204:
[----:B------:R-:W-:Y:S05]  /*57790*/  BSYNC.RECONVERGENT B3 ;  /* 0x0000000000037941 */ /* 0x000fea0003800200 */
.L_x_9203:
        /* <DEDUP_REMOVED lines=17> */
.L_x_9210:
[----:B------:R-:W-:Y:S05]  /*578b0*/  BSYNC.RECONVERGENT B4 ;  /* 0x0000000000047941 */ /* 0x000fea0003800200 */
.L_x_9209:
[----:B------:R-:W-:-:S04]  /*578c0*/  F2FP.F16.F32.PACK_AB R217, RZ, R217 ;  /* 0x000000d9ffd9723e */ /* 0x000fc800000000ff */
[----:B------:R-:W-:-:S07]  /*578d0*/  PRMT R5, R217, 0x7610, R5 ;  /* 0x00007610d9057816 */ /* 0x000fce0000000005 */
.L_x_9208:
[----:B------:R-:W-:Y:S05]  /*578e0*/  BSYNC.RECONVERGENT B3 ;  /* 0x0000000000037941 */ /* 0x000fea0003800200 */
.L_x_9207:
[----:B------:R-:W-:Y:S02]  /*578f0*/  LOP3.LUT R0, R0, 0xffff, RZ, 0xc0, !PT ;  /* 0x0000ffff00007812 */ /* 0x000fe400078ec0ff */
[----:B------:R-:W-:-:S03]  /*57900*/  PRMT R5, R4, 0x5410, R5 ;  /* 0x0000541004057816 */ /* 0x000fc60000000005 */
[----:B------:R-:W-:-:S05]  /*57910*/  IMAD.WIDE.U32 R2, R0, 0x10000, RZ ;  /* 0x0001000000027825 */ /* 0x000fca00078e00ff */
[----:B------:R-:W-:Y:S02]  /*57920*/  LOP3.LUT R3, R5, R3, RZ, 0xfc, !PT ;  /* 0x0000000305037212 */ /* 0x000fe400078efcff */
[----:B------:R-:W-:-:S05]  /*57930*/  LOP3.LUT R2, R2, R7, RZ, 0xfc, !PT ;  /* 0x0000000702027212 */ /* 0x000fca00078efcff */
[----:B------:R0:W-:Y:S01]  /*57940*/  STG.E.64 desc[UR4][R124.64+0x6d00], R2 ;  /* 0x006d00027c007986 */ /* 0x0001e2000c101b04 */
[----:B------:R-:W-:Y:S05]  /*57950*/  BRA `(.L_x_9211) ;  /* 0x0000000000107947 */ /* 0x000fea0003800000 */
.L_x_9196:
[----:B------:R-:W0:Y:S02]  /*57960*/  LDCU UR6, c[0x0][0x39c] ;  /* 0x00007380ff0677ac */ /* 0x000e240008000800 */
[----:B0-----:R-:W-:-:S13]  /*57970*/  ISETP.GE.AND P0, PT, R3, UR6, PT ;  /* 0x0000000603007c0c */ /* 0x001fda000bf06270 */
[----:B------:R-:W-:Y:S05]  /*57980*/  @P0 EXIT ;  /* 0x000000000000094d */ /* 0x000fea0003800000 */
[----:B------:R0:W-:Y:S02]  /*57990*/  STG.E.64 desc[UR4][R124.64+0x6d00], RZ ;  /* 0x006d00ff7c007986 */ /* 0x0001e4000c101b04 */
.L_x_9211:
[----:B------:R-:W-:Y:S05]  /*579a0*/  BSYNC.RECONVERGENT B2 ;  /* 0x0000000000027941 */ /* 0x000fea0003800200 */
.L_x_9195:
        /* <DEDUP_REMOVED lines=16> */
.L_x_9215:
[----:B------:R-:W-:Y:S05]  /*57ab0*/  BSYNC.RECONVERGENT B3 ;  /* 0x0000000000037941 */ /* 0x000fea0003800200 */
.L_x_9214:
        /* <DEDUP_REMOVED lines=18> */
.L_x_9219:
[----:B------:R-:W-:Y:S05]  /*57be0*/  BSYNC.RECONVERGENT B4 ;  /* 0x0000000000047941 */ /* 0x000fea0003800200 */
.L_x_9218:
[----:B------:R-:W-:-:S04]  /*57bf0*/  F2FP.F16.F32.PACK_AB R217, RZ, R217 ;  /* 0x000000d9ffd9723e */ /* 0x000fc800000000ff */
[----:B------:R-:W-:-:S07]  /*57c00*/  PRMT R0, R217, 0x7610, R0 ;  /* 0x00007610d9007816 */ /* 0x000fce0000000000 */
.L_x_9217:
[----:B------:R-:W-:Y:S05]  /*57c10*/  BSYNC.RECONVERGENT B3 ;  /* 0x0000000000037941 */ /* 0x000fea0003800200 */
.L_x_9216:
        /* <DEDUP_REMOVED lines=17> */
.L_x_9223:
[----:B------:R-:W-:Y:S05]  /*57d30*/  BSYNC.RECONVERGENT B4 ;  /* 0x0000000000047941 */ /* 0x000fea0003800200 */
.L_x_9222:
[----:B------:R-:W-:-:S04]  /*57d40*/  F2FP.F16.F32.PACK_AB R217, RZ, R217 ;  /* 0x000000d9ffd9723e */ /* 0x000fc800000000ff */
[----:B------:R-:W-:-:S07]  /*57d50*/  PRMT R4, R217, 0x7610, R4 ;  /* 0x00007610d9047816 */ /* 0x000fce0000000004 */
.L_x_9221:
[----:B------:R-:W-:Y:S05]  /*57d60*/  BSYNC.RECONVERGENT B3 ;  /* 0x0000000000037941 */ /* 0x000fea0003800200 */
.L_x_9220:
        /* <DEDUP_REMOVED lines=17> */
.L_x_9227:
[----:B------:R-:W-:Y:S05]  /*57e80*/  BSYNC.RECONVERGENT B4 ;  /* 0x0000000000047941 */ /* 0x000fea0003800200 */
.L_x_9226:
[----:B------:R-:W-:-:S04]  /*57e90*/  F2FP.F16.F32.PACK_AB R217, RZ, R217 ;  /* 0x000000d9ffd9723e */ /* 0x000fc800000000ff */
[----:B------:R-:W-:-:S07]  /*57ea0*/  PRMT R5, R217, 0x7610, R5 ;  /* 0x00007610d9057816 */ /* 0x000fce0000000005 */
.L_x_9225:
[----:B------:R-:W-:Y:S05]  /*57eb0*/  BSYNC.RECONVERGENT B3 ;  /* 0x0000000000037941 */ /* 0x000fea0003800200 */
.L_x_9224:
[----:B------:R-:W-:Y:S02]  /*57ec0*/  LOP3.LUT R0, R0, 0xffff, RZ, 0xc0, !PT ;  /* 0x0000ffff00007812 */ /* 0x000fe400078ec0ff */
[----:B------:R-:W-:-:S03]  /*57ed0*/  PRMT R5, R4, 0x5410, R5 ;  /* 0x0000541004057816 */ /* 0x000fc60000000005 */
[----:B------:R-:W-:-:S05]  /*57ee0*/  IMAD.WIDE.U32 R2, R0, 0x10000, RZ ;  /* 0x0001000000027825 */ /* 0x000fca00078e00ff */
[----:B------:R-:W-:Y:S02]  /*57ef0*/  LOP3.LUT R3, R5, R3, RZ, 0xfc, !PT ;  /* 0x0000000305037212 */ /* 0x000fe400078efcff */
[----:B------:R-:W-:-:S05]  /*57f00*/  LOP3.LUT R2, R2, R7, RZ, 0xfc, !PT ;  /* 0x0000000702027212 */ /* 0x000fca00078efcff */
[----:B------:R0:W-:Y:S01]  /*57f10*/  STG.E.64 desc[UR4][R124.64+0x6e00], R2 ;  /* 0x006e00027c007986 */ /* 0x0001e2000c101b04 */
[----:B------:R-:W-:Y:S05]  /*57f20*/  BRA `(.L_x_9228) ;  /* 0x0000000000107947 */ /* 0x000fea0003800000 */
.L_x_9213:
[----:B------:R-:W0:Y:S02]  /*57f30*/  LDCU UR6, c[0x0][0x39c] ;  /* 0x00007380ff0677ac */ /* 0x000e240008000800 */
[----:B0-----:R-:W-:-:S13]  /*57f40*/  ISETP.GE.AND P0, PT, R3, UR6, PT ;  /* 0x0000000603007c0c */ /* 0x001fda000bf06270 */
[----:B------:R-:W-:Y:S05]  /*57f50*/  @P0 EXIT ;  /* 0x000000000000094d */ /* 0x000fea0003800000 */
[----:B------:R0:W-:Y:S02]  /*57f60*/  STG.E.64 desc[UR4][R124.64+0x6e00], RZ ;  /* 0x006e00ff7c007986 */ /* 0x0001e4000c101b04 */
.L_x_9228:
[----:B------:R-:W-:Y:S05]  /*57f70*/  BSYNC.RECONVERGENT B2 ;  /* 0x0000000000027941 */ /* 0x000fea0003800200 */
.L_x_9212:
        /* <DEDUP_REMOVED lines=16> */
.L_x_9232:
[----:B------:R-:W-:Y:S05]  /*58080*/  BSYNC.RECONVERGENT B3 ;  /* 0x0000000000037941 */ /* 0x000fea0003800200 */
.L_x_9231:
        /* <DEDUP_REMOVED lines=18> */
.L_x_9236:
[----:B------:R-:W-:Y:S05]  /*581b0*/  BSYNC.RECONVERGENT B4 ;  /* 0x0000000000047941 */ /* 0x000fea0003800200 */
.L_x_9235:
[----:B------:R-:W-:-:S04]  /*581c0*/  F2FP.F16.F32.PACK_AB R217, RZ, R217 ;  /* 0x000000d9ffd9723e */ /* 0x000fc800000000ff */
[----:B------:R-:W-:-:S07]  /*581d0*/  PRMT R0, R217, 0x7610, R0 ;  /* 0x00007610d9007816 */ /* 0x000fce0000000000 */
.L_x_9234:
[----:B------:R-:W-:Y:S05]  /*581e0*/  BSYNC.RECONVERGENT B3 ;  /* 0x0000000000037941 */ /* 0x000fea0003800200 */
.L_x_9233:
        /* <DEDUP_REMOVED lines=17> */
.L_x_9240:
[----:B------:R-:W-:Y:S05]  /*58300*/  BSYNC.RECONVERGENT B4 ;  /* 0x0000000000047941 */ /* 0x000fea0003800200 */
.L_x_9239:
[----:B------:R-:W-:-:S04]  /*58310*/  F2FP.F16.F32.PACK_AB R217, RZ, R217 ;  /* 0x000000d9ffd9723e */ /* 0x000fc800000000ff */
[----:B------:R-:W-:-:S07]  /*58320*/  PRMT R4, R217, 0x7610, R4 ;  /* 0x00007610d9047816 */ /* 0x000fce0000000004 */
.L_x_9238:
[----:B------:R-:W-:Y:S05]  /*58330*/  BSYNC.RECONVERGENT B3 ;  /* 0x0000000000037941 */ /* 0x000fea0003800200 */
.L_x_9237:
        /* <DEDUP_REMOVED lines=17> */
.L_x_9244:
[----:B------:R-:W-:Y:S05]  /*58450*/  BSYNC.RECONVERGENT B4 ;  /* 0x0000000000047941 */ /* 0x000fea0003800200 */
.L_x_9243:
[----:B------:R-:W-:-:S04]  /*58460*/  F2FP.F16.F32.PACK_AB R217, RZ, R217 ;  /* 0x000000d9ffd9723e */ /* 0x000fc800000000ff */
[----:B------:R-:W-:-:S07]  /*58470*/  PRMT R5, R217, 0x7610, R5 ;  /* 0x00007610d9057816 */ /* 0x000fce0000000005 */
.L_x_9242:
[----:B------:R-:W-:Y:S05]  /*58480*/  BSYNC.RECONVERGENT B3 ;  /* 0x0000000000037941 */ /* 0x000fea0003800200 */
.L_x_9241:
[----:B------:R-:W-:Y:S02]  /*58490*/  LOP3.LUT R0, R0, 0xffff, RZ, 0xc0, !PT ;  /* 0x0000ffff00007812 */ /* 0x000fe400078ec0ff */
[----:B------:R-:W-:-:S03]  /*584a0*/  PRMT R5, R4, 0x5410, R5 ;  /* 0x0000541004057816 */ /* 0x000fc60000000005 */
[----:B------:R-:W-:-:S05]  /*584b0*/  IMAD.WIDE.U32 R2, R0, 0x10000, RZ ;  /* 0x0001000000027825 */ /* 0x000fca00078e00ff */
[----:B------:R-:W-:Y:S02]  /*584c0*/  LOP3.LUT R3, R5, R3, RZ, 0xfc, !PT ;  /* 0x0000000305037212 */ /* 0x000fe400078efcff */
[----:B------:R-:W-:-:S05]  /*584d0*/  LOP3.LUT R2, R2, R7, RZ, 0xfc, !PT ;  /* 0x0000000702027212 */ /* 0x000fca00078efcff */
[----:B------:R0:W-:Y:S01]  /*584e0*/  STG.E.64 desc[UR4][R124.64+0x6f00], R2 ;  /* 0x006f00027c007986 */ /* 0x0001e2000c101b04 */
[----:B------:R-:W-:Y:S05]  /*584f0*/  BRA `(.L_x_9245) ;  /* 0x0000000000107947 */ /* 0x000fea0003800000 */
.L_x_9230:
[----:B------:R-:W0:Y:S02]  /*58500*/  LDCU UR6, c[0x0][0x39c] ;  /* 0x00007380ff0677ac */ /* 0x000e240008000800 */
[----:B0-----:R-:W-:-:S13]  /*58510*/  ISETP.GE.AND P0, PT, R3, UR6, PT ;  /* 0x0000000603007c0c */ /* 0x001fda000bf06270 */
[----:B------:R-:W-:Y:S05]  /*58520*/  @P0 EXIT ;  /* 0x000000000000094d */ /* 0x000fea0003800000 */
[----:B------:R0:W-:Y:S02]  /*58530*/  STG.E.64 desc[UR4][R124.64+0x6f00], RZ ;  /* 0x006f00ff7c007986 */ /* 0x0001e4000c101b04 */
.L_x_9245:
[----:B------:R-:W-:Y:S05]  /*58540*/  BSYNC.RECONVERGENT B2 ;  /* 0x0000000000027941 */ /* 0x000fea0003800200 */
.L_x_9229:
        /* <DEDUP_REMOVED lines=16> */
.L_x_9249:
[----:B------:R-:W-:Y:S05]  /*58650*/  BSYNC.RECONVERGENT B3 ;  /* 0x0000000000037941 */ /* 0x000fea0003800200 */
.L_x_9248:
        /* <DEDUP_REMOVED lines=18> */
.L_x_9253:
[----:B------:R-:W-:Y:S05]  /*58780*/  BSYNC.RECONVERGENT B4 ;  /* 0x0000000000047941 */ /* 0x000fea0003800200 */
.L_x_9252:
[----:B------:R-:W-:-:S04]  /*58790*/  F2FP.F16.F32.PACK_AB R217, RZ, R217 ;  /* 0x000000d9ffd9723e */ /* 0x000fc800000000ff */
[----:B------:R-:W-:-:S07]  /*587a0*/  PRMT R0, R217, 0x7610, R0 ;  /* 0x00007610d9007816 */ /* 0x000fce0000000000 */
.L_x_9251:
[----:B------:R-:W-:Y:S05]  /*587b0*/  BSYNC.RECONVERGENT B3 ;  /* 0x0000000000037941 */ /* 0x000fea0003800200 */
.L_x_9250:
        /* <DEDUP_REMOVED lines=17> */
.L_x_9257:
[----:B------:R-:W-:Y:S05]  /*588d0*/  BSYNC.RECONVERGENT B4 ;  /* 0x0000000000047941 */ /* 0x000fea0003800200 */
.L_x_9256:
[----:B------:R-:W-:-:S04]  /*588e0*/  F2FP.F16.F32.PACK_AB R217, RZ, R217 ;  /* 0x000000d9ffd9723e */ /* 0x000fc800000000ff */
[----:B------:R-:W-:-:S07]  /*588f0*/  PRMT R4, R217, 0x7610, R4 ;  /* 0x00007610d9047816 */ /* 0x000fce0000000004 */
.L_x_9255:
[----:B------:R-:W-:Y:S05]  /*58900*/  BSYNC.RECONVERGENT B3 ;  /* 0x0000000000037941 */ /* 0x000fea0003800200 */
.L_x_9254:
        /* <DEDUP_REMOVED lines=17> */
.L_x_9261:
[----:B------:R-:W-:Y:S05]  /*58a20*/  BSYNC.RECONVERGENT B4 ;  /* 0x0000000000047941 */ /* 0x000fea0003800200 */
.L_x_9260:
[----:B------:R-:W-:-:S04]  /*58a30*/  F2FP.F16.F32.PACK_AB R217, RZ, R217 ;  /* 0x000000d9ffd9723e */ /* 0x000fc800000000ff */
[----:B------:R-:W-:-:S07]  /*58a40*/  PRMT R5, R217, 0x7610, R5 ;  /* 0x00007610d9057816 */ /* 0x000fce0000000005 */
.L_x_9259:
[----:B------:R-:W-:Y:S05]  /*58a50*/  BSYNC.RECONVERGENT B3 ;  /* 0x0000000000037941 */ /* 0x000fea0003800200 */
.L_x_9258:
[----:B------:R-:W-:Y:S02]  /*58a60*/  LOP3.LUT R0, R0, 0xffff, RZ, 0xc0, !PT ;  /* 0x0000ffff00007812 */ /* 0x000fe400078ec0ff */
[----:B------:R-:W-:-:S03]  /*58a70*/  PRMT R5, R4, 0x5410, R5 ;  /* 0x0000541004057816 */ /* 0x000fc60000000005 */
[----:B------:R-:W-:-:S05]  /*58a80*/  IMAD.WIDE.U32 R2, R0, 0x10000, RZ ;  /* 0x0001000000027825 */ /* 0x000fca00078e00ff */
[----:B------:R-:W-:Y:S02]  /*58a90*/  LOP3.LUT R3, R5, R3, RZ, 0xfc, !PT ;  /* 0x0000000305037212 */ /* 0x000fe400078efcff */
[----:B------:R-:W-:-:S05]  /*58aa0*/  LOP3.LUT R2, R2, R7, RZ, 0xfc, !PT ;  /* 0x0000000702027212 */ /* 0x000fca00078efcff */
[----:B------:R0:W-:Y:S01]  /*58ab0*/  STG.E.64 desc[UR4][R124.64+0x7000], R2 ;  /* 0x007000027c007986 */ /* 0x0001e2000c101b04 */
[----:B------:R-:W-:Y:S05]  /*58ac0*/  BRA `(.L_x_9262) ;  /* 0x0000000000107947 */ /* 0x000fea0003800000 */
.L_x_9247:
[----:B------:R-:W0:Y:S02]  /*58ad0*/  LDCU UR6, c[0x0][0x39c] ;  /* 0x00007380ff0677ac */ /* 0x000e240008000800 */
[----:B0-----:R-:W-:-:S13]  /*58ae0*/  ISETP.GE.AND P0, PT, R3, UR6, PT ;  /* 0x0000000603007c0c */ /* 0x001fda000bf06270 */
[----:B------:R-:W-:Y:S05]  /*58af0*/  @P0 EXIT ;  /* 0x000000000000094d */ /* 0x000fea0003800000 */
[----:B------:R0:W-:Y:S02]  /*58b00*/  STG.E.64 desc[UR4][R124.64+0x7000], RZ ;  /* 0x007000ff7c007986 */ /* 0x0001e4000c101b04 */
.L_x_9262:
[----:B------:R-:W-:Y:S05]  /*58b10*/  BSYNC.RECONVERGENT B2 ;  /* 0x0000000000027941 */ /* 0x000fea0003800200 */
.L_x_9246:
        /* <DEDUP_REMOVED lines=16> */
.L_x_9266:
[----:B------:R-:W-:Y:S05]  /*58c20*/  BSYNC.RECONVERGENT B3 ;  /* 0x0000000000037941 */ /* 0x000fea0003800200 */
.L_x_9265:
        /* <DEDUP_REMOVED lines=18> */
.L_x_9270:
[----:B------:R-:W-:Y:S05]  /*58d50*/  BSYNC.RECONVERGENT B4 ;  /* 0x0000000000047941 */ /* 0x000fea0003800200 */
.L_x_9269:
[----:B------:R-:W-:-:S04]  /*58d60*/  F2FP.F16.F32.PACK_AB R217, RZ, R217 ;  /* 0x000000d9ffd9723e */ /* 0x000fc800000000ff */
[----:B------:R-:W-:-:S07]  /*58d70*/  PRMT R0, R217, 0x7610, R0 ;  /* 0x00007610d9007816 */ /* 0x000fce0000000000 */
.L_x_9268:
[----:B------:R-:W-:Y:S05]  /*58d80*/  BSYNC.RECONVERGENT B3 ;  /* 0x0000000000037941 */ /* 0x000fea0003800200 */
.L_x_9267:
        /* <DEDUP_REMOVED lines=17> */
.L_x_9274:
[----:B------:R-:W-:Y:S05]  /*58ea0*/  BSYNC.RECONVERGENT B4 ;  /* 0x0000000000047941 */ /* 0x000fea0003800200 */
.L_x_9273:
[----:B------:R-:W-:-:S04]  /*58eb0*/  F2FP.F16.F32.PACK_AB R217, RZ, R217 ;  /* 0x000000d9ffd9723e */ /* 0x000fc800000000ff */
[----:B------:R-:W-:-:S07]  /*58ec0*/  PRMT R4, R217, 0x7610, R4 ;  /* 0x00007610d9047816 */ /* 0x000fce0000000004 */
.L_x_9272:
[----:B------:R-:W-:Y:S05]  /*58ed0*/  BSYNC.RECONVERGENT B3 ;  /* 0x0000000000037941 */ /* 0x000fea0003800200 */
.L_x_9271:
        /* <DEDUP_REMOVED lines=17> */
.L_x_9278:
[----:B------:R-:W-:Y:S05]  /*58ff0*/  BSYNC.RECONVERGENT B4 ;  /* 0x0000000000047941 */ /* 0x000fea0003800200 */
.L_x_9277:
[----:B------:R-:W-:-:S04]  /*59000*/  F2FP.F16.F32.PACK_AB R217, RZ, R217 ;  /* 0x000000d9ffd9723e */ /* 0x000fc800000000ff */
[----:B------:R-:W-:-:S07]  /*59010*/  PRMT R5, R217, 0x7610, R5 ;  /* 0x00007610d9057816 */ /* 0x000fce0000000005 */
.L_x_9276:
[----:B------:R-:W-:Y:S05]  /*59020*/  BSYNC.RECONVERGENT B3 ;  /* 0x0000000000037941 */ /* 0x000fea0003800200 */
.L_x_9275:
[----:B------:R-:W-:Y:S02]  /*59030*/  LOP3.LUT R0, R0, 0xffff, RZ, 0xc0, !PT ;  /* 0x0000ffff00007812 */ /* 0x000fe400078ec0ff */
[----:B------:R-:W-:-:S03]  /*59040*/  PRMT R5, R4, 0x5410, R5 ;  /* 0x0000541004057816 */ /* 0x000fc60000000005 */
[----:B------:R-:W-:-:S05]  /*59050*/  IMAD.WIDE.U32 R2, R0, 0x10000, RZ ;  /* 0x0001000000027825 */ /* 0x000fca00078e00ff */
[----:B------:R-:W-:Y:S02]  /*59060*/  LOP3.LUT R3, R5, R3, RZ, 0xfc, !PT ;  /* 0x0000000305037212 */ /* 0x000fe400078efcff */
[----:B------:R-:W-:-:S05]  /*59070*/  LOP3.LUT R2, R2, R7, RZ, 0xfc, !PT ;  /* 0x0000000702027212 */ /* 0x000fca00078efcff */
[----:B------:R0:W-:Y:S01]  /*59080*/  STG.E.64 desc[UR4][R124.64+0x7100], R2 ;  /* 0x007100027c007986 */ /* 0x0001e2000c101b04 */
[----:B------:R-:W-:Y:S05]  /*59090*/  BRA `(.L_x_9279) ;  /* 0x0000000000107947 */ /* 0x000fea0003800000 */
.L_x_9264:
[----:B------:R-:W0:Y:S02]  /*590a0*/  LDCU UR6, c[0x0][0x39c] ;  /* 0x00007380ff0677ac */ /* 0x000e240008000800 */
[----:B0-----:R-:W-:-:S13]  /*590b0*/  ISETP.GE.AND P0, PT, R3, UR6, PT ;  /* 0x0000000603007c0c */ /* 0x001fda000bf06270 */
[----:B------:R-:W-:Y:S05]  /*590c0*/  @P0 EXIT ;  /* 0x000000000000094d */ /* 0x000fea0003800000 */
[----:B------:R0:W-:Y:S02]  /*590d0*/  STG.E.64 desc[UR4][R124.64+0x7100], RZ ;  /* 0x007100ff7c007986 */ /* 0x0001e4000c101b04 */
.L_x_9279:
[----:B------:R-:W-:Y:S05]  /*590e0*/  BSYNC.RECONVERGENT B2 ;  /* 0x0000000000027941 */ /* 0x000fea0003800200 */
.L_x_9263:
        /* <DEDUP_REMOVED lines=16> */
.L_x_9283:
[----:B------:R-:W-:Y:S05]  /*591f0*/  BSYNC.RECONVERGENT B3 ;  /* 0x0000000000037941 */ /* 0x000fea0003800200 */
.L_x_9282:
        /* <DEDUP_REMOVED lines=18> */
.L_x_9287:
[----:B------:R-:W-:Y:S05]  /*59320*/  BSYNC.RECONVERGENT B4 ;  /* 0x0000000000047941 */ /* 0x000fea0003800200 */
.L_x_9286:
[----:B------:R-:W-:-:S04]  /*59330*/  F2FP.F16.F32.PACK_AB R217, RZ, R217 ;  /* 0x000000d9ffd9723e */ /* 0x000fc800000000ff */
[----:B------:R-:W-:-:S07]  /*59340*/  PRMT R0, R217, 0x7610, R0 ;  /* 0x00007610d9007816 */ /* 0x000fce0000000000 */
.L_x_9285:
[----:B------:R-:W-:Y:S05]  /*59350*/  BSYNC.RECONVERGENT B3 ;  /* 0x0000000000037941 */ /* 0x000fea0003800200 */
.L_x_9284:
        /* <DEDUP_REMOVED lines=17> */
.L_x_9291:
[----:B------:R-:W-:Y:S05]  /*59470*/  BSYNC.RECONVERGENT B4 ;  /* 0x0000000000047941 */ /* 0x000fea0003800200 */
.L_x_9290:
[----:B------:R-:W-:-:S04]  /*59480*/  F2FP.F16.F32.PACK_AB R217, RZ, R217 ;  /* 0x000000d9ffd9723e */ /* 0x000fc800000000ff */
[----:B------:R-:W-:-:S07]  /*59490*/  PRMT R4, R217, 0x7610, R4 ;  /* 0x00007610d9047816 */ /* 0x000fce0000000004 */
.L_x_9289:
[----:B------:R-:W-:Y:S05]  /*594a0*/  BSYNC.RECONVERGENT B3 ;  /* 0x0000000000037941 */ /* 0x000fea0003800200 */
.L_x_9288:
        /* <DEDUP_REMOVED lines=17> */
.L_x_9295:
[----:B------:R-:W-:Y:S05]  /*595c0*/  BSYNC.RECONVERGENT B4 ;  /* 0x0000000000047941 */ /* 0x000fea0003800200 */
.L_x_9294:
[----:B------:R-:W-:-:S04]  /*595d0*/  F2FP.F16.F32.PACK_AB R217, RZ, R217 ;  /* 0x000000d9ffd9723e */ /* 0x000fc800000000ff */
[----:B------:R-:W-:-:S07]  /*595e0*/  PRMT R5, R217, 0x7610, R5 ;  /* 0x00007610d9057816 */ /* 0x000fce0000000005 */
.L_x_9293:
[----:B------:R-:W-:Y:S05]  /*595f0*/  BSYNC.RECONVERGENT B3 ;  /* 0x0000000000037941 */ /* 0x000fea0003800200 */
.L_x_9292:
[----:B------:R-:W-:Y:S02]  /*59600*/  LOP3.LUT R0, R0, 0xffff, RZ, 0xc0, !PT ;  /* 0x0000ffff00007812 */ /* 0x000fe400078ec0ff */
[----:B------:R-:W-:-:S03]  /*59610*/  PRMT R5, R4, 0x5410, R5 ;  /* 0x0000541004057816 */ /* 0x000fc60000000005 */
[----:B------:R-:W-:-:S05]  /*59620*/  IMAD.WIDE.U32 R2, R0, 0x10000, RZ ;  /* 0x0001000000027825 */ /* 0x000fca00078e00ff */
[----:B------:R-:W-:Y:S02]  /*59630*/  LOP3.LUT R3, R5, R3, RZ, 0xfc, !PT ;  /* 0x0000000305037212 */ /* 0x000fe400078efcff */
[----:B------:R-:W-:-:S05]  /*59640*/  LOP3.LUT R2, R2, R7, RZ, 0xfc, !PT ;  /* 0x0000000702027212 */ /* 0x000fca00078efcff */
[----:B------:R0:W-:Y:S01]  /*59650*/  STG.E.64 desc[UR4][R124.64+0x7200], R2 ;  /* 0x007200027c007986 */ /* 0x0001e2000c101b04 */
[----:B------:R-:W-:Y:S05]  /*59660*/  BRA `(.L_x_9296) ;  /* 0x0000000000107947 */ /* 0x000fea0003800000 */
.L_x_9281:
[----:B------:R-:W0:Y:S02]  /*59670*/  LDCU UR6, c[0x0][0x39c] ;  /* 0x00007380ff0677ac */ /* 0x000e240008000800 */
[----:B0-----:R-:W-:-:S13]  /*59680*/  ISETP.GE.AND P0, PT, R3, UR6, PT ;  /* 0x0000000603007c0c */ /* 0x001fda000bf06270 */
[----:B------:R-:W-:Y:S05]  /*59690*/  @P0 EXIT ;  /* 0x000000000000094d */ /* 0x000fea0003800000 */
[----:B------:R0:W-:Y:S02]  /*596a0*/  STG.E.64 desc[UR4][R124.64+0x7200], RZ ;  /* 0x007200ff7c007986 */ /* 0x0001e4000c101b04 */
.L_x_9296:
[----:B------:R-:W-:Y:S05]  /*596b0*/  BSYNC.RECONVERGENT B2 ;  /* 0x0000000000027941 */ /* 0x000fea0003800200 */
.L_x_9280:
        /* <DEDUP_REMOVED lines=16> */
.L_x_9300:
[----:B------:R-:W-:Y:S05]  /*597c0*/  BSYNC.RECONVERGENT B3 ;  /* 0x0000000000037941 */ /* 0x000fea0003800200 */
.L_x_9299:
        /* <DEDUP_REMOVED lines=18> */
.L_x_9304:
[----:B------:R-:W-:Y:S05]  /*598f0*/  BSYNC.RECONVERGENT B4 ;  /* 0x0000000000047941 */ /* 0x000fea0003800200 */
.L_x_9303:
[----:B------:R-:W-:-:S04]  /*59900*/  F2FP.F16.F32.PACK_AB R217, RZ, R217 ;  /* 0x000000d9ffd9723e */ /* 0x000fc800000000ff */
[----:B------:R-:W-:-:S07]  /*59910*/  PRMT R0, R217, 0x7610, R0 ;  /* 0x00007610d9007816 */ /* 0x000fce0000000000 */
.L_x_9302:
[----:B------:R-:W-:Y:S05]  /*59920*/  BSYNC.RECONVERGENT B3 ;  /* 0x0000000000037941 */ /* 0x000fea0003800200 */
.L_x_9301:
        /* <DEDUP_REMOVED lines=17> */
.L_x_9308:
[----:B------:R-:W-:Y:S05]  /*59a40*/  BSYNC.RECONVERGENT B4 ;  /* 0x0000000000047941 */ /* 0x000fea0003800200 */
.L_x_9307:
[----:B------:R-:W-:-:S04]  /*59a50*/  F2FP.F16.F32.PACK_AB R217, RZ, R217 ;  /* 0x000000d9ffd9723e */ /* 0x000fc800000000ff */
[----:B------:R-:W-:-:S07]  /*59a60*/  PRMT R4, R217, 0x7610, R4 ;  /* 0x00007610d9047816 */ /* 0x000fce0000000004 */
.L_x_9306:
[----:B------:R-:W-:Y:S05]  /*59a70*/  BSYNC.RECONVERGENT B3 ;  /* 0x0000000000037941 */ /* 0x000fea0003800200 */
.L_x_9305:
        /* <DEDUP_REMOVED lines=17> */
.L_x_9312:
[----:B------:R-:W-:Y:S05]  /*59b90*/  BSYNC.RECONVERGENT B4 ;  /* 0x0000000000047941 */ /* 0x000fea0003800200 */
.L_x_9311:
[----:B------:R-:W-:-:S04]  /*59ba0*/  F2FP.F16.F32.PACK_AB R217, RZ, R217 ;  /* 0x000000d9ffd9723e */ /* 0x000fc800000000ff */
[----:B------:R-:W-:-:S07]  /*59bb0*/  PRMT R5, R217, 0x7610, R5 ;  /* 0x00007610d9057816 */ /* 0x000fce0000000005 */
.L_x_9310:
[----:B------:R-:W-:Y:S05]  /*59bc0*/  BSYNC.RECONVERGENT B3 ;  /* 0x0000000000037941 */ /* 0x000fea0003800200 */
.L_x_9309:
[----:B------:R-:W-:Y:S02]  /*59bd0*/  LOP3.LUT R0, R0, 0xffff, RZ, 0xc0, !PT ;  /* 0x0000ffff00007812 */ /* 0x000fe400078ec0ff */
[----:B------:R-:W-:-:S03]  /*59be0*/  PRMT R5, R4, 0x5410, R5 ;  /* 0x0000541004057816 */ /* 0x000fc60000000005 */
[----:B------:R-:W-:-:S05]  /*59bf0*/  IMAD.WIDE.U32 R2, R0, 0x10000, RZ ;  /* 0x0001000000027825 */ /* 0x000fca00078e00ff */
[----:B------:R-:W-:Y:S02]  /*59c00*/  LOP3.LUT R3, R5, R3, RZ, 0xfc, !PT ;  /* 0x0000000305037212 */ /* 0x000fe400078efcff */
[----:B------:R-:W-:-:S05]  /*59c10*/  LOP3.LUT R2, R2, R7, RZ, 0xfc, !PT ;  /* 0x0000000702027212 */ /* 0x000fca00078efcff */
[----:B------:R0:W-:Y:S01]  /*59c20*/  STG.E.64 desc[UR4][R124.64+0x7300], R2 ;  /* 0x007300027c007986 */ /* 0x0001e2000c101b04 */
[----:B------:R-:W-:Y:S05]  /*59c30*/  BRA `(.L_x_9313) ;  /* 0x0000000000107947 */ /* 0x000fea0003800000 */
.L_x_9298:
[----:B------:R-:W0:Y:S02]  /*59c40*/  LDCU UR6, c[0x0][0x39c] ;  /* 0x00007380ff0677ac */ /* 0x000e240008000800 */
[----:B0-----:R-:W-:-:S13]  /*59c50*/  ISETP.GE.AND P0, PT, R3, UR6, PT ;  /* 0x0000000603007c0c */ /* 0x001fda000bf06270 */
[----:B------:R-:W-:Y:S05]  /*59c60*/  @P0 EXIT ;  /* 0x000000000000094d */ /* 0x000fea0003800000 */
[----:B------:R0:W-:Y:S02]  /*59c70*/  STG.E.64 desc[UR4][R124.64+0x7300], RZ ;  /* 0x007300ff7c007986 */ /* 0x0001e4000c101b04 */
.L_x_9313:
[----:B------:R-:W-:Y:S05]  /*59c80*/  BSYNC.RECONVERGENT B2 ;  /* 0x0000000000027941 */ /* 0x000fea0003800200 */
.L_x_9297:
        /* <DEDUP_REMOVED lines=16> */
.L_x_9317:
[----:B------:R-:W-:Y:S05]  /*59d90*/  BSYNC.RECONVERGENT B3 ;  /* 0x0000000000037941 */ /* 0x000fea0003800200 */
.L_x_9316:
        /* <DEDUP_REMOVED lines=18> */
.L_x_9321:
[----:B------:R-:W-:Y:S05]  /*59ec0*/  BSYNC.RECONVERGENT B4 ;  /* 0x0000000000047941 */ /* 0x000fea0003800200 */
.L_x_9320:
[----:B------:R-:W-:-:S04]  /*59ed0*/  F2FP.F16.F32.PACK_AB R217, RZ, R217 ;  /* 0x000000d9ffd9723e */ /* 0x000fc800000000ff */
[----:B------:R-:W-:-:S07]  /*59ee0*/  PRMT R0, R217, 0x7610, R0 ;  /* 0x00007610d9007816 */ /* 0x000fce0000000000 */
.L_x_9319:
[----:B------:R-:W-:Y:S05]  /*59ef0*/  BSYNC.RECONVERGENT B3 ;  /* 0x0000000000037941 */ /* 0x000fea0003800200 */
.L_x_9318:
        /* <DEDUP_REMOVED lines=17> */
.L_x_9325:
[----:B------:R-:W-:Y:S05]  /*5a010*/  BSYNC.RECONVERGENT B4 ;  /* 0x0000000000047941 */ /* 0x000fea0003800200 */
.L_x_9324:
[----:B------:R-:W-:-:S04]  /*5a020*/  F2FP.F16.F32.PACK_AB R217, RZ, R217 ;  /* 0x000000d9ffd9723e */ /* 0x000fc800000000ff */
[----:B------:R-:W-:-:S07]  /*5a030*/  PRMT R4, R217, 0x7610, R4 ;  /* 0x00007610d9047816 */ /* 0x000fce0000000004 */
.L_x_9323:
[----:B------:R-:W-:Y:S05]  /*5a040*/  BSYNC.RECONVERGENT B3 ;  /* 0x0000000000037941 */ /* 0x000fea0003800200 */
.L_x_9322:
        /* <DEDUP_REMOVED lines=17> */
.L_x_9329:
[----:B------:R-:W-:Y:S05]  /*5a160*/  BSYNC.RECONVERGENT B4 ;  /* 0x0000000000047941 */ /* 0x000fea0003800200 */
.L_x_9328:
[----:B------:R-:W-:-:S04]  /*5a170*/  F2FP.F16.F32.PACK_AB R217, RZ, R217 ;  /* 0x000000d9ffd9723e */ /* 0x000fc800000000ff */
[----:B------:R-:W-:-:S07]  /*5a180*/  PRMT R5, R217, 0x7610, R5 ;  /* 0x00007610d9057816 */ /* 0x000fce0000000005 */
.L_x_9327:
[----:B------:R-:W-:Y:S05]  /*5a190*/  BSYNC.RECONVERGENT B3 ;  /* 0x0000000000037941 */ /* 0x000fea0003800200 */
.L_x_9326:
[----:B------:R-:W-:Y:S02]  /*5a1a0*/  LOP3.LUT R0, R0, 0xffff, RZ, 0xc0, !PT ;  /* 0x0000ffff00007812 */ /* 0x000fe400078ec0ff */
[----:B------:R-:W-:-:S03]  /*5a1b0*/  PRMT R5, R4, 0x5410, R5 ;  /* 0x0000541004057816 */ /* 0x000fc60000000005 */
[----:B------:R-:W-:-:S05]  /*5a1c0*/  IMAD.WIDE.U32 R2, R0, 0x10000, RZ ;  /* 0x0001000000027825 */ /* 0x000fca00078e00ff */
[----:B------:R-:W-:Y:S02]  /*5a1d0*/  LOP3.LUT R3, R5, R3, RZ, 0xfc, !PT ;  /* 0x0000000305037212 */ /* 0x000fe400078efcff */
[----:B------:R-:W-:-:S05]  /*5a1e0*/  LOP3.LUT R2, R2, R7, RZ, 0xfc, !PT ;  /* 0x0000000702027212 */ /* 0x000fca00078efcff */
[----:B------:R0:W-:Y:S01]  /*5a1f0*/  STG.E.64 desc[UR4][R124.64+0x7400], R2 ;  /* 0x007400027c007986 */ /* 0x0001e2000c101b04 */
[----:B------:R-:W-:Y:S05]  /*5a200*/  BRA `(.L_x_9330) ;  /* 0x0000000000107947 */ /* 0x000fea0003800000 */
.L_x_9315:
[----:B------:R-:W0:Y:S02]  /*5a210*/  LDCU UR6, c[0x0][0x39c] ;  /* 0x00007380ff0677ac */ /* 0x000e240008000800 */
[----:B0-----:R-:W-:-:S13]  /*5a220*/  ISETP.GE.AND P0, PT, R3, UR6, PT ;  /* 0x0000000603007c0c */ /* 0x001fda000bf06270 */
[----:B------:R-:W-:Y:S05]  /*5a230*/  @P0 EXIT ;  /* 0x000000000000094d */ /* 0x000fea0003800000 */
[----:B------:R0:W-:Y:S02]  /*5a240*/  STG.E.64 desc[UR4][R124.64+0x7400], RZ ;  /* 0x007400ff7c007986 */ /* 0x0001e4000c101b04 */
.L_x_9330:
[----:B------:R-:W-:Y:S05]  /*5a250*/  BSYNC.RECONVERGENT B2 ;  /* 0x0000000000027941 */ /* 0x000fea0003800200 */
.L_x_9314:
        /* <DEDUP_REMOVED lines=16> */
.L_x_9334:
[----:B------:R-:W-:Y:S05]  /*5a360*/  BSYNC.RECONVERGENT B3 ;  /* 0x0000000000037941 */ /* 0x000fea0003800200 */
.L_x_9333:
        /* <DEDUP_REMOVED lines=18> */
.L_x_9338:
[----:B------:R-:W-:Y:S05]  /*5a490*/  BSYNC.RECONVERGENT B4 ;  /* 0x0000000000047941 */ /* 0x000fea0003800200 */
.L_x_9337:
[----:B------:R-:W-:-:S04]  /*5a4a0*/  F2FP.F16.F32.PACK_AB R217, RZ, R217 ;  /* 0x000000d9ffd9723e */ /* 0x000fc800000000ff */
[----:B------:R-:W-:-:S07]  /*5a4b0*/  PRMT R0, R217, 0x7610, R0 ;  /* 0x00007610d9007816 */ /* 0x000fce0000000000 */
.L_x_9336:
[----:B------:R-:W-:Y:S05]  /*5a4c0*/  BSYNC.RECONVERGENT B3 ;  /* 0x0000000000037941 */ /* 0x000fea0003800200 */
.L_x_9335:
        /* <DEDUP_REMOVED lines=17> */
.L_x_9342:
[----:B------:R-:W-:Y:S05]  /*5a5e0*/  BSYNC.RECONVERGENT B4 ;  /* 0x0000000000047941 */ /* 0x000fea0003800200 */
.L_x_9341:
[----:B------:R-:W-:-:S04]  /*5a5f0*/  F2FP.F16.F32.PACK_AB R217, RZ, R217 ;  /* 0x000000d9ffd9723e */ /* 0x000fc800000000ff */
[----:B------:R-:W-:-:S07]  /*5a600*/  PRMT R4, R217, 0x7610, R4 ;  /* 0x00007610d9047816 */ /* 0x000fce0000000004 */
.L_x_9340:
[----:B------:R-:W-:Y:S05]  /*5a610*/  BSYNC.RECONVERGENT B3 ;  /* 0x0000000000037941 */ /* 0x000fea0003800200 */
.L_x_9339:
        /* <DEDUP_REMOVED lines=17> */
.L_x_9346:
[----:B------:R-:W-:Y:S05]  /*5a730*/  BSYNC.RECONVERGENT B4 ;  /* 0x0000000000047941 */ /* 0x000fea0003800200 */
.L_x_9345:
[----:B------:R-:W-:-:S04]  /*5a740*/  F2FP.F16.F32.PACK_AB R217, RZ, R217 ;  /* 0x000000d9ffd9723e */ /* 0x000fc800000000ff */
[----:B------:R-:W-:-:S07]  /*5a750*/  PRMT R5, R217, 0x7610, R5 ;  /* 0x00007610d9057816 */ /* 0x000fce0000000005 */
.L_x_9344:
[----:B------:R-:W-:Y:S05]  /*5a760*/  BSYNC.RECONVERGENT B3 ;  /* 0x0000000000037941 */ /* 0x000fea0003800200 */
.L_x_9343:
[----:B------:R-:W-:Y:S02]  /*5a770*/  LOP3.LUT R0, R0, 0xffff, RZ, 0xc0, !PT ;  /* 0x0000ffff00007812 */ /* 0x000fe400078ec0ff */
[----:B------:R-:W-:-:S03]  /*5a780*/  PRMT R5, R4, 0x5410, R5 ;  /* 0x0000541004057816 */ /* 0x000fc60000000005 */
[----:B------:R-:W-:-:S05]  /*5a790*/  IMAD.WIDE.U32 R2, R0, 0x10000, RZ ;  /* 0x0001000000027825 */ /* 0x000fca00078e00ff */
[----:B------:R-:W-:Y:S02]  /*5a7a0*/  LOP3.LUT R3, R5, R3, RZ, 0xfc, !PT ;  /* 0x0000000305037212 */ /* 0x000fe400078efcff */
[----:B------:R-:W-:-:S05]  /*5a7b0*/  LOP3.LUT R2, R2, R7, RZ, 0xfc, !PT ;  /* 0x0000000702027212 */ /* 0x000fca00078efcff */
[----:B------:R0:W-:Y:S01]  /*5a7c0*/  STG.E.64 desc[UR4][R124.64+0x7500], R2 ;  /* 0x007500027c007986 */ /* 0x0001e2000c101b04 */
[----:B------:R-:W-:Y:S05]  /*5a7d0*/  BRA `(.L_x_9347) ;  /* 0x0000000000107947 */ /* 0x000fea0003800000 */
.L_x_9332:
[----:B------:R-:W0:Y:S02]  /*5a7e0*/  LDCU UR6, c[0x0][0x39c] ;  /* 0x00007380ff0677ac */ /* 0x000e240008000800 */
[----:B0-----:R-:W-:-:S13]  /*5a7f0*/  ISETP.GE.AND P0, PT, R3, UR6, PT ;  /* 0x0000000603007c0c */ /* 0x001fda000bf06270 */
[----:B------:R-:W-:Y:S05]  /*5a800*/  @P0 EXIT ;  /* 0x000000000000094d */ /* 0x000fea0003800000 */
[----:B------:R0:W-:Y:S02]  /*5a810*/  STG.E.64 desc[UR4][R124.64+0x7500], RZ ;  /* 0x007500ff7c007986 */ /* 0x0001e4000c101b04 */
.L_x_9347:
[----:B------:R-:W-:Y:S05]  /*5a820*/  BSYNC.RECONVERGENT B2 ;  /* 0x0000000000027941 */ /* 0x000fea0003800200 */
.L_x_9331:
        /* <DEDUP_REMOVED lines=16> */
.L_x_9351:
[----:B------:R-:W-:Y:S05]  /*5a930*/  BSYNC.RECONVERGENT B3 ;  /* 0x0000000000037941 */ /* 0x000fea0003800200 */
.L_x_9350:
        /* <DEDUP_REMOVED lines=18> */
.L_x_9355:
[----:B------:R-:W-:Y:S05]  /*5aa60*/  BSYNC.RECONVERGENT B4 ;  /* 0x0000000000047941 */ /* 0x000fea0003800200 */
.L_x_9354:
[----:B------:R-:W-:-:S04]  /*5aa70*/  F2FP.F16.F32.PACK_AB R217, RZ, R217 ;  /* 0x000000d9ffd9723e */ /* 0x000fc800000000ff */
[----:B------:R-:W-:-:S07]  /*5aa80*/  PRMT R0, R217, 0x7610, R0 ;  /* 0x00007610d9007816 */ /* 0x000fce0000000000 */
.L_x_9353:
[----:B------:R-:W-:Y:S05]  /*5aa90*/  BSYNC.RECONVERGENT B3 ;  /* 0x0000000000037941 */ /* 0x000fea0003800200 */
.L_x_9352:
        /* <DEDUP_REMOVED lines=17> */
.L_x_9359:
[----:B------:R-:W-:Y:S05]  /*5abb0*/  BSYNC.RECONVERGENT B4 ;  /* 0x0000000000047941 */ /* 0x000fea0003800200 */
.L_x_9358:
[----:B------:R-:W-:-:S04]  /*5abc0*/  F2FP.F16.F32.PACK_AB R217, RZ, R217 ;  /* 0x000000d9ffd9723e */ /* 0x000fc800000000ff */
[----:B------:R-:W-:-:S07]  /*5abd0*/  PRMT R4, R217, 0x7610, R4 ;  /* 0x00007610d9047816 */ /* 0x000fce0000000004 */
.L_x_9357:
[----:B------:R-:W-:Y:S05]  /*5abe0*/  BSYNC.RECONVERGENT B3 ;  /* 0x0000000000037941 */ /* 0x000fea0003800200 */
.L_x_9356:
        /* <DEDUP_REMOVED lines=17> */
.L_x_9363:
[----:B------:R-:W-:Y:S05]  /*5ad00*/  BSYNC.RECONVERGENT B4 ;  /* 0x0000000000047941 */ /* 0x000fea0003800200 */
.L_x_9362:
[----:B------:R-:W-:-:S04]  /*5ad10*/  F2FP.F16.F32.PACK_AB R217, RZ, R217 ;  /* 0x000000d9ffd9723e */ /* 0x000fc800000000ff */
[----:B------:R-:W-:-:S07]  /*5ad20*/  PRMT R5, R217, 0x7610, R5 ;  /* 0x00007610d9057816 */ /* 0x000fce0000000005 */
.L_x_9361:
[----:B------:R-:W-:Y:S05]  /*5ad30*/  BSYNC.RECONVERGENT B3 ;  /* 0x0000000000037941 */ /* 0x000fea0003800200 */
.L_x_9360:
[----:B------:R-:W-:Y:S02]  /*5ad40*/  LOP3.LUT R0, R0, 0xffff, RZ, 0xc0, !PT ;  /* 0x0000ffff00007812 */ /* 0x000fe400078ec0ff */
[----:B------:R-:W-:-:S03]  /*5ad50*/  PRMT R5, R4, 0x5410, R5 ;  /* 0x0000541004057816 */ /* 0x000fc60000000005 */
[----:B------:R-:W-:-:S05]  /*5ad60*/  IMAD.WIDE.U32 R2, R0, 0x10000, RZ ;  /* 0x0001000000027825 */ /* 0x000fca00078e00ff */
[----:B------:R-:W-:Y:S02]  /*5ad70*/  LOP3.LUT R3, R5, R3, RZ, 0xfc, !PT ;  /* 0x0000000305037212 */ /* 0x000fe400078efcff */
[----:B------:R-:W-:-:S05]  /*5ad80*/  LOP3.LUT R2, R2, R7, RZ, 0xfc, !PT ;  /* 0x0000000702027212 */ /* 0x000fca00078efcff */
[----:B------:R0:W-:Y:S01]  /*5ad90*/  STG.E.64 desc[UR4][R124.64+0x7600], R2 ;  /* 0x007600027c007986 */ /* 0x0001e2000c101b04 */
[----:B------:R-:W-:Y:S05]  /*5ada0*/  BRA `(.L_x_9364) ;  /* 0x0000000000107947 */ /* 0x000fea0003800000 */
.L_x_9349:
[----:B------:R-:W0:Y:S02]  /*5adb0*/  LDCU UR6, c[0x0][0x39c] ;  /* 0x00007380ff0677ac */ /* 0x000e240008000800 */
[----:B0-----:R-:W-:-:S13]  /*5adc0*/  ISETP.GE.AND P0, PT, R3, UR6, PT ;  /* 0x0000000603007c0c */ /* 0x001fda000bf06270 */
[----:B------:R-:W-:Y:S05]  /*5add0*/  @P0 EXIT ;  /* 0x000000000000094d */ /* 0x000fea0003800000 */
[----:B------:R0:W-:Y:S02]  /*5ade0*/  STG.E.64 desc[UR4][R124.64+0x7600], RZ ;  /* 0x007600ff7c007986 */ /* 0x0001e4000c101b04 */
.L_x_9364:
[----:B------:R-:W-:Y:S05]  /*5adf0*/  BSYNC.RECONVERGENT B2 ;  /* 0x0000000000027941 */ /* 0x000fea0003800200 */
.L_x_9348:
        /* <DEDUP_REMOVED lines=16> */
.L_x_9368:
[----:B------:R-:W-:Y:S05]  /*5af00*/  BSYNC.RECONVERGENT B3 ;  /* 0x0000000000037941 */ /* 0x000fea0003800200 */
.L_x_9367:
        /* <DEDUP_REMOVED lines=18> */
.L_x_9372:
[----:B------:R-:W-:Y:S05]  /*5b030*/  BSYNC.RECONVERGENT B4 ;  /* 0x0000000000047941 */ /* 0x000fea0003800200 */
.L_x_9371:
[----:B------:R-:W-:-:S04]  /*5b040*/  F2FP.F16.F32.PACK_AB R217, RZ, R217 ;  /* 0x000000d9ffd9723e */ /* 0x000fc800000000ff */
[----:B------:R-:W-:-:S07]  /*5b050*/  PRMT R0, R217, 0x7610, R0 ;  /* 0x00007610d9007816 */ /* 0x000fce0000000000 */
.L_x_9370:
[----:B------:R-:W-:Y:S05]  /*5b060*/  BSYNC.RECONVERGENT B3 ;  /* 0x0000000000037941 */ /* 0x000fea0003800200 */
.L_x_9369:
        /* <DEDUP_REMOVED lines=17> */
.L_x_9376:
[----:B------:R-:W-:Y:S05]  /*5b180*/  BSYNC.RECONVERGENT B4 ;  /* 0x0000000000047941 */ /* 0x000fea0003800200 */
.L_x_9375:
[----:B------:R-:W-:-:S04]  /*5b190*/  F2FP.F16.F32.PACK_AB R217, RZ, R217 ;  /* 0x000000d9ffd9723e */ /* 0x000fc800000000ff */
[----:B------:R-:W-:-:S07]  /*5b1a0*/  PRMT R4, R217, 0x7610, R4 ;  /* 0x00007610d9047816 */ /* 0x000fce0000000004 */
.L_x_9374:
[----:B------:R-:W-:Y:S05]  /*5b1b0*/  BSYNC.RECONVERGENT B3 ;  /* 0x0000000000037941 */ /* 0x000fea0003800200 */
.L_x_9373:
        /* <DEDUP_REMOVED lines=17> */
.L_x_9380:
[----:B------:R-:W-:Y:S05]  /*5b2d0*/  BSYNC.RECONVERGENT B4 ;  /* 0x0000000000047941 */ /* 0x000fea0003800200 */
.L_x_9379:
[----:B------:R-:W-:-:S04]  /*5b2e0*/  F2FP.F16.F32.PACK_AB R217, RZ, R217 ;  /* 0x000000d9ffd9723e */ /* 0x000fc800000000ff */
[----:B------:R-:W-:-:S07]  /*5b2f0*/  PRMT R5, R217, 0x7610, R5 ;  /* 0x00007610d9057816 */ /* 0x000fce0000000005 */
.L_x_9378:
[----:B------:R-:W-:Y:S05]  /*5b300*/  BSYNC.RECONVERGENT B3 ;  /* 0x0000000000037941 */ /* 0x000fea0003800200 */
.L_x_9377:
[----:B------:R-:W-:Y:S02]  /*5b310*/  LOP3.LUT R0, R0, 0xffff, RZ, 0xc0, !PT ;  /* 0x0000ffff00007812 */ /* 0x000fe400078ec0ff */
[----:B------:R-:W-:-:S03]  /*5b320*/  PRMT R5, R4, 0x5410, R5 ;  /* 0x0000541004057816 */ /* 0x000fc60000000005 */
[----:B------:R-:W-:-:S05]  /*5b330*/  IMAD.WIDE.U32 R2, R0, 0x10000, RZ ;  /* 0x0001000000027825 */ /* 0x000fca00078e00ff */
[----:B------:R-:W-:Y:S02]  /*5b340*/  LOP3.LUT R3, R5, R3, RZ, 0xfc, !PT ;  /* 0x0000000305037212 */ /* 0x000fe400078efcff */
[----:B------:R-:W-:-:S05]  /*5b350*/  LOP3.LUT R2, R2, R7, RZ, 0xfc, !PT ;  /* 0x0000000702027212 */ /* 0x000fca00078efcff */
[----:B------:R0:W-:Y:S01]  /*5b360*/  STG.E.64 desc[UR4][R124.64+0x7700], R2 ;  /* 0x007700027c007986 */ /* 0x0001e2000c101b04 */
[----:B------:R-:W-:Y:S05]  /*5b370*/  BRA `(.L_x_9381) ;  /* 0x0000000000107947 */ /* 0x000fea0003800000 */
.L_x_9366:
[----:B------:R-:W0:Y:S02]  /*5b380*/  LDCU UR6, c[0x0][0x39c] ;  /* 0x00007380ff0677ac */ /* 0x000e240008000800 */
[----:B0-----:R-:W-:-:S13]  /*5b390*/  ISETP.GE.AND P0, PT, R3, UR6, PT ;  /* 0x0000000603007c0c */ /* 0x001fda000bf06270 */
[----:B------:R-:W-:Y:S05]  /*5b3a0*/  @P0 EXIT ;  /* 0x000000000000094d */ /* 0x000fea0003800000 */
[----:B------:R0:W-:Y:S02]  /*5b3b0*/  STG.E.64 desc[UR4][R124.64+0x7700], RZ ;  /* 0x007700ff7c007986 */ /* 0x0001e4000c101b04 */
.L_x_9381:
[----:B------:R-:W-:Y:S05]  /*5b3c0*/  BSYNC.RECONVERGENT B2 ;  /* 0x0000000000027941 */ /* 0x000fea0003800200 */
.L_x_9365:
        /* <DEDUP_REMOVED lines=16> */
.L_x_9385:
[----:B------:R-:W-:Y:S05]  /*5b4d0*/  BSYNC.RECONVERGENT B3 ;  /* 0x0000000000037941 */ /* 0x000fea0003800200 */
.L_x_9384:
        /* <DEDUP_REMOVED lines=18> */
.L_x_9389:
[----:B------:R-:W-:Y:S05]  /*5b600*/  BSYNC.RECONVERGENT B4 ;  /* 0x0000000000047941 */ /* 0x000fea0003800200 */
.L_x_9388:
[----:B------:R-:W-:-:S04]  /*5b610*/  F2FP.F16.F32.PACK_AB R217, RZ, R217 ;  /* 0x000000d9ffd9723e */ /* 0x000fc800000000ff */
[----:B------:R-:W-:-:S07]  /*5b620*/  PRMT R0, R217, 0x7610, R0 ;  /* 0x00007610d9007816 */ /* 0x000fce0000000000 */
.L_x_9387:
[----:B------:R-:W-:Y:S05]  /*5b630*/  BSYNC.RECONVERGENT B3 ;  /* 0x0000000000037941 */ /* 0x000fea0003800200 */
.L_x_9386:
        /* <DEDUP_REMOVED lines=17> */
.L_x_9393:
[----:B------:R-:W-:Y:S05]  /*5b750*/  BSYNC.RECONVERGENT B4 ;  /* 0x0000000000047941 */ /* 0x000fea0003800200 */
.L_x_9392:
[----:B------:R-:W-:-:S04]  /*5b760*/  F2FP.F16.F32.PACK_AB R217, RZ, R217 ;  /* 0x000000d9ffd9723e */ /* 0x000fc800000000ff */
[----:B------:R-:W-:-:S07]  /*5b770*/  PRMT R4, R217, 0x7610, R4 ;  /* 0x00007610d9047816 */ /* 0x000fce0000000004 */
.L_x_9391:
[----:B------:R-:W-:Y:S05]  /*5b780*/  BSYNC.RECONVERGENT B3 ;  /* 0x0000000000037941 */ /* 0x000fea0003800200 */
.L_x_9390:
        /* <DEDUP_REMOVED lines=17> */
.L_x_9397:
[----:B------:R-:W-:Y:S05]  /*5b8a0*/  BSYNC.RECONVERGENT B4 ;  /* 0x0000000000047941 */ /* 0x000fea0003800200 */
.L_x_9396:
[----:B------:R-:W-:-:S04]  /*5b8b0*/  F2FP.F16.F32.PACK_AB R217, RZ, R217 ;  /* 0x000000d9ffd9723e */ /* 0x000fc800000000ff */
[----:B------:R-:W-:-:S07]  /*5b8c0*/  PRMT R5, R217, 0x7610, R5 ;  /* 0x00007610d9057816 */ /* 0x000fce0000000005 */
.L_x_9395:
[----:B------:R-:W-:Y:S05]  /*5b8d0*/  BSYNC.RECONVERGENT B3 ;  /* 0x0000000000037941 */ /* 0x000fea0003800200 */
.L_x_9394:
[----:B------:R-:W-:Y:S02]  /*5b8e0*/  LOP3.LUT R0, R0, 0xffff, RZ, 0xc0, !PT ;  /* 0x0000ffff00007812 */ /* 0x000fe400078ec0ff */
[----:B------:R-:W-:-:S03]  /*5b8f0*/  PRMT R5, R4, 0x5410, R5 ;  /* 0x0000541004057816 */ /* 0x000fc60000000005 */
[----:B------:R-:W-:-:S05]  /*5b900*/  IMAD.WIDE.U32 R2, R0, 0x10000, RZ ;  /* 0x0001000000027825 */ /* 0x000fca00078e00ff */
[----:B------:R-:W-:Y:S02]  /*5b910*/  LOP3.LUT R3, R5, R3, RZ, 0xfc, !PT ;  /* 0x0000000305037212 */ /* 0x000fe400078efcff */
[----:B------:R-:W-:-:S05]  /*5b920*/  LOP3.LUT R2, R2, R7, RZ, 0xfc, !PT ;  /* 0x0000000702027212 */ /* 0x000fca00078efcff */
[----:B------:R0:W-:Y:S01]  /*5b930*/  STG.E.64 desc[UR4][R124.64+0x7800], R2 ;  /* 0x007800027c007986 */ /* 0x0001e2000c101b04 */
[----:B------:R-:W-:Y:S05]  /*5b940*/  BRA `(.L_x_9398) ;  /* 0x0000000000107947 */ /* 0x000fea0003800000 */
.L_x_9383:
[----:B------:R-:W0:Y:S02]  /*5b950*/  LDCU UR6, c[0x0][0x39c] ;  /* 0x00007380ff0677ac */ /* 0x000e240008000800 */
[----:B0-----:R-:W-:-:S13]  /*5b960*/  ISETP.GE.AND P0, PT, R3, UR6, PT ;  /* 0x0000000603007c0c */ /* 0x001fda000bf06270 */
[----:B------:R-:W-:Y:S05]  /*5b970*/  @P0 EXIT ;  /* 0x000000000000094d */ /* 0x000fea0003800000 */
[----:B------:R0:W-:Y:S02]  /*5b980*/  STG.E.64 desc[UR4][R124.64+0x7800], RZ ;  /* 0x007800ff7c007986 */ /* 0x0001e4000c101b04 */
.L_x_9398:
[----:B------:R-:W-:Y:S05]  /*5b990*/  BSYNC.RECONVERGENT B2 ;  /* 0x0000000000027941 */ /* 0x000fea0003800200 */
.L_x_9382:
        /* <DEDUP_REMOVED lines=16> */
.L_x_9402:
[----:B------:R-:W-:Y:S05]  /*5baa0*/  BSYNC.RECONVERGENT B3 ;  /* 0x0000000000037941 */ /* 0x000fea0003800200 */
.L_x_9401:
        /* <DEDUP_REMOVED lines=18> */
.L_x_9406:
[----:B------:R-:W-:Y:S05]  /*5bbd0*/  BSYNC.RECONVERGENT B4 ;  /* 0x0000000000047941 */ /* 0x000fea0003800200 */
.L_x_9405:
[----:B------:R-:W-:-:S04]  /*5bbe0*/  F2FP.F16.F32.PACK_AB R217, RZ, R217 ;  /* 0x000000d9ffd9723e */ /* 0x000fc800000000ff */
[----:B------:R-:W-:-:S07]  /*5bbf0*/  PRMT R0, R217, 0x7610, R0 ;  /* 0x00007610d9007816 */ /* 0x000fce0000000000 */
.L_x_9404:
[----:B------:R-:W-:Y:S05]  /*5bc00*/  BSYNC.RECONVERGENT B3 ;  /* 0x0000000000037941 */ /* 0x000fea0003800200 */
.L_x_9403:
        /* <DEDUP_REMOVED lines=17> */
.L_x_9410:
[----:B------:R-:W-:Y:S05]  /*5bd20*/  BSYNC.RECONVERGENT B4 ;  /* 0x0000000000047941 */ /* 0x000fea0003800200 */
.L_x_9409:
[----:B------:R-:W-:-:S04]  /*5bd30*/  F2FP.F16.F32.PACK_AB R217, RZ, R217 ;  /* 0x000000d9ffd9723e */ /* 0x000fc800000000ff */
[----:B------:R-:W-:-:S07]  /*5bd40*/  PRMT R4, R217, 0x7610, R4 ;  /* 0x00007610d9047816 */ /* 0x000fce0000000004 */
.L_x_9408:
[----:B------:R-:W-:Y:S05]  /*5bd50*/  BSYNC.RECONVERGENT B3 ;  /* 0x0000000000037941 */ /* 0x000fea0003800200 */
.L_x_9407:
        /* <DEDUP_REMOVED lines=17> */
.L_x_9414:
[----:B------:R-:W-:Y:S05]  /*5be70*/  BSYNC.RECONVERGENT B4 ;  /* 0x0000000000047941 */ /* 0x000fea0003800200 */
.L_x_9413:
[----:B------:R-:W-:-:S04]  /*5be80*/  F2FP.F16.F32.PACK_AB R217, RZ, R217 ;  /* 0x000000d9ffd9723e */ /* 0x000fc800000000ff */
[----:B------:R-:W-:-:S07]  /*5be90*/  PRMT R5, R217, 0x7610, R5 ;  /* 0x00007610d9057816 */ /* 0x000fce0000000005 */
.L_x_9412:
[----:B------:R-:W-:Y:S05]  /*5bea0*/  BSYNC.RECONVERGENT B3 ;  /* 0x0000000000037941 */ /* 0x000fea0003800200 */
.L_x_9411:
[----:B------:R-:W-:Y:S02]  /*5beb0*/  LOP3.LUT R0, R0, 0xffff, RZ, 0xc0, !PT ;  /* 0x0000ffff00007812 */ /* 0x000fe400078ec0ff */
[----:B------:R-:W-:-:S03]  /*5bec0*/  PRMT R5, R4, 0x5410, R5 ;  /* 0x0000541004057816 */ /* 0x000fc60000000005 */
[----:B------:R-:W-:-:S05]  /*5bed0*/  IMAD.WIDE.U32 R2, R0, 0x10000, RZ ;  /* 0x0001000000027825 */ /* 0x000fca00078e00ff */
[----:B------:R-:W-:Y:S02]  /*5bee0*/  LOP3.LUT R3, R5, R3, RZ, 0xfc, !PT ;  /* 0x0000000305037212 */ /* 0x000fe400078efcff */
[----:B------:R-:W-:-:S05]  /*5bef0*/  LOP3.LUT R2, R2, R7, RZ, 0xfc, !PT ;  /* 0x0000000702027212 */ /* 0x000fca00078efcff */
[----:B------:R0:W-:Y:S01]  /*5bf00*/  STG.E.64 desc[UR4][R124.64+0x7900], R2 ;  /* 0x007900027c007986 */ /* 0x0001e2000c101b04 */
[----:B------:R-:W-:Y:S05]  /*5bf10*/  BRA `(.L_x_9415) ;  /* 0x0000000000107947 */ /* 0x000fea0003800000 */
.L_x_9400:
[----:B------:R-:W0:Y:S02]  /*5bf20*/  LDCU UR6, c[0x0][0x39c] ;  /* 0x00007380ff0677ac */ /* 0x000e240008000800 */
[----:B0-----:R-:W-:-:S13]  /*5bf30*/  ISETP.GE.AND P0, PT, R3, UR6, PT ;  /* 0x0000000603007c0c */ /* 0x001fda000bf06270 */
[----:B------:R-:W-:Y:S05]  /*5bf40*/  @P0 EXIT ;  /* 0x000000000000094d */ /* 0x000fea0003800000 */
[----:B------:R0:W-:Y:S02]  /*5bf50*/  STG.E.64 desc[UR4][R124.64+0x7900], RZ ;  /* 0x007900ff7c007986 */ /* 0x0001e4000c101b04 */
.L_x_9415:
[----:B------:R-:W-:Y:S05]  /*5bf60*/  BSYNC.RECONVERGENT B2 ;  /* 0x0000000000027941 */ /* 0x000fea0003800200 */
.L_x_9399:
        /* <DEDUP_REMOVED lines=16> */
.L_x_9419:
[----:B------:R-:W-:Y:S05]  /*5c070*/  BSYNC.RECONVERGENT B3 ;  /* 0x0000000000037941 */ /* 0x000fea0003800200 */
.L_x_9418:
        /* <DEDUP_REMOVED lines=18> */
.L_x_9423:
[----:B------:R-:W-:Y:S05]  /*5c1a0*/  BSYNC.RECONVERGENT B4 ;  /* 0x0000000000047941 */ /* 0x000fea0003800200 */
.L_x_9422:
[----:B------:R-:W-:-:S04]  /*5c1b0*/  F2FP.F16.F32.PACK_AB R217, RZ, R217 ;  /* 0x000000d9ffd9723e */ /* 0x000fc800000000ff */
[----:B------:R-:W-:-:S07]  /*5c1c0*/  PRMT R0, R217, 0x7610, R0 ;  /* 0x00007610d9007816 */ /* 0x000fce0000000000 */
.L_x_9421:
[----:B------:R-:W-:Y:S05]  /*5c1d0*/  BSYNC.RECONVERGENT B3 ;  /* 0x0000000000037941 */ /* 0x000fea0003800200 */
.L_x_9420:
        /* <DEDUP_REMOVED lines=17> */
.L_x_9427:
[----:B------:R-:W-:Y:S05]  /*5c2f0*/  BSYNC.RECONVERGENT B4 ;  /* 0x0000000000047941 */ /* 0x000fea0003800200 */
.L_x_9426:
[----:B------:R-:W-:-:S04]  /*5c300*/  F2FP.F16.F32.PACK_AB R217, RZ, R217 ;  /* 0x000000d9ffd9723e */ /* 0x000fc800000000ff */
[----:B------:R-:W-:-:S07]  /*5c310*/  PRMT R4, R217, 0x7610, R4 ;  /* 0x00007610d9047816 */ /* 0x000fce0000000004 */
.L_x_9425:
[----:B------:R-:W-:Y:S05]  /*5c320*/  BSYNC.RECONVERGENT B3 ;  /* 0x0000000000037941 */ /* 0x000fea0003800200 */
.L_x_9424:
        /* <DEDUP_REMOVED lines=17> */
.L_x_9431:
[----:B------:R-:W-:Y:S05]  /*5c440*/  BSYNC.RECONVERGENT B4 ;  /* 0x0000000000047941 */ /* 0x000fea0003800200 */
.L_x_9430:
[----:B------:R-:W-:-:S04]  /*5c450*/  F2FP.F16.F32.PACK_AB R217, RZ, R217 ;  /* 0x000000d9ffd9723e */ /* 0x000fc800000000ff */
[----:B------:R-:W-:-:S07]  /*5c460*/  PRMT R5, R217, 0x7610, R5 ;  /* 0x00007610d9057816 */ /* 0x000fce0000000005 */
.L_x_9429:
[----:B------:R-:W-:Y:S05]  /*5c470*/  BSYNC.RECONVERGENT B3 ;  /* 0x0000000000037941 */ /* 0x000fea0003800200 */
.L_x_9428:
[----:B------:R-:W-:Y:S02]  /*5c480*/  LOP3.LUT R0, R0, 0xffff, RZ, 0xc0, !PT ;  /* 0x0000ffff00007812 */ /* 0x000fe400078ec0ff */
[----:B------:R-:W-:-:S03]  /*5c490*/  PRMT R5, R4, 0x5410, R5 ;  /* 0x0000541004057816 */ /* 0x000fc60000000005 */
[----:B------:R-:W-:-:S05]  /*5c4a0*/  IMAD.WIDE.U32 R2, R0, 0x10000, RZ ;  /* 0x0001000000027825 */ /* 0x000fca00078e00ff */
[----:B------:R-:W-:Y:S02]  /*5c4b0*/  LOP3.LUT R3, R5, R3, RZ, 0xfc, !PT ;  /* 0x0000000305037212 */ /* 0x000fe400078efcff */
[----:B------:R-:W-:-:S05]  /*5c4c0*/  LOP3.LUT R2, R2, R7, RZ, 0xfc, !PT ;  /* 0x0000000702027212 */ /* 0x000fca00078efcff */
[----:B------:R0:W-:Y:S01]  /*5c4d0*/  STG.E.64 desc[UR4][R124.64+0x7a00], R2 ;  /* 0x007a00027c007986 */ /* 0x0001e2000c101b04 */
[----:B------:R-:W-:Y:S05]  /*5c4e0*/  BRA `(.L_x_9432) ;  /* 0x0000000000107947 */ /* 0x000fea0003800000 */
.L_x_9417:
[----:B------:R-:W0:Y:S02]  /*5c4f0*/  LDCU UR6, c[0x0][0x39c] ;  /* 0x00007380ff0677ac */ /* 0x000e240008000800 */
[----:B0-----:R-:W-:-:S13]  /*5c500*/  ISETP.GE.AND P0, PT, R3, UR6, PT ;  /* 0x0000000603007c0c */ /* 0x001fda000bf06270 */
[----:B------:R-:W-:Y:S05]  /*5c510*/  @P0 EXIT ;  /* 0x000000000000094d */ /* 0x000fea0003800000 */
[----:B------:R0:W-:Y:S02]  /*5c520*/  STG.E.64 desc[UR4][R124.64+0x7a00], RZ ;  /* 0x007a00ff7c007986 */ /* 0x0001e4000c101b04 */
.L_x_9432:
[----:B------:R-:W-:Y:S05]  /*5c530*/  BSYNC.RECONVERGENT B2 ;  /* 0x0000000000027941 */ /* 0x000fea0003800200 */
.L_x_9416:
        /* <DEDUP_REMOVED lines=16> */
.L_x_9436:
[----:B------:R-:W-:Y:S05]  /*5c640*/  BSYNC.RECONVERGENT B3 ;  /* 0x0000000000037941 */ /* 0x000fea0003800200 */
.L_x_9435:
        /* <DEDUP_REMOVED lines=18> */
.L_x_9440:
[----:B------:R-:W-:Y:S05]  /*5c770*/  BSYNC.RECONVERGENT B4 ;  /* 0x0000000000047941 */ /* 0x000fea0003800200 */
.L_x_9439:
[----:B------:R-:W-:-:S04]  /*5c780*/  F2FP.F16.F32.PACK_AB R217, RZ, R217 ;  /* 0x000000d9ffd9723e */ /* 0x000fc800000000ff */
[----:B------:R-:W-:-:S07]  /*5c790*/  PRMT R0, R217, 0x7610, R0 ;  /* 0x00007610d9007816 */ /* 0x000fce0000000000 */
.L_x_9438:
[----:B------:R-:W-:Y:S05]  /*5c7a0*/  BSYNC.RECONVERGENT B3 ;  /* 0x0000000000037941 */ /* 0x000fea0003800200 */
.L_x_9437:
        /* <DEDUP_REMOVED lines=17> */
.L_x_9444:
[----:B------:R-:W-:Y:S05]  /*5c8c0*/  BSYNC.RECONVERGENT B4 ;  /* 0x0000000000047941 */ /* 0x000fea0003800200 */
.L_x_9443:
[----:B------:R-:W-:-:S04]  /*5c8d0*/  F2FP.F16.F32.PACK_AB R217, RZ, R217 ;  /* 0x000000d9ffd9723e */ /* 0x000fc800000000ff */
[----:B------:R-:W-:-:S07]  /*5c8e0*/  PRMT R4, R217, 0x7610, R4 ;  /* 0x00007610d9047816 */ /* 0x000fce0000000004 */
.L_x_9442:
[----:B------:R-:W-:Y:S05]  /*5c8f0*/  BSYNC.RECONVERGENT B3 ;  /* 0x0000000000037941 */ /* 0x000fea0003800200 */
.L_x_9441:
        /* <DEDUP_REMOVED lines=17> */
.L_x_9448:
[----:B------:R-:W-:Y:S05]  /*5ca10*/  BSYNC.RECONVERGENT B4 ;  /* 0x0000000000047941 */ /* 0x000fea0003800200 */
.L_x_9447:
[----:B------:R-:W-:-:S04]  /*5ca20*/  F2FP.F16.F32.PACK_AB R217, RZ, R217 ;  /* 0x000000d9ffd9723e */ /* 0x000fc800000000ff */
[----:B------:R-:W-:-:S07]  /*5ca30*/  PRMT R5, R217, 0x7610, R5 ;  /* 0x00007610d9057816 */ /* 0x000fce0000000005 */
.L_x_9446:
[----:B------:R-:W-:Y:S05]  /*5ca40*/  BSYNC.RECONVERGENT B3 ;  /* 0x0000000000037941 */ /* 0x000fea0003800200 */
.L_x_9445:
[----:B------:R-:W-:Y:S02]  /*5ca50*/  LOP3.LUT R0, R0, 0xffff, RZ, 0xc0, !PT ;  /* 0x0000ffff00007812 */ /* 0x000fe400078ec0ff */
[----:B------:R-:W-:-:S03]  /*5ca60*/  PRMT R5, R4, 0x5410, R5 ;  /* 0x0000541004057816 */ /* 0x000fc60000000005 */
[----:B------:R-:W-:-:S05]  /*5ca70*/  IMAD.WIDE.U32 R2, R0, 0x10000, RZ ;  /* 0x0001000000027825 */ /* 0x000fca00078e00ff */
[----:B------:R-:W-:Y:S02]  /*5ca80*/  LOP3.LUT R3, R5, R3, RZ, 0xfc, !PT ;  /* 0x0000000305037212 */ /* 0x000fe400078efcff */
[----:B------:R-:W-:-:S05]  /*5ca90*/  LOP3.LUT R2, R2, R7, RZ, 0xfc, !PT ;  /* 0x0000000702027212 */ /* 0x000fca00078efcff */
[----:B------:R0:W-:Y:S01]  /*5caa0*/  STG.E.64 desc[UR4][R124.64+0x7b00], R2 ;  /* 0x007b00027c007986 */ /* 0x0001e2000c101b04 */
[----:B------:R-:W-:Y:S05]  /*5cab0*/  BRA `(.L_x_9449) ;  /* 0x0000000000107947 */ /* 0x000fea0003800000 */
.L_x_9434:
[----:B------:R-:W0:Y:S02]  /*5cac0*/  LDCU UR6, c[0x0][0x39c] ;  /* 0x00007380ff0677ac */ /* 0x000e240008000800 */
[----:B0-----:R-:W-:-:S13]  /*5cad0*/  ISETP.GE.AND P0, PT, R3, UR6, PT ;  /* 0x0000000603007c0c */ /* 0x001fda000bf06270 */
[----:B------:R-:W-:Y:S05]  /*5cae0*/  @P0 EXIT ;  /* 0x000000000000094d */ /* 0x000fea0003800000 */
[----:B------:R0:W-:Y:S02]  /*5caf0*/  STG.E.64 desc[UR4][R124.64+0x7b00], RZ ;  /* 0x007b00ff7c007986 */ /* 0x0001e4000c101b04 */
.L_x_9449:
[----:B------:R-:W-:Y:S05]  /*5cb00*/  BSYNC.RECONVERGENT B2 ;  /* 0x0000000000027941 */ /* 0x000fea0003800200 */
.L_x_9433:
        /* <DEDUP_REMOVED lines=16> */
.L_x_9453:
[----:B------:R-:W-:Y:S05]  /*5cc10*/  BSYNC.RECONVERGENT B3 ;  /* 0x0000000000037941 */ /* 0x000fea0003800200 */
.L_x_9452:
        /* <DEDUP_REMOVED lines=18> */
.L_x_9457:
[----:B------:R-:W-:Y:S05]  /*5cd40*/  BSYNC.RECONVERGENT B4 ;  /* 0x0000000000047941 */ /* 0x000fea0003800200 */
.L_x_9456:
[----:B------:R-:W-:-:S04]  /*5cd50*/  F2FP.F16.F32.PACK_AB R217, RZ, R217 ;  /* 0x000000d9ffd9723e */ /* 0x000fc800000000ff */
[----:B------:R-:W-:-:S07]  /*5cd60*/  PRMT R0, R217, 0x7610, R0 ;  /* 0x00007610d9007816 */ /* 0x000fce0000000000 */
.L_x_9455:
[----:B------:R-:W-:Y:S05]  /*5cd70*/  BSYNC.RECONVERGENT B3 ;  /* 0x0000000000037941 */ /* 0x000fea0003800200 */
.L_x_9454:
        /* <DEDUP_REMOVED lines=17> */
.L_x_9461:
[----:B------:R-:W-:Y:S05]  /*5ce90*/  BSYNC.RECONVERGENT B4 ;  /* 0x0000000000047941 */ /* 0x000fea0003800200 */
.L_x_9460:
[----:B------:R-:W-:-:S04]  /*5cea0*/  F2FP.F16.F32.PACK_AB R217, RZ, R217 ;  /* 0x000000d9ffd9723e */ /* 0x000fc800000000ff */
[----:B------:R-:W-:-:S07]  /*5ceb0*/  PRMT R4, R217, 0x7610, R4 ;  /* 0x00007610d9047816 */ /* 0x000fce0000000004 */
.L_x_9459:
[----:B------:R-:W-:Y:S05]  /*5cec0*/  BSYNC.RECONVERGENT B3 ;  /* 0x0000000000037941 */ /* 0x000fea0003800200 */
.L_x_9458:
        /* <DEDUP_REMOVED lines=17> */
.L_x_9465:
[----:B------:R-:W-:Y:S05]  /*5cfe0*/  BSYNC.RECONVERGENT B4 ;  /* 0x0000000000047941 */ /* 0x000fea0003800200 */
.L_x_9464:
[----:B------:R-:W-:-:S04]  /*5cff0*/  F2FP.F16.F32.PACK_AB R217, RZ, R217 ;  /* 0x000000d9ffd9723e */ /* 0x000fc800000000ff */
[----:B------:R-:W-:-:S07]  /*5d000*/  PRMT R5, R217, 0x7610, R5 ;  /* 0x00007610d9057816 */ /* 0x000fce0000000005 */
.L_x_9463:
[----:B------:R-:W-:Y:S05]  /*5d010*/  BSYNC.RECONVERGENT B3 ;  /* 0x0000000000037941 */ /* 0x000fea0003800200 */
.L_x_9462:
[----:B------:R-:W-:Y:S02]  /*5d020*/  LOP3.LUT R0, R0, 0xffff, RZ, 0xc0, !PT ;  /* 0x0000ffff00007812 */ /* 0x000fe400078ec0ff */
[----:B------:R-:W-:-:S03]  /*5d030*/  PRMT R5, R4, 0x5410, R5 ;  /* 0x0000541004057816 */ /* 0x000fc60000000005 */
[----:B------:R-:W-:-:S05]  /*5d040*/  IMAD.WIDE.U32 R2, R0, 0x10000, RZ ;  /* 0x0001000000027825 */ /* 0x000fca00078e00ff */
[----:B------:R-:W-:Y:S02]  /*5d050*/  LOP3.LUT R3, R5, R3, RZ, 0xfc, !PT ;  /* 0x0000000305037212 */ /* 0x000fe400078efcff */
[----:B------:R-:W-:-:S05]  /*5d060*/  LOP3.LUT R2, R2, R7, RZ, 0xfc, !PT ;  /* 0x0000000702027212 */ /* 0x000fca00078efcff */
[----:B------:R0:W-:Y:S01]  /*5d070*/  STG.E.64 desc[UR4][R124.64+0x7c00], R2 ;  /* 0x007c00027c007986 */ /* 0x0001e2000c101b04 */
[----:B------:R-:W-:Y:S05]  /*5d080*/  BRA `(.L_x_9466) ;  /* 0x0000000000107947 */ /* 0x000fea0003800000 */
.L_x_9451:
[----:B------:R-:W0:Y:S02]  /*5d090*/  LDCU UR6, c[0x0][0x39c] ;  /* 0x00007380ff0677ac */ /* 0x000e240008000800 */
[----:B0-----:R-:W-:-:S13]  /*5d0a0*/  ISETP.GE.AND P0, PT, R3, UR6, PT ;  /* 0x0000000603007c0c */ /* 0x001fda000bf06270 */
[----:B------:R-:W-:Y:S05]  /*5d0b0*/  @P0 EXIT ;  /* 0x000000000000094d */ /* 0x000fea0003800000 */
[----:B------:R0:W-:Y:S02]  /*5d0c0*/  STG.E.64 desc[UR4][R124.64+0x7c00], RZ ;  /* 0x007c00ff7c007986 */ /* 0x0001e4000c101b04 */
.L_x_9466:
[----:B------:R-:W-:Y:S05]  /*5d0d0*/  BSYNC.RECONVERGENT B2 ;  /* 0x0000000000027941 */ /* 0x000fea0003800200 */
.L_x_9450:
        /* <DEDUP_REMOVED lines=16> */
.L_x_9470:
[----:B------:R-:W-:Y:S05]  /*5d1e0*/  BSYNC.RECONVERGENT B3 ;  /* 0x0000000000037941 */ /* 0x000fea0003800200 */
.L_x_9469:
        /* <DEDUP_REMOVED lines=18> */
.L_x_9474:
[----:B------:R-:W-:Y:S05]  /*5d310*/  BSYNC.RECONVERGENT B4 ;  /* 0x0000000000047941 */ /* 0x000fea0003800200 */
.L_x_9473:
[----:B------:R-:W-:-:S04]  /*5d320*/  F2FP.F16.F32.PACK_AB R217, RZ, R217 ;  /* 0x000000d9ffd9723e */ /* 0x000fc800000000ff */
[----:B------:R-:W-:-:S07]  /*5d330*/  PRMT R0, R217, 0x7610, R0 ;  /* 0x00007610d9007816 */ /* 0x000fce0000000000 */
.L_x_9472:
[----:B------:R-:W-:Y:S05]  /*5d340*/  BSYNC.RECONVERGENT B3 ;  /* 0x0000000000037941 */ /* 0x000fea0003800200 */
.L_x_9471:
        /* <DEDUP_REMOVED lines=17> */
.L_x_9478:
[----:B------:R-:W-:Y:S05]  /*5d460*/  BSYNC.RECONVERGENT B4 ;  /* 0x0000000000047941 */ /* 0x000fea0003800200 */
.L_x_9477:
[----:B------:R-:W-:-:S04]  /*5d470*/  F2FP.F16.F32.PACK_AB R217, RZ, R217 ;  /* 0x000000d9ffd9723e */ /* 0x000fc800000000ff */
[----:B------:R-:W-:-:S07]  /*5d480*/  PRMT R4, R217, 0x7610, R4 ;  /* 0x00007610d9047816 */ /* 0x000fce0000000004 */
.L_x_9476:
[----:B------:R-:W-:Y:S05]  /*5d490*/  BSYNC.RECONVERGENT B3 ;  /* 0x0000000000037941 */ /* 0x000fea0003800200 */
.L_x_9475:
        /* <DEDUP_REMOVED lines=17> */
.L_x_9482:
[----:B------:R-:W-:Y:S05]  /*5d5b0*/  BSYNC.RECONVERGENT B4 ;  /* 0x0000000000047941 */ /* 0x000fea0003800200 */
.L_x_9481:
[----:B------:R-:W-:-:S04]  /*5d5c0*/  F2FP.F16.F32.PACK_AB R217, RZ, R217 ;  /* 0x000000d9ffd9723e */ /* 0x000fc800000000ff */
[----:B------:R-:W-:-:S07]  /*5d5d0*/  PRMT R5, R217, 0x7610, R5 ;  /* 0x00007610d9057816 */ /* 0x000fce0000000005 */
.L_x_9480:
[----:B------:R-:W-:Y:S05]  /*5d5e0*/  BSYNC.RECONVERGENT B3 ;  /* 0x0000000000037941 */ /* 0x000fea0003800200 */
.L_x_9479:
[----:B------:R-:W-:Y:S02]  /*5d5f0*/  LOP3.LUT R0, R0, 0xffff, RZ, 0xc0, !PT ;  /* 0x0000ffff00007812 */ /* 0x000fe400078ec0ff */
[----:B------:R-:W-:-:S03]  /*5d600*/  PRMT R5, R4, 0x5410, R5 ;  /* 0x0000541004057816 */ /* 0x000fc60000000005 */
[----:B------:R-:W-:-:S05]  /*5d610*/  IMAD.WIDE.U32 R2, R0, 0x10000, RZ ;  /* 0x0001000000027825 */ /* 0x000fca00078e00ff */
[----:B------:R-:W-:Y:S02]  /*5d620*/  LOP3.LUT R3, R5, R3, RZ, 0xfc, !PT ;  /* 0x0000000305037212 */ /* 0x000fe400078efcff */
[----:B------:R-:W-:-:S05]  /*5d630*/  LOP3.LUT R2, R2, R7, RZ, 0xfc, !PT ;  /* 0x0000000702027212 */ /* 0x000fca00078efcff */
[----:B------:R0:W-:Y:S01]  /*5d640*/  STG.E.64 desc[UR4][R124.64+0x7d00], R2 ;  /* 0x007d00027c007986 */ /* 0x0001e2000c101b04 */
[----:B------:R-:W-:Y:S05]  /*5d650*/  BRA `(.L_x_9483) ;  /* 0x0000000000107947 */ /* 0x000fea0003800000 */
.L_x_9468:
[----:B------:R-:W0:Y:S02]  /*5d660*/  LDCU UR6, c[0x0][0x39c] ;  /* 0x00007380ff0677ac */ /* 0x000e240008000800 */
[----:B0-----:R-:W-:-:S13]  /*5d670*/  ISETP.GE.AND P0, PT, R3, UR6, PT ;  /* 0x0000000603007c0c */ /* 0x001fda000bf06270 */
[----:B------:R-:W-:Y:S05]  /*5d680*/  @P0 EXIT ;  /* 0x000000000000094d */ /* 0x000fea0003800000 */
[----:B------:R0:W-:Y:S02]  /*5d690*/  STG.E.64 desc[UR4][R124.64+0x7d00], RZ ;  /* 0x007d00ff7c007986 */ /* 0x0001e4000c101b04 */
.L_x_9483:
[----:B------:R-:W-:Y:S05]  /*5d6a0*/  BSYNC.RECONVERGENT B2 ;  /* 0x0000000000027941 */ /* 0x000fea0003800200 */
.L_x_9467:
        /* <DEDUP_REMOVED lines=16> */
.L_x_9487:
[----:B------:R-:W-:Y:S05]  /*5d7b0*/  BSYNC.RECONVERGENT B3 ;  /* 0x0000000000037941 */ /* 0x000fea0003800200 */
.L_x_9486:
        /* <DEDUP_REMOVED lines=18> */
.L_x_9491:
[----:B------:R-:W-:Y:S05]  /*5d8e0*/  BSYNC.RECONVERGENT B4 ;  /* 0x0000000000047941 */ /* 0x000fea0003800200 */
.L_x_9490:
[----:B------:R-:W-:-:S04]  /*5d8f0*/  F2FP.F16.F32.PACK_AB R217, RZ, R217 ;  /* 0x000000d9ffd9723e */ /* 0x000fc800000000ff */
[----:B------:R-:W-:-:S07]  /*5d900*/  PRMT R0, R217, 0x7610, R0 ;  /* 0x00007610d9007816 */ /* 0x000fce0000000000 */
.L_x_9489:
[----:B------:R-:W-:Y:S05]  /*5d910*/  BSYNC.RECONVERGENT B3 ;  /* 0x0000000000037941 */ /* 0x000fea0003800200 */
.L_x_9488:
        /* <DEDUP_REMOVED lines=17> */
.L_x_9495:
[----:B------:R-:W-:Y:S05]  /*5da30*/  BSYNC.RECONVERGENT B4 ;  /* 0x0000000000047941 */ /* 0x000fea0003800200 */
.L_x_9494:
[----:B------:R-:W-:-:S04]  /*5da40*/  F2FP.F16.F32.PACK_AB R217, RZ, R217 ;  /* 0x000000d9ffd9723e */ /* 0x000fc800000000ff */
[----:B------:R-:W-:-:S07]  /*5da50*/  PRMT R4, R217, 0x7610, R4 ;  /* 0x00007610d9047816 */ /* 0x000fce0000000004 */
.L_x_9493:
[----:B------:R-:W-:Y:S05]  /*5da60*/  BSYNC.RECONVERGENT B3 ;  /* 0x0000000000037941 */ /* 0x000fea0003800200 */
.L_x_9492:
        /* <DEDUP_REMOVED lines=17> */
.L_x_9499:
[----:B------:R-:W-:Y:S05]  /*5db80*/  BSYNC.RECONVERGENT B4 ;  /* 0x0000000000047941 */ /* 0x000fea0003800200 */
.L_x_9498:
[----:B------:R-:W-:-:S04]  /*5db90*/  F2FP.F16.F32.PACK_AB R217, RZ, R217 ;  /* 0x000000d9ffd9723e */ /* 0x000fc800000000ff */
[----:B------:R-:W-:-:S07]  /*5dba0*/  PRMT R5, R217, 0x7610, R5 ;  /* 0x00007610d9057816 */ /* 0x000fce0000000005 */
.L_x_9497:
[----:B------:R-:W-:Y:S05]  /*5dbb0*/  BSYNC.RECONVERGENT B3 ;  /* 0x0000000000037941 */ /* 0x000fea0003800200 */
.L_x_9496:
[----:B------:R-:W-:Y:S02]  /*5dbc0*/  LOP3.LUT R0, R0, 0xffff, RZ, 0xc0, !PT ;  /* 0x0000ffff00007812 */ /* 0x000fe400078ec0ff */
[----:B------:R-:W-:-:S03]  /*5dbd0*/  PRMT R5, R4, 0x5410, R5 ;  /* 0x0000541004057816 */ /* 0x000fc60000000005 */
[----:B------:R-:W-:-:S05]  /*5dbe0*/  IMAD.WIDE.U32 R2, R0, 0x10000, RZ ;  /* 0x0001000000027825 */ /* 0x000fca00078e00ff */
[----:B------:R-:W-:Y:S02]  /*5dbf0*/  LOP3.LUT R3, R5, R3, RZ, 0xfc, !PT ;  /* 0x0000000305037212 */ /* 0x000fe400078efcff */
[----:B------:R-:W-:-:S05]  /*5dc00*/  LOP3.LUT R2, R2, R7, RZ, 0xfc, !PT ;  /* 0x0000000702027212 */ /* 0x000fca00078efcff */
[----:B------:R0:W-:Y:S01]  /*5dc10*/  STG.E.64 desc[UR4][R124.64+0x7e00], R2 ;  /* 0x007e00027c007986 */ /* 0x0001e2000c101b04 */
[----:B------:R-:W-:Y:S05]  /*5dc20*/  BRA `(.L_x_9500) ;  /* 0x0000000000107947 */ /* 0x000fea0003800000 */
.L_x_9485:
[----:B------:R-:W0:Y:S02]  /*5dc30*/  LDCU UR6, c[0x0][0x39c] ;  /* 0x00007380ff0677ac */ /* 0x000e240008000800 */
[----:B0-----:R-:W-:-:S13]  /*5dc40*/  ISETP.GE.AND P0, PT, R3, UR6, PT ;  /* 0x0000000603007c0c */ /* 0x001fda000bf06270 */
[----:B------:R-:W-:Y:S05]  /*5dc50*/  @P0 EXIT ;  /* 0x000000000000094d */ /* 0x000fea0003800000 */
[----:B------:R0:W-:Y:S02]  /*5dc60*/  STG.E.64 desc[UR4][R124.64+0x7e00], RZ ;  /* 0x007e00ff7c007986 */ /* 0x0001e4000c101b04 */
.L_x_9500:
[----:B------:R-:W-:Y:S05]  /*5dc70*/  BSYNC.RECONVERGENT B2 ;  /* 0x0000000000027941 */ /* 0x000fea0003800200 */
.L_x_9484:
        /* <DEDUP_REMOVED lines=15> */
.L_x_9503:
[----:B------:R-:W-:Y:S05]  /*5dd70*/  BSYNC.RECONVERGENT B2 ;  /* 0x0000000000027941 */ /* 0x000fea0003800200 */
.L_x_9502:
        /* <DEDUP_REMOVED lines=18> */
.L_x_9507:
[----:B------:R-:W-:Y:S05]  /*5dea0*/  BSYNC.RECONVERGENT B3 ;  /* 0x0000000000037941 */ /* 0x000fea0003800200 */
.L_x_9506:
[----:B------:R-:W-:-:S04]  /*5deb0*/  F2FP.F16.F32.PACK_AB R217, RZ, R217 ;  /* 0x000000d9ffd9723e */ /* 0x000fc800000000ff */
[----:B------:R-:W-:-:S07]  /*5dec0*/  PRMT R0, R217, 0x7610, R0 ;  /* 0x00007610d9007816 */ /* 0x000fce0000000000 */
.L_x_9505:
[----:B------:R-:W-:Y:S05]  /*5ded0*/  BSYNC.RECONVERGENT B2 ;  /* 0x0000000000027941 */ /* 0x000fea0003800200 */
.L_x_9504:
        /* <DEDUP_REMOVED lines=17> */
.L_x_9511:
[----:B------:R-:W-:Y:S05]  /*5dff0*/  BSYNC.RECONVERGENT B3 ;  /* 0x0000000000037941 */ /* 0x000fea0003800200 */
.L_x_9510:
[----:B------:R-:W-:-:S04]  /*5e000*/  F2FP.F16.F32.PACK_AB R217, RZ, R217 ;  /* 0x000000d9ffd9723e */ /* 0x000fc800000000ff */
[----:B------:R-:W-:-:S07]  /*5e010*/  PRMT R5, R217, 0x7610, R5 ;  /* 0x00007610d9057816 */ /* 0x000fce0000000005 */
.L_x_9509:
[----:B------:R-:W-:Y:S05]  /*5e020*/  BSYNC.RECONVERGENT B2 ;  /* 0x0000000000027941 */ /* 0x000fea0003800200 */
.L_x_9508:
        /* <DEDUP_REMOVED lines=16> */
.L_x_9515:
[----:B------:R-:W-:Y:S05]  /*5e130*/  BSYNC.RECONVERGENT B3 ;  /* 0x0000000000037941 */ /* 0x000fea0003800200 */
.L_x_9514:
[----:B------:R-:W-:-:S04]  /*5e140*/  F2FP.F16.F32.PACK_AB R217, RZ, R217 ;  /* 0x000000d9ffd9723e */ /* 0x000fc800000000ff */
[----:B------:R-:W-:-:S07]  /*5e150*/  PRMT R226, R217, 0x7610, R226 ;  /* 0x00007610d9e27816 */ /* 0x000fce00000000e2 */
.L_x_9513:
[----:B------:R-:W-:Y:S05]  /*5e160*/  BSYNC.RECONVERGENT B2 ;  /* 0x0000000000027941 */ /* 0x000fea0003800200 */
.L_x_9512:
[----:B------:R-:W-:Y:S02]  /*5e170*/  LOP3.LUT R0, R0, 0xffff, RZ, 0xc0, !PT ;  /* 0x0000ffff00007812 */ /* 0x000fe400078ec0ff */
[----:B------:R-:W-:-:S03]  /*5e180*/  PRMT R5, R5, 0x5410, R226 ;  /* 0x0000541005057816 */ /* 0x000fc600000000e2 */
[----:B------:R-:W-:-:S05]  /*5e190*/  IMAD.WIDE.U32 R2, R0, 0x10000, RZ ;  /* 0x0001000000027825 */ /* 0x000fca00078e00ff */
[----:B------:R-:W-:Y:S02]  /*5e1a0*/  LOP3.LUT R3, R5, R3, RZ, 0xfc, !PT ;  /* 0x0000000305037212 */ /* 0x000fe400078efcff */
[----:B------:R-:W-:-:S05]  /*5e1b0*/  LOP3.LUT R2, R2, R7, RZ, 0xfc, !PT ;  /* 0x0000000702027212 */ /* 0x000fca00078efcff */
[----:B------:R-:W-:Y:S01]  /*5e1c0*/  STG.E.64 desc[UR4][R124.64+0x7f00], R2 ;  /* 0x007f00027c007986 */ /* 0x000fe2000c101b04 */
[----:B------:R-:W-:Y:S05]  /*5e1d0*/  EXIT ;  /* 0x000000000000794d */ /* 0x000fea0003800000 */
.L_x_9501:
[----:B------:R-:W0:Y:S02]  /*5e1e0*/  LDCU UR6, c[0x0][0x39c] ;  /* 0x00007380ff0677ac */ /* 0x000e240008000800 */
[----:B0-----:R-:W-:-:S13]  /*5e1f0*/  ISETP.GE.AND P0, PT, R3, UR6, PT ;  /* 0x0000000603007c0c */ /* 0x001fda000bf06270 */
[----:B------:R-:W-:Y:S05]  /*5e200*/  @P0 EXIT ;  /* 0x000000000000094d */ /* 0x000fea0003800000 */
[----:B------:R-:W-:Y:S01]  /*5e210*/  STG.E.64 desc[UR4][R124.64+0x7f00], RZ ;  /* 0x007f00ff7c007986 */ /* 0x000fe2000c101b04 */
[----:B------:R-:W-:Y:S05]  /*5e220*/  EXIT ;  /* 0x000000000000794d */ /* 0x000fea0003800000 */
        .weak           $__internal_11_$__cuda_sm3x_div_rn_noftz_f32_slowpath
        .type           $__internal_11_$__cuda_sm3x_div_rn_noftz_f32_slowpath,@function
        .size           $__internal_11_$__cuda_sm3x_div_rn_noftz_f32_slowpath,(.L_x_12125 - $__internal_11_$__cuda_sm3x_div_rn_noftz_f32_slowpath)
$__internal_11_$__cuda_sm3x_div_rn_noftz_f32_slowpath:
        /* <DEDUP_REMOVED lines=35> */
.L_x_9517:
        /* <DEDUP_REMOVED lines=14> */
[----:B------:R-:W-:-:S03]  /*5e540*/  IADD3 R221, PT, PT, R217, R218, RZ ;  /* 0x000000dad9dd7210 */ /* 0x000fc60007ffe0ff */
        /* <DEDUP_REMOVED lines=36> */
.L_x_9524:
[----:B------:R-:W-:-:S04]  /*5e790*/  LOP3.LUT R217, R217, 0x80000000, RZ, 0xc0, !PT ;  /* 0x80000000d9d97812 */ /* 0x000fc800078ec0ff */
[----:B------:R-:W-:Y:S01]  /*5e7a0*/  LOP3.LUT R217, R217, 0x7f800000, RZ, 0xfc, !PT ;  /* 0x7f800000d9d97812 */ /* 0x000fe200078efcff */
[----:B------:R-:W-:Y:S06]  /*5e7b0*/  BRA `(.L_x_9525) ;  /* 0x0000000000047947 */ /* 0x000fec0003800000 */
.L_x_9523:
[----:B------:R-:W-:-:S07]  /*5e7c0*/  LEA R217, R221, R217, 0x17 ;  /* 0x000000d9ddd97211 */ /* 0x000fce00078eb8ff */
.L_x_9525:
[----:B------:R-:W-:Y:S05]  /*5e7d0*/  BSYNC.RECONVERGENT B1 ;  /* 0x0000000000017941 */ /* 0x000fea0003800200 */
.L_x_9522:
[----:B------:R-:W-:Y:S05]  /*5e7e0*/  BRA `(.L_x_9526) ;  /* 0x0000000000207947 */ /* 0x000fea0003800000 */
.L_x_9521:
[----:B------:R-:W-:-:S04]  /*5e7f0*/  LOP3.LUT R126, R219, 0x80000000, R126, 0x48, !PT ;  /* 0x80000000db7e7812 */ /* 0x000fc800078e487e */
[----:B------:R-:W-:Y:S01]  /*5e800*/  LOP3.LUT R217, R126, 0x7f800000, RZ, 0xfc, !PT ;  /* 0x7f8000007ed97812 */ /* 0x000fe200078efcff */
[----:B------:R-:W-:Y:S06]  /*5e810*/  BRA `(.L_x_9526) ;  /* 0x0000000000147947 */ /* 0x000fec0003800000 */
.L_x_9520:
[----:B------:R-:W-:Y:S01]  /*5e820*/  LOP3.LUT R217, R219, 0x80000000, R126, 0x48, !PT ;  /* 0x80000000dbd97812 */ /* 0x000fe200078e487e */
[----:B------:R-:W-:Y:S06]  /*5e830*/  BRA `(.L_x_9526) ;  /* 0x00000000000c7947 */ /* 0x000fec0003800000 */
.L_x_9519:
[----:B------:R-:W0:Y:S01]  /*5e840*/  MUFU.RSQ R217, -QNAN ;  /* 0xffc0000000d97908 */ /* 0x000e220000001400 */
[----:B------:R-:W-:Y:S05]  /*5e850*/  BRA `(.L_x_9526) ;  /* 0x0000000000047947 */ /* 0x000fea0003800000 */
.L_x_9518:
[----:B------:R-:W-:-:S07]  /*5e860*/  FADD.FTZ R217, R126, R177 ;  /* 0x000000b17ed97221 */ /* 0x000fce0000010000 */
.L_x_9526:
[----:B------:R-:W-:Y:S05]  /*5e870*/  BSYNC.RECONVERGENT B0 ;  /* 0x0000000000007941 */ /* 0x000fea0003800200 */
.L_x_9516:
[----:B------:R-:W-:Y:S01]  /*5e880*/  MOV R126, R127 ;  /* 0x0000007f007e7202 */ /* 0x000fe20000000f00 */
[----:B------:R-:W-:-:S04]  /*5e890*/  HFMA2 R127, -RZ, RZ, 0, 0 ;  /* 0x00000000ff7f7431 */ /* 0x000fc800000001ff */
[----:B0-----:R-:W-:Y:S05]  /*5e8a0*/  RET.REL.NODEC R126 `(_ZN18transformer_engine49scaled_aligned_causal_masked_softmax_warp_forwardI6__halfS1_fLi14EEEvPT0_PKT_T1_iii) ;  /* 0xfffffa147ed47950 */ /* 0x001fea0003c3ffff */
.L_x_9527:
        /* <DEDUP_REMOVED lines=13> */
.L_x_12125:


//--------------------- .text._ZN18transformer_engine49scaled_aligned_causal_masked_softmax_warp_forwardI6__halfS1_fLi13EEEvPT0_PKT_T1_iii --------------------------
	.section	.text._ZN18transformer_engine49scaled_aligned_causal_masked_softmax_warp_forwardI6__halfS1_fLi13EEEvPT0_PKT_T1_iii,"ax",@progbits
	.align	128
        .global         _ZN18transformer_engine49scaled_aligned_causal_masked_softmax_warp_forwardI6__halfS1_fLi13EEEvPT0_PKT_T1_iii
        .type           _ZN18transformer_engine49scaled_aligned_causal_masked_softmax_warp_forwardI6__halfS1_fLi13EEEvPT0_PKT_T1_iii,@function
        .size           _ZN18transformer_engine49scaled_aligned_causal_masked_softmax_warp_forwardI6__halfS1_fLi13EEEvPT0_PKT_T1_iii,(.L_x_12126 - _ZN18transformer_engine49scaled_aligned_causal_masked_softmax_warp_forwardI6__halfS1_fLi13EEEvPT0_PKT_T1_iii)
        .other          _ZN18transformer_engine49scaled_aligned_causal_masked_softmax_warp_forwardI6__halfS1_fLi13EEEvPT0_PKT_T1_iii,@"STO_CUDA_ENTRY STV_DEFAULT"
_ZN18transformer_engine49scaled_aligned_causal_masked_softmax_warp_forwardI6__halfS1_fLi13EEEvPT0_PKT_T1_iii:
.text._ZN18transformer_engine49scaled_aligned_causal_masked_softmax_warp_forwardI6__halfS1_fLi13EEEvPT0_PKT_T1_iii:
        /* <DEDUP_REMOVED lines=43> */
[----:B------:R-:W-:Y:S01]  /*02b0*/  IMAD R5, R5, R8, R126 ;  /* 0x0000000805057224 */ /* 0x000fe200078e027e */
[C---:B------:R-:W-:Y:S01]  /*02c0*/  IADD3 R7, PT, PT, R126.reuse, 0x100, RZ ;  /* 0x000001007e077810 */ /* 0x040fe20007ffe0ff */
[----:B------:R-:W-:Y:S01]  /*02d0*/  BSSY.RECONVERGENT B1, `(.L_x_9530) ;  /* 0x0000027000017945 */ /* 0x000fe20003800200 */
[C---:B------:R-:W-:Y:S02]  /*02e0*/  IADD3 R3, PT, PT, R126.reuse, 0x80, RZ ;  /* 0x000000807e037810 */ /* 0x040fe40007ffe0ff */
[-C--:B------:R-:W-:Y:S02]  /*02f0*/  ISETP.GT.AND P1, PT, R7, R248.reuse, PT ;  /* 0x000000f80700720c */ /* 0x080fe40003f24270 */
[----:B------:R-:W-:Y:S02]  /*0300*/  ISETP.GT.AND P0, PT, R3, R248, PT ;  /* 0x000000f80300720c */ /* 0x000fe40003f04270 */
[----:B------:R-:W-:-:S02]  /*0310*/  IADD3 R7, PT, PT, R126, 0x280, RZ ;  /* 0x000002807e077810 */ /* 0x000fc40007ffe0ff */
[C---:B------:R-:W-:Y:S02]  /*0320*/  IADD3 R9, PT, PT, R126.reuse, 0x180, RZ ;  /* 0x000001807e097810 */ /* 0x040fe40007ffe0ff */
[----:B------:R-:W-:Y:S02]  /*0330*/  IADD3 R3, PT, PT, R126, 0x200, RZ ;  /* 0x000002007e037810 */ /* 0x000fe40007ffe0ff */
[-C--:B------:R-:W-:Y:S02]  /*0340*/  ISETP.GT.AND P4, PT, R7, R248.reuse, PT ;  /* 0x000000f80700720c */ /* 0x080fe40003f84270 */
[-C--:B------:R-:W-:Y:S02]  /*0350*/  ISETP.GT.AND P2, PT, R9, R248.reuse, PT ;  /* 0x000000f80900720c */ /* 0x080fe40003f44270 */
[----:B------:R-:W-:Y:S02]  /*0360*/  ISETP.GT.AND P3, PT, R3, R248, PT ;  /* 0x000000f80300720c */ /* 0x000fe40003f64270 */
[----:B------:R-:W-:Y:S01]  /*0370*/  MOV R129, 0xc61c4000 ;  /* 0xc61c400000817802 */ /* 0x000fe20000000f00 */
[----:B-1----:R-:W-:Y:S01]  /*0380*/  IMAD.WIDE R122, R5, 0x2, R122 ;  /* 0x00000002057a7825 */ /* 0x002fe200078e027a */
[----:B------:R-:W-:-:S02]  /*0390*/  MOV R128, 0xc61c4000 ;  /* 0xc61c400000807802 */ /* 0x000fc40000000f00 */
[C---:B------:R-:W-:Y:S02]  /*03a0*/  IADD3 R5, PT, PT, R126.reuse, 0x300, RZ ;  /* 0x000003007e057810 */ /* 0x040fe40007ffe0ff */
[----:B------:R-:W-:Y:S02]  /*03b0*/  IADD3 R7, PT, PT, R126, 0x380, RZ ;  /* 0x000003807e077810 */ /* 0x000fe40007ffe0ff */
        /* <DEDUP_REMOVED lines=9> */
[----:B------:R-:W-:Y:S02]  /*0450*/  IADD3 R3, PT, PT, R126, 0x3, RZ ;  /* 0x000000037e037810 */ /* 0x000fe40007ffe0ff */
[----:B------:R-:W-:-:S03]  /*0460*/  MOV R129, 0xc61c4000 ;  /* 0xc61c400000817802 */ /* 0x000fc60000000f00 */
[----:B--2---:R-:W-:-:S05]  /*0470*/  @!P6 SHF.R.U64 R0, R8, 0x10, R9 ;  /* 0x000000100800e819 */ /* 0x004fca0000001209 */
[----:B------:R-:W-:-:S05]  /*0480*/  @!P6 HADD2.F32 R0, -RZ, R0.H0_H0 ;  /* 0x20000000ff00e230 */ /* 0x000fca0000004100 */
[----:B-1----:R-:W-:Y:S01]  /*0490*/  @!P6 FMUL R128, R0, UR8 ;  /* 0x000000080080ec20 */ /* 0x002fe20008400000 */
[----:B------:R-:W-:Y:S02]  /*04a0*/  ISETP.GT.U32.AND P6, PT, R3, R248, PT ;  /* 0x000000f80300720c */ /* 0x000fe40003fc4070 */
[----:B------:R-:W1:Y:S11]  /*04b0*/  @!P5 LDC R3, c[0x0][0x390] ;  /* 0x0000e400ff03db82 */ /* 0x000e760000000800 */
[----:B------:R-:W-:-:S05]  /*04c0*/  @!P6 SHF.R.U32.HI R2, RZ, 0x10, R9 ;  /* 0x00000010ff02e819 */ /* 0x000fca0000011609 */
[----:B------:R-:W-:-:S05]  /*04d0*/  @!P6 HADD2.F32 R2, -RZ, R2.H0_H0 ;  /* 0x20000002ff02e230 */ /* 0x000fca0000004100 */
[----:B------:R-:W-:-:S05]  /*04e0*/  @!P6 FMUL R4, R2, UR8 ;  /* 0x000000080204ec20 */ /* 0x000fca0008400000 */
[----:B------:R2:W-:Y:S01]  /*04f0*/  @!P6 STL [R1], R4 ;  /* 0x000000040100e387 */ /* 0x0005e20000100800 */
[----:B------:R-:W-:Y:S02]  /*0500*/  @!P5 HADD2.F32 R0, -RZ, R9.H0_H0 ;  /* 0x20000009ff00d230 */ /* 0x000fe40000004100 */
[----:B------:R-:W-:-:S03]  /*0510*/  HADD2.F32 R252, -RZ, R8.H0_H0 ;  /* 0x20000008fffc7230 */ /* 0x000fc60000004100 */
[----:B-1----:R-:W-:Y:S02]  /*0520*/  @!P5 FMUL R129, R0, R3 ;  /* 0x000000030081d220 */ /* 0x002fe40000400000 */
[----:B--2---:R-:W-:-:S07]  /*0530*/  FMUL R252, R252, UR8 ;  /* 0x00000008fcfc7c20 */ /* 0x004fce0008400000 */
.L_x_9531:
[----:B------:R-:W-:Y:S05]  /*0540*/  BSYNC.RECONVERGENT B1 ;  /* 0x0000000000017941 */ /* 0x000fea0003800200 */
.L_x_9530:
[----:B------:R-:W-:Y:S01]  /*0550*/  BSSY.RECONVERGENT B1, `(.L_x_9532) ;  /* 0x000001f000017945 */ /* 0x000fe20003800200 */
[----:B------:R-:W-:Y:S01]  /*0560*/  HFMA2 R127, -RZ, RZ, -6.109375, 2 ;  /* 0xc61c4000ff7f7431 */ /* 0x000fe200000001ff */
[-C--:B------:R-:W-:Y:S01]  /*0570*/  ISETP.GT.AND P5, PT, R5, R248.reuse, PT ;  /* 0x000000f80500720c */ /* 0x080fe20003fa4270 */
[----:B------:R-:W-:Y:S01]  /*0580*/  HFMA2 R120, -RZ, RZ, -6.109375, 2 ;  /* 0xc61c4000ff787431 */ /* 0x000fe200000001ff */
[----:B------:R-:W-:Y:S02]  /*0590*/  ISETP.GT.AND P6, PT, R7, R248, PT ;  /* 0x000000f80700720c */ /* 0x000fe40003fc4270 */
[----:B------:R-:W-:Y:S02]  /*05a0*/  MOV R121, 0xc61c4000 ;  /* 0xc61c400000797802 */ /* 0x000fe40000000f00 */
[----:B------:R-:W-:Y:S02]  /*05b0*/  IADD3 R5, PT, PT, R126, 0x400, RZ ;  /* 0x000004007e057810 */ /* 0x000fe40007ffe0ff */
[----:B------:R-:W-:Y:S01]  /*05c0*/  MOV R119, 0xc61c4000 ;  /* 0xc61c400000777802 */ /* 0x000fe20000000f00 */
[----:B------:R-:W-:Y:S06]  /*05d0*/  @P0 BRA `(.L_x_9533) ;  /* 0x0000000000580947 */ /* 0x000fec0003800000 */
[----:B------:R-:W2:Y:S01]  /*05e0*/  LDG.E.64 R8, desc[UR4][R122.64+0x100] ;  /* 0x000100047a087981 */ /* 0x000ea2000c1e1b00 */
[C---:B------:R-:W-:Y:S01]  /*05f0*/  IADD3 R3, PT, PT, R126.reuse, 0x82, RZ ;  /* 0x000000827e037810 */ /* 0x040fe20007ffe0ff */
[----:B------:R-:W1:Y:S01]  /*0600*/  LDCU UR8, c[0x0][0x390] ;  /* 0x00007200ff0877ac */ /* 0x000e620008000800 */
        /* <DEDUP_REMOVED lines=9> */
[----:B------:R-:W-:Y:S01]  /*06a0*/  ISETP.GT.U32.AND P0, PT, R3, R248, PT ;  /* 0x000000f80300720c */ /* 0x000fe20003f04070 */
[----:B-1----:R-:W-:Y:S01]  /*06b0*/  FMUL R119, R119, UR8 ;  /* 0x0000000877777c20 */ /* 0x002fe20008400000 */
[----:B------:R-:W-:-:S11]  /*06c0*/  IADD3 R3, PT, PT, R126, 0x83, RZ ;  /* 0x000000837e037810 */ /* 0x000fd60007ffe0ff */
[----:B------:R-:W-:-:S05]  /*06d0*/  @!P0 SHF.R.U64 R0, R8, 0x10, R9 ;  /* 0x0000001008008819 */ /* 0x000fca0000001209 */
[----:B------:R-:W-:-:S05]  /*06e0*/  @!P0 HADD2.F32 R0, -RZ, R0.H0_H0 ;  /* 0x20000000ff008230 */ /* 0x000fca0000004100 */
[----:B------:R-:W-:Y:S01]  /*06f0*/  @!P0 FMUL R120, R0, UR8 ;  /* 0x0000000800788c20 */ /* 0x000fe20008400000 */
[----:B------:R-:W-:-:S13]  /*0700*/  ISETP.GT.U32.AND P0, PT, R3, R248, PT ;  /* 0x000000f80300720c */ /* 0x000fda0003f04070 */
[----:B------:R-:W-:-:S05]  /*0710*/  @!P0 SHF.R.U32.HI R0, RZ, 0x10, R9 ;  /* 0x00000010ff008819 */ /* 0x000fca0000011609 */
[----:B------:R-:W-:-:S05]  /*0720*/  @!P0 HADD2.F32 R0, -RZ, R0.H0_H0 ;  /* 0x20000000ff008230 */ /* 0x000fca0000004100 */
[----:B------:R-:W-:-:S07]  /*0730*/  @!P0 FMUL R127, R0, UR8 ;  /* 0x00000008007f8c20 */ /* 0x000fce0008400000 */
.L_x_9533:
[----:B------:R-:W-:Y:S05]  /*0740*/  BSYNC.RECONVERGENT B1 ;  /* 0x0000000000017941 */ /* 0x000fea0003800200 */
.L_x_9532:
        /* <DEDUP_REMOVED lines=30> */
.L_x_9535:
[----:B------:R-:W-:Y:S05]  /*0930*/  BSYNC.RECONVERGENT B1 ;  /* 0x0000000000017941 */ /* 0x000fea0003800200 */
.L_x_9534:
        /* <DEDUP_REMOVED lines=30> */
.L_x_9537:
[----:B------:R-:W-:Y:S05]  /*0b20*/  BSYNC.RECONVERGENT B1 ;  /* 0x0000000000017941 */ /* 0x000fea0003800200 */
.L_x_9536:
        /* <DEDUP_REMOVED lines=30> */
.L_x_9539:
[----:B------:R-:W-:Y:S05]  /*0d10*/  BSYNC.RECONVERGENT B1 ;  /* 0x0000000000017941 */ /* 0x000fea0003800200 */
.L_x_9538:
        /* <DEDUP_REMOVED lines=30> */
.L_x_9541:
[----:B------:R-:W-:Y:S05]  /*0f00*/  BSYNC.RECONVERGENT B1 ;  /* 0x0000000000017941 */ /* 0x000fea0003800200 */
.L_x_9540:
        /* <DEDUP_REMOVED lines=30> */
.L_x_9543:
[----:B------:R-:W-:Y:S05]  /*10f0*/  BSYNC.RECONVERGENT B1 ;  /* 0x0000000000017941 */ /* 0x000fea0003800200 */
.L_x_9542:
        /* <DEDUP_REMOVED lines=30> */
.L_x_9545:
[----:B------:R-:W-:Y:S05]  /*12e0*/  BSYNC.RECONVERGENT B1 ;  /* 0x0000000000017941 */ /* 0x000fea0003800200 */
.L_x_9544:
        /* <DEDUP_REMOVED lines=30> */
.L_x_9547:
[----:B------:R-:W-:Y:S05]  /*14d0*/  BSYNC.RECONVERGENT B1 ;  /* 0x0000000000017941 */ /* 0x000fea0003800200 */
.L_x_9546:
        /* <DEDUP_REMOVED lines=30> */
.L_x_9549:
[----:B------:R-:W-:Y:S05]  /*16c0*/  BSYNC.RECONVERGENT B1 ;  /* 0x0000000000017941 */ /* 0x000fea0003800200 */
.L_x_9548:
        /* <DEDUP_REMOVED lines=30> */
.L_x_9551:
[----:B------:R-:W-:Y:S05]  /*18b0*/  BSYNC.RECONVERGENT B1 ;  /* 0x0000000000017941 */ /* 0x000fea0003800200 */
.L_x_9550:
        /* <DEDUP_REMOVED lines=30> */
.L_x_9553:
[----:B------:R-:W-:Y:S05]  /*1aa0*/  BSYNC.RECONVERGENT B1 ;  /* 0x0000000000017941 */ /* 0x000fea0003800200 */
.L_x_9552:
        /* <DEDUP_REMOVED lines=30> */
.L_x_9555:
[----:B------:R-:W-:Y:S05]  /*1c90*/  BSYNC.RECONVERGENT B1 ;  /* 0x0000000000017941 */ /* 0x000fea0003800200 */
.L_x_9554:
        /* <DEDUP_REMOVED lines=30> */
.L_x_9557:
[----:B------:R-:W-:Y:S05]  /*1e80*/  BSYNC.RECONVERGENT B1 ;  /* 0x0000000000017941 */ /* 0x000fea0003800200 */
.L_x_9556:
        /* <DEDUP_REMOVED lines=30> */
.L_x_9559:
[----:B------:R-:W-:Y:S05]  /*2070*/  BSYNC.RECONVERGENT B1 ;  /* 0x0000000000017941 */ /* 0x000fea0003800200 */
.L_x_9558:
        /* <DEDUP_REMOVED lines=30> */
.L_x_9561:
[----:B------:R-:W-:Y:S05]  /*2260*/  BSYNC.RECONVERGENT B1 ;  /* 0x0000000000017941 */ /* 0x000fea0003800200 */
.L_x_9560:
        /* <DEDUP_REMOVED lines=30> */
.L_x_9563:
[----:B------:R-:W-:Y:S05]  /*2450*/  BSYNC.RECONVERGENT B1 ;  /* 0x0000000000017941 */ /* 0x000fea0003800200 */
.L_x_9562:
        /* <DEDUP_REMOVED lines=30> */
.L_x_9565:
[----:B------:R-:W-:Y:S05]  /*2640*/  BSYNC.RECONVERGENT B1 ;  /* 0x0000000000017941 */ /* 0x000fea0003800200 */
.L_x_9564:
        /* <DEDUP_REMOVED lines=30> */
.L_x_9567:
[----:B------:R-:W-:Y:S05]  /*2830*/  BSYNC.RECONVERGENT B1 ;  /* 0x0000000000017941 */ /* 0x000fea0003800200 */
.L_x_9566:
        /* <DEDUP_REMOVED lines=30> */
.L_x_9569:
[----:B------:R-:W-:Y:S05]  /*2a20*/  BSYNC.RECONVERGENT B1 ;  /* 0x0000000000017941 */ /* 0x000fea0003800200 */
.L_x_9568:
        /* <DEDUP_REMOVED lines=30> */
.L_x_9571:
[----:B------:R-:W-:Y:S05]  /*2c10*/  BSYNC.RECONVERGENT B1 ;  /* 0x0000000000017941 */ /* 0x000fea0003800200 */
.L_x_9570:
        /* <DEDUP_REMOVED lines=30> */
.L_x_9573:
[----:B------:R-:W-:Y:S05]  /*2e00*/  BSYNC.RECONVERGENT B1 ;  /* 0x0000000000017941 */ /* 0x000fea0003800200 */
.L_x_9572:
        /* <DEDUP_REMOVED lines=30> */
.L_x_9575:
[----:B------:R-:W-:Y:S05]  /*2ff0*/  BSYNC.RECONVERGENT B1 ;  /* 0x0000000000017941 */ /* 0x000fea0003800200 */
.L_x_9574:
        /* <DEDUP_REMOVED lines=30> */
.L_x_9577:
[----:B------:R-:W-:Y:S05]  /*31e0*/  BSYNC.RECONVERGENT B1 ;  /* 0x0000000000017941 */ /* 0x000fea0003800200 */
.L_x_9576:
        /* <DEDUP_REMOVED lines=30> */
.L_x_9579:
[----:B------:R-:W-:Y:S05]  /*33d0*/  BSYNC.RECONVERGENT B1 ;  /* 0x0000000000017941 */ /* 0x000fea0003800200 */
.L_x_9578:
[----:B------:R-:W-:Y:S01]  /*33e0*/  BSSY.RECONVERGENT B1, `(.L_x_9580) ;  /* 0x000001e000017945 */ /* 0x000fe20003800200 */
[----:B------:R-:W-:Y:S01]  /*33f0*/  HFMA2 R26, -RZ, RZ, -6.109375, 2 ;  /* 0xc61c4000ff1a7431 */ /* 0x000fe200000001ff */
[----:B------:R-:W-:Y:S01]  /*3400*/  ISETP.GT.AND P2, PT, R5, R248, PT ;  /* 0x000000f80500720c */ /* 0x000fe20003f44270 */
[----:B------:R-:W-:Y:S01]  /*3410*/  HFMA2 R24, -RZ, RZ, -6.109375, 2 ;  /* 0xc61c4000ff187431 */ /* 0x000fe200000001ff */
[----:B------:R-:W-:Y:S02]  /*3420*/  MOV R25, 0xc61c4000 ;  /* 0xc61c400000197802 */ /* 0x000fe40000000f00 */
[----:B------:R-:W-:Y:S02]  /*3430*/  LOP3.LUT R5, R126, 0x1000, RZ, 0xfc, !PT ;  /* 0x000010007e057812 */ /* 0x000fe400078efcff */
        /* <DEDUP_REMOVED lines=24> */
.L_x_9581:
[----:B------:R-:W-:Y:S05]  /*35c0*/  BSYNC.RECONVERGENT B1 ;  /* 0x0000000000017941 */ /* 0x000fea0003800200 */
.L_x_9580:
        /* <DEDUP_REMOVED lines=30> */
.L_x_9583:
[----:B------:R-:W-:Y:S05]  /*37b0*/  BSYNC.RECONVERGENT B1 ;  /* 0x0000000000017941 */ /* 0x000fea0003800200 */
.L_x_9582:
        /* <DEDUP_REMOVED lines=17> */
[----:B--2---:R-:W-:-:S05]  /*38d0*/  @!P5 HADD2.F32 R0, -RZ, R3.H0_H0 ;  /* 0x20000003ff00d230 */ /* 0x004fca0000004100 */
[----:B---3--:R-:W-:Y:S01]  /*38e0*/  @!P5 FMUL R17, R0, R9 ;  /* 0x000000090011d220 */ /* 0x008fe20000400000 */
[----:B------:R-:W-:Y:S02]  /*38f0*/  ISETP.GT.U32.AND P5, PT, R5, R248, PT ;  /* 0x000000f80500720c */ /* 0x000fe40003fa4070 */
[----:B------:R-:W-:-:S11]  /*3900*/  IADD3 R5, PT, PT, R126, 0xd83, RZ ;  /* 0x00000d837e057810 */ /* 0x000fd60007ffe0ff */
[----:B------:R-:W-:Y:S01]  /*3910*/  @!P5 SHF.R.U64 R0, R2, 0x10, R3 ;  /* 0x000000100200d819 */ /* 0x000fe20000001203 */
[----:B------:R-:W-:-:S04]  /*3920*/  HADD2.F32 R2, -RZ, R2.H0_H0 ;  /* 0x20000002ff027230 */ /* 0x000fc80000004100 */
[----:B------:R-:W-:Y:S02]  /*3930*/  @!P5 HADD2.F32 R0, -RZ, R0.H0_H0 ;  /* 0x20000000ff00d230 */ /* 0x000fe40000004100 */
[----:B-1----:R-:W-:-:S03]  /*3940*/  FMUL R15, R2, UR8 ;  /* 0x00000008020f7c20 */ /* 0x002fc60008400000 */
[----:B------:R-:W-:Y:S01]  /*3950*/  @!P5 FMUL R16, R0, UR8 ;  /* 0x000000080010dc20 */ /* 0x000fe20008400000 */
[----:B------:R-:W-:-:S13]  /*3960*/  ISETP.GT.U32.AND P5, PT, R5, R248, PT ;  /* 0x000000f80500720c */ /* 0x000fda0003fa4070 */
[----:B------:R-:W-:-:S05]  /*3970*/  @!P5 SHF.R.U32.HI R0, RZ, 0x10, R3 ;  /* 0x00000010ff00d819 */ /* 0x000fca0000011603 */
[----:B------:R-:W-:-:S05]  /*3980*/  @!P5 HADD2.F32 R0, -RZ, R0.H0_H0 ;  /* 0x20000000ff00d230 */ /* 0x000fca0000004100 */
[----:B------:R-:W-:-:S07]  /*3990*/  @!P5 FMUL R18, R0, UR8 ;  /* 0x000000080012dc20 */ /* 0x000fce0008400000 */
.L_x_9585:
[----:B------:R-:W-:Y:S05]  /*39a0*/  BSYNC.RECONVERGENT B1 ;  /* 0x0000000000017941 */ /* 0x000fea0003800200 */
.L_x_9584:
        /* <DEDUP_REMOVED lines=30> */
.L_x_9587:
[----:B------:R-:W-:Y:S05]  /*3b90*/  BSYNC.RECONVERGENT B1 ;  /* 0x0000000000017941 */ /* 0x000fea0003800200 */
.L_x_9586:
        /* <DEDUP_REMOVED lines=30> */
.L_x_9589:
[----:B------:R-:W-:Y:S05]  /*3d80*/  BSYNC.RECONVERGENT B1 ;  /* 0x0000000000017941 */ /* 0x000fea0003800200 */
.L_x_9588:
[----:B------:R-:W-:Y:S01]  /*3d90*/  BSSY.RECONVERGENT B1, `(.L_x_9590) ;  /* 0x000001e000017945 */ /* 0x000fe20003800200 */
[----:B0-----:R-:W-:Y:S01]  /*3da0*/  HFMA2 R6, -RZ, RZ, -6.109375, 2 ;  /* 0xc61c4000ff067431 */ /* 0x001fe200000001ff */
        /* <DEDUP_REMOVED lines=15> */
[----:B--2---:R-:W-:-:S05]  /*3ea0*/  @!P1 HADD2.F32 R0, -RZ, R3.H0_H0 ;  /* 0x20000003ff009230 */ /* 0x004fca0000004100 */
[----:B-1----:R-:W-:Y:S01]  /*3eb0*/  @!P1 FMUL R5, R0, R133 ;  /* 0x0000008500059220 */ /* 0x002fe20000400000 */
[----:B------:R-:W-:Y:S02]  /*3ec0*/  ISETP.GT.U32.AND P1, PT, R125, R248, PT ;  /* 0x000000f87d00720c */ /* 0x000fe40003f24070 */
[----:B------:R-:W-:-:S11]  /*3ed0*/  IADD3 R125, PT, PT, R126, 0xf03, RZ ;  /* 0x00000f037e7d7810 */ /* 0x000fd60007ffe0ff */
[----:B------:R-:W-:Y:S01]  /*3ee0*/  @!P1 SHF.R.U64 R0, R2, 0x10, R3 ;  /* 0x0000001002009819 */ /* 0x000fe20000001203 */
[----:B------:R-:W-:-:S04]  /*3ef0*/  HADD2.F32 R2, -RZ, R2.H0_H0 ;  /* 0x20000002ff027230 */ /* 0x000fc80000004100 */
[----:B------:R-:W-:-:S05]  /*3f00*/  @!P1 HADD2.F32 R0, -RZ, R0.H0_H0 ;  /* 0x20000000ff009230 */ /* 0x000fca0000004100 */
[----:B0-----:R-:W-:Y:S01]  /*3f10*/  @!P1 FMUL R4, R0, UR8 ;  /* 0x0000000800049c20 */ /* 0x001fe20008400000 */
[----:B------:R-:W-:-:S13]  /*3f20*/  ISETP.GT.U32.AND P1, PT, R125, R248, PT ;  /* 0x000000f87d00720c */ /* 0x000fda0003f24070 */
[----:B------:R-:W-:Y:S01]  /*3f30*/  @!P1 SHF.R.U32.HI R0, RZ, 0x10, R3 ;  /* 0x00000010ff009819 */ /* 0x000fe20000011603 */
[----:B------:R-:W-:-:S04]  /*3f40*/  FMUL R3, R2, UR8 ;  /* 0x0000000802037c20 */ /* 0x000fc80008400000 */
[----:B------:R-:W-:-:S05]  /*3f50*/  @!P1 HADD2.F32 R0, -RZ, R0.H0_H0 ;  /* 0x20000000ff009230 */ /* 0x000fca0000004100 */
[----:B------:R-:W-:-:S07]  /*3f60*/  @!P1 FMUL R6, R0, UR8 ;  /* 0x0000000800069c20 */ /* 0x000fce0008400000 */
.L_x_9591:
[----:B------:R-:W-:Y:S05]  /*3f70*/  BSYNC.RECONVERGENT B1 ;  /* 0x0000000000017941 */ /* 0x000fea0003800200 */
.L_x_9590:
        /* <DEDUP_REMOVED lines=15> */
[----:B--2---:R-:W-:-:S05]  /*4070*/  @!P2 HADD2.F32 R0, -RZ, R125.H0_H0 ;  /* 0x2000007dff00a230 */ /* 0x004fca0000004100 */
[----:B-1----:R-:W-:Y:S01]  /*4080*/  @!P2 FMUL R2, R0, R133 ;  /* 0x000000850002a220 */ /* 0x002fe20000400000 */
[----:B------:R-:W-:Y:S02]  /*4090*/  ISETP.GT.U32.AND P2, PT, R131, R248, PT ;  /* 0x000000f88300720c */ /* 0x000fe40003f44070 */
[----:B------:R-:W-:Y:S02]  /*40a0*/  IADD3 R131, PT, PT, R126, 0xf83, RZ ;  /* 0x00000f837e837810 */ /* 0x000fe40007ffe0ff */
[----:B------:R-:W-:-:S09]  /*40b0*/  MOV R0, 0xc61c4000 ;  /* 0xc61c400000007802 */ /* 0x000fd20000000f00 */
[----:B------:R-:W-:Y:S01]  /*40c0*/  @!P2 SHF.R.U64 R130, R124, 0x10, R125 ;  /* 0x000000107c82a819 */ /* 0x000fe2000000127d */
[----:B------:R-:W-:-:S04]  /*40d0*/  HADD2.F32 R124, -RZ, R124.H0_H0 ;  /* 0x2000007cff7c7230 */ /* 0x000fc80000004100 */
[----:B------:R-:W-:Y:S02]  /*40e0*/  @!P2 HADD2.F32 R130, -RZ, R130.H0_H0 ;  /* 0x20000082ff82a230 */ /* 0x000fe40000004100 */
[----:B0-----:R-:W-:-:S03]  /*40f0*/  FMUL R133, R124, UR8 ;  /* 0x000000087c857c20 */ /* 0x001fc60008400000 */
[----:B------:R-:W-:Y:S01]  /*4100*/  @!P2 FMUL R0, R130, UR8 ;  /* 0x000000088200ac20 */ /* 0x000fe20008400000 */
[----:B------:R-:W-:Y:S02]  /*4110*/  ISETP.GT.U32.AND P2, PT, R131, R248, PT ;  /* 0x000000f88300720c */ /* 0x000fe40003f44070 */
[----:B------:R-:W-:-:S11]  /*4120*/  MOV R130, 0xc61c4000 ;  /* 0xc61c400000827802 */ /* 0x000fd60000000f00 */
[----:B------:R-:W-:-:S05]  /*4130*/  @!P2 SHF.R.U32.HI R125, RZ, 0x10, R125 ;  /* 0x00000010ff7da819 */ /* 0x000fca000001167d */
[----:B------:R-:W-:-:S05]  /*4140*/  @!P2 HADD2.F32 R125, -RZ, R125.H0_H0 ;  /* 0x2000007dff7da230 */ /* 0x000fca0000004100 */
[----:B------:R-:W-:-:S07]  /*4150*/  @!P2 FMUL R130, R125, UR8 ;  /* 0x000000087d82ac20 */ /* 0x000fce0008400000 */
.L_x_9593:
[----:B------:R-:W-:Y:S05]  /*4160*/  BSYNC.RECONVERGENT B1 ;  /* 0x0000000000017941 */ /* 0x000fea0003800200 */
.L_x_9592:
        /* <DEDUP_REMOVED lines=30> */
.L_x_9595:
[----:B------:R-:W-:Y:S05]  /*4350*/  BSYNC.RECONVERGENT B1 ;  /* 0x0000000000017941 */ /* 0x000fea0003800200 */
.L_x_9594:
        /* <DEDUP_REMOVED lines=30> */
.L_x_9597:
[----:B------:R-:W-:Y:S05]  /*4540*/  BSYNC.RECONVERGENT B1 ;  /* 0x0000000000017941 */ /* 0x000fea0003800200 */
.L_x_9596:
        /* <DEDUP_REMOVED lines=30> */
.L_x_9599:
[----:B------:R-:W-:Y:S05]  /*4730*/  BSYNC.RECONVERGENT B1 ;  /* 0x0000000000017941 */ /* 0x000fea0003800200 */
.L_x_9598:
        /* <DEDUP_REMOVED lines=30> */
.L_x_9601:
[----:B------:R-:W-:Y:S05]  /*4920*/  BSYNC.RECONVERGENT B1 ;  /* 0x0000000000017941 */ /* 0x000fea0003800200 */
.L_x_9600:
        /* <DEDUP_REMOVED lines=30> */
.L_x_9603:
[----:B------:R-:W-:Y:S05]  /*4b10*/  BSYNC.RECONVERGENT B1 ;  /* 0x0000000000017941 */ /* 0x000fea0003800200 */
.L_x_9602:
        /* <DEDUP_REMOVED lines=30> */
.L_x_9605:
[----:B------:R-:W-:Y:S05]  /*4d00*/  BSYNC.RECONVERGENT B1 ;  /* 0x0000000000017941 */ /* 0x000fea0003800200 */
.L_x_9604:
        /* <DEDUP_REMOVED lines=30> */
.L_x_9607:
[----:B------:R-:W-:Y:S05]  /*4ef0*/  BSYNC.RECONVERGENT B1 ;  /* 0x0000000000017941 */ /* 0x000fea0003800200 */
.L_x_9606:
        /* <DEDUP_REMOVED lines=30> */
.L_x_9609:
[----:B------:R-:W-:Y:S05]  /*50e0*/  BSYNC.RECONVERGENT B1 ;  /* 0x0000000000017941 */ /* 0x000fea0003800200 */
.L_x_9608:
        /* <DEDUP_REMOVED lines=30> */
.L_x_9611:
[----:B------:R-:W-:Y:S05]  /*52d0*/  BSYNC.RECONVERGENT B1 ;  /* 0x0000000000017941 */ /* 0x000fea0003800200 */
.L_x_9610:
        /* <DEDUP_REMOVED lines=30> */
.L_x_9613:
[----:B------:R-:W-:Y:S05]  /*54c0*/  BSYNC.RECONVERGENT B1 ;  /* 0x0000000000017941 */ /* 0x000fea0003800200 */
.L_x_9612:
        /* <DEDUP_REMOVED lines=30> */
.L_x_9615:
[----:B------:R-:W-:Y:S05]  /*56b0*/  BSYNC.RECONVERGENT B1 ;  /* 0x0000000000017941 */ /* 0x000fea0003800200 */
.L_x_9614:
        /* <DEDUP_REMOVED lines=30> */
.L_x_9617:
[----:B------:R-:W-:Y:S05]  /*58a0*/  BSYNC.RECONVERGENT B1 ;  /* 0x0000000000017941 */ /* 0x000fea0003800200 */
.L_x_9616:
        /* <DEDUP_REMOVED lines=30> */
.L_x_9619:
[----:B------:R-:W-:Y:S05]  /*5a90*/  BSYNC.RECONVERGENT B1 ;  /* 0x0000000000017941 */ /* 0x000fea0003800200 */
.L_x_9618:
        /* <DEDUP_REMOVED lines=30> */
.L_x_9621:
[----:B------:R-:W-:Y:S05]  /*5c80*/  BSYNC.RECONVERGENT B1 ;  /* 0x0000000000017941 */ /* 0x000fea0003800200 */
.L_x_9620:
        /* <DEDUP_REMOVED lines=30> */
.L_x_9623:
[----:B------:R-:W-:Y:S05]  /*5e70*/  BSYNC.RECONVERGENT B1 ;  /* 0x0000000000017941 */ /* 0x000fea0003800200 */
.L_x_9622:
        /* <DEDUP_REMOVED lines=30> */
.L_x_9625:
[----:B------:R-:W-:Y:S05]  /*6060*/  BSYNC.RECONVERGENT B1 ;  /* 0x0000000000017941 */ /* 0x000fea0003800200 */
.L_x_9624:
        /* <DEDUP_REMOVED lines=30> */
.L_x_9627:
[----:B------:R-:W-:Y:S05]  /*6250*/  BSYNC.RECONVERGENT B1 ;  /* 0x0000000000017941 */ /* 0x000fea0003800200 */
.L_x_9626:
        /* <DEDUP_REMOVED lines=30> */
.L_x_9629:
[----:B------:R-:W-:Y:S05]  /*6440*/  BSYNC.RECONVERGENT B1 ;  /* 0x0000000000017941 */ /* 0x000fea0003800200 */
.L_x_9628:
        /* <DEDUP_REMOVED lines=30> */
.L_x_9631:
[----:B------:R-:W-:Y:S05]  /*6630*/  BSYNC.RECONVERGENT B1 ;  /* 0x0000000000017941 */ /* 0x000fea0003800200 */
.L_x_9630:
        /* <DEDUP_REMOVED lines=30> */
.L_x_9633:
[----:B------:R-:W-:Y:S05]  /*6820*/  BSYNC.RECONVERGENT B1 ;  /* 0x0000000000017941 */ /* 0x000fea0003800200 */
.L_x_9632:
        /* <DEDUP_REMOVED lines=30> */
.L_x_9635:
[----:B------:R-:W-:Y:S05]  /*6a10*/  BSYNC.RECONVERGENT B1 ;  /* 0x0000000000017941 */ /* 0x000fea0003800200 */
.L_x_9634:
        /* <DEDUP_REMOVED lines=30> */
.L_x_9637:
[----:B------:R-:W-:Y:S05]  /*6c00*/  BSYNC.RECONVERGENT B1 ;  /* 0x0000000000017941 */ /* 0x000fea0003800200 */
.L_x_9636:
        /* <DEDUP_REMOVED lines=30> */
.L_x_9639:
[----:B------:R-:W-:Y:S05]  /*6df0*/  BSYNC.RECONVERGENT B1 ;  /* 0x0000000000017941 */ /* 0x000fea0003800200 */
.L_x_9638:
        /* <DEDUP_REMOVED lines=30> */
.L_x_9641:
[----:B------:R-:W-:Y:S05]  /*6fe0*/  BSYNC.RECONVERGENT B1 ;  /* 0x0000000000017941 */ /* 0x000fea0003800200 */
.L_x_9640:
[----:B------:R-:W-:Y:S01]  /*6ff0*/  MOV R124, 0xc61c4000 ;  /* 0xc61c4000007c7802 */ /* 0x000fe20000000f00 */
        /* <DEDUP_REMOVED lines=16> */
[----:B--2---:R-:W-:-:S05]  /*7100*/  @!P6 HADD2.F32 R227, -RZ, R125.H0_H0 ;  /* 0x2000007dffe3e230 */ /* 0x004fca0000004100 */
[----:B-1----:R-:W-:Y:S01]  /*7110*/  @!P6 FMUL R228, R227, R230 ;  /* 0x000000e6e3e4e220 */ /* 0x002fe20000400000 */
[----:B------:R-:W-:-:S04]  /*7120*/  IADD3 R227, PT, PT, R126, 0x1c01, RZ ;  /* 0x00001c017ee37810 */ /* 0x000fc80007ffe0ff */
[----:B------:R-:W-:Y:S02]  /*7130*/  ISETP.GT.U32.AND P6, PT, R227, R248, PT ;  /* 0x000000f8e300720c */ /* 0x000fe40003fc4070 */
[----:B------:R-:W-:-:S11]  /*7140*/  MOV R227, 0xc61c4000 ;  /* 0xc61c400000e37802 */ /* 0x000fd60000000f00 */
[----:B------:R-:W-:-:S05]  /*7150*/  @!P6 SHF.R.U64 R230, R124, 0x10, R125 ;  /* 0x000000107ce6e819 */ /* 0x000fca000000127d */
[----:B------:R-:W-:-:S05]  /*7160*/  @!P6 HADD2.F32 R230, -RZ, R230.H0_H0 ;  /* 0x200000e6ffe6e230 */ /* 0x000fca0000004100 */
[----:B0-----:R-:W-:Y:S01]  /*7170*/  @!P6 FMUL R227, R230, UR8 ;  /* 0x00000008e6e3ec20 */ /* 0x001fe20008400000 */
[----:B------:R-:W-:-:S13]  /*7180*/  ISETP.GT.U32.AND P6, PT, R231, R248, PT ;  /* 0x000000f8e700720c */ /* 0x000fda0003fc4070 */
[----:B------:R-:W-:Y:S01]  /*7190*/  @!P6 SHF.R.U32.HI R230, RZ, 0x10, R125 ;  /* 0x00000010ffe6e819 */ /* 0x000fe2000001167d */
[----:B------:R-:W-:-:S04]  /*71a0*/  HADD2.F32 R125, -RZ, R124.H0_H0 ;  /* 0x2000007cff7d7230 */ /* 0x000fc80000004100 */
[----:B------:R-:W-:-:S05]  /*71b0*/  @!P6 HADD2.F32 R124, -RZ, R230.H0_H0 ;  /* 0x200000e6ff7ce230 */ /* 0x000fca0000004100 */
[----:B------:R-:W-:Y:S01]  /*71c0*/  @!P6 FMUL R234, R124, UR8 ;  /* 0x000000087ceaec20 */ /* 0x000fe20008400000 */
[----:B------:R-:W-:-:S05]  /*71d0*/  FMUL R124, R125, UR8 ;  /* 0x000000087d7c7c20 */ /* 0x000fca0008400000 */
[----:B------:R1:W-:Y:S02]  /*71e0*/  STL [R1+0x7c], R124 ;  /* 0x00007c7c01007387 */ /* 0x0003e40000100800 */
.L_x_9643:
[----:B------:R-:W-:Y:S05]  /*71f0*/  BSYNC.RECONVERGENT B1 ;  /* 0x0000000000017941 */ /* 0x000fea0003800200 */
.L_x_9642:
[----:B------:R-:W-:Y:S01]  /*7200*/  HFMA2 R125, -RZ, RZ, -6.109375, 2 ;  /* 0xc61c4000ff7d7431 */ /* 0x000fe200000001ff */
[----:B01----:R-:W-:Y:S01]  /*7210*/  MOV R124, 0xc61c4000 ;  /* 0xc61c4000007c7802 */ /* 0x003fe20000000f00 */
[----:B------:R-:W-:Y:S01]  /*7220*/  BSSY.RECONVERGENT B1, `(.L_x_9644) ;  /* 0x0000022000017945 */ /* 0x000fe20003800200 */
[----:B------:R-:W-:Y:S01]  /*7230*/  HFMA2 R236, -RZ, RZ, -6.109375, 2 ;  /* 0xc61c4000ffec7431 */ /* 0x000fe200000001ff */
[----:B------:R-:W-:Y:S01]  /*7240*/  ISETP.GT.AND P6, PT, R233, R248, PT ;  /* 0x000000f8e900720c */ /* 0x000fe20003fc4270 */
[----:B------:R-:W-:Y:S01]  /*7250*/  HFMA2 R232, -RZ, RZ, -6.109375, 2 ;  /* 0xc61c4000ffe87431 */ /* 0x000fe200000001ff */
[----:B------:R0:W-:Y:S01]  /*7260*/  STL [R1+0xd8], R124 ;  /* 0x0000d87c01007387 */ /* 0x0001e20000100800 */
[----:B------:R-:W-:Y:S01]  /*7270*/  HFMA2 R231, -RZ, RZ, -6.109375, 2 ;  /* 0xc61c4000ffe77431 */ /* 0x000fe200000001ff */
[----:B------:R-:W-:Y:S02]  /*7280*/  MOV R233, 0xc61c4000 ;  /* 0xc61c400000e97802 */ /* 0x000fe40000000f00 */
[----:B------:R0:W-:Y:S01]  /*7290*/  STL [R1+0xf8], R125 ;  /* 0x0000f87d01007387 */ /* 0x0001e20000100800 */
[----:B------:R-:W-:-:S02]  /*72a0*/  MOV R235, 0xc61c4000 ;  /* 0xc61c400000eb7802 */ /* 0x000fc40000000f00 */
[----:B------:R-:W-:Y:S01]  /*72b0*/  MOV R230, 0xc61c4000 ;  /* 0xc61c400000e67802 */ /* 0x000fe20000000f00 */
[----:B------:R-:W-:Y:S06]  /*72c0*/  @P0 BRA `(.L_x_9645) ;  /* 0x00000000005c0947 */ /* 0x000fec0003800000 */
        /* <DEDUP_REMOVED lines=8> */
[C---:B------:R-:W-:Y:S02]  /*7350*/  IADD3 R237, PT, PT, R126.reuse, 0x1c81, RZ ;  /* 0x00001c817eed7810 */ /* 0x040fe40007ffe0ff */
[----:B------:R-:W-:Y:S02]  /*7360*/  MOV R232, 0xc61c4000 ;  /* 0xc61c400000e87802 */ /* 0x000fe40000000f00 */
[----:B------:R-:W-:Y:S02]  /*7370*/  ISETP.GT.U32.AND P0, PT, R237, R248, PT ;  /* 0x000000f8ed00720c */ /* 0x000fe40003f04070 */
[----:B------:R-:W-:-:S11]  /*7380*/  IADD3 R237, PT, PT, R126, 0x1c83, RZ ;  /* 0x00001c837eed7810 */ /* 0x000fd60007ffe0ff */
[----:B------:R-:W-:-:S05]  /*7390*/  @!P0 SHF.R.U64 R236, R124, 0x10, R125 ;  /* 0x000000107cec8819 */ /* 0x000fca000000127d */
[----:B------:R-:W-:-:S05]  /*73a0*/  @!P0 HADD2.F32 R236, -RZ, R236.H0_H0 ;  /* 0x200000ecffec8230 */ /* 0x000fca0000004100 */
[----:B0-----:R-:W-:Y:S01]  /*73b0*/  @!P0 FMUL R232, R236, UR8 ;  /* 0x00000008ece88c20 */ /* 0x001fe20008400000 */
[----:B------:R-:W-:-:S13]  /*73c0*/  ISETP.GT.U32.AND P0, PT, R237, R248, PT ;  /* 0x000000f8ed00720c */ /* 0x000fda0003f04070 */
[----:B------:R-:W-:Y:S01]  /*73d0*/  @!P0 SHF.R.U32.HI R236, RZ, 0x10, R125 ;  /* 0x00000010ffec8819 */ /* 0x000fe2000001167d */
[----:B------:R-:W-:-:S04]  /*73e0*/  HADD2.F32 R125, -RZ, R124.H0_H0 ;  /* 0x2000007cff7d7230 */ /* 0x000fc80000004100 */
[----:B------:R-:W-:Y:S01]  /*73f0*/  @!P0 HADD2.F32 R124, -RZ, R236.H0_H0 ;  /* 0x200000ecff7c8230 */ /* 0x000fe20000004100 */
[----:B------:R-:W-:-:S04]  /*7400*/  MOV R236, 0xc61c4000 ;  /* 0xc61c400000ec7802 */ /* 0x000fc80000000f00 */
[----:B------:R-:W-:Y:S01]  /*7410*/  @!P0 FMUL R236, R124, UR8 ;  /* 0x000000087cec8c20 */ /* 0x000fe20008400000 */
[----:B------:R-:W-:-:S05]  /*7420*/  FMUL R124, R125, UR8 ;  /* 0x000000087d7c7c20 */ /* 0x000fca0008400000 */
[----:B------:R1:W-:Y:S02]  /*7430*/  STL [R1+0xd8], R124 ;  /* 0x0000d87c01007387 */ /* 0x0003e40000100800 */
.L_x_9645:
[----:B------:R-:W-:Y:S05]  /*7440*/  BSYNC.RECONVERGENT B1 ;  /* 0x0000000000017941 */ /* 0x000fea0003800200 */
.L_x_9644:
        /* <DEDUP_REMOVED lines=10> */
[----:B--2---:R-:W-:-:S05]  /*74f0*/  @!P1 HADD2.F32 R230, -RZ, R125.H0_H0 ;  /* 0x2000007dffe69230 */ /* 0x004fca0000004100 */
[----:B-1----:R-:W-:Y:S01]  /*7500*/  @!P1 FMUL R231, R230, R235 ;  /* 0x000000ebe6e79220 */ /* 0x002fe20000400000 */
[----:B------:R-:W-:Y:S02]  /*7510*/  IADD3 R235, PT, PT, R126, 0x1d03, RZ ;  /* 0x00001d037eeb7810 */ /* 0x000fe40007ffe0ff */
[----:B------:R-:W-:Y:S02]  /*7520*/  MOV R230, 0xc61c4000 ;  /* 0xc61c400000e67802 */ /* 0x000fe40000000f00 */
[----:B------:R-:W-:Y:S02]  /*7530*/  ISETP.GT.U32.AND P1, PT, R235, R248, PT ;  /* 0x000000f8eb00720c */ /* 0x000fe40003f24070 */
[----:B------:R-:W-:-:S05]  /*7540*/  @!P0 SHF.R.U64 R235, R124, 0x10, R125 ;  /* 0x000000107ceb8819 */ /* 0x000fca000000127d */
[----:B------:R-:W-:-:S05]  /*7550*/  @!P0 HADD2.F32 R235, -RZ, R235.H0_H0 ;  /* 0x200000ebffeb8230 */ /* 0x000fca0000004100 */
[----:B0-----:R-:W-:Y:S01]  /*7560*/  @!P0 FMUL R230, R235, UR8 ;  /* 0x00000008ebe68c20 */ /* 0x001fe20008400000 */
[----:B------:R-:W-:Y:S01]  /*7570*/  @!P1 SHF.R.U32.HI R237, RZ, 0x10, R125 ;  /* 0x00000010ffed9819 */ /* 0x000fe2000001167d */
[----:B------:R-:W-:Y:S02]  /*7580*/  HADD2.F32 R125, -RZ, R124.H0_H0 ;  /* 0x2000007cff7d7230 */ /* 0x000fe40000004100 */
[----:B------:R-:W-:Y:S02]  /*7590*/  HFMA2 R235, -RZ, RZ, -6.109375, 2 ;  /* 0xc61c4000ffeb7431 */ /* 0x000fe400000001ff */
[----:B------:R-:W-:-:S05]  /*75a0*/  @!P1 HADD2.F32 R124, -RZ, R237.H0_H0 ;  /* 0x200000edff7c9230 */ /* 0x000fca0000004100 */
[----:B------:R-:W-:Y:S01]  /*75b0*/  @!P1 FMUL R235, R124, UR8 ;  /* 0x000000087ceb9c20 */ /* 0x000fe20008400000 */
[----:B------:R-:W-:-:S05]  /*75c0*/  FMUL R124, R125, UR8 ;  /* 0x000000087d7c7c20 */ /* 0x000fca0008400000 */
[----:B------:R2:W-:Y:S02]  /*75d0*/  STL [R1+0xf8], R124 ;  /* 0x0000f87c01007387 */ /* 0x0005e40000100800 */
.L_x_9647:
[----:B------:R-:W-:Y:S05]  /*75e0*/  BSYNC.RECONVERGENT B1 ;  /* 0x0000000000017941 */ /* 0x000fea0003800200 */
.L_x_9646:
[----:B012---:R-:W-:Y:S01]  /*75f0*/  HFMA2 R124, -RZ, RZ, -6.109375, 2 ;  /* 0xc61c4000ff7c7431 */ /* 0x007fe200000001ff */
[----:B------:R-:W-:Y:S01]  /*7600*/  BSSY.RECONVERGENT B1, `(.L_x_9648) ;  /* 0x000001d000017945 */ /* 0x000fe20003800200 */
[----:B------:R-:W-:Y:S01]  /*7610*/  HFMA2 R238, -RZ, RZ, -6.109375, 2 ;  /* 0xc61c4000ffee7431 */ /* 0x000fe200000001ff */
[----:B------:R-:W-:Y:S02]  /*7620*/  MOV R241, 0xc61c4000 ;  /* 0xc61c400000f17802 */ /* 0x000fe40000000f00 */
[----:B------:R-:W-:Y:S01]  /*7630*/  MOV R237, 0xc61c4000 ;  /* 0xc61c400000ed7802 */ /* 0x000fe20000000f00 */
[----:B------:R0:W-:Y:S01]  /*7640*/  STL [R1+0x128], R124 ;  /* 0x0001287c01007387 */ /* 0x0001e20000100800 */
[----:B------:R-:W-:Y:S05]  /*7650*/  @P2 BRA `(.L_x_9649) ;  /* 0x00000000005c2947 */ /* 0x000fea0003800000 */
[----:B0-----:R-:W2:Y:S01]  /*7660*/  LDG.E.64 R124, desc[UR4][R122.64+0x3b00] ;  /* 0x003b00047a7c7981 */ /* 0x001ea2000c1e1b00 */
[C---:B------:R-:W-:Y:S01]  /*7670*/  IADD3 R237, PT, PT, R126.reuse, 0x1d82, RZ ;  /* 0x00001d827eed7810 */ /* 0x040fe20007ffe0ff */
[----:B------:R-:W0:Y:S01]  /*7680*/  LDCU UR8, c[0x0][0x390] ;  /* 0x00007200ff0877ac */ /* 0x000e220008000800 */
[----:B------:R-:W-:Y:S02]  /*7690*/  MOV R238, 0xc61c4000 ;  /* 0xc61c400000ee7802 */ /* 0x000fe40000000f00 */
[-C--:B------:R-:W-:Y:S02]  /*76a0*/  ISETP.GT.U32.AND P1, PT, R237, R248.reuse, PT ;  /* 0x000000f8ed00720c */ /* 0x080fe40003f24070 */
[----:B------:R-:W-:Y:S02]  /*76b0*/  IADD3 R237, PT, PT, R126, 0x1d81, RZ ;  /* 0x00001d817eed7810 */ /* 0x000fe40007ffe0ff */
[----:B------:R-:W-:Y:S02]  /*76c0*/  MOV R241, 0xc61c4000 ;  /* 0xc61c400000f17802 */ /* 0x000fe40000000f00 */
[----:B------:R-:W-:-:S02]  /*76d0*/  ISETP.GT.U32.AND P0, PT, R237, R248, PT ;  /* 0x000000f8ed00720c */ /* 0x000fc40003f04070 */
[----:B------:R-:W-:-:S04]  /*76e0*/  IADD3 R237, PT, PT, R126, 0x1d83, RZ ;  /* 0x00001d837eed7810 */ /* 0x000fc80007ffe0ff */
[----:B------:R-:W-:Y:S01]  /*76f0*/  ISETP.GT.U32.AND P2, PT, R237, R248, PT ;  /* 0x000000f8ed00720c */ /* 0x000fe20003f44070 */
[----:B------:R-:W1:Y:S01]  /*7700*/  @!P1 LDC R240, c[0x0][0x390] ;  /* 0x0000e400fff09b82 */ /* 0x000e620000000800 */
[----:B--2---:R-:W-:-:S05]  /*7710*/  @!P1 HADD2.F32 R237, -RZ, R125.H0_H0 ;  /* 0x2000007dffed9230 */ /* 0x004fca0000004100 */
[----:B------:R-:W-:Y:S01]  /*7720*/  @!P0 SHF.R.U64 R239, R124, 0x10, R125 ;  /* 0x000000107cef8819 */ /* 0x000fe2000000127d */
[----:B-1----:R-:W-:-:S05]  /*7730*/  @!P1 FMUL R238, R237, R240 ;  /* 0x000000f0edee9220 */ /* 0x002fca0000400000 */
[----:B------:R-:W-:Y:S01]  /*7740*/  @!P2 SHF.R.U32.HI R240, RZ, 0x10, R125 ;  /* 0x00000010fff0a819 */ /* 0x000fe2000001167d */
[----:B------:R-:W-:Y:S01]  /*7750*/  HADD2.F32 R125, -RZ, R124.H0_H0 ;  /* 0x2000007cff7d7230 */ /* 0x000fe20000004100 */
[----:B------:R-:W-:Y:S01]  /*7760*/  MOV R237, 0xc61c4000 ;  /* 0xc61c400000ed7802 */ /* 0x000fe20000000f00 */
[----:B------:R-:W-:Y:S02]  /*7770*/  @!P0 HADD2.F32 R239, -RZ, R239.H0_H0 ;  /* 0x200000efffef8230 */ /* 0x000fe40000004100 */
[----:B------:R-:W-:-:S03]  /*7780*/  @!P2 HADD2.F32 R124, -RZ, R240.H0_H0 ;  /* 0x200000f0ff7ca230 */ /* 0x000fc60000004100 */
[----:B0-----:R-:W-:Y:S02]  /*7790*/  @!P0 FMUL R237, R239, UR8 ;  /* 0x00000008efed8c20 */ /* 0x001fe40008400000 */
[----:B------:R-:W-:Y:S01]  /*77a0*/  @!P2 FMUL R241, R124, UR8 ;  /* 0x000000087cf1ac20 */ /* 0x000fe20008400000 */
[----:B------:R-:W-:-:S05]  /*77b0*/  FMUL R124, R125, UR8 ;  /* 0x000000087d7c7c20 */ /* 0x000fca0008400000 */
[----:B------:R1:W-:Y:S02]  /*77c0*/  STL [R1+0x128], R124 ;  /* 0x0001287c01007387 */ /* 0x0003e40000100800 */
.L_x_9649:
[----:B------:R-:W-:Y:S05]  /*77d0*/  BSYNC.RECONVERGENT B1 ;  /* 0x0000000000017941 */ /* 0x000fea0003800200 */
.L_x_9648:
[----:B01----:R-:W-:Y:S01]  /*77e0*/  HFMA2 R124, -RZ, RZ, -6.109375, 2 ;  /* 0xc61c4000ff7c7431 */ /* 0x003fe200000001ff */
        /* <DEDUP_REMOVED lines=29> */
.L_x_9651:
[----:B------:R-:W-:Y:S05]  /*79c0*/  BSYNC.RECONVERGENT B1 ;  /* 0x0000000000017941 */ /* 0x000fea0003800200 */
.L_x_9650:
[----:B01----:R-:W-:Y:S01]  /*79d0*/  HFMA2 R124, -RZ, RZ, -6.109375, 2 ;  /* 0xc61c4000ff7c7431 */ /* 0x003fe200000001ff */
[----:B------:R-:W-:Y:S01]  /*79e0*/  BSSY.RECONVERGENT B1, `(.L_x_9652) ;  /* 0x000001d000017945 */ /* 0x000fe20003800200 */
[----:B------:R-:W-:Y:S01]  /*79f0*/  HFMA2 R243, -RZ, RZ, -6.109375, 2 ;  /* 0xc61c4000fff37431 */ /* 0x000fe200000001ff */
[----:B------:R-:W-:Y:S02]  /*7a00*/  MOV R247, 0xc61c4000 ;  /* 0xc61c400000f77802 */ /* 0x000fe40000000f00 */
        /* <DEDUP_REMOVED lines=10> */
[----:B--2---:R-:W-:-:S05]  /*7ab0*/  @!P0 HADD2.F32 R245, -RZ, R125.H0_H0 ;  /* 0x2000007dfff58230 */ /* 0x004fca0000004100 */
[----:B0-----:R-:W-:Y:S01]  /*7ac0*/  @!P0 FMUL R243, R245, R242 ;  /* 0x000000f2f5f38220 */ /* 0x001fe20000400000 */
[----:B------:R-:W-:-:S04]  /*7ad0*/  IADD3 R242, PT, PT, R126, 0x1e81, RZ ;  /* 0x00001e817ef27810 */ /* 0x000fc80007ffe0ff */
[----:B------:R-:W-:Y:S02]  /*7ae0*/  ISETP.GT.U32.AND P0, PT, R242, R248, PT ;  /* 0x000000f8f200720c */ /* 0x000fe40003f04070 */
[----:B------:R-:W-:-:S11]  /*7af0*/  MOV R242, 0xc61c4000 ;  /* 0xc61c400000f27802 */ /* 0x000fd60000000f00 */
[----:B------:R-:W-:Y:S01]  /*7b00*/  @!P0 SHF.R.U64 R245, R124, 0x10, R125 ;  /* 0x000000107cf58819 */ /* 0x000fe2000000127d */
[----:B------:R-:W-:-:S04]  /*7b10*/  HADD2.F32 R124, -RZ, R124.H0_H0 ;  /* 0x2000007cff7c7230 */ /* 0x000fc80000004100 */
[----:B------:R-:W-:Y:S02]  /*7b20*/  @!P0 HADD2.F32 R245, -RZ, R245.H0_H0 ;  /* 0x200000f5fff58230 */ /* 0x000fe40000004100 */
[----:B-1----:R-:W-:-:S03]  /*7b30*/  FMUL R124, R124, UR8 ;  /* 0x000000087c7c7c20 */ /* 0x002fc60008400000 */
[----:B------:R-:W-:Y:S01]  /*7b40*/  @!P0 FMUL R242, R245, UR8 ;  /* 0x00000008f5f28c20 */ /* 0x000fe20008400000 */
[----:B------:R-:W-:Y:S01]  /*7b50*/  IADD3 R245, PT, PT, R126, 0x1e83, RZ ;  /* 0x00001e837ef57810 */ /* 0x000fe20007ffe0ff */
[----:B------:R1:W-:Y:S03]  /*7b60*/  STL [R1+0x1e4], R124 ;  /* 0x0001e47c01007387 */ /* 0x0003e60000100800 */
[----:B------:R-:W-:-:S13]  /*7b70*/  ISETP.GT.U32.AND P0, PT, R245, R248, PT ;  /* 0x000000f8f500720c */ /* 0x000fda0003f04070 */
[----:B------:R-:W-:-:S05]  /*7b80*/  @!P0 SHF.R.U32.HI R125, RZ, 0x10, R125 ;  /* 0x00000010ff7d8819 */ /* 0x000fca000001167d */
[----:B------:R-:W-:-:S05]  /*7b90*/  @!P0 HADD2.F32 R125, -RZ, R125.H0_H0 ;  /* 0x2000007dff7d8230 */ /* 0x000fca0000004100 */
[----:B-1----:R-:W-:-:S07]  /*7ba0*/  @!P0 FMUL R247, R125, UR8 ;  /* 0x000000087df78c20 */ /* 0x002fce0008400000 */
.L_x_9653:
[----:B------:R-:W-:Y:S05]  /*7bb0*/  BSYNC.RECONVERGENT B1 ;  /* 0x0000000000017941 */ /* 0x000fea0003800200 */
.L_x_9652:
[----:B------:R-:W-:Y:S01]  /*7bc0*/  HFMA2 R125, -RZ, RZ, -6.109375, 2 ;  /* 0xc61c4000ff7d7431 */ /* 0x000fe200000001ff */
[----:B------:R-:W-:Y:S01]  /*7bd0*/  BSSY.RECONVERGENT B1, `(.L_x_9654) ;  /* 0x000001d000017945 */ /* 0x000fe20003800200 */
[----:B------:R-:W-:Y:S01]  /*7be0*/  HFMA2 R246, -RZ, RZ, -6.109375, 2 ;  /* 0xc61c4000fff67431 */ /* 0x000fe200000001ff */
[----:B0-----:R-:W-:Y:S02]  /*7bf0*/  MOV R124, 0xc61c4000 ;  /* 0xc61c4000007c7802 */ /* 0x001fe40000000f00 */
[----:B------:R-:W-:Y:S01]  /*7c00*/  MOV R245, 0xc61c4000 ;  /* 0xc61c400000f57802 */ /* 0x000fe20000000f00 */
        /* <DEDUP_REMOVED lines=8> */
[----:B--2---:R-:W-:-:S05]  /*7c90*/  @!P0 HADD2.F32 R249, -RZ, R125.H0_H0 ;  /* 0x2000007dfff98230 */ /* 0x004fca0000004100 */
[----:B0-----:R-:W-:Y:S01]  /*7ca0*/  @!P0 FMUL R246, R249, R245 ;  /* 0x000000f5f9f68220 */ /* 0x001fe20000400000 */
[----:B------:R-:W-:-:S04]  /*7cb0*/  IADD3 R245, PT, PT, R126, 0x1f01, RZ ;  /* 0x00001f017ef57810 */ /* 0x000fc80007ffe0ff */
[----:B------:R-:W-:Y:S02]  /*7cc0*/  ISETP.GT.U32.AND P0, PT, R245, R248, PT ;  /* 0x000000f8f500720c */ /* 0x000fe40003f04070 */
[----:B------:R-:W-:-:S11]  /*7cd0*/  MOV R245, 0xc61c4000 ;  /* 0xc61c400000f57802 */ /* 0x000fd60000000f00 */
[----:B------:R-:W-:-:S05]  /*7ce0*/  @!P0 SHF.R.U64 R249, R124, 0x10, R125 ;  /* 0x000000107cf98819 */ /* 0x000fca000000127d */
[----:B------:R-:W-:-:S05]  /*7cf0*/  @!P0 HADD2.F32 R249, -RZ, R249.H0_H0 ;  /* 0x200000f9fff98230 */ /* 0x000fca0000004100 */
[----:B-1----:R-:W-:Y:S01]  /*7d00*/  @!P0 FMUL R245, R249, UR8 ;  /* 0x00000008f9f58c20 */ /* 0x002fe20008400000 */
[----:B------:R-:W-:-:S04]  /*7d10*/  IADD3 R249, PT, PT, R126, 0x1f03, RZ ;  /* 0x00001f037ef97810 */ /* 0x000fc80007ffe0ff */
[----:B------:R-:W-:-:S13]  /*7d20*/  ISETP.GT.U32.AND P0, PT, R249, R248, PT ;  /* 0x000000f8f900720c */ /* 0x000fda0003f04070 */
[----:B------:R-:W-:Y:S01]  /*7d30*/  @!P0 SHF.R.U32.HI R249, RZ, 0x10, R125 ;  /* 0x00000010fff98819 */ /* 0x000fe2000001167d */
[----:B------:R-:W-:Y:S01]  /*7d40*/  HADD2.F32 R125, -RZ, R124.H0_H0 ;  /* 0x2000007cff7d7230 */ /* 0x000fe20000004100 */
[----:B------:R-:W-:-:S03]  /*7d50*/  MOV R124, 0xc61c4000 ;  /* 0xc61c4000007c7802 */ /* 0x000fc60000000f00 */
[----:B------:R-:W-:Y:S02]  /*7d60*/  @!P0 HADD2.F32 R249, -RZ, R249.H0_H0 ;  /* 0x200000f9fff98230 */ /* 0x000fe40000004100 */
[----:B------:R-:W-:-:S03]  /*7d70*/  FMUL R125, R125, UR8 ;  /* 0x000000087d7d7c20 */ /* 0x000fc60008400000 */
[----:B------:R-:W-:Y:S02]  /*7d80*/  @!P0 FMUL R124, R249, UR8 ;  /* 0x00000008f97c8c20 */ /* 0x000fe40008400000 */
[----:B------:R1:W-:Y:S05]  /*7d90*/  STL [R1+0x1e0], R125 ;  /* 0x0001e07d01007387 */ /* 0x0003ea0000100800 */
.L_x_9655:
[----:B------:R-:W-:Y:S05]  /*7da0*/  BSYNC.RECONVERGENT B1 ;  /* 0x0000000000017941 */ /* 0x000fea0003800200 */
.L_x_9654:
[----:B01----:R-:W-:Y:S01]  /*7db0*/  HFMA2 R125, -RZ, RZ, -6.109375, 2 ;  /* 0xc61c4000ff7d7431 */ /* 0x003fe200000001ff */
[----:B------:R-:W-:Y:S01]  /*7dc0*/  MOV R251, 0xc61c4000 ;  /* 0xc61c400000fb7802 */ /* 0x000fe20000000f00 */
[----:B------:R-:W-:Y:S01]  /*7dd0*/  HFMA2 R250, -RZ, RZ, -6.109375, 2 ;  /* 0xc61c4000fffa7431 */ /* 0x000fe200000001ff */
[----:B------:R-:W-:Y:S01]  /*7de0*/  MOV R249, 0xc61c4000 ;  /* 0xc61c400000f97802 */ /* 0x000fe20000000f00 */
[----:B------:R-:W-:Y:S06]  /*7df0*/  @P6 BRA `(.L_x_9529) ;  /* 0x0000000000586947 */ /* 0x000fec0003800000 */
[----:B------:R-:W2:Y:S01]  /*7e00*/  LDG.E.64 R122, desc[UR4][R122.64+0x3f00] ;  /* 0x003f00047a7a7981 */ /* 0x000ea2000c1e1b00 */
        /* <DEDUP_REMOVED lines=13> */
[----:B------:R-:W-:-:S05]  /*7ee0*/  @!P0 HADD2.F32 R250, -RZ, R250.H0_H0 ;  /* 0x200000fafffa8230 */ /* 0x000fca0000004100 */
[----:B0-----:R-:W-:Y:S01]  /*7ef0*/  @!P0 FMUL R249, R250, UR8 ;  /* 0x00000008faf98c20 */ /* 0x001fe20008400000 */
[----:B------:R-:W-:-:S04]  /*7f00*/  IADD3 R250, PT, PT, R126, 0x1f83, RZ ;  /* 0x00001f837efa7810 */ /* 0x000fc80007ffe0ff */
[----:B------:R-:W-:Y:S01]  /*7f10*/  ISETP.GT.U32.AND P0, PT, R250, R248, PT ;  /* 0x000000f8fa00720c */ /* 0x000fe20003f04070 */
[----:B------:R-:W-:-:S12]  /*7f20*/  FMUL R250, R122, UR8 ;  /* 0x000000087afa7c20 */ /* 0x000fd80008400000 */
[----:B------:R-:W-:-:S05]  /*7f30*/  @!P0 SHF.R.U32.HI R123, RZ, 0x10, R123 ;  /* 0x00000010ff7b8819 */ /* 0x000fca000001167b */
[----:B------:R-:W-:-:S05]  /*7f40*/  @!P0 HADD2.F32 R123, -RZ, R123.H0_H0 ;  /* 0x2000007bff7b8230 */ /* 0x000fca0000004100 */
[----:B------:R-:W-:-:S07]  /*7f50*/  @!P0 FMUL R251, R123, UR8 ;  /* 0x000000087bfb8c20 */ /* 0x000fce0008400000 */
.L_x_9529:
[----:B------:R-:W-:Y:S05]  /*7f60*/  BSYNC.RECONVERGENT B0 ;  /* 0x0000000000007941 */ /* 0x000fea0003800200 */
.L_x_9528:
        /* <DEDUP_REMOVED lines=838> */
[----:B------:R-:W-:Y:S01]  /*b3d0*/  STL [R1+0x208], R124 ;  /* 0x0002087c01007387 */ /* 0x000fe20000100800 */
[----:B------:R-:W-:-:S03]  /*b3e0*/  HFMA2 R247, -RZ, RZ, 3.7421875, 0 ;  /* 0x437c0000fff77431 */ /* 0x000fc600000001ff */
[----:B------:R-:W3:Y:S04]  /*b3f0*/  LDL.LU R130, [R1+0x1d0] ;  /* 0x0001d00001827983 */ /* 0x000ee80000300800 */
[----:B------:R1:W-:Y:S01]  /*b400*/  STL [R1+0x20c], R0 ;  /* 0x00020c0001007387 */ /* 0x0003e20000100800 */
[C---:B------:R-:W-:Y:S01]  /*b410*/  FADD R99, -R122.reuse, R2 ;  /* 0x000000027a637221 */ /* 0x040fe20000000100 */
[C---:B------:R-:W-:Y:S01]  /*b420*/  FADD R93, -R122.reuse, R141 ;  /* 0x0000008d7a5d7221 */ /* 0x040fe20000000100 */
[C---:B------:R-:W-:Y:S01]  /*b430*/  FADD R92, -R122.reuse, R135 ;  /* 0x000000877a5c7221 */ /* 0x040fe20000000100 */
[C---:B------:R-:W-:Y:S01]  /*b440*/  FADD R91, -R122.reuse, R136 ;  /* 0x000000887a5b7221 */ /* 0x040fe20000000100 */
[C---:B------:R-:W-:Y:S01]  /*b450*/  FADD R90, -R122.reuse, R138 ;  /* 0x0000008a7a5a7221 */ /* 0x040fe20000000100 */
[C---:B------:R-:W-:Y:S01]  /*b460*/  FADD R89, -R122.reuse, R145 ;  /* 0x000000917a597221 */ /* 0x040fe20000000100 */
[----:B-1----:R-:W-:Y:S01]  /*b470*/  MOV R0, 0x3bbb989d ;  /* 0x3bbb989d00007802 */ /* 0x002fe20000000f00 */
        /* <DEDUP_REMOVED lines=422> */
[----:B------:R-:W-:-:S05]  /*cee0*/  SHF.L.U32 R122, R122, 0x17, RZ ;  /* 0x000000177a7a7819 */ /* 0x000fca00000006ff */
        /* <DEDUP_REMOVED lines=2152> */
[----:B------:R-:W-:Y:S05]  /*15570*/  CALL.REL.NOINC `($__internal_12_$__cuda_sm3x_div_rn_noftz_f32_slowpath) ;  /* 0x0000017400a87944 */ /* 0x000fea0003c00000 */
.L_x_9659:
[----:B------:R-:W-:Y:S05]  /*15580*/  BSYNC.RECONVERGENT B3 ;  /* 0x0000000000037941 */ /* 0x000fea0003800200 */
.L_x_9658:
[----:B------:R-:W0:Y:S01]  /*15590*/  S2R R126, SR_TID.X ;  /* 0x00000000007e7919 */ /* 0x000e220000002100 */
[----:B------:R-:W1:Y:S01]  /*155a0*/  F2F.F16.F32 R249, R249 ;  /* 0x000000f900f97304 */ /* 0x000e620000200800 */
        /* <DEDUP_REMOVED lines=18> */
[----:B------:R-:W-:Y:S05]  /*156d0*/  CALL.REL.NOINC `($__internal_12_$__cuda_sm3x_div_rn_noftz_f32_slowpath) ;  /* 0x0000017400507944 */ /* 0x000fea0003c00000 */
.L_x_9663:
[----:B------:R-:W-:Y:S05]  /*156e0*/  BSYNC.RECONVERGENT B4 ;  /* 0x0000000000047941 */ /* 0x000fea0003800200 */
.L_x_9662:
[----:B------:R-:W-:-:S04]  /*156f0*/  F2FP.F16.F32.PACK_AB R249, RZ, R249 ;  /* 0x000000f9fff9723e */ /* 0x000fc800000000ff */
[----:B------:R-:W-:-:S05]  /*15700*/  PRMT R126, R249, 0x7610, R126 ;  /* 0x00007610f97e7816 */ /* 0x000fca000000007e */
[----:B------:R0:W-:Y:S02]  /*15710*/  STL.S16 [R1+0x18], R126 ;  /* 0x0000187e01007387 */ /* 0x0001e40000100600 */
.L_x_9661:
[----:B------:R-:W-:Y:S05]  /*15720*/  BSYNC.RECONVERGENT B3 ;  /* 0x0000000000037941 */ /* 0x000fea0003800200 */
.L_x_9660:
[----:B0-----:R-:W0:Y:S01]  /*15730*/  S2R R126, SR_TID.X ;  /* 0x00000000007e7919 */ /* 0x001e220000002100 */
[----:B------:R-:W-:Y:S01]  /*15740*/  BSSY.RECONVERGENT B3, `(.L_x_9664) ;  /* 0x0000016000037945 */ /* 0x000fe20003800200 */
[----:B------:R-:W-:Y:S02]  /*15750*/  PRMT R246, RZ, 0x7610, R246 ;  /* 0x00007610fff67816 */ /* 0x000fe400000000f6 */
[----:B0-----:R-:W-:-:S04]  /*15760*/  SHF.L.U32 R126, R126, 0x2, RZ ;  /* 0x000000027e7e7819 */ /* 0x001fc800000006ff */
[----:B------:R-:W-:-:S04]  /*15770*/  IADD3 R126, PT, PT, R126, 0x2, RZ ;  /* 0x000000027e7e7810 */ /* 0x000fc80007ffe0ff */
        /* <DEDUP_REMOVED lines=14> */
[----:B------:R-:W-:-:S07]  /*15860*/  MOV R126, R249 ;  /* 0x000000f9007e7202 */ /* 0x000fce0000000f00 */
.L_x_9667:
[----:B------:R-:W-:Y:S05]  /*15870*/  BSYNC.RECONVERGENT B4 ;  /* 0x0000000000047941 */ /* 0x000fea0003800200 */
.L_x_9666:
[----:B------:R-:W-:-:S04]  /*15880*/  F2FP.F16.F32.PACK_AB R126, RZ, R126 ;  /* 0x0000007eff7e723e */ /* 0x000fc800000000ff */
[----:B------:R-:W-:-:S07]  /*15890*/  PRMT R246, R126, 0x7610, R246 ;  /* 0x000076107ef67816 */ /* 0x000fce00000000f6 */
.L_x_9665:
[----:B------:R-:W-:Y:S05]  /*158a0*/  BSYNC.RECONVERGENT B3 ;  /* 0x0000000000037941 */ /* 0x000fea0003800200 */
.L_x_9664:
        /* <DEDUP_REMOVED lines=20> */
.L_x_9671:
[----:B------:R-:W-:Y:S05]  /*159f0*/  BSYNC.RECONVERGENT B4 ;  /* 0x0000000000047941 */ /* 0x000fea0003800200 */
.L_x_9670:
[----:B------:R-:W-:-:S07]  /*15a00*/  F2FP.F16.F32.PACK_AB R125, RZ, R125 ;  /* 0x0000007dff7d723e */ /* 0x000fce00000000ff */
.L_x_9669:
[----:B------:R-:W-:Y:S05]  /*15a10*/  BSYNC.RECONVERGENT B3 ;  /* 0x0000000000037941 */ /* 0x000fea0003800200 */
.L_x_9668:
        /* <DEDUP_REMOVED lines=10> */
.L_x_9657:
[----:B------:R-:W2:Y:S02]  /*15ac0*/  LDL.LU R124, [R1+0x1ec] ;  /* 0x0001ec00017c7983 */ /* 0x000ea40000300800 */
[----:B--2---:R-:W-:-:S13]  /*15ad0*/  ISETP.GE.AND P0, PT, R126, R124, PT ;  /* 0x0000007c7e00720c */ /* 0x004fda0003f06270 */
[----:B------:R-:W-:Y:S05]  /*15ae0*/  @P0 EXIT ;  /* 0x000000000000094d */ /* 0x000fea0003800000 */
[----:B------:R-:W-:-:S07]  /*15af0*/  CS2R R126, SRZ ;  /* 0x00000000007e7805 */ /* 0x000fce000001ff00 */
.L_x_9672:
[----:B------:R-:W-:Y:S05]  /*15b00*/  BSYNC.RECONVERGENT B2 ;  /* 0x0000000000027941 */ /* 0x000fea0003800200 */
.L_x_9656:
        /* <DEDUP_REMOVED lines=17> */
[----:B--2---:R-:W-:-:S04]  /*15c20*/  IADD3 R126, PT, PT, R246, 0x80, RZ ;  /* 0x00000080f67e7810 */ /* 0x004fc80007ffe0ff */
        /* <DEDUP_REMOVED lines=13> */
[----:B0----5:R-:W-:Y:S05]  /*15d00*/  CALL.REL.NOINC `($__internal_12_$__cuda_sm3x_div_rn_noftz_f32_slowpath) ;  /* 0x0000016c00c47944 */ /* 0x021fea0003c00000 */
[----:B------:R-:W-:-:S07]  /*15d10*/  MOV R126, R249 ;  /* 0x000000f9007e7202 */ /* 0x000fce0000000f00 */
.L_x_9676:
[----:B------:R-:W-:Y:S05]  /*15d20*/  BSYNC.RECONVERGENT B3 ;  /* 0x0000000000037941 */ /* 0x000fea0003800200 */
.L_x_9675:
[----:B------:R-:W1:Y:S01]  /*15d30*/  S2R R127, SR_TID.X ;  /* 0x00000000007f7919 */ /* 0x000e620000002100 */
[----:B------:R2:W3:Y:S01]  /*15d40*/  F2F.F16.F32 R251, R126 ;  /* 0x0000007e00fb7304 */ /* 0x0004e20000200800 */
        /* <DEDUP_REMOVED lines=19> */
.L_x_9680:
[----:B------:R-:W-:Y:S05]  /*15e80*/  BSYNC.RECONVERGENT B4 ;  /* 0x0000000000047941 */ /* 0x000fea0003800200 */
.L_x_9679:
[----:B------:R-:W-:-:S04]  /*15e90*/  F2FP.F16.F32.PACK_AB R126, RZ, R126 ;  /* 0x0000007eff7e723e */ /* 0x000fc800000000ff */
[----:B------:R-:W-:-:S07]  /*15ea0*/  PRMT R246, R126, 0x7610, R246 ;  /* 0x000076107ef67816 */ /* 0x000fce00000000f6 */
.L_x_9678:
[----:B------:R-:W-:Y:S05]  /*15eb0*/  BSYNC.RECONVERGENT B3 ;  /* 0x0000000000037941 */ /* 0x000fea0003800200 */
.L_x_9677:
[----:B------:R-:W1:Y:S01]  /*15ec0*/  S2R R126, SR_TID.X ;  /* 0x00000000007e7919 */ /* 0x000e620000002100 */
[----:B------:R-:W-:Y:S01]  /*15ed0*/  BSSY.RECONVERGENT B3, `(.L_x_9681) ;  /* 0x0000016000037945 */ /* 0x000fe20003800200 */
[----:B------:R-:W-:Y:S02]  /*15ee0*/  PRMT R245, RZ, 0x7610, R245 ;  /* 0x00007610fff57816 */ /* 0x000fe400000000f5 */
[----:B-1----:R-:W-:-:S04]  /*15ef0*/  SHF.L.U32 R126, R126, 0x2, RZ ;  /* 0x000000027e7e7819 */ /* 0x002fc800000006ff */
[----:B------:R-:W-:-:S04]  /*15f00*/  IADD3 R126, PT, PT, R126, 0x82, RZ ;  /* 0x000000827e7e7810 */ /* 0x000fc80007ffe0ff */
        /* <DEDUP_REMOVED lines=15> */
.L_x_9684:
[----:B------:R-:W-:Y:S05]  /*16000*/  BSYNC.RECONVERGENT B4 ;  /* 0x0000000000047941 */ /* 0x000fea0003800200 */
.L_x_9683:
[----:B------:R-:W-:-:S04]  /*16010*/  F2FP.F16.F32.PACK_AB R126, RZ, R126 ;  /* 0x0000007eff7e723e */ /* 0x000fc800000000ff */
[----:B------:R-:W-:-:S07]  /*16020*/  PRMT R245, R126, 0x7610, R245 ;  /* 0x000076107ef57816 */ /* 0x000fce00000000f5 */
.L_x_9682:
[----:B------:R-:W-:Y:S05]  /*16030*/  BSYNC.RECONVERGENT B3 ;  /* 0x0000000000037941 */ /* 0x000fea0003800200 */
.L_x_9681:
        /* <DEDUP_REMOVED lines=20> */
.L_x_9688:
[----:B------:R-:W-:Y:S05]  /*16180*/  BSYNC.RECONVERGENT B4 ;  /* 0x0000000000047941 */ /* 0x000fea0003800200 */
.L_x_9687:
[----:B------:R-:W-:-:S07]  /*16190*/  F2FP.F16.F32.PACK_AB R126, RZ, R126 ;  /* 0x0000007eff7e723e */ /* 0x000fce00000000ff */
.L_x_9686:
[----:B------:R-:W-:Y:S05]  /*161a0*/  BSYNC.RECONVERGENT B3 ;  /* 0x0000000000037941 */ /* 0x000fea0003800200 */
.L_x_9685:
[----:B------:R-:W-:Y:S02]  /*161b0*/  LOP3.LUT R246, R246, 0xffff, RZ, 0xc0, !PT ;  /* 0x0000fffff6f67812 */ /* 0x000fe400078ec0ff */
[----:B------:R-:W-:-:S03]  /*161c0*/  PRMT R126, R245, 0x5410, R126 ;  /* 0x00005410f57e7816 */ /* 0x000fc6000000007e */
[----:B------:R-:W-:-:S05]  /*161d0*/  IMAD.WIDE.U32 R244, R246, 0x10000, RZ ;  /* 0x00010000f6f47825 */ /* 0x000fca00078e00ff */
[----:B------:R-:W-:Y:S02]  /*161e0*/  LOP3.LUT R127, R126, R245, RZ, 0xfc, !PT ;  /* 0x000000f57e7f7212 */ /* 0x000fe400078efcff */
[----:B------:R-:W-:-:S05]  /*161f0*/  LOP3.LUT R126, R244, R251, RZ, 0xfc, !PT ;  /* 0x000000fbf47e7212 */ /* 0x000fca00078efcff */
[----:B------:R2:W-:Y:S01]  /*16200*/  STG.E.64 desc[UR4][R124.64+0x100], R126 ;  /* 0x0001007e7c007986 */ /* 0x0005e2000c101b04 */
[----:B------:R-:W-:Y:S05]  /*16210*/  BRA `(.L_x_9689) ;  /* 0x00000000000c7947 */ /* 0x000fea0003800000 */
.L_x_9674:
[----:B------:R-:W-:-:S13]  /*16220*/  ISETP.GE.AND P0, PT, R126, UR6, PT ;  /* 0x000000067e007c0c */ /* 0x000fda000bf06270 */
[----:B------:R-:W-:Y:S05]  /*16230*/  @P0 EXIT ;  /* 0x000000000000094d */ /* 0x000fea0003800000 */
[----:B------:R1:W-:Y:S02]  /*16240*/  STG.E.64 desc[UR4][R124.64+0x100], RZ ;  /* 0x000100ff7c007986 */ /* 0x0003e4000c101b04 */
.L_x_9689:
[----:B------:R-:W-:Y:S05]  /*16250*/  BSYNC.RECONVERGENT B2 ;  /* 0x0000000000027941 */ /* 0x000fea0003800200 */
.L_x_9673:
[----:B--2---:R-:W2:Y:S01]  /*16260*/  S2R R126, SR_TID.X ;  /* 0x00000000007e7919 */ /* 0x004ea20000002100 */
[----:B------:R-:W-:Y:S01]  /*16270*/  BSSY.RECONVERGENT B2, `(.L_x_9690) ;  /* 0x0000066000027945 */ /* 0x000fe20003800200 */
[----:B--2---:R-:W-:-:S04]  /*16280*/  SHF.L.U32 R126, R126, 0x2, RZ ;  /* 0x000000027e7e7819 */ /* 0x004fc800000006ff */
[----:B------:R-:W-:-:S04]  /*16290*/  IADD3 R126, PT, PT, R126, 0x100, RZ ;  /* 0x000001007e7e7810 */ /* 0x000fc80007ffe0ff */
        /* <DEDUP_REMOVED lines=13> */
[----:B01---5:R-:W-:Y:S05]  /*16370*/  CALL.REL.NOINC `($__internal_12_$__cuda_sm3x_div_rn_noftz_f32_slowpath) ;  /* 0x0000016800287944 */ /* 0x023fea0003c00000 */
[----:B------:R-:W-:-:S07]  /*16380*/  MOV R243, R249 ;  /* 0x000000f900f37202 */ /* 0x000fce0000000f00 */
.L_x_9693:
[----:B------:R-:W-:Y:S05]  /*16390*/  BSYNC.RECONVERGENT B3 ;  /* 0x0000000000037941 */ /* 0x000fea0003800200 */
.L_x_9692:
[----:B------:R-:W2:Y:S01]  /*163a0*/  S2R R126, SR_TID.X ;  /* 0x00000000007e7919 */ /* 0x000ea20000002100 */
[----:B------:R-:W3:Y:S01]  /*163b0*/  F2F.F16.F32 R243, R243 ;  /* 0x000000f300f37304 */ /* 0x000ee20000200800 */
        /* <DEDUP_REMOVED lines=19> */
.L_x_9697:
[----:B------:R-:W-:Y:S05]  /*164f0*/  BSYNC.RECONVERGENT B4 ;  /* 0x0000000000047941 */ /* 0x000fea0003800200 */
.L_x_9696:
[----:B------:R-:W-:-:S04]  /*16500*/  F2FP.F16.F32.PACK_AB R126, RZ, R126 ;  /* 0x0000007eff7e723e */ /* 0x000fc800000000ff */
[----:B------:R-:W-:-:S07]  /*16510*/  PRMT R242, R126, 0x7610, R242 ;  /* 0x000076107ef27816 */ /* 0x000fce00000000f2 */
.L_x_9695:
[----:B------:R-:W-:Y:S05]  /*16520*/  BSYNC.RECONVERGENT B3 ;  /* 0x0000000000037941 */ /* 0x000fea0003800200 */
.L_x_9694:
[----:B------:R-:W2:Y:S01]  /*16530*/  S2R R126, SR_TID.X ;  /* 0x00000000007e7919 */ /* 0x000ea20000002100 */
[----:B------:R-:W-:Y:S01]  /*16540*/  BSSY.RECONVERGENT B3, `(.L_x_9698) ;  /* 0x0000016000037945 */ /* 0x000fe20003800200 */
[----:B------:R-:W-:Y:S02]  /*16550*/  PRMT R241, RZ, 0x7610, R241 ;  /* 0x00007610fff17816 */ /* 0x000fe400000000f1 */
[----:B--2---:R-:W-:-:S04]  /*16560*/  SHF.L.U32 R126, R126, 0x2, RZ ;  /* 0x000000027e7e7819 */ /* 0x004fc800000006ff */
[----:B------:R-:W-:-:S04]  /*16570*/  IADD3 R126, PT, PT, R126, 0x102, RZ ;  /* 0x000001027e7e7810 */ /* 0x000fc80007ffe0ff */
        /* <DEDUP_REMOVED lines=15> */
.L_x_9701:
[----:B------:R-:W-:Y:S05]  /*16670*/  BSYNC.RECONVERGENT B4 ;  /* 0x0000000000047941 */ /* 0x000fea0003800200 */
.L_x_9700:
[----:B------:R-:W-:-:S04]  /*16680*/  F2FP.F16.F32.PACK_AB R126, RZ, R126 ;  /* 0x0000007eff7e723e */ /* 0x000fc800000000ff */
[----:B------:R-:W-:-:S07]  /*16690*/  PRMT R241, R126, 0x7610, R241 ;  /* 0x000076107ef17816 */ /* 0x000fce00000000f1 */
.L_x_9699:
[----:B------:R-:W-:Y:S05]  /*166a0*/  BSYNC.RECONVERGENT B3 ;  /* 0x0000000000037941 */ /* 0x000fea0003800200 */
.L_x_9698:
        /* <DEDUP_REMOVED lines=20> */
.L_x_9705:
[----:B------:R-:W-:Y:S05]  /*167f0*/  BSYNC.RECONVERGENT B4 ;  /* 0x0000000000047941 */ /* 0x000fea0003800200 */
.L_x_9704:
[----:B------:R-:W-:-:S07]  /*16800*/  F2FP.F16.F32.PACK_AB R126, RZ, R126 ;  /* 0x0000007eff7e723e */ /* 0x000fce00000000ff */
.L_x_9703:
[----:B------:R-:W-:Y:S05]  /*16810*/  BSYNC.RECONVERGENT B3 ;  /* 0x0000000000037941 */ /* 0x000fea0003800200 */
.L_x_9702:
[----:B------:R-:W-:Y:S02]  /*16820*/  LOP3.LUT R240, R242, 0xffff, RZ, 0xc0, !PT ;  /* 0x0000fffff2f07812 */ /* 0x000fe400078ec0ff */
[----:B------:R-:W-:-:S03]  /*16830*/  PRMT R126, R241, 0x5410, R126 ;  /* 0x00005410f17e7816 */ /* 0x000fc6000000007e */
[----:B------:R-:W-:-:S05]  /*16840*/  IMAD.WIDE.U32 R240, R240, 0x10000, RZ ;  /* 0x00010000f0f07825 */ /* 0x000fca00078e00ff */
[----:B------:R-:W-:Y:S02]  /*16850*/  LOP3.LUT R127, R126, R241, RZ, 0xfc, !PT ;  /* 0x000000f17e7f7212 */ /* 0x000fe400078efcff */
[----:B------:R-:W-:-:S05]  /*16860*/  LOP3.LUT R126, R240, R243, RZ, 0xfc, !PT ;  /* 0x000000f3f07e7212 */ /* 0x000fca00078efcff */
[----:B------:R2:W-:Y:S01]  /*16870*/  STG.E.64 desc[UR4][R124.64+0x200], R126 ;  /* 0x0002007e7c007986 */ /* 0x0005e2000c101b04 */
[----:B------:R-:W-:Y:S05]  /*16880*/  BRA `(.L_x_9706) ;  /* 0x0000000000107947 */ /* 0x000fea0003800000 */
.L_x_9691:
[----:B------:R-:W2:Y:S02]  /*16890*/  LDCU UR6, c[0x0][0x39c] ;  /* 0x00007380ff0677ac */ /* 0x000ea40008000800 */
[----:B--2---:R-:W-:-:S13]  /*168a0*/  ISETP.GE.AND P0, PT, R126, UR6, PT ;  /* 0x000000067e007c0c */ /* 0x004fda000bf06270 */
[----:B------:R-:W-:Y:S05]  /*168b0*/  @P0 EXIT ;  /* 0x000000000000094d */ /* 0x000fea0003800000 */
[----:B------:R3:W-:Y:S02]  /*168c0*/  STG.E.64 desc[UR4][R124.64+0x200], RZ ;  /* 0x000200ff7c007986 */ /* 0x0007e4000c101b04 */
.L_x_9706:
[----:B------:R-:W-:Y:S05]  /*168d0*/  BSYNC.RECONVERGENT B2 ;  /* 0x0000000000027941 */ /* 0x000fea0003800200 */
.L_x_9690:
[----:B------:R-:W4:Y:S01]  /*168e0*/  S2R R239, SR_TID.X ;  /* 0x0000000000ef7919 */ /* 0x000f220000002100 */
[----:B------:R-:W-:Y:S01]  /*168f0*/  BSSY.RECONVERGENT B2, `(.L_x_9707) ;  /* 0x000005d000027945 */ /* 0x000fe20003800200 */
[----:B----4-:R-:W-:-:S04]  /*16900*/  SHF.L.U32 R239, R239, 0x2, RZ ;  /* 0x00000002efef7819 */ /* 0x010fc800000006ff */
[----:B--2---:R-:W-:-:S04]  /*16910*/  IADD3 R127, PT, PT, R239, 0x180, RZ ;  /* 0x00000180ef7f7810 */ /* 0x004fc80007ffe0ff */
        /* <DEDUP_REMOVED lines=13> */
[----:B01-3-5:R-:W-:Y:S05]  /*169f0*/  CALL.REL.NOINC `($__internal_12_$__cuda_sm3x_div_rn_noftz_f32_slowpath) ;  /* 0x0000016000887944 */ /* 0x02bfea0003c00000 */
.L_x_9710:
[----:B------:R-:W-:Y:S05]  /*16a00*/  BSYNC.RECONVERGENT B3 ;  /* 0x0000000000037941 */ /* 0x000fea0003800200 */
.L_x_9709:
[----:B------:R-:W-:Y:S01]  /*16a10*/  IADD3 R127, PT, PT, R239, 0x181, RZ ;  /* 0x00000181ef7f7810 */ /* 0x000fe20007ffe0ff */
[----:B------:R2:W4:Y:S01]  /*16a20*/  F2F.F16.F32 R240, R249 ;  /* 0x000000f900f07304 */ /* 0x0005220000200800 */
        /* <DEDUP_REMOVED lines=16> */
.L_x_9714:
[----:B------:R-:W-:Y:S05]  /*16b30*/  BSYNC.RECONVERGENT B4 ;  /* 0x0000000000047941 */ /* 0x000fea0003800200 */
.L_x_9713:
[----:B------:R-:W-:-:S04]  /*16b40*/  F2FP.F16.F32.PACK_AB R249, RZ, R249 ;  /* 0x000000f9fff9723e */ /* 0x000fc800000000ff */
[----:B------:R-:W-:-:S07]  /*16b50*/  PRMT R238, R249, 0x7610, R238 ;  /* 0x00007610f9ee7816 */ /* 0x000fce00000000ee */
.L_x_9712:
[----:B------:R-:W-:Y:S05]  /*16b60*/  BSYNC.RECONVERGENT B3 ;  /* 0x0000000000037941 */ /* 0x000fea0003800200 */
.L_x_9711:
        /* <DEDUP_REMOVED lines=17> */
.L_x_9718:
[----:B------:R-:W-:Y:S05]  /*16c80*/  BSYNC.RECONVERGENT B4 ;  /* 0x0000000000047941 */ /* 0x000fea0003800200 */
.L_x_9717:
[----:B------:R-:W-:-:S04]  /*16c90*/  F2FP.F16.F32.PACK_AB R249, RZ, R249 ;  /* 0x000000f9fff9723e */ /* 0x000fc800000000ff */
[----:B------:R-:W-:-:S07]  /*16ca0*/  PRMT R237, R249, 0x7610, R237 ;  /* 0x00007610f9ed7816 */ /* 0x000fce00000000ed */
.L_x_9716:
[----:B------:R-:W-:Y:S05]  /*16cb0*/  BSYNC.RECONVERGENT B3 ;  /* 0x0000000000037941 */ /* 0x000fea0003800200 */
.L_x_9715:
        /* <DEDUP_REMOVED lines=17> */
.L_x_9722:
[----:B------:R-:W-:Y:S05]  /*16dd0*/  BSYNC.RECONVERGENT B4 ;  /* 0x0000000000047941 */ /* 0x000fea0003800200 */
.L_x_9721:
[----:B------:R-:W-:-:S04]  /*16de0*/  F2FP.F16.F32.PACK_AB R249, RZ, R249 ;  /* 0x000000f9fff9723e */ /* 0x000fc800000000ff */
[----:B------:R-:W-:-:S07]  /*16df0*/  PRMT R126, R249, 0x7610, R126 ;  /* 0x00007610f97e7816 */ /* 0x000fce000000007e */
.L_x_9720:
[----:B------:R-:W-:Y:S05]  /*16e00*/  BSYNC.RECONVERGENT B3 ;  /* 0x0000000000037941 */ /* 0x000fea0003800200 */
.L_x_9719:
[----:B------:R-:W-:Y:S02]  /*16e10*/  PRMT R237, R237, 0x5410, R126 ;  /* 0x00005410eded7816 */ /* 0x000fe4000000007e */
[----:B------:R-:W-:-:S05]  /*16e20*/  LOP3.LUT R126, R238, 0xffff, RZ, 0xc0, !PT ;  /* 0x0000ffffee7e7812 */ /* 0x000fca00078ec0ff */
[----:B------:R-:W-:-:S05]  /*16e30*/  IMAD.WIDE.U32 R126, R126, 0x10000, RZ ;  /* 0x000100007e7e7825 */ /* 0x000fca00078e00ff */
[----:B------:R-:W-:Y:S02]  /*16e40*/  LOP3.LUT R127, R237, R127, RZ, 0xfc, !PT ;  /* 0x0000007fed7f7212 */ /* 0x000fe400078efcff */
[----:B------:R-:W-:-:S05]  /*16e50*/  LOP3.LUT R126, R126, R240, RZ, 0xfc, !PT ;  /* 0x000000f07e7e7212 */ /* 0x000fca00078efcff */
[----:B------:R4:W-:Y:S01]  /*16e60*/  STG.E.64 desc[UR4][R124.64+0x300], R126 ;  /* 0x0003007e7c007986 */ /* 0x0009e2000c101b04 */
[----:B------:R-:W-:Y:S05]  /*16e70*/  BRA `(.L_x_9723) ;  /* 0x0000000000107947 */ /* 0x000fea0003800000 */
.L_x_9708:
[----:B------:R-:W2:Y:S02]  /*16e80*/  LDCU UR6, c[0x0][0x39c] ;  /* 0x00007380ff0677ac */ /* 0x000ea40008000800 */
[----:B--2---:R-:W-:-:S13]  /*16e90*/  ISETP.GE.AND P0, PT, R127, UR6, PT ;  /* 0x000000067f007c0c */ /* 0x004fda000bf06270 */
[----:B------:R-:W-:Y:S05]  /*16ea0*/  @P0 EXIT ;  /* 0x000000000000094d */ /* 0x000fea0003800000 */
[----:B------:R2:W-:Y:S02]  /*16eb0*/  STG.E.64 desc[UR4][R124.64+0x300], RZ ;  /* 0x000300ff7c007986 */ /* 0x0005e4000c101b04 */
.L_x_9723:
[----:B------:R-:W-:Y:S05]  /*16ec0*/  BSYNC.RECONVERGENT B2 ;  /* 0x0000000000027941 */ /* 0x000fea0003800200 */
.L_x_9707:
[----:B----4-:R-:W-:Y:S01]  /*16ed0*/  IADD3 R127, PT, PT, R239, 0x200, RZ ;  /* 0x00000200ef7f7810 */ /* 0x010fe20007ffe0ff */
[----:B------:R-:W-:Y:S03]  /*16ee0*/  BSSY.RECONVERGENT B2, `(.L_x_9724) ;  /* 0x000005b000027945 */ /* 0x000fe60003800200 */
        /* <DEDUP_REMOVED lines=13> */
[----:B-123-5:R-:W-:Y:S05]  /*16fc0*/  CALL.REL.NOINC `($__internal_12_$__cuda_sm3x_div_rn_noftz_f32_slowpath) ;  /* 0x0000015c00147944 */ /* 0x02efea0003c00000 */
.L_x_9727:
[----:B------:R-:W-:Y:S05]  /*16fd0*/  BSYNC.RECONVERGENT B3 ;  /* 0x0000000000037941 */ /* 0x000fea0003800200 */
.L_x_9726:
[----:B------:R-:W-:Y:S01]  /*16fe0*/  IADD3 R127, PT, PT, R239, 0x201, RZ ;  /* 0x00000201ef7f7810 */ /* 0x000fe20007ffe0ff */
[----:B------:R0:W4:Y:S01]  /*16ff0*/  F2F.F16.F32 R235, R249 ;  /* 0x000000f900eb7304 */ /* 0x0001220000200800 */
        /* <DEDUP_REMOVED lines=15> */
[----:B-123-5:R-:W-:Y:S05]  /*170f0*/  CALL.REL.NOINC `($__internal_12_$__cuda_sm3x_div_rn_noftz_f32_slowpath) ;  /* 0x0000015800c87944 */ /* 0x02efea0003c00000 */
.L_x_9731:
[----:B------:R-:W-:Y:S05]  /*17100*/  BSYNC.RECONVERGENT B4 ;  /* 0x0000000000047941 */ /* 0x000fea0003800200 */
.L_x_9730:
[----:B------:R-:W-:-:S04]  /*17110*/  F2FP.F16.F32.PACK_AB R249, RZ, R249 ;  /* 0x000000f9fff9723e */ /* 0x000fc800000000ff */
[----:B------:R-:W-:-:S07]  /*17120*/  PRMT R234, R249, 0x7610, R234 ;  /* 0x00007610f9ea7816 */ /* 0x000fce00000000ea */
.L_x_9729:
[----:B------:R-:W-:Y:S05]  /*17130*/  BSYNC.RECONVERGENT B3 ;  /* 0x0000000000037941 */ /* 0x000fea0003800200 */
.L_x_9728:
        /* <DEDUP_REMOVED lines=17> */
.L_x_9735:
[----:B------:R-:W-:Y:S05]  /*17250*/  BSYNC.RECONVERGENT B4 ;  /* 0x0000000000047941 */ /* 0x000fea0003800200 */
.L_x_9734:
[----:B------:R-:W-:-:S04]  /*17260*/  F2FP.F16.F32.PACK_AB R249, RZ, R249 ;  /* 0x000000f9fff9723e */ /* 0x000fc800000000ff */
[----:B------:R-:W-:-:S07]  /*17270*/  PRMT R233, R249, 0x7610, R233 ;  /* 0x00007610f9e97816 */ /* 0x000fce00000000e9 */
.L_x_9733:
[----:B------:R-:W-:Y:S05]  /*17280*/  BSYNC.RECONVERGENT B3 ;  /* 0x0000000000037941 */ /* 0x000fea0003800200 */
.L_x_9732:
        /* <DEDUP_REMOVED lines=17> */
.L_x_9739:
[----:B------:R-:W-:Y:S05]  /*173a0*/  BSYNC.RECONVERGENT B4 ;  /* 0x0000000000047941 */ /* 0x000fea0003800200 */
.L_x_9738:
[----:B------:R-:W-:-:S04]  /*173b0*/  F2FP.F16.F32.PACK_AB R249, RZ, R249 ;  /* 0x000000f9fff9723e */ /* 0x000fc800000000ff */
[----:B------:R-:W-:-:S07]  /*173c0*/  PRMT R126, R249, 0x7610, R126 ;  /* 0x00007610f97e7816 */ /* 0x000fce000000007e */
.L_x_9737:
[----:B------:R-:W-:Y:S05]  /*173d0*/  BSYNC.RECONVERGENT B3 ;  /* 0x0000000000037941 */ /* 0x000fea0003800200 */
.L_x_9736:
[----:B------:R-:W-:Y:S02]  /*173e0*/  LOP3.LUT R127, R234, 0xffff, RZ, 0xc0, !PT ;  /* 0x0000ffffea7f7812 */ /* 0x000fe400078ec0ff */
[----:B------:R-:W-:-:S03]  /*173f0*/  PRMT R233, R233, 0x5410, R126 ;  /* 0x00005410e9e97816 */ /* 0x000fc6000000007e */
[----:B------:R-:W-:-:S05]  /*17400*/  IMAD.WIDE.U32 R126, R127, 0x10000, RZ ;  /* 0x000100007f7e7825 */ /* 0x000fca00078e00ff */
[----:B------:R-:W-:Y:S02]  /*17410*/  LOP3.LUT R127, R233, R127, RZ, 0xfc, !PT ;  /* 0x0000007fe97f7212 */ /* 0x000fe400078efcff */
[----:B------:R-:W-:-:S05]  /*17420*/  LOP3.LUT R126, R126, R235, RZ, 0xfc, !PT ;  /* 0x000000eb7e7e7212 */ /* 0x000fca00078efcff */
[----:B------:R0:W-:Y:S01]  /*17430*/  STG.E.64 desc[UR4][R124.64+0x400], R126 ;  /* 0x0004007e7c007986 */ /* 0x0001e2000c101b04 */
[----:B------:R-:W-:Y:S05]  /*17440*/  BRA `(.L_x_9740) ;  /* 0x0000000000107947 */ /* 0x000fea0003800000 */
.L_x_9725:
[----:B------:R-:W4:Y:S02]  /*17450*/  LDCU UR6, c[0x0][0x39c] ;  /* 0x00007380ff0677ac */ /* 0x000f240008000800 */
[----:B----4-:R-:W-:-:S13]  /*17460*/  ISETP.GE.AND P0, PT, R127, UR6, PT ;  /* 0x000000067f007c0c */ /* 0x010fda000bf06270 */
[----:B------:R-:W-:Y:S05]  /*17470*/  @P0 EXIT ;  /* 0x000000000000094d */ /* 0x000fea0003800000 */
[----:B------:R4:W-:Y:S02]  /*17480*/  STG.E.64 desc[UR4][R124.64+0x400], RZ ;  /* 0x000400ff7c007986 */ /* 0x0009e4000c101b04 */
.L_x_9740:
[----:B------:R-:W-:Y:S05]  /*17490*/  BSYNC.RECONVERGENT B2 ;  /* 0x0000000000027941 */ /* 0x000fea0003800200 */
.L_x_9724:
        /* <DEDUP_REMOVED lines=15> */
[----:B--2345:R-:W-:Y:S05]  /*17590*/  CALL.REL.NOINC `($__internal_12_$__cuda_sm3x_div_rn_noftz_f32_slowpath) ;  /* 0x0000015400a07944 */ /* 0x03cfea0003c00000 */
.L_x_9744:
[----:B------:R-:W-:Y:S05]  /*175a0*/  BSYNC.RECONVERGENT B3 ;  /* 0x0000000000037941 */ /* 0x000fea0003800200 */
.L_x_9743:
[----:B------:R-:W-:Y:S01]  /*175b0*/  IADD3 R127, PT, PT, R239, 0x281, RZ ;  /* 0x00000281ef7f7810 */ /* 0x000fe20007ffe0ff */
[----:B------:R0:W1:Y:S01]  /*175c0*/  F2F.F16.F32 R231, R249 ;  /* 0x000000f900e77304 */ /* 0x0000620000200800 */
        /* <DEDUP_REMOVED lines=16> */
.L_x_9748:
[----:B------:R-:W-:Y:S05]  /*176d0*/  BSYNC.RECONVERGENT B4 ;  /* 0x0000000000047941 */ /* 0x000fea0003800200 */
.L_x_9747:
[----:B------:R-:W-:-:S04]  /*176e0*/  F2FP.F16.F32.PACK_AB R249, RZ, R249 ;  /* 0x000000f9fff9723e */ /* 0x000fc800000000ff */
[----:B------:R-:W-:-:S07]  /*176f0*/  PRMT R230, R249, 0x7610, R230 ;  /* 0x00007610f9e67816 */ /* 0x000fce00000000e6 */
.L_x_9746:
[----:B------:R-:W-:Y:S05]  /*17700*/  BSYNC.RECONVERGENT B3 ;  /* 0x0000000000037941 */ /* 0x000fea0003800200 */
.L_x_9745:
        /* <DEDUP_REMOVED lines=17> */
.L_x_9752:
[----:B------:R-:W-:Y:S05]  /*17820*/  BSYNC.RECONVERGENT B4 ;  /* 0x0000000000047941 */ /* 0x000fea0003800200 */
.L_x_9751:
[----:B------:R-:W-:-:S04]  /*17830*/  F2FP.F16.F32.PACK_AB R249, RZ, R249 ;  /* 0x000000f9fff9723e */ /* 0x000fc800000000ff */
[----:B------:R-:W-:-:S07]  /*17840*/  PRMT R229, R249, 0x7610, R229 ;  /* 0x00007610f9e57816 */ /* 0x000fce00000000e5 */
.L_x_9750:
[----:B------:R-:W-:Y:S05]  /*17850*/  BSYNC.RECONVERGENT B3 ;  /* 0x0000000000037941 */ /* 0x000fea0003800200 */
.L_x_9749:
        /* <DEDUP_REMOVED lines=17> */
.L_x_9756:
[----:B------:R-:W-:Y:S05]  /*17970*/  BSYNC.RECONVERGENT B4 ;  /* 0x0000000000047941 */ /* 0x000fea0003800200 */
.L_x_9755:
[----:B------:R-:W-:-:S04]  /*17980*/  F2FP.F16.F32.PACK_AB R249, RZ, R249 ;  /* 0x000000f9fff9723e */ /* 0x000fc800000000ff */
[----:B------:R-:W-:-:S07]  /*17990*/  PRMT R126, R249, 0x7610, R126 ;  /* 0x00007610f97e7816 */ /* 0x000fce000000007e */
.L_x_9754:
[----:B------:R-:W-:Y:S05]  /*179a0*/  BSYNC.RECONVERGENT B3 ;  /* 0x0000000000037941 */ /* 0x000fea0003800200 */
.L_x_9753:
[----:B------:R-:W-:Y:S02]  /*179b0*/  LOP3.LUT R127, R230, 0xffff, RZ, 0xc0, !PT ;  /* 0x0000ffffe67f7812 */ /* 0x000fe400078ec0ff */
[----:B------:R-:W-:-:S03]  /*179c0*/  PRMT R229, R229, 0x5410, R126 ;  /* 0x00005410e5e57816 */ /* 0x000fc6000000007e */
[----:B------:R-:W-:-:S05]  /*179d0*/  IMAD.WIDE.U32 R126, R127, 0x10000, RZ ;  /* 0x000100007f7e7825 */ /* 0x000fca00078e00ff */
[----:B------:R-:W-:Y:S02]  /*179e0*/  LOP3.LUT R127, R229, R127, RZ, 0xfc, !PT ;  /* 0x0000007fe57f7212 */ /* 0x000fe400078efcff */
[----:B------:R-:W-:-:S05]  /*179f0*/  LOP3.LUT R126, R126, R231, RZ, 0xfc, !PT ;  /* 0x000000e77e7e7212 */ /* 0x000fca00078efcff */
[----:B------:R0:W-:Y:S01]  /*17a00*/  STG.E.64 desc[UR4][R124.64+0x500], R126 ;  /* 0x0005007e7c007986 */ /* 0x0001e2000c101b04 */
[----:B------:R-:W-:Y:S05]  /*17a10*/  BRA `(.L_x_9757) ;  /* 0x0000000000107947 */ /* 0x000fea0003800000 */
.L_x_9742:
[----:B------:R-:W0:Y:S02]  /*17a20*/  LDCU UR6, c[0x0][0x39c] ;  /* 0x00007380ff0677ac */ /* 0x000e240008000800 */
[----:B0-----:R-:W-:-:S13]  /*17a30*/  ISETP.GE.AND P0, PT, R127, UR6, PT ;  /* 0x000000067f007c0c */ /* 0x001fda000bf06270 */
[----:B------:R-:W-:Y:S05]  /*17a40*/  @P0 EXIT ;  /* 0x000000000000094d */ /* 0x000fea0003800000 */
[----:B------:R0:W-:Y:S02]  /*17a50*/  STG.E.64 desc[UR4][R124.64+0x500], RZ ;  /* 0x000500ff7c007986 */ /* 0x0001e4000c101b04 */
.L_x_9757:
[----:B------:R-:W-:Y:S05]  /*17a60*/  BSYNC.RECONVERGENT B2 ;  /* 0x0000000000027941 */ /* 0x000fea0003800200 */
.L_x_9741:
        /* <DEDUP_REMOVED lines=16> */
.L_x_9761:
[----:B------:R-:W-:Y:S05]  /*17b70*/  BSYNC.RECONVERGENT B3 ;  /* 0x0000000000037941 */ /* 0x000fea0003800200 */
.L_x_9760:
        /* <DEDUP_REMOVED lines=18> */
.L_x_9765:
[----:B------:R-:W-:Y:S05]  /*17ca0*/  BSYNC.RECONVERGENT B4 ;  /* 0x0000000000047941 */ /* 0x000fea0003800200 */
.L_x_9764:
[----:B------:R-:W-:-:S04]  /*17cb0*/  F2FP.F16.F32.PACK_AB R249, RZ, R249 ;  /* 0x000000f9fff9723e */ /* 0x000fc800000000ff */
[----:B------:R-:W-:-:S07]  /*17cc0*/  PRMT R226, R249, 0x7610, R226 ;  /* 0x00007610f9e27816 */ /* 0x000fce00000000e2 */
.L_x_9763:
[----:B------:R-:W-:Y:S05]  /*17cd0*/  BSYNC.RECONVERGENT B3 ;  /* 0x0000000000037941 */ /* 0x000fea0003800200 */
.L_x_9762:
        /* <DEDUP_REMOVED lines=17> */
.L_x_9769:
[----:B------:R-:W-:Y:S05]  /*17df0*/  BSYNC.RECONVERGENT B4 ;  /* 0x0000000000047941 */ /* 0x000fea0003800200 */
.L_x_9768:
[----:B------:R-:W-:-:S04]  /*17e00*/  F2FP.F16.F32.PACK_AB R249, RZ, R249 ;  /* 0x000000f9fff9723e */ /* 0x000fc800000000ff */
[----:B------:R-:W-:-:S07]  /*17e10*/  PRMT R225, R249, 0x7610, R225 ;  /* 0x00007610f9e17816 */ /* 0x000fce00000000e1 */
.L_x_9767:
[----:B------:R-:W-:Y:S05]  /*17e20*/  BSYNC.RECONVERGENT B3 ;  /* 0x0000000000037941 */ /* 0x000fea0003800200 */
.L_x_9766:
        /* <DEDUP_REMOVED lines=17> */
.L_x_9773:
[----:B------:R-:W-:Y:S05]  /*17f40*/  BSYNC.RECONVERGENT B4 ;  /* 0x0000000000047941 */ /* 0x000fea0003800200 */
.L_x_9772:
[----:B------:R-:W-:-:S04]  /*17f50*/  F2FP.F16.F32.PACK_AB R249, RZ, R249 ;  /* 0x000000f9fff9723e */ /* 0x000fc800000000ff */
[----:B------:R-:W-:-:S07]  /*17f60*/  PRMT R126, R249, 0x7610, R126 ;  /* 0x00007610f97e7816 */ /* 0x000fce000000007e */
.L_x_9771:
[----:B------:R-:W-:Y:S05]  /*17f70*/  BSYNC.RECONVERGENT B3 ;  /* 0x0000000000037941 */ /* 0x000fea0003800200 */
.L_x_9770:
[----:B------:R-:W-:Y:S02]  /*17f80*/  LOP3.LUT R127, R226, 0xffff, RZ, 0xc0, !PT ;  /* 0x0000ffffe27f7812 */ /* 0x000fe400078ec0ff */
[----:B------:R-:W-:-:S03]  /*17f90*/  PRMT R225, R225, 0x5410, R126 ;  /* 0x00005410e1e17816 */ /* 0x000fc6000000007e */
[----:B------:R-:W-:-:S05]  /*17fa0*/  IMAD.WIDE.U32 R126, R127, 0x10000, RZ ;  /* 0x000100007f7e7825 */ /* 0x000fca00078e00ff */
[----:B------:R-:W-:Y:S02]  /*17fb0*/  LOP3.LUT R127, R225, R127, RZ, 0xfc, !PT ;  /* 0x0000007fe17f7212 */ /* 0x000fe400078efcff */
[----:B------:R-:W-:-:S05]  /*17fc0*/  LOP3.LUT R126, R126, R227, RZ, 0xfc, !PT ;  /* 0x000000e37e7e7212 */ /* 0x000fca00078efcff */
[----:B------:R0:W-:Y:S01]  /*17fd0*/  STG.E.64 desc[UR4][R124.64+0x600], R126 ;  /* 0x0006007e7c007986 */ /* 0x0001e2000c101b04 */
[----:B------:R-:W-:Y:S05]  /*17fe0*/  BRA `(.L_x_9774) ;  /* 0x0000000000107947 */ /* 0x000fea0003800000 */
.L_x_9759:
[----:B------:R-:W0:Y:S02]  /*17ff0*/  LDCU UR6, c[0x0][0x39c] ;  /* 0x00007380ff0677ac */ /* 0x000e240008000800 */
[----:B0-----:R-:W-:-:S13]  /*18000*/  ISETP.GE.AND P0, PT, R127, UR6, PT ;  /* 0x000000067f007c0c */ /* 0x001fda000bf06270 */
[----:B------:R-:W-:Y:S05]  /*18010*/  @P0 EXIT ;  /* 0x000000000000094d */ /* 0x000fea0003800000 */
[----:B------:R0:W-:Y:S02]  /*18020*/  STG.E.64 desc[UR4][R124.64+0x600], RZ ;  /* 0x000600ff7c007986 */ /* 0x0001e4000c101b04 */
.L_x_9774:
[----:B------:R-:W-:Y:S05]  /*18030*/  BSYNC.RECONVERGENT B2 ;  /* 0x0000000000027941 */ /* 0x000fea0003800200 */
.L_x_9758:
        /* <DEDUP_REMOVED lines=16> */
.L_x_9778:
[----:B------:R-:W-:Y:S05]  /*18140*/  BSYNC.RECONVERGENT B3 ;  /* 0x0000000000037941 */ /* 0x000fea0003800200 */
.L_x_9777:
        /* <DEDUP_REMOVED lines=18> */
.L_x_9782:
[----:B------:R-:W-:Y:S05]  /*18270*/  BSYNC.RECONVERGENT B4 ;  /* 0x0000000000047941 */ /* 0x000fea0003800200 */
.L_x_9781:
[----:B------:R-:W-:-:S04]  /*18280*/  F2FP.F16.F32.PACK_AB R249, RZ, R249 ;  /* 0x000000f9fff9723e */ /* 0x000fc800000000ff */
[----:B------:R-:W-:-:S07]  /*18290*/  PRMT R222, R249, 0x7610, R222 ;  /* 0x00007610f9de7816 */ /* 0x000fce00000000de */
.L_x_9780:
[----:B------:R-:W-:Y:S05]  /*182a0*/  BSYNC.RECONVERGENT B3 ;  /* 0x0000000000037941 */ /* 0x000fea0003800200 */
.L_x_9779:
        /* <DEDUP_REMOVED lines=17> */
.L_x_9786:
[----:B------:R-:W-:Y:S05]  /*183c0*/  BSYNC.RECONVERGENT B4 ;  /* 0x0000000000047941 */ /* 0x000fea0003800200 */
.L_x_9785:
[----:B------:R-:W-:-:S04]  /*183d0*/  F2FP.F16.F32.PACK_AB R249, RZ, R249 ;  /* 0x000000f9fff9723e */ /* 0x000fc800000000ff */
[----:B------:R-:W-:-:S07]  /*183e0*/  PRMT R221, R249, 0x7610, R221 ;  /* 0x00007610f9dd7816 */ /* 0x000fce00000000dd */
.L_x_9784:
[----:B------:R-:W-:Y:S05]  /*183f0*/  BSYNC.RECONVERGENT B3 ;  /* 0x0000000000037941 */ /* 0x000fea0003800200 */
.L_x_9783:
        /* <DEDUP_REMOVED lines=17> */
.L_x_9790:
[----:B------:R-:W-:Y:S05]  /*18510*/  BSYNC.RECONVERGENT B4 ;  /* 0x0000000000047941 */ /* 0x000fea0003800200 */
.L_x_9789:
[----:B------:R-:W-:-:S04]  /*18520*/  F2FP.F16.F32.PACK_AB R249, RZ, R249 ;  /* 0x000000f9fff9723e */ /* 0x000fc800000000ff */
[----:B------:R-:W-:-:S07]  /*18530*/  PRMT R126, R249, 0x7610, R126 ;  /* 0x00007610f97e7816 */ /* 0x000fce000000007e */
.L_x_9788:
[----:B------:R-:W-:Y:S05]  /*18540*/  BSYNC.RECONVERGENT B3 ;  /* 0x0000000000037941 */ /* 0x000fea0003800200 */
.L_x_9787:
[----:B------:R-:W-:Y:S02]  /*18550*/  LOP3.LUT R127, R222, 0xffff, RZ, 0xc0, !PT ;  /* 0x0000ffffde7f7812 */ /* 0x000fe400078ec0ff */
[----:B------:R-:W-:-:S03]  /*18560*/  PRMT R221, R221, 0x5410, R126 ;  /* 0x00005410dddd7816 */ /* 0x000fc6000000007e */
[----:B------:R-:W-:-:S05]  /*18570*/  IMAD.WIDE.U32 R126, R127, 0x10000, RZ ;  /* 0x000100007f7e7825 */ /* 0x000fca00078e00ff */
[----:B------:R-:W-:Y:S02]  /*18580*/  LOP3.LUT R127, R221, R127, RZ, 0xfc, !PT ;  /* 0x0000007fdd7f7212 */ /* 0x000fe400078efcff */
[----:B------:R-:W-:-:S05]  /*18590*/  LOP3.LUT R126, R126, R223, RZ, 0xfc, !PT ;  /* 0x000000df7e7e7212 */ /* 0x000fca00078efcff */
[----:B------:R0:W-:Y:S01]  /*185a0*/  STG.E.64 desc[UR4][R124.64+0x700], R126 ;  /* 0x0007007e7c007986 */ /* 0x0001e2000c101b04 */
[----:B------:R-:W-:Y:S05]  /*185b0*/  BRA `(.L_x_9791) ;  /* 0x0000000000107947 */ /* 0x000fea0003800000 */
.L_x_9776:
[----:B------:R-:W0:Y:S02]  /*185c0*/  LDCU UR6, c[0x0][0x39c] ;  /* 0x00007380ff0677ac */ /* 0x000e240008000800 */
[----:B0-----:R-:W-:-:S13]  /*185d0*/  ISETP.GE.AND P0, PT, R127, UR6, PT ;  /* 0x000000067f007c0c */ /* 0x001fda000bf06270 */
[----:B------:R-:W-:Y:S05]  /*185e0*/  @P0 EXIT ;  /* 0x000000000000094d */ /* 0x000fea0003800000 */
[----:B------:R0:W-:Y:S02]  /*185f0*/  STG.E.64 desc[UR4][R124.64+0x700], RZ ;  /* 0x000700ff7c007986 */ /* 0x0001e4000c101b04 */
.L_x_9791:
[----:B------:R-:W-:Y:S05]  /*18600*/  BSYNC.RECONVERGENT B2 ;  /* 0x0000000000027941 */ /* 0x000fea0003800200 */
.L_x_9775:
        /* <DEDUP_REMOVED lines=16> */
.L_x_9795:
[----:B------:R-:W-:Y:S05]  /*18710*/  BSYNC.RECONVERGENT B3 ;  /* 0x0000000000037941 */ /* 0x000fea0003800200 */
.L_x_9794:
[----:B------:R-:W-:Y:S01]  /*18720*/  IADD3 R127, PT, PT, R239, 0x401, RZ ;  /* 0x00000401ef7f7810 */ /* 0x000fe20007ffe0ff */
[----:B------:R0:W1:Y:S01]  /*18730*/  F2F.F16.F32 R220, R249 ;  /* 0x000000f900dc7304 */ /* 0x0000620000200800 */
        /* <DEDUP_REMOVED lines=16> */
[----:B---345:R-:W-:Y:S05]  /*18840*/  CALL.REL.NOINC `($__internal_12_$__cuda_sm3x_div_rn_noftz_f32_slowpath) ;  /* 0x0000014000f47944 */ /* 0x038fea0003c00000 */
.L_x_9799:
[----:B------:R-:W-:Y:S05]  /*18850*/  BSYNC.RECONVERGENT B4 ;  /* 0x0000000000047941 */ /* 0x000fea0003800200 */
.L_x_9798:
[----:B------:R-:W-:-:S04]  /*18860*/  F2FP.F16.F32.PACK_AB R249, RZ, R249 ;  /* 0x000000f9fff9723e */ /* 0x000fc800000000ff */
[----:B------:R-:W-:-:S07]  /*18870*/  PRMT R218, R249, 0x7610, R218 ;  /* 0x00007610f9da7816 */ /* 0x000fce00000000da */
.L_x_9797:
[----:B------:R-:W-:Y:S05]  /*18880*/  BSYNC.RECONVERGENT B3 ;  /* 0x0000000000037941 */ /* 0x000fea0003800200 */
.L_x_9796:
        /* <DEDUP_REMOVED lines=18> */
.L_x_9803:
[----:B------:R-:W-:Y:S05]  /*189b0*/  BSYNC.RECONVERGENT B4 ;  /* 0x0000000000047941 */ /* 0x000fea0003800200 */
.L_x_9802:
[----:B------:R-:W-:-:S04]  /*189c0*/  F2FP.F16.F32.PACK_AB R249, RZ, R249 ;  /* 0x000000f9fff9723e */ /* 0x000fc800000000ff */
[----:B------:R-:W-:-:S07]  /*189d0*/  PRMT R219, R249, 0x7610, R219 ;  /* 0x00007610f9db7816 */ /* 0x000fce00000000db */
.L_x_9801:
[----:B------:R-:W-:Y:S05]  /*189e0*/  BSYNC.RECONVERGENT B3 ;  /* 0x0000000000037941 */ /* 0x000fea0003800200 */
.L_x_9800:
        /* <DEDUP_REMOVED lines=17> */
.L_x_9807:
[----:B------:R-:W-:Y:S05]  /*18b00*/  BSYNC.RECONVERGENT B4 ;  /* 0x0000000000047941 */ /* 0x000fea0003800200 */
.L_x_9806:
[----:B------:R-:W-:-:S04]  /*18b10*/  F2FP.F16.F32.PACK_AB R249, RZ, R249 ;  /* 0x000000f9fff9723e */ /* 0x000fc800000000ff */
[----:B------:R-:W-:-:S07]  /*18b20*/  PRMT R222, R249, 0x7610, R222 ;  /* 0x00007610f9de7816 */ /* 0x000fce00000000de */
.L_x_9805:
[----:B------:R-:W-:Y:S05]  /*18b30*/  BSYNC.RECONVERGENT B3 ;  /* 0x0000000000037941 */ /* 0x000fea0003800200 */
.L_x_9804:
[----:B------:R-:W-:Y:S02]  /*18b40*/  LOP3.LUT R126, R218, 0xffff, RZ, 0xc0, !PT ;  /* 0x0000ffffda7e7812 */ /* 0x000fe400078ec0ff */
[----:B------:R-:W-:-:S03]  /*18b50*/  PRMT R219, R219, 0x5410, R222 ;  /* 0x00005410dbdb7816 */ /* 0x000fc600000000de */
[----:B------:R-:W-:-:S05]  /*18b60*/  IMAD.WIDE.U32 R126, R126, 0x10000, RZ ;  /* 0x000100007e7e7825 */ /* 0x000fca00078e00ff */
[----:B------:R-:W-:Y:S02]  /*18b70*/  LOP3.LUT R127, R219, R127, RZ, 0xfc, !PT ;  /* 0x0000007fdb7f7212 */ /* 0x000fe400078efcff */
[----:B------:R-:W-:-:S05]  /*18b80*/  LOP3.LUT R126, R126, R220, RZ, 0xfc, !PT ;  /* 0x000000dc7e7e7212 */ /* 0x000fca00078efcff */
[----:B------:R0:W-:Y:S01]  /*18b90*/  STG.E.64 desc[UR4][R124.64+0x800], R126 ;  /* 0x0008007e7c007986 */ /* 0x0001e2000c101b04 */
[----:B------:R-:W-:Y:S05]  /*18ba0*/  BRA `(.L_x_9808) ;  /* 0x0000000000107947 */ /* 0x000fea0003800000 */
.L_x_9793:
[----:B------:R-:W0:Y:S02]  /*18bb0*/  LDCU UR6, c[0x0][0x39c] ;  /* 0x00007380ff0677ac */ /* 0x000e240008000800 */
[----:B0-----:R-:W-:-:S13]  /*18bc0*/  ISETP.GE.AND P0, PT, R127, UR6, PT ;  /* 0x000000067f007c0c */ /* 0x001fda000bf06270 */
[----:B------:R-:W-:Y:S05]  /*18bd0*/  @P0 EXIT ;  /* 0x000000000000094d */ /* 0x000fea0003800000 */
[----:B------:R0:W-:Y:S02]  /*18be0*/  STG.E.64 desc[UR4][R124.64+0x800], RZ ;  /* 0x000800ff7c007986 */ /* 0x0001e4000c101b04 */
.L_x_9808:
[----:B------:R-:W-:Y:S05]  /*18bf0*/  BSYNC.RECONVERGENT B2 ;  /* 0x0000000000027941 */ /* 0x000fea0003800200 */
.L_x_9792:
        /* <DEDUP_REMOVED lines=16> */
.L_x_9812:
[----:B------:R-:W-:Y:S05]  /*18d00*/  BSYNC.RECONVERGENT B3 ;  /* 0x0000000000037941 */ /* 0x000fea0003800200 */
.L_x_9811:
        /* <DEDUP_REMOVED lines=19> */
.L_x_9816:
[----:B------:R-:W-:Y:S05]  /*18e40*/  BSYNC.RECONVERGENT B4 ;  /* 0x0000000000047941 */ /* 0x000fea0003800200 */
.L_x_9815:
[----:B------:R-:W-:-:S04]  /*18e50*/  F2FP.F16.F32.PACK_AB R249, RZ, R249 ;  /* 0x000000f9fff9723e */ /* 0x000fc800000000ff */
[----:B------:R-:W-:-:S07]  /*18e60*/  PRMT R217, R249, 0x7610, R217 ;  /* 0x00007610f9d97816 */ /* 0x000fce00000000d9 */
.L_x_9814:
[----:B------:R-:W-:Y:S05]  /*18e70*/  BSYNC.RECONVERGENT B3 ;  /* 0x0000000000037941 */ /* 0x000fea0003800200 */
.L_x_9813:
        /* <DEDUP_REMOVED lines=17> */
.L_x_9820:
[----:B------:R-:W-:Y:S05]  /*18f90*/  BSYNC.RECONVERGENT B4 ;  /* 0x0000000000047941 */ /* 0x000fea0003800200 */
.L_x_9819:
[----:B------:R-:W-:-:S04]  /*18fa0*/  F2FP.F16.F32.PACK_AB R249, RZ, R249 ;  /* 0x000000f9fff9723e */ /* 0x000fc800000000ff */
[----:B------:R-:W-:-:S07]  /*18fb0*/  PRMT R218, R249, 0x7610, R218 ;  /* 0x00007610f9da7816 */ /* 0x000fce00000000da */
.L_x_9818:
[----:B------:R-:W-:Y:S05]  /*18fc0*/  BSYNC.RECONVERGENT B3 ;  /* 0x0000000000037941 */ /* 0x000fea0003800200 */
.L_x_9817:
        /* <DEDUP_REMOVED lines=17> */
.L_x_9824:
[----:B------:R-:W-:Y:S05]  /*190e0*/  BSYNC.RECONVERGENT B4 ;  /* 0x0000000000047941 */ /* 0x000fea0003800200 */
.L_x_9823:
[----:B------:R-:W-:-:S04]  /*190f0*/  F2FP.F16.F32.PACK_AB R249, RZ, R249 ;  /* 0x000000f9fff9723e */ /* 0x000fc800000000ff */
[----:B------:R-:W-:-:S07]  /*19100*/  PRMT R215, R249, 0x7610, R215 ;  /* 0x00007610f9d77816 */ /* 0x000fce00000000d7 */
.L_x_9822:
[----:B------:R-:W-:Y:S05]  /*19110*/  BSYNC.RECONVERGENT B3 ;  /* 0x0000000000037941 */ /* 0x000fea0003800200 */
.L_x_9821:
[----:B------:R-:W-:Y:S02]  /*19120*/  LOP3.LUT R126, R217, 0xffff, RZ, 0xc0, !PT ;  /* 0x0000ffffd97e7812 */ /* 0x000fe400078ec0ff */
[----:B------:R-:W-:-:S03]  /*19130*/  PRMT R215, R218, 0x5410, R215 ;  /* 0x00005410dad77816 */ /* 0x000fc600000000d7 */
[----:B------:R-:W-:-:S05]  /*19140*/  IMAD.WIDE.U32 R126, R126, 0x10000, RZ ;  /* 0x000100007e7e7825 */ /* 0x000fca00078e00ff */
[----:B------:R-:W-:Y:S02]  /*19150*/  LOP3.LUT R127, R215, R127, RZ, 0xfc, !PT ;  /* 0x0000007fd77f7212 */ /* 0x000fe400078efcff */
[----:B------:R-:W-:-:S05]  /*19160*/  LOP3.LUT R126, R126, R216, RZ, 0xfc, !PT ;  /* 0x000000d87e7e7212 */ /* 0x000fca00078efcff */
[----:B------:R0:W-:Y:S01]  /*19170*/  STG.E.64 desc[UR4][R124.64+0x900], R126 ;  /* 0x0009007e7c007986 */ /* 0x0001e2000c101b04 */
[----:B------:R-:W-:Y:S05]  /*19180*/  BRA `(.L_x_9825) ;  /* 0x0000000000107947 */ /* 0x000fea0003800000 */
.L_x_9810:
[----:B------:R-:W0:Y:S02]  /*19190*/  LDCU UR6, c[0x0][0x39c] ;  /* 0x00007380ff0677ac */ /* 0x000e240008000800 */
[----:B0-----:R-:W-:-:S13]  /*191a0*/  ISETP.GE.AND P0, PT, R127, UR6, PT ;  /* 0x000000067f007c0c */ /* 0x001fda000bf06270 */
[----:B------:R-:W-:Y:S05]  /*191b0*/  @P0 EXIT ;  /* 0x000000000000094d */ /* 0x000fea0003800000 */
[----:B------:R0:W-:Y:S02]  /*191c0*/  STG.E.64 desc[UR4][R124.64+0x900], RZ ;  /* 0x000900ff7c007986 */ /* 0x0001e4000c101b04 */
.L_x_9825:
[----:B------:R-:W-:Y:S05]  /*191d0*/  BSYNC.RECONVERGENT B2 ;  /* 0x0000000000027941 */ /* 0x000fea0003800200 */
.L_x_9809:
        /* <DEDUP_REMOVED lines=16> */
.L_x_9829:
[----:B------:R-:W-:Y:S05]  /*192e0*/  BSYNC.RECONVERGENT B3 ;  /* 0x0000000000037941 */ /* 0x000fea0003800200 */
.L_x_9828:
        /* <DEDUP_REMOVED lines=18> */
.L_x_9833:
[----:B------:R-:W-:Y:S05]  /*19410*/  BSYNC.RECONVERGENT B4 ;  /* 0x0000000000047941 */ /* 0x000fea0003800200 */
.L_x_9832:
[----:B------:R-:W-:-:S04]  /*19420*/  F2FP.F16.F32.PACK_AB R249, RZ, R249 ;  /* 0x000000f9fff9723e */ /* 0x000fc800000000ff */
[----:B------:R-:W-:-:S07]  /*19430*/  PRMT R214, R249, 0x7610, R214 ;  /* 0x00007610f9d67816 */ /* 0x000fce00000000d6 */
.L_x_9831:
[----:B------:R-:W-:Y:S05]  /*19440*/  BSYNC.RECONVERGENT B3 ;  /* 0x0000000000037941 */ /* 0x000fea0003800200 */
.L_x_9830:
        /* <DEDUP_REMOVED lines=17> */
.L_x_9837:
[----:B------:R-:W-:Y:S05]  /*19560*/  BSYNC.RECONVERGENT B4 ;  /* 0x0000000000047941 */ /* 0x000fea0003800200 */
.L_x_9836:
[----:B------:R-:W-:-:S04]  /*19570*/  F2FP.F16.F32.PACK_AB R249, RZ, R249 ;  /* 0x000000f9fff9723e */ /* 0x000fc800000000ff */
[----:B------:R-:W-:-:S07]  /*19580*/  PRMT R212, R249, 0x7610, R212 ;  /* 0x00007610f9d47816 */ /* 0x000fce00000000d4 */
.L_x_9835:
[----:B------:R-:W-:Y:S05]  /*19590*/  BSYNC.RECONVERGENT B3 ;  /* 0x0000000000037941 */ /* 0x000fea0003800200 */
.L_x_9834:
        /* <DEDUP_REMOVED lines=17> */
.L_x_9841:
[----:B------:R-:W-:Y:S05]  /*196b0*/  BSYNC.RECONVERGENT B4 ;  /* 0x0000000000047941 */ /* 0x000fea0003800200 */
.L_x_9840:
[----:B------:R-:W-:-:S04]  /*196c0*/  F2FP.F16.F32.PACK_AB R249, RZ, R249 ;  /* 0x000000f9fff9723e */ /* 0x000fc800000000ff */
[----:B------:R-:W-:-:S07]  /*196d0*/  PRMT R211, R249, 0x7610, R211 ;  /* 0x00007610f9d37816 */ /* 0x000fce00000000d3 */
.L_x_9839:
[----:B------:R-:W-:Y:S05]  /*196e0*/  BSYNC.RECONVERGENT B3 ;  /* 0x0000000000037941 */ /* 0x000fea0003800200 */
.L_x_9838:
[----:B------:R-:W-:Y:S02]  /*196f0*/  LOP3.LUT R126, R214, 0xffff, RZ, 0xc0, !PT ;  /* 0x0000ffffd67e7812 */ /* 0x000fe400078ec0ff */
[----:B------:R-:W-:-:S03]  /*19700*/  PRMT R211, R212, 0x5410, R211 ;  /* 0x00005410d4d37816 */ /* 0x000fc600000000d3 */
[----:B------:R-:W-:-:S05]  /*19710*/  IMAD.WIDE.U32 R126, R126, 0x10000, RZ ;  /* 0x000100007e7e7825 */ /* 0x000fca00078e00ff */
[----:B------:R-:W-:Y:S02]  /*19720*/  LOP3.LUT R127, R211, R127, RZ, 0xfc, !PT ;  /* 0x0000007fd37f7212 */ /* 0x000fe400078efcff */
[----:B------:R-:W-:-:S05]  /*19730*/  LOP3.LUT R126, R126, R213, RZ, 0xfc, !PT ;  /* 0x000000d57e7e7212 */ /* 0x000fca00078efcff */
[----:B------:R0:W-:Y:S01]  /*19740*/  STG.E.64 desc[UR4][R124.64+0xa00], R126 ;  /* 0x000a007e7c007986 */ /* 0x0001e2000c101b04 */
[----:B------:R-:W-:Y:S05]  /*19750*/  BRA `(.L_x_9842) ;  /* 0x0000000000107947 */ /* 0x000fea0003800000 */
.L_x_9827:
[----:B------:R-:W0:Y:S02]  /*19760*/  LDCU UR6, c[0x0][0x39c] ;  /* 0x00007380ff0677ac */ /* 0x000e240008000800 */
[----:B0-----:R-:W-:-:S13]  /*19770*/  ISETP.GE.AND P0, PT, R127, UR6, PT ;  /* 0x000000067f007c0c */ /* 0x001fda000bf06270 */
[----:B------:R-:W-:Y:S05]  /*19780*/  @P0 EXIT ;  /* 0x000000000000094d */ /* 0x000fea0003800000 */
[----:B------:R0:W-:Y:S02]  /*19790*/  STG.E.64 desc[UR4][R124.64+0xa00], RZ ;  /* 0x000a00ff7c007986 */ /* 0x0001e4000c101b04 */
.L_x_9842:
[----:B------:R-:W-:Y:S05]  /*197a0*/  BSYNC.RECONVERGENT B2 ;  /* 0x0000000000027941 */ /* 0x000fea0003800200 */
.L_x_9826:
        /* <DEDUP_REMOVED lines=16> */
.L_x_9846:
[----:B------:R-:W-:Y:S05]  /*198b0*/  BSYNC.RECONVERGENT B3 ;  /* 0x0000000000037941 */ /* 0x000fea0003800200 */
.L_x_9845:
        /* <DEDUP_REMOVED lines=19> */
.L_x_9850:
[----:B------:R-:W-:Y:S05]  /*199f0*/  BSYNC.RECONVERGENT B4 ;  /* 0x0000000000047941 */ /* 0x000fea0003800200 */
.L_x_9849:
[----:B------:R-:W-:-:S04]  /*19a00*/  F2FP.F16.F32.PACK_AB R249, RZ, R249 ;  /* 0x000000f9fff9723e */ /* 0x000fc800000000ff */
[----:B------:R-:W-:-:S07]  /*19a10*/  PRMT R210, R249, 0x7610, R210 ;  /* 0x00007610f9d27816 */ /* 0x000fce00000000d2 */
.L_x_9848:
[----:B------:R-:W-:Y:S05]  /*19a20*/  BSYNC.RECONVERGENT B3 ;  /* 0x0000000000037941 */ /* 0x000fea0003800200 */
.L_x_9847:
        /* <DEDUP_REMOVED lines=17> */
.L_x_9854:
[----:B------:R-:W-:Y:S05]  /*19b40*/  BSYNC.RECONVERGENT B4 ;  /* 0x0000000000047941 */ /* 0x000fea0003800200 */
.L_x_9853:
[----:B------:R-:W-:-:S04]  /*19b50*/  F2FP.F16.F32.PACK_AB R249, RZ, R249 ;  /* 0x000000f9fff9723e */ /* 0x000fc800000000ff */
[----:B------:R-:W-:-:S07]  /*19b60*/  PRMT R211, R249, 0x7610, R211 ;  /* 0x00007610f9d37816 */ /* 0x000fce00000000d3 */
.L_x_9852:
[----:B------:R-:W-:Y:S05]  /*19b70*/  BSYNC.RECONVERGENT B3 ;  /* 0x0000000000037941 */ /* 0x000fea0003800200 */
.L_x_9851:
        /* <DEDUP_REMOVED lines=17> */
.L_x_9858:
[----:B------:R-:W-:Y:S05]  /*19c90*/  BSYNC.RECONVERGENT B4 ;  /* 0x0000000000047941 */ /* 0x000fea0003800200 */
.L_x_9857:
[----:B------:R-:W-:-:S04]  /*19ca0*/  F2FP.F16.F32.PACK_AB R249, RZ, R249 ;  /* 0x000000f9fff9723e */ /* 0x000fc800000000ff */
[----:B------:R-:W-:-:S07]  /*19cb0*/  PRMT R208, R249, 0x7610, R208 ;  /* 0x00007610f9d07816 */ /* 0x000fce00000000d0 */
.L_x_9856:
[----:B------:R-:W-:Y:S05]  /*19cc0*/  BSYNC.RECONVERGENT B3 ;  /* 0x0000000000037941 */ /* 0x000fea0003800200 */
.L_x_9855:
[----:B------:R-:W-:Y:S02]  /*19cd0*/  LOP3.LUT R126, R210, 0xffff, RZ, 0xc0, !PT ;  /* 0x0000ffffd27e7812 */ /* 0x000fe400078ec0ff */
[----:B------:R-:W-:-:S03]  /*19ce0*/  PRMT R211, R211, 0x5410, R208 ;  /* 0x00005410d3d37816 */ /* 0x000fc600000000d0 */
[----:B------:R-:W-:-:S05]  /*19cf0*/  IMAD.WIDE.U32 R126, R126, 0x10000, RZ ;  /* 0x000100007e7e7825 */ /* 0x000fca00078e00ff */
[----:B------:R-:W-:Y:S02]  /*19d00*/  LOP3.LUT R127, R211, R127, RZ, 0xfc, !PT ;  /* 0x0000007fd37f7212 */ /* 0x000fe400078efcff */
[----:B------:R-:W-:-:S05]  /*19d10*/  LOP3.LUT R126, R126, R209, RZ, 0xfc, !PT ;  /* 0x000000d17e7e7212 */ /* 0x000fca00078efcff */
[----:B------:R0:W-:Y:S01]  /*19d20*/  STG.E.64 desc[UR4][R124.64+0xb00], R126 ;  /* 0x000b007e7c007986 */ /* 0x0001e2000c101b04 */
[----:B------:R-:W-:Y:S05]  /*19d30*/  BRA `(.L_x_9859) ;  /* 0x0000000000107947 */ /* 0x000fea0003800000 */
.L_x_9844:
[----:B------:R-:W0:Y:S02]  /*19d40*/  LDCU UR6, c[0x0][0x39c] ;  /* 0x00007380ff0677ac */ /* 0x000e240008000800 */
[----:B0-----:R-:W-:-:S13]  /*19d50*/  ISETP.GE.AND P0, PT, R127, UR6, PT ;  /* 0x000000067f007c0c */ /* 0x001fda000bf06270 */
[----:B------:R-:W-:Y:S05]  /*19d60*/  @P0 EXIT ;  /* 0x000000000000094d */ /* 0x000fea0003800000 */
[----:B------:R0:W-:Y:S02]  /*19d70*/  STG.E.64 desc[UR4][R124.64+0xb00], RZ ;  /* 0x000b00ff7c007986 */ /* 0x0001e4000c101b04 */
.L_x_9859:
[----:B------:R-:W-:Y:S05]  /*19d80*/  BSYNC.RECONVERGENT B2 ;  /* 0x0000000000027941 */ /* 0x000fea0003800200 */
.L_x_9843:
        /* <DEDUP_REMOVED lines=16> */
.L_x_9863:
[----:B------:R-:W-:Y:S05]  /*19e90*/  BSYNC.RECONVERGENT B3 ;  /* 0x0000000000037941 */ /* 0x000fea0003800200 */
.L_x_9862:
        /* <DEDUP_REMOVED lines=19> */
.L_x_9867:
[----:B------:R-:W-:Y:S05]  /*19fd0*/  BSYNC.RECONVERGENT B4 ;  /* 0x0000000000047941 */ /* 0x000fea0003800200 */
.L_x_9866:
[----:B------:R-:W-:-:S04]  /*19fe0*/  F2FP.F16.F32.PACK_AB R249, RZ, R249 ;  /* 0x000000f9fff9723e */ /* 0x000fc800000000ff */
[----:B------:R-:W-:-:S07]  /*19ff0*/  PRMT R207, R249, 0x7610, R207 ;  /* 0x00007610f9cf7816 */ /* 0x000fce00000000cf */
.L_x_9865:
[----:B------:R-:W-:Y:S05]  /*1a000*/  BSYNC.RECONVERGENT B3 ;  /* 0x0000000000037941 */ /* 0x000fea0003800200 */
.L_x_9864:
        /* <DEDUP_REMOVED lines=17> */
.L_x_9871:
[----:B------:R-:W-:Y:S05]  /*1a120*/  BSYNC.RECONVERGENT B4 ;  /* 0x0000000000047941 */ /* 0x000fea0003800200 */
.L_x_9870:
[----:B------:R-:W-:-:S04]  /*1a130*/  F2FP.F16.F32.PACK_AB R249, RZ, R249 ;  /* 0x000000f9fff9723e */ /* 0x000fc800000000ff */
[----:B------:R-:W-:-:S07]  /*1a140*/  PRMT R208, R249, 0x7610, R208 ;  /* 0x00007610f9d07816 */ /* 0x000fce00000000d0 */
.L_x_9869:
[----:B------:R-:W-:Y:S05]  /*1a150*/  BSYNC.RECONVERGENT B3 ;  /* 0x0000000000037941 */ /* 0x000fea0003800200 */
.L_x_9868:
        /* <DEDUP_REMOVED lines=17> */
.L_x_9875:
[----:B------:R-:W-:Y:S05]  /*1a270*/  BSYNC.RECONVERGENT B4 ;  /* 0x0000000000047941 */ /* 0x000fea0003800200 */
.L_x_9874:
[----:B------:R-:W-:-:S04]  /*1a280*/  F2FP.F16.F32.PACK_AB R249, RZ, R249 ;  /* 0x000000f9fff9723e */ /* 0x000fc800000000ff */
[----:B------:R-:W-:-:S07]  /*1a290*/  PRMT R205, R249, 0x7610, R205 ;  /* 0x00007610f9cd7816 */ /* 0x000fce00000000cd */
.L_x_9873:
[----:B------:R-:W-:Y:S05]  /*1a2a0*/  BSYNC.RECONVERGENT B3 ;  /* 0x0000000000037941 */ /* 0x000fea0003800200 */
.L_x_9872:
[----:B------:R-:W-:Y:S02]  /*1a2b0*/  LOP3.LUT R126, R207, 0xffff, RZ, 0xc0, !PT ;  /* 0x0000ffffcf7e7812 */ /* 0x000fe400078ec0ff */
[----:B------:R-:W-:-:S03]  /*1a2c0*/  PRMT R205, R208, 0x5410, R205 ;  /* 0x00005410d0cd7816 */ /* 0x000fc600000000cd */
[----:B------:R-:W-:-:S05]  /*1a2d0*/  IMAD.WIDE.U32 R126, R126, 0x10000, RZ ;  /* 0x000100007e7e7825 */ /* 0x000fca00078e00ff */
[----:B------:R-:W-:Y:S02]  /*1a2e0*/  LOP3.LUT R127, R205, R127, RZ, 0xfc, !PT ;  /* 0x0000007fcd7f7212 */ /* 0x000fe400078efcff */
[----:B------:R-:W-:-:S05]  /*1a2f0*/  LOP3.LUT R126, R126, R206, RZ, 0xfc, !PT ;  /* 0x000000ce7e7e7212 */ /* 0x000fca00078efcff */
[----:B------:R0:W-:Y:S01]  /*1a300*/  STG.E.64 desc[UR4][R124.64+0xc00], R126 ;  /* 0x000c007e7c007986 */ /* 0x0001e2000c101b04 */
[----:B------:R-:W-:Y:S05]  /*1a310*/  BRA `(.L_x_9876) ;  /* 0x0000000000107947 */ /* 0x000fea0003800000 */
.L_x_9861:
[----:B------:R-:W0:Y:S02]  /*1a320*/  LDCU UR6, c[0x0][0x39c] ;  /* 0x00007380ff0677ac */ /* 0x000e240008000800 */
[----:B0-----:R-:W-:-:S13]  /*1a330*/  ISETP.GE.AND P0, PT, R127, UR6, PT ;  /* 0x000000067f007c0c */ /* 0x001fda000bf06270 */
[----:B------:R-:W-:Y:S05]  /*1a340*/  @P0 EXIT ;  /* 0x000000000000094d */ /* 0x000fea0003800000 */
[----:B------:R0:W-:Y:S02]  /*1a350*/  STG.E.64 desc[UR4][R124.64+0xc00], RZ ;  /* 0x000c00ff7c007986 */ /* 0x0001e4000c101b04 */
.L_x_9876:
[----:B------:R-:W-:Y:S05]  /*1a360*/  BSYNC.RECONVERGENT B2 ;  /* 0x0000000000027941 */ /* 0x000fea0003800200 */
.L_x_9860:
        /* <DEDUP_REMOVED lines=16> */
.L_x_9880:
[----:B------:R-:W-:Y:S05]  /*1a470*/  BSYNC.RECONVERGENT B3 ;  /* 0x0000000000037941 */ /* 0x000fea0003800200 */
.L_x_9879:
        /* <DEDUP_REMOVED lines=18> */
.L_x_9884:
[----:B------:R-:W-:Y:S05]  /*1a5a0*/  BSYNC.RECONVERGENT B4 ;  /* 0x0000000000047941 */ /* 0x000fea0003800200 */
.L_x_9883:
[----:B------:R-:W-:-:S04]  /*1a5b0*/  F2FP.F16.F32.PACK_AB R249, RZ, R249 ;  /* 0x000000f9fff9723e */ /* 0x000fc800000000ff */
[----:B------:R-:W-:-:S07]  /*1a5c0*/  PRMT R204, R249, 0x7610, R204 ;  /* 0x00007610f9cc7816 */ /* 0x000fce00000000cc */
.L_x_9882:
[----:B------:R-:W-:Y:S05]  /*1a5d0*/  BSYNC.RECONVERGENT B3 ;  /* 0x0000000000037941 */ /* 0x000fea0003800200 */
.L_x_9881:
        /* <DEDUP_REMOVED lines=17> */
.L_x_9888:
[----:B------:R-:W-:Y:S05]  /*1a6f0*/  BSYNC.RECONVERGENT B4 ;  /* 0x0000000000047941 */ /* 0x000fea0003800200 */
.L_x_9887:
[----:B------:R-:W-:-:S04]  /*1a700*/  F2FP.F16.F32.PACK_AB R249, RZ, R249 ;  /* 0x000000f9fff9723e */ /* 0x000fc800000000ff */
[----:B------:R-:W-:-:S07]  /*1a710*/  PRMT R202, R249, 0x7610, R202 ;  /* 0x00007610f9ca7816 */ /* 0x000fce00000000ca */
.L_x_9886:
[----:B------:R-:W-:Y:S05]  /*1a720*/  BSYNC.RECONVERGENT B3 ;  /* 0x0000000000037941 */ /* 0x000fea0003800200 */
.L_x_9885:
        /* <DEDUP_REMOVED lines=17> */
.L_x_9892:
[----:B------:R-:W-:Y:S05]  /*1a840*/  BSYNC.RECONVERGENT B4 ;  /* 0x0000000000047941 */ /* 0x000fea0003800200 */
.L_x_9891:
[----:B------:R-:W-:-:S04]  /*1a850*/  F2FP.F16.F32.PACK_AB R249, RZ, R249 ;  /* 0x000000f9fff9723e */ /* 0x000fc800000000ff */
[----:B------:R-:W-:-:S07]  /*1a860*/  PRMT R201, R249, 0x7610, R201 ;  /* 0x00007610f9c97816 */ /* 0x000fce00000000c9 */
.L_x_9890:
[----:B------:R-:W-:Y:S05]  /*1a870*/  BSYNC.RECONVERGENT B3 ;  /* 0x0000000000037941 */ /* 0x000fea0003800200 */
.L_x_9889:
[----:B------:R-:W-:Y:S02]  /*1a880*/  LOP3.LUT R126, R204, 0xffff, RZ, 0xc0, !PT ;  /* 0x0000ffffcc7e7812 */ /* 0x000fe400078ec0ff */
[----:B------:R-:W-:-:S03]  /*1a890*/  PRMT R201, R202, 0x5410, R201 ;  /* 0x00005410cac97816 */ /* 0x000fc600000000c9 */
[----:B------:R-:W-:-:S05]  /*1a8a0*/  IMAD.WIDE.U32 R126, R126, 0x10000, RZ ;  /* 0x000100007e7e7825 */ /* 0x000fca00078e00ff */
[----:B------:R-:W-:Y:S02]  /*1a8b0*/  LOP3.LUT R127, R201, R127, RZ, 0xfc, !PT ;  /* 0x0000007fc97f7212 */ /* 0x000fe400078efcff */
[----:B------:R-:W-:-:S05]  /*1a8c0*/  LOP3.LUT R126, R126, R203, RZ, 0xfc, !PT ;  /* 0x000000cb7e7e7212 */ /* 0x000fca00078efcff */
[----:B------:R0:W-:Y:S01]  /*1a8d0*/  STG.E.64 desc[UR4][R124.64+0xd00], R126 ;  /* 0x000d007e7c007986 */ /* 0x0001e2000c101b04 */
[----:B------:R-:W-:Y:S05]  /*1a8e0*/  BRA `(.L_x_9893) ;  /* 0x0000000000107947 */ /* 0x000fea0003800000 */
.L_x_9878:
[----:B------:R-:W0:Y:S02]  /*1a8f0*/  LDCU UR6, c[0x0][0x39c] ;  /* 0x00007380ff0677ac */ /* 0x000e240008000800 */
[----:B0-----:R-:W-:-:S13]  /*1a900*/  ISETP.GE.AND P0, PT, R127, UR6, PT ;  /* 0x000000067f007c0c */ /* 0x001fda000bf06270 */
[----:B------:R-:W-:Y:S05]  /*1a910*/  @P0 EXIT ;  /* 0x000000000000094d */ /* 0x000fea0003800000 */
[----:B------:R0:W-:Y:S02]  /*1a920*/  STG.E.64 desc[UR4][R124.64+0xd00], RZ ;  /* 0x000d00ff7c007986 */ /* 0x0001e4000c101b04 */
.L_x_9893:
[----:B------:R-:W-:Y:S05]  /*1a930*/  BSYNC.RECONVERGENT B2 ;  /* 0x0000000000027941 */ /* 0x000fea0003800200 */
.L_x_9877:
        /* <DEDUP_REMOVED lines=16> */
.L_x_9897:
[----:B------:R-:W-:Y:S05]  /*1aa40*/  BSYNC.RECONVERGENT B3 ;  /* 0x0000000000037941 */ /* 0x000fea0003800200 */
.L_x_9896:
        /* <DEDUP_REMOVED lines=18> */
.L_x_9901:
[----:B------:R-:W-:Y:S05]  /*1ab70*/  BSYNC.RECONVERGENT B4 ;  /* 0x0000000000047941 */ /* 0x000fea0003800200 */
.L_x_9900:
[----:B------:R-:W-:-:S04]  /*1ab80*/  F2FP.F16.F32.PACK_AB R249, RZ, R249 ;  /* 0x000000f9fff9723e */ /* 0x000fc800000000ff */
[----:B------:R-:W-:-:S07]  /*1ab90*/  PRMT R200, R249, 0x7610, R200 ;  /* 0x00007610f9c87816 */ /* 0x000fce00000000c8 */
.L_x_9899:
[----:B------:R-:W-:Y:S05]  /*1aba0*/  BSYNC.RECONVERGENT B3 ;  /* 0x0000000000037941 */ /* 0x000fea0003800200 */
.L_x_9898:
        /* <DEDUP_REMOVED lines=17> */
.L_x_9905:
[----:B------:R-:W-:Y:S05]  /*1acc0*/  BSYNC.RECONVERGENT B4 ;  /* 0x0000000000047941 */ /* 0x000fea0003800200 */
.L_x_9904:
[----:B------:R-:W-:-:S04]  /*1acd0*/  F2FP.F16.F32.PACK_AB R249, RZ, R249 ;  /* 0x000000f9fff9723e */ /* 0x000fc800000000ff */
[----:B------:R-:W-:-:S07]  /*1ace0*/  PRMT R198, R249, 0x7610, R198 ;  /* 0x00007610f9c67816 */ /* 0x000fce00000000c6 */
.L_x_9903:
[----:B------:R-:W-:Y:S05]  /*1acf0*/  BSYNC.RECONVERGENT B3 ;  /* 0x0000000000037941 */ /* 0x000fea0003800200 */
.L_x_9902:
        /* <DEDUP_REMOVED lines=17> */
.L_x_9909:
[----:B------:R-:W-:Y:S05]  /*1ae10*/  BSYNC.RECONVERGENT B4 ;  /* 0x0000000000047941 */ /* 0x000fea0003800200 */
.L_x_9908:
[----:B------:R-:W-:-:S04]  /*1ae20*/  F2FP.F16.F32.PACK_AB R249, RZ, R249 ;  /* 0x000000f9fff9723e */ /* 0x000fc800000000ff */
[----:B------:R-:W-:-:S07]  /*1ae30*/  PRMT R197, R249, 0x7610, R197 ;  /* 0x00007610f9c57816 */ /* 0x000fce00000000c5 */
.L_x_9907:
[----:B------:R-:W-:Y:S05]  /*1ae40*/  BSYNC.RECONVERGENT B3 ;  /* 0x0000000000037941 */ /* 0x000fea0003800200 */
.L_x_9906:
[----:B------:R-:W-:Y:S02]  /*1ae50*/  LOP3.LUT R126, R200, 0xffff, RZ, 0xc0, !PT ;  /* 0x0000ffffc87e7812 */ /* 0x000fe400078ec0ff */
[----:B------:R-:W-:-:S03]  /*1ae60*/  PRMT R197, R198, 0x5410, R197 ;  /* 0x00005410c6c57816 */ /* 0x000fc600000000c5 */
[----:B------:R-:W-:-:S05]  /*1ae70*/  IMAD.WIDE.U32 R126, R126, 0x10000, RZ ;  /* 0x000100007e7e7825 */ /* 0x000fca00078e00ff */
[----:B------:R-:W-:Y:S02]  /*1ae80*/  LOP3.LUT R127, R197, R127, RZ, 0xfc, !PT ;  /* 0x0000007fc57f7212 */ /* 0x000fe400078efcff */
[----:B------:R-:W-:-:S05]  /*1ae90*/  LOP3.LUT R126, R126, R199, RZ, 0xfc, !PT ;  /* 0x000000c77e7e7212 */ /* 0x000fca00078efcff */
[----:B------:R0:W-:Y:S01]  /*1aea0*/  STG.E.64 desc[UR4][R124.64+0xe00], R126 ;  /* 0x000e007e7c007986 */ /* 0x0001e2000c101b04 */
[----:B------:R-:W-:Y:S05]  /*1aeb0*/  BRA `(.L_x_9910) ;  /* 0x0000000000107947 */ /* 0x000fea0003800000 */
.L_x_9895:
[----:B------:R-:W0:Y:S02]  /*1aec0*/  LDCU UR6, c[0x0][0x39c] ;  /* 0x00007380ff0677ac */ /* 0x000e240008000800 */
[----:B0-----:R-:W-:-:S13]  /*1aed0*/  ISETP.GE.AND P0, PT, R127, UR6, PT ;  /* 0x000000067f007c0c */ /* 0x001fda000bf06270 */
[----:B------:R-:W-:Y:S05]  /*1aee0*/  @P0 EXIT ;  /* 0x000000000000094d */ /* 0x000fea0003800000 */
[----:B------:R0:W-:Y:S02]  /*1aef0*/  STG.E.64 desc[UR4][R124.64+0xe00], RZ ;  /* 0x000e00ff7c007986 */ /* 0x0001e4000c101b04 */
.L_x_9910:
[----:B------:R-:W-:Y:S05]  /*1af00*/  BSYNC.RECONVERGENT B2 ;  /* 0x0000000000027941 */ /* 0x000fea0003800200 */
.L_x_9894:
        /* <DEDUP_REMOVED lines=16> */
.L_x_9914:
[----:B------:R-:W-:Y:S05]  /*1b010*/  BSYNC.RECONVERGENT B3 ;  /* 0x0000000000037941 */ /* 0x000fea0003800200 */
.L_x_9913:
        /* <DEDUP_REMOVED lines=18> */
.L_x_9918:
[----:B------:R-:W-:Y:S05]  /*1b140*/  BSYNC.RECONVERGENT B4 ;  /* 0x0000000000047941 */ /* 0x000fea0003800200 */
.L_x_9917:
[----:B------:R-:W-:-:S04]  /*1b150*/  F2FP.F16.F32.PACK_AB R249, RZ, R249 ;  /* 0x000000f9fff9723e */ /* 0x000fc800000000ff */
[----:B------:R-:W-:-:S07]  /*1b160*/  PRMT R196, R249, 0x7610, R196 ;  /* 0x00007610f9c47816 */ /* 0x000fce00000000c4 */
.L_x_9916:
[----:B------:R-:W-:Y:S05]  /*1b170*/  BSYNC.RECONVERGENT B3 ;  /* 0x0000000000037941 */ /* 0x000fea0003800200 */
.L_x_9915:
        /* <DEDUP_REMOVED lines=17> */
.L_x_9922:
[----:B------:R-:W-:Y:S05]  /*1b290*/  BSYNC.RECONVERGENT B4 ;  /* 0x0000000000047941 */ /* 0x000fea0003800200 */
.L_x_9921:
[----:B------:R-:W-:-:S04]  /*1b2a0*/  F2FP.F16.F32.PACK_AB R249, RZ, R249 ;  /* 0x000000f9fff9723e */ /* 0x000fc800000000ff */
[----:B------:R-:W-:-:S07]  /*1b2b0*/  PRMT R194, R249, 0x7610, R194 ;  /* 0x00007610f9c27816 */ /* 0x000fce00000000c2 */
.L_x_9920:
[----:B------:R-:W-:Y:S05]  /*1b2c0*/  BSYNC.RECONVERGENT B3 ;  /* 0x0000000000037941 */ /* 0x000fea0003800200 */
.L_x_9919:
        /* <DEDUP_REMOVED lines=17> */
.L_x_9926:
[----:B------:R-:W-:Y:S05]  /*1b3e0*/  BSYNC.RECONVERGENT B4 ;  /* 0x0000000000047941 */ /* 0x000fea0003800200 */
.L_x_9925:
[----:B------:R-:W-:-:S04]  /*1b3f0*/  F2FP.F16.F32.PACK_AB R249, RZ, R249 ;  /* 0x000000f9fff9723e */ /* 0x000fc800000000ff */
[----:B------:R-:W-:-:S07]  /*1b400*/  PRMT R193, R249, 0x7610, R193 ;  /* 0x00007610f9c17816 */ /* 0x000fce00000000c1 */
.L_x_9924:
[----:B------:R-:W-:Y:S05]  /*1b410*/  BSYNC.RECONVERGENT B3 ;  /* 0x0000000000037941 */ /* 0x000fea0003800200 */
.L_x_9923:
[----:B------:R-:W-:Y:S02]  /*1b420*/  LOP3.LUT R126, R196, 0xffff, RZ, 0xc0, !PT ;  /* 0x0000ffffc47e7812 */ /* 0x000fe400078ec0ff */
[----:B------:R-:W-:-:S03]  /*1b430*/  PRMT R193, R194, 0x5410, R193 ;  /* 0x00005410c2c17816 */ /* 0x000fc600000000c1 */
[----:B------:R-:W-:-:S05]  /*1b440*/  IMAD.WIDE.U32 R126, R126, 0x10000, RZ ;  /* 0x000100007e7e7825 */ /* 0x000fca00078e00ff */
[----:B------:R-:W-:Y:S02]  /*1b450*/  LOP3.LUT R127, R193, R127, RZ, 0xfc, !PT ;  /* 0x0000007fc17f7212 */ /* 0x000fe400078efcff */
[----:B------:R-:W-:-:S05]  /*1b460*/  LOP3.LUT R126, R126, R195, RZ, 0xfc, !PT ;  /* 0x000000c37e7e7212 */ /* 0x000fca00078efcff */
[----:B------:R0:W-:Y:S01]  /*1b470*/  STG.E.64 desc[UR4][R124.64+0xf00], R126 ;  /* 0x000f007e7c007986 */ /* 0x0001e2000c101b04 */
[----:B------:R-:W-:Y:S05]  /*1b480*/  BRA `(.L_x_9927) ;  /* 0x0000000000107947 */ /* 0x000fea0003800000 */
.L_x_9912:
[----:B------:R-:W0:Y:S02]  /*1b490*/  LDCU UR6, c[0x0][0x39c] ;  /* 0x00007380ff0677ac */ /* 0x000e240008000800 */
[----:B0-----:R-:W-:-:S13]  /*1b4a0*/  ISETP.GE.AND P0, PT, R127, UR6, PT ;  /* 0x000000067f007c0c */ /* 0x001fda000bf06270 */
[----:B------:R-:W-:Y:S05]  /*1b4b0*/  @P0 EXIT ;  /* 0x000000000000094d */ /* 0x000fea0003800000 */
[----:B------:R0:W-:Y:S02]  /*1b4c0*/  STG.E.64 desc[UR4][R124.64+0xf00], RZ ;  /* 0x000f00ff7c007986 */ /* 0x0001e4000c101b04 */
.L_x_9927:
[----:B------:R-:W-:Y:S05]  /*1b4d0*/  BSYNC.RECONVERGENT B2 ;  /* 0x0000000000027941 */ /* 0x000fea0003800200 */
.L_x_9911:
        /* <DEDUP_REMOVED lines=16> */
.L_x_9931:
[----:B------:R-:W-:Y:S05]  /*1b5e0*/  BSYNC.RECONVERGENT B3 ;  /* 0x0000000000037941 */ /* 0x000fea0003800200 */
.L_x_9930:
        /* <DEDUP_REMOVED lines=18> */
.L_x_9935:
[----:B------:R-:W-:Y:S05]  /*1b710*/  BSYNC.RECONVERGENT B4 ;  /* 0x0000000000047941 */ /* 0x000fea0003800200 */
.L_x_9934:
[----:B------:R-:W-:-:S04]  /*1b720*/  F2FP.F16.F32.PACK_AB R249, RZ, R249 ;  /* 0x000000f9fff9723e */ /* 0x000fc800000000ff */
[----:B------:R-:W-:-:S07]  /*1b730*/  PRMT R192, R249, 0x7610, R192 ;  /* 0x00007610f9c07816 */ /* 0x000fce00000000c0 */
.L_x_9933:
[----:B------:R-:W-:Y:S05]  /*1b740*/  BSYNC.RECONVERGENT B3 ;  /* 0x0000000000037941 */ /* 0x000fea0003800200 */
.L_x_9932:
        /* <DEDUP_REMOVED lines=17> */
.L_x_9939:
[----:B------:R-:W-:Y:S05]  /*1b860*/  BSYNC.RECONVERGENT B4 ;  /* 0x0000000000047941 */ /* 0x000fea0003800200 */
.L_x_9938:
[----:B------:R-:W-:-:S04]  /*1b870*/  F2FP.F16.F32.PACK_AB R249, RZ, R249 ;  /* 0x000000f9fff9723e */ /* 0x000fc800000000ff */
[----:B------:R-:W-:-:S07]  /*1b880*/  PRMT R190, R249, 0x7610, R190 ;  /* 0x00007610f9be7816 */ /* 0x000fce00000000be */
.L_x_9937:
[----:B------:R-:W-:Y:S05]  /*1b890*/  BSYNC.RECONVERGENT B3 ;  /* 0x0000000000037941 */ /* 0x000fea0003800200 */
.L_x_9936:
        /* <DEDUP_REMOVED lines=17> */
.L_x_9943:
[----:B------:R-:W-:Y:S05]  /*1b9b0*/  BSYNC.RECONVERGENT B4 ;  /* 0x0000000000047941 */ /* 0x000fea0003800200 */
.L_x_9942:
[----:B------:R-:W-:-:S04]  /*1b9c0*/  F2FP.F16.F32.PACK_AB R249, RZ, R249 ;  /* 0x000000f9fff9723e */ /* 0x000fc800000000ff */
[----:B------:R-:W-:-:S07]  /*1b9d0*/  PRMT R189, R249, 0x7610, R189 ;  /* 0x00007610f9bd7816 */ /* 0x000fce00000000bd */
.L_x_9941:
[----:B------:R-:W-:Y:S05]  /*1b9e0*/  BSYNC.RECONVERGENT B3 ;  /* 0x0000000000037941 */ /* 0x000fea0003800200 */
.L_x_9940:
[----:B------:R-:W-:Y:S02]  /*1b9f0*/  LOP3.LUT R126, R192, 0xffff, RZ, 0xc0, !PT ;  /* 0x0000ffffc07e7812 */ /* 0x000fe400078ec0ff */
[----:B------:R-:W-:-:S03]  /*1ba00*/  PRMT R189, R190, 0x5410, R189 ;  /* 0x00005410bebd7816 */ /* 0x000fc600000000bd */
[----:B------:R-:W-:-:S05]  /*1ba10*/  IMAD.WIDE.U32 R126, R126, 0x10000, RZ ;  /* 0x000100007e7e7825 */ /* 0x000fca00078e00ff */
[----:B------:R-:W-:Y:S02]  /*1ba20*/  LOP3.LUT R127, R189, R127, RZ, 0xfc, !PT ;  /* 0x0000007fbd7f7212 */ /* 0x000fe400078efcff */
[----:B------:R-:W-:-:S05]  /*1ba30*/  LOP3.LUT R126, R126, R191, RZ, 0xfc, !PT ;  /* 0x000000bf7e7e7212 */ /* 0x000fca00078efcff */
[----:B------:R0:W-:Y:S01]  /*1ba40*/  STG.E.64 desc[UR4][R124.64+0x1000], R126 ;  /* 0x0010007e7c007986 */ /* 0x0001e2000c101b04 */
[----:B------:R-:W-:Y:S05]  /*1ba50*/  BRA `(.L_x_9944) ;  /* 0x0000000000107947 */ /* 0x000fea0003800000 */
.L_x_9929:
[----:B------:R-:W0:Y:S02]  /*1ba60*/  LDCU UR6, c[0x0][0x39c] ;  /* 0x00007380ff0677ac */ /* 0x000e240008000800 */
[----:B0-----:R-:W-:-:S13]  /*1ba70*/  ISETP.GE.AND P0, PT, R127, UR6, PT ;  /* 0x000000067f007c0c */ /* 0x001fda000bf06270 */
[----:B------:R-:W-:Y:S05]  /*1ba80*/  @P0 EXIT ;  /* 0x000000000000094d */ /* 0x000fea0003800000 */
[----:B------:R0:W-:Y:S02]  /*1ba90*/  STG.E.64 desc[UR4][R124.64+0x1000], RZ ;  /* 0x001000ff7c007986 */ /* 0x0001e4000c101b04 */
.L_x_9944:
[----:B------:R-:W-:Y:S05]  /*1baa0*/  BSYNC.RECONVERGENT B2 ;  /* 0x0000000000027941 */ /* 0x000fea0003800200 */
.L_x_9928:
        /* <DEDUP_REMOVED lines=16> */
[----:B-1-345:R-:W-:Y:S05]  /*1bbb0*/  CALL.REL.NOINC `($__internal_12_$__cuda_sm3x_div_rn_noftz_f32_slowpath) ;  /* 0x0000011000187944 */ /* 0x03afea0003c00000 */
.L_x_9948:
[----:B------:R-:W-:Y:S05]  /*1bbc0*/  BSYNC.RECONVERGENT B3 ;  /* 0x0000000000037941 */ /* 0x000fea0003800200 */
.L_x_9947:
[----:B------:R-:W-:Y:S01]  /*1bbd0*/  IADD3 R127, PT, PT, R239, 0x881, RZ ;  /* 0x00000881ef7f7810 */ /* 0x000fe20007ffe0ff */
[----:B------:R0:W2:Y:S01]  /*1bbe0*/  F2F.F16.F32 R189, R249 ;  /* 0x000000f900bd7304 */ /* 0x0000a20000200800 */
        /* <DEDUP_REMOVED lines=15> */
[----:B-1-345:R-:W-:Y:S05]  /*1bce0*/  CALL.REL.NOINC `($__internal_12_$__cuda_sm3x_div_rn_noftz_f32_slowpath) ;  /* 0x0000010c00cc7944 */ /* 0x03afea0003c00000 */
.L_x_9952:
[----:B------:R-:W-:Y:S05]  /*1bcf0*/  BSYNC.RECONVERGENT B4 ;  /* 0x0000000000047941 */ /* 0x000fea0003800200 */
.L_x_9951:
[----:B------:R-:W-:-:S04]  /*1bd00*/  F2FP.F16.F32.PACK_AB R249, RZ, R249 ;  /* 0x000000f9fff9723e */ /* 0x000fc800000000ff */
[----:B------:R-:W-:-:S07]  /*1bd10*/  PRMT R188, R249, 0x7610, R188 ;  /* 0x00007610f9bc7816 */ /* 0x000fce00000000bc */
.L_x_9950:
[----:B------:R-:W-:Y:S05]  /*1bd20*/  BSYNC.RECONVERGENT B3 ;  /* 0x0000000000037941 */ /* 0x000fea0003800200 */
.L_x_9949:
        /* <DEDUP_REMOVED lines=17> */
.L_x_9956:
[----:B------:R-:W-:Y:S05]  /*1be40*/  BSYNC.RECONVERGENT B4 ;  /* 0x0000000000047941 */ /* 0x000fea0003800200 */
.L_x_9955:
[----:B------:R-:W-:-:S04]  /*1be50*/  F2FP.F16.F32.PACK_AB R249, RZ, R249 ;  /* 0x000000f9fff9723e */ /* 0x000fc800000000ff */
[----:B------:R-:W-:-:S07]  /*1be60*/  PRMT R187, R249, 0x7610, R187 ;  /* 0x00007610f9bb7816 */ /* 0x000fce00000000bb */
.L_x_9954:
[----:B------:R-:W-:Y:S05]  /*1be70*/  BSYNC.RECONVERGENT B3 ;  /* 0x0000000000037941 */ /* 0x000fea0003800200 */
.L_x_9953:
        /* <DEDUP_REMOVED lines=17> */
.L_x_9960:
[----:B------:R-:W-:Y:S05]  /*1bf90*/  BSYNC.RECONVERGENT B4 ;  /* 0x0000000000047941 */ /* 0x000fea0003800200 */
.L_x_9959:
[----:B------:R-:W-:-:S04]  /*1bfa0*/  F2FP.F16.F32.PACK_AB R249, RZ, R249 ;  /* 0x000000f9fff9723e */ /* 0x000fc800000000ff */
[----:B------:R-:W-:-:S07]  /*1bfb0*/  PRMT R186, R249, 0x7610, R186 ;  /* 0x00007610f9ba7816 */ /* 0x000fce00000000ba */
.L_x_9958:
[----:B------:R-:W-:Y:S05]  /*1bfc0*/  BSYNC.RECONVERGENT B3 ;  /* 0x0000000000037941 */ /* 0x000fea0003800200 */
.L_x_9957:
[----:B------:R-:W-:Y:S02]  /*1bfd0*/  LOP3.LUT R126, R188, 0xffff, RZ, 0xc0, !PT ;  /* 0x0000ffffbc7e7812 */ /* 0x000fe400078ec0ff */
[----:B------:R-:W-:-:S03]  /*1bfe0*/  PRMT R187, R187, 0x5410, R186 ;  /* 0x00005410bbbb7816 */ /* 0x000fc600000000ba */
[----:B------:R-:W-:-:S05]  /*1bff0*/  IMAD.WIDE.U32 R126, R126, 0x10000, RZ ;  /* 0x000100007e7e7825 */ /* 0x000fca00078e00ff */
[----:B------:R-:W-:Y:S02]  /*1c000*/  LOP3.LUT R127, R187, R127, RZ, 0xfc, !PT ;  /* 0x0000007fbb7f7212 */ /* 0x000fe400078efcff */
[----:B------:R-:W-:-:S05]  /*1c010*/  LOP3.LUT R126, R126, R189, RZ, 0xfc, !PT ;  /* 0x000000bd7e7e7212 */ /* 0x000fca00078efcff */
[----:B------:R0:W-:Y:S01]  /*1c020*/  STG.E.64 desc[UR4][R124.64+0x1100], R126 ;  /* 0x0011007e7c007986 */ /* 0x0001e2000c101b04 */
[----:B------:R-:W-:Y:S05]  /*1c030*/  BRA `(.L_x_9961) ;  /* 0x0000000000107947 */ /* 0x000fea0003800000 */
.L_x_9946:
[----:B------:R-:W0:Y:S02]  /*1c040*/  LDCU UR6, c[0x0][0x39c] ;  /* 0x00007380ff0677ac */ /* 0x000e240008000800 */
[----:B0-----:R-:W-:-:S13]  /*1c050*/  ISETP.GE.AND P0, PT, R127, UR6, PT ;  /* 0x000000067f007c0c */ /* 0x001fda000bf06270 */
[----:B------:R-:W-:Y:S05]  /*1c060*/  @P0 EXIT ;  /* 0x000000000000094d */ /* 0x000fea0003800000 */
[----:B------:R0:W-:Y:S02]  /*1c070*/  STG.E.64 desc[UR4][R124.64+0x1100], RZ ;  /* 0x001100ff7c007986 */ /* 0x0001e4000c101b04 */
.L_x_9961:
[----:B------:R-:W-:Y:S05]  /*1c080*/  BSYNC.RECONVERGENT B2 ;  /* 0x0000000000027941 */ /* 0x000fea0003800200 */
.L_x_9945:
        /* <DEDUP_REMOVED lines=16> */
.L_x_9965:
[----:B------:R-:W-:Y:S05]  /*1c190*/  BSYNC.RECONVERGENT B3 ;  /* 0x0000000000037941 */ /* 0x000fea0003800200 */
.L_x_9964:
        /* <DEDUP_REMOVED lines=18> */
.L_x_9969:
[----:B------:R-:W-:Y:S05]  /*1c2c0*/  BSYNC.RECONVERGENT B4 ;  /* 0x0000000000047941 */ /* 0x000fea0003800200 */
.L_x_9968:
[----:B------:R-:W-:-:S04]  /*1c2d0*/  F2FP.F16.F32.PACK_AB R249, RZ, R249 ;  /* 0x000000f9fff9723e */ /* 0x000fc800000000ff */
[----:B------:R-:W-:-:S07]  /*1c2e0*/  PRMT R184, R249, 0x7610, R184 ;  /* 0x00007610f9b87816 */ /* 0x000fce00000000b8 */
.L_x_9967:
[----:B------:R-:W-:Y:S05]  /*1c2f0*/  BSYNC.RECONVERGENT B3 ;  /* 0x0000000000037941 */ /* 0x000fea0003800200 */
.L_x_9966:
        /* <DEDUP_REMOVED lines=17> */
.L_x_9973:
[----:B------:R-:W-:Y:S05]  /*1c410*/  BSYNC.RECONVERGENT B4 ;  /* 0x0000000000047941 */ /* 0x000fea0003800200 */
.L_x_9972:
[----:B------:R-:W-:-:S04]  /*1c420*/  F2FP.F16.F32.PACK_AB R249, RZ, R249 ;  /* 0x000000f9fff9723e */ /* 0x000fc800000000ff */
[----:B------:R-:W-:-:S07]  /*1c430*/  PRMT R183, R249, 0x7610, R183 ;  /* 0x00007610f9b77816 */ /* 0x000fce00000000b7 */
.L_x_9971:
[----:B------:R-:W-:Y:S05]  /*1c440*/  BSYNC.RECONVERGENT B3 ;  /* 0x0000000000037941 */ /* 0x000fea0003800200 */
.L_x_9970:
        /* <DEDUP_REMOVED lines=17> */
.L_x_9977:
[----:B------:R-:W-:Y:S05]  /*1c560*/  BSYNC.RECONVERGENT B4 ;  /* 0x0000000000047941 */ /* 0x000fea0003800200 */
.L_x_9976:
[----:B------:R-:W-:-:S04]  /*1c570*/  F2FP.F16.F32.PACK_AB R249, RZ, R249 ;  /* 0x000000f9fff9723e */ /* 0x000fc800000000ff */
[----:B------:R-:W-:-:S07]  /*1c580*/  PRMT R182, R249, 0x7610, R182 ;  /* 0x00007610f9b67816 */ /* 0x000fce00000000b6 */
.L_x_9975:
[----:B------:R-:W-:Y:S05]  /*1c590*/  BSYNC.RECONVERGENT B3 ;  /* 0x0000000000037941 */ /* 0x000fea0003800200 */
.L_x_9974:
[----:B------:R-:W-:Y:S02]  /*1c5a0*/  LOP3.LUT R126, R184, 0xffff, RZ, 0xc0, !PT ;  /* 0x0000ffffb87e7812 */ /* 0x000fe400078ec0ff */
[----:B------:R-:W-:-:S03]  /*1c5b0*/  PRMT R183, R183, 0x5410, R182 ;  /* 0x00005410b7b77816 */ /* 0x000fc600000000b6 */
[----:B------:R-:W-:-:S05]  /*1c5c0*/  IMAD.WIDE.U32 R126, R126, 0x10000, RZ ;  /* 0x000100007e7e7825 */ /* 0x000fca00078e00ff */
[----:B------:R-:W-:Y:S02]  /*1c5d0*/  LOP3.LUT R127, R183, R127, RZ, 0xfc, !PT ;  /* 0x0000007fb77f7212 */ /* 0x000fe400078efcff */
[----:B------:R-:W-:-:S05]  /*1c5e0*/  LOP3.LUT R126, R126, R185, RZ, 0xfc, !PT ;  /* 0x000000b97e7e7212 */ /* 0x000fca00078efcff */
[----:B------:R0:W-:Y:S01]  /*1c5f0*/  STG.E.64 desc[UR4][R124.64+0x1200], R126 ;  /* 0x0012007e7c007986 */ /* 0x0001e2000c101b04 */
[----:B------:R-:W-:Y:S05]  /*1c600*/  BRA `(.L_x_9978) ;  /* 0x0000000000107947 */ /* 0x000fea0003800000 */
.L_x_9963:
[----:B------:R-:W0:Y:S02]  /*1c610*/  LDCU UR6, c[0x0][0x39c] ;  /* 0x00007380ff0677ac */ /* 0x000e240008000800 */
[----:B0-----:R-:W-:-:S13]  /*1c620*/  ISETP.GE.AND P0, PT, R127, UR6, PT ;  /* 0x000000067f007c0c */ /* 0x001fda000bf06270 */
[----:B------:R-:W-:Y:S05]  /*1c630*/  @P0 EXIT ;  /* 0x000000000000094d */ /* 0x000fea0003800000 */
[----:B------:R0:W-:Y:S02]  /*1c640*/  STG.E.64 desc[UR4][R124.64+0x1200], RZ ;  /* 0x001200ff7c007986 */ /* 0x0001e4000c101b04 */
.L_x_9978:
[----:B------:R-:W-:Y:S05]  /*1c650*/  BSYNC.RECONVERGENT B2 ;  /* 0x0000000000027941 */ /* 0x000fea0003800200 */
.L_x_9962:
        /* <DEDUP_REMOVED lines=16> */
.L_x_9982:
[----:B------:R-:W-:Y:S05]  /*1c760*/  BSYNC.RECONVERGENT B3 ;  /* 0x0000000000037941 */ /* 0x000fea0003800200 */
.L_x_9981:
        /* <DEDUP_REMOVED lines=18> */
.L_x_9986:
[----:B------:R-:W-:Y:S05]  /*1c890*/  BSYNC.RECONVERGENT B4 ;  /* 0x0000000000047941 */ /* 0x000fea0003800200 */
.L_x_9985:
[----:B------:R-:W-:-:S04]  /*1c8a0*/  F2FP.F16.F32.PACK_AB R249, RZ, R249 ;  /* 0x000000f9fff9723e */ /* 0x000fc800000000ff */
[----:B------:R-:W-:-:S07]  /*1c8b0*/  PRMT R180, R249, 0x7610, R180 ;  /* 0x00007610f9b47816 */ /* 0x000fce00000000b4 */
.L_x_9984:
[----:B------:R-:W-:Y:S05]  /*1c8c0*/  BSYNC.RECONVERGENT B3 ;  /* 0x0000000000037941 */ /* 0x000fea0003800200 */
.L_x_9983:
        /* <DEDUP_REMOVED lines=17> */
.L_x_9990:
[----:B------:R-:W-:Y:S05]  /*1c9e0*/  BSYNC.RECONVERGENT B4 ;  /* 0x0000000000047941 */ /* 0x000fea0003800200 */
.L_x_9989:
[----:B------:R-:W-:-:S04]  /*1c9f0*/  F2FP.F16.F32.PACK_AB R249, RZ, R249 ;  /* 0x000000f9fff9723e */ /* 0x000fc800000000ff */
[----:B------:R-:W-:-:S07]  /*1ca00*/  PRMT R179, R249, 0x7610, R179 ;  /* 0x00007610f9b37816 */ /* 0x000fce00000000b3 */
.L_x_9988:
[----:B------:R-:W-:Y:S05]  /*1ca10*/  BSYNC.RECONVERGENT B3 ;  /* 0x0000000000037941 */ /* 0x000fea0003800200 */
.L_x_9987:
        /* <DEDUP_REMOVED lines=17> */
.L_x_9994:
[----:B------:R-:W-:Y:S05]  /*1cb30*/  BSYNC.RECONVERGENT B4 ;  /* 0x0000000000047941 */ /* 0x000fea0003800200 */
.L_x_9993:
[----:B------:R-:W-:-:S04]  /*1cb40*/  F2FP.F16.F32.PACK_AB R249, RZ, R249 ;  /* 0x000000f9fff9723e */ /* 0x000fc800000000ff */
[----:B------:R-:W-:-:S07]  /*1cb50*/  PRMT R178, R249, 0x7610, R178 ;  /* 0x00007610f9b27816 */ /* 0x000fce00000000b2 */
.L_x_9992:
[----:B------:R-:W-:Y:S05]  /*1cb60*/  BSYNC.RECONVERGENT B3 ;  /* 0x0000000000037941 */ /* 0x000fea0003800200 */
.L_x_9991:
[----:B------:R-:W-:Y:S02]  /*1cb70*/  LOP3.LUT R126, R180, 0xffff, RZ, 0xc0, !PT ;  /* 0x0000ffffb47e7812 */ /* 0x000fe400078ec0ff */
[----:B------:R-:W-:-:S03]  /*1cb80*/  PRMT R179, R179, 0x5410, R178 ;  /* 0x00005410b3b37816 */ /* 0x000fc600000000b2 */
[----:B------:R-:W-:-:S05]  /*1cb90*/  IMAD.WIDE.U32 R126, R126, 0x10000, RZ ;  /* 0x000100007e7e7825 */ /* 0x000fca00078e00ff */
[----:B------:R-:W-:Y:S02]  /*1cba0*/  LOP3.LUT R127, R179, R127, RZ, 0xfc, !PT ;  /* 0x0000007fb37f7212 */ /* 0x000fe400078efcff */
[----:B------:R-:W-:-:S05]  /*1cbb0*/  LOP3.LUT R126, R126, R181, RZ, 0xfc, !PT ;  /* 0x000000b57e7e7212 */ /* 0x000fca00078efcff */
[----:B------:R0:W-:Y:S01]  /*1cbc0*/  STG.E.64 desc[UR4][R124.64+0x1300], R126 ;  /* 0x0013007e7c007986 */ /* 0x0001e2000c101b04 */
[----:B------:R-:W-:Y:S05]  /*1cbd0*/  BRA `(.L_x_9995) ;  /* 0x0000000000107947 */ /* 0x000fea0003800000 */
.L_x_9980:
[----:B------:R-:W0:Y:S02]  /*1cbe0*/  LDCU UR6, c[0x0][0x39c] ;  /* 0x00007380ff0677ac */ /* 0x000e240008000800 */
[----:B0-----:R-:W-:-:S13]  /*1cbf0*/  ISETP.GE.AND P0, PT, R127, UR6, PT ;  /* 0x000000067f007c0c */ /* 0x001fda000bf06270 */
[----:B------:R-:W-:Y:S05]  /*1cc00*/  @P0 EXIT ;  /* 0x000000000000094d */ /* 0x000fea0003800000 */
[----:B------:R0:W-:Y:S02]  /*1cc10*/  STG.E.64 desc[UR4][R124.64+0x1300], RZ ;  /* 0x001300ff7c007986 */ /* 0x0001e4000c101b04 */
.L_x_9995:
[----:B------:R-:W-:Y:S05]  /*1cc20*/  BSYNC.RECONVERGENT B2 ;  /* 0x0000000000027941 */ /* 0x000fea0003800200 */
.L_x_9979:
        /* <DEDUP_REMOVED lines=16> */
.L_x_9999:
[----:B------:R-:W-:Y:S05]  /*1cd30*/  BSYNC.RECONVERGENT B3 ;  /* 0x0000000000037941 */ /* 0x000fea0003800200 */
.L_x_9998:
        /* <DEDUP_REMOVED lines=18> */
.L_x_10003:
[----:B------:R-:W-:Y:S05]  /*1ce60*/  BSYNC.RECONVERGENT B4 ;  /* 0x0000000000047941 */ /* 0x000fea0003800200 */
.L_x_10002:
[----:B------:R-:W-:-:S04]  /*1ce70*/  F2FP.F16.F32.PACK_AB R249, RZ, R249 ;  /* 0x000000f9fff9723e */ /* 0x000fc800000000ff */
[----:B------:R-:W-:-:S07]  /*1ce80*/  PRMT R176, R249, 0x7610, R176 ;  /* 0x00007610f9b07816 */ /* 0x000fce00000000b0 */
.L_x_10001:
[----:B------:R-:W-:Y:S05]  /*1ce90*/  BSYNC.RECONVERGENT B3 ;  /* 0x0000000000037941 */ /* 0x000fea0003800200 */
.L_x_10000:
        /* <DEDUP_REMOVED lines=17> */
.L_x_10007:
[----:B------:R-:W-:Y:S05]  /*1cfb0*/  BSYNC.RECONVERGENT B4 ;  /* 0x0000000000047941 */ /* 0x000fea0003800200 */
.L_x_10006:
[----:B------:R-:W-:-:S04]  /*1cfc0*/  F2FP.F16.F32.PACK_AB R249, RZ, R249 ;  /* 0x000000f9fff9723e */ /* 0x000fc800000000ff */
[----:B------:R-:W-:-:S07]  /*1cfd0*/  PRMT R175, R249, 0x7610, R175 ;  /* 0x00007610f9af7816 */ /* 0x000fce00000000af */
.L_x_10005:
[----:B------:R-:W-:Y:S05]  /*1cfe0*/  BSYNC.RECONVERGENT B3 ;  /* 0x0000000000037941 */ /* 0x000fea0003800200 */
.L_x_10004:
        /* <DEDUP_REMOVED lines=17> */
.L_x_10011:
[----:B------:R-:W-:Y:S05]  /*1d100*/  BSYNC.RECONVERGENT B4 ;  /* 0x0000000000047941 */ /* 0x000fea0003800200 */
.L_x_10010:
[----:B------:R-:W-:-:S04]  /*1d110*/  F2FP.F16.F32.PACK_AB R249, RZ, R249 ;  /* 0x000000f9fff9723e */ /* 0x000fc800000000ff */
[----:B------:R-:W-:-:S07]  /*1d120*/  PRMT R174, R249, 0x7610, R174 ;  /* 0x00007610f9ae7816 */ /* 0x000fce00000000ae */
.L_x_10009:
[----:B------:R-:W-:Y:S05]  /*1d130*/  BSYNC.RECONVERGENT B3 ;  /* 0x0000000000037941 */ /* 0x000fea0003800200 */
.L_x_10008:
[----:B------:R-:W-:Y:S02]  /*1d140*/  LOP3.LUT R126, R176, 0xffff, RZ, 0xc0, !PT ;  /* 0x0000ffffb07e7812 */ /* 0x000fe400078ec0ff */
[----:B------:R-:W-:-:S03]  /*1d150*/  PRMT R175, R175, 0x5410, R174 ;  /* 0x00005410afaf7816 */ /* 0x000fc600000000ae */
[----:B------:R-:W-:-:S05]  /*1d160*/  IMAD.WIDE.U32 R126, R126, 0x10000, RZ ;  /* 0x000100007e7e7825 */ /* 0x000fca00078e00ff */
[----:B------:R-:W-:Y:S02]  /*1d170*/  LOP3.LUT R127, R175, R127, RZ, 0xfc, !PT ;  /* 0x0000007faf7f7212 */ /* 0x000fe400078efcff */
[----:B------:R-:W-:-:S05]  /*1d180*/  LOP3.LUT R126, R126, R177, RZ, 0xfc, !PT ;  /* 0x000000b17e7e7212 */ /* 0x000fca00078efcff */
[----:B------:R0:W-:Y:S01]  /*1d190*/  STG.E.64 desc[UR4][R124.64+0x1400], R126 ;  /* 0x0014007e7c007986 */ /* 0x0001e2000c101b04 */
[----:B------:R-:W-:Y:S05]  /*1d1a0*/  BRA `(.L_x_10012) ;  /* 0x0000000000107947 */ /* 0x000fea0003800000 */
.L_x_9997:
[----:B------:R-:W0:Y:S02]  /*1d1b0*/  LDCU UR6, c[0x0][0x39c] ;  /* 0x00007380ff0677ac */ /* 0x000e240008000800 */
[----:B0-----:R-:W-:-:S13]  /*1d1c0*/  ISETP.GE.AND P0, PT, R127, UR6, PT ;  /* 0x000000067f007c0c */ /* 0x001fda000bf06270 */
[----:B------:R-:W-:Y:S05]  /*1d1d0*/  @P0 EXIT ;  /* 0x000000000000094d */ /* 0x000fea0003800000 */
[----:B------:R0:W-:Y:S02]  /*1d1e0*/  STG.E.64 desc[UR4][R124.64+0x1400], RZ ;  /* 0x001400ff7c007986 */ /* 0x0001e4000c101b04 */
.L_x_10012:
[----:B------:R-:W-:Y:S05]  /*1d1f0*/  BSYNC.RECONVERGENT B2 ;  /* 0x0000000000027941 */ /* 0x000fea0003800200 */
.L_x_9996:
        /* <DEDUP_REMOVED lines=16> */
.L_x_10016:
[----:B------:R-:W-:Y:S05]  /*1d300*/  BSYNC.RECONVERGENT B3 ;  /* 0x0000000000037941 */ /* 0x000fea0003800200 */
.L_x_10015:
        /* <DEDUP_REMOVED lines=18> */
.L_x_10020:
[----:B------:R-:W-:Y:S05]  /*1d430*/  BSYNC.RECONVERGENT B4 ;  /* 0x0000000000047941 */ /* 0x000fea0003800200 */
.L_x_10019:
[----:B------:R-:W-:-:S04]  /*1d440*/  F2FP.F16.F32.PACK_AB R249, RZ, R249 ;  /* 0x000000f9fff9723e */ /* 0x000fc800000000ff */
[----:B------:R-:W-:-:S07]  /*1d450*/  PRMT R172, R249, 0x7610, R172 ;  /* 0x00007610f9ac7816 */ /* 0x000fce00000000ac */
.L_x_10018:
[----:B------:R-:W-:Y:S05]  /*1d460*/  BSYNC.RECONVERGENT B3 ;  /* 0x0000000000037941 */ /* 0x000fea0003800200 */
.L_x_10017:
        /* <DEDUP_REMOVED lines=17> */
.L_x_10024:
[----:B------:R-:W-:Y:S05]  /*1d580*/  BSYNC.RECONVERGENT B4 ;  /* 0x0000000000047941 */ /* 0x000fea0003800200 */
.L_x_10023:
[----:B------:R-:W-:-:S04]  /*1d590*/  F2FP.F16.F32.PACK_AB R249, RZ, R249 ;  /* 0x000000f9fff9723e */ /* 0x000fc800000000ff */
[----:B------:R-:W-:-:S07]  /*1d5a0*/  PRMT R171, R249, 0x7610, R171 ;  /* 0x00007610f9ab7816 */ /* 0x000fce00000000ab */
.L_x_10022:
[----:B------:R-:W-:Y:S05]  /*1d5b0*/  BSYNC.RECONVERGENT B3 ;  /* 0x0000000000037941 */ /* 0x000fea0003800200 */
.L_x_10021:
        /* <DEDUP_REMOVED lines=17> */
.L_x_10028:
[----:B------:R-:W-:Y:S05]  /*1d6d0*/  BSYNC.RECONVERGENT B4 ;  /* 0x0000000000047941 */ /* 0x000fea0003800200 */
.L_x_10027:
[----:B------:R-:W-:-:S04]  /*1d6e0*/  F2FP.F16.F32.PACK_AB R249, RZ, R249 ;  /* 0x000000f9fff9723e */ /* 0x000fc800000000ff */
[----:B------:R-:W-:-:S07]  /*1d6f0*/  PRMT R170, R249, 0x7610, R170 ;  /* 0x00007610f9aa7816 */ /* 0x000fce00000000aa */
.L_x_10026:
[----:B------:R-:W-:Y:S05]  /*1d700*/  BSYNC.RECONVERGENT B3 ;  /* 0x0000000000037941 */ /* 0x000fea0003800200 */
.L_x_10025:
[----:B------:R-:W-:Y:S02]  /*1d710*/  LOP3.LUT R126, R172, 0xffff, RZ, 0xc0, !PT ;  /* 0x0000ffffac7e7812 */ /* 0x000fe400078ec0ff */
[----:B------:R-:W-:-:S03]  /*1d720*/  PRMT R171, R171, 0x5410, R170 ;  /* 0x00005410abab7816 */ /* 0x000fc600000000aa */
[----:B------:R-:W-:-:S05]  /*1d730*/  IMAD.WIDE.U32 R126, R126, 0x10000, RZ ;  /* 0x000100007e7e7825 */ /* 0x000fca00078e00ff */
[----:B------:R-:W-:Y:S02]  /*1d740*/  LOP3.LUT R127, R171, R127, RZ, 0xfc, !PT ;  /* 0x0000007fab7f7212 */ /* 0x000fe400078efcff */
[----:B------:R-:W-:-:S05]  /*1d750*/  LOP3.LUT R126, R126, R173, RZ, 0xfc, !PT ;  /* 0x000000ad7e7e7212 */ /* 0x000fca00078efcff */
[----:B------:R0:W-:Y:S01]  /*1d760*/  STG.E.64 desc[UR4][R124.64+0x1500], R126 ;  /* 0x0015007e7c007986 */ /* 0x0001e2000c101b04 */
[----:B------:R-:W-:Y:S05]  /*1d770*/  BRA `(.L_x_10029) ;  /* 0x0000000000107947 */ /* 0x000fea0003800000 */
.L_x_10014:
[----:B------:R-:W0:Y:S02]  /*1d780*/  LDCU UR6, c[0x0][0x39c] ;  /* 0x00007380ff0677ac */ /* 0x000e240008000800 */
[----:B0-----:R-:W-:-:S13]  /*1d790*/  ISETP.GE.AND P0, PT, R127, UR6, PT ;  /* 0x000000067f007c0c */ /* 0x001fda000bf06270 */
[----:B------:R-:W-:Y:S05]  /*1d7a0*/  @P0 EXIT ;  /* 0x000000000000094d */ /* 0x000fea0003800000 */
[----:B------:R0:W-:Y:S02]  /*1d7b0*/  STG.E.64 desc[UR4][R124.64+0x1500], RZ ;  /* 0x001500ff7c007986 */ /* 0x0001e4000c101b04 */
.L_x_10029:
[----:B------:R-:W-:Y:S05]  /*1d7c0*/  BSYNC.RECONVERGENT B2 ;  /* 0x0000000000027941 */ /* 0x000fea0003800200 */
.L_x_10013:
        /* <DEDUP_REMOVED lines=16> */
.L_x_10033:
[----:B------:R-:W-:Y:S05]  /*1d8d0*/  BSYNC.RECONVERGENT B3 ;  /* 0x0000000000037941 */ /* 0x000fea0003800200 */
.L_x_10032:
        /* <DEDUP_REMOVED lines=18> */
.L_x_10037:
[----:B------:R-:W-:Y:S05]  /*1da00*/  BSYNC.RECONVERGENT B4 ;  /* 0x0000000000047941 */ /* 0x000fea0003800200 */
.L_x_10036:
[----:B------:R-:W-:-:S04]  /*1da10*/  F2FP.F16.F32.PACK_AB R249, RZ, R249 ;  /* 0x000000f9fff9723e */ /* 0x000fc800000000ff */
[----:B------:R-:W-:-:S07]  /*1da20*/  PRMT R168, R249, 0x7610, R168 ;  /* 0x00007610f9a87816 */ /* 0x000fce00000000a8 */
.L_x_10035:
[----:B------:R-:W-:Y:S05]  /*1da30*/  BSYNC.RECONVERGENT B3 ;  /* 0x0000000000037941 */ /* 0x000fea0003800200 */
.L_x_10034:
        /* <DEDUP_REMOVED lines=17> */
.L_x_10041:
[----:B------:R-:W-:Y:S05]  /*1db50*/  BSYNC.RECONVERGENT B4 ;  /* 0x0000000000047941 */ /* 0x000fea0003800200 */
.L_x_10040:
[----:B------:R-:W-:-:S04]  /*1db60*/  F2FP.F16.F32.PACK_AB R249, RZ, R249 ;  /* 0x000000f9fff9723e */ /* 0x000fc800000000ff */
[----:B------:R-:W-:-:S07]  /*1db70*/  PRMT R167, R249, 0x7610, R167 ;  /* 0x00007610f9a77816 */ /* 0x000fce00000000a7 */
.L_x_10039:
[----:B------:R-:W-:Y:S05]  /*1db80*/  BSYNC.RECONVERGENT B3 ;  /* 0x0000000000037941 */ /* 0x000fea0003800200 */
.L_x_10038:
        /* <DEDUP_REMOVED lines=17> */
.L_x_10045:
[----:B------:R-:W-:Y:S05]  /*1dca0*/  BSYNC.RECONVERGENT B4 ;  /* 0x0000000000047941 */ /* 0x000fea0003800200 */
.L_x_10044:
[----:B------:R-:W-:-:S04]  /*1dcb0*/  F2FP.F16.F32.PACK_AB R249, RZ, R249 ;  /* 0x000000f9fff9723e */ /* 0x000fc800000000ff */
[----:B------:R-:W-:-:S07]  /*1dcc0*/  PRMT R166, R249, 0x7610, R166 ;  /* 0x00007610f9a67816 */ /* 0x000fce00000000a6 */
.L_x_10043:
[----:B------:R-:W-:Y:S05]  /*1dcd0*/  BSYNC.RECONVERGENT B3 ;  /* 0x0000000000037941 */ /* 0x000fea0003800200 */
.L_x_10042:
[----:B------:R-:W-:Y:S02]  /*1dce0*/  LOP3.LUT R126, R168, 0xffff, RZ, 0xc0, !PT ;  /* 0x0000ffffa87e7812 */ /* 0x000fe400078ec0ff */
[----:B------:R-:W-:-:S03]  /*1dcf0*/  PRMT R167, R167, 0x5410, R166 ;  /* 0x00005410a7a77816 */ /* 0x000fc600000000a6 */
[----:B------:R-:W-:-:S05]  /*1dd00*/  IMAD.WIDE.U32 R126, R126, 0x10000, RZ ;  /* 0x000100007e7e7825 */ /* 0x000fca00078e00ff */
[----:B------:R-:W-:Y:S02]  /*1dd10*/  LOP3.LUT R127, R167, R127, RZ, 0xfc, !PT ;  /* 0x0000007fa77f7212 */ /* 0x000fe400078efcff */
[----:B------:R-:W-:-:S05]  /*1dd20*/  LOP3.LUT R126, R126, R169, RZ, 0xfc, !PT ;  /* 0x000000a97e7e7212 */ /* 0x000fca00078efcff */
[----:B------:R0:W-:Y:S01]  /*1dd30*/  STG.E.64 desc[UR4][R124.64+0x1600], R126 ;  /* 0x0016007e7c007986 */ /* 0x0001e2000c101b04 */
[----:B------:R-:W-:Y:S05]  /*1dd40*/  BRA `(.L_x_10046) ;  /* 0x0000000000107947 */ /* 0x000fea0003800000 */
.L_x_10031:
[----:B------:R-:W0:Y:S02]  /*1dd50*/  LDCU UR6, c[0x0][0x39c] ;  /* 0x00007380ff0677ac */ /* 0x000e240008000800 */
[----:B0-----:R-:W-:-:S13]  /*1dd60*/  ISETP.GE.AND P0, PT, R127, UR6, PT ;  /* 0x000000067f007c0c */ /* 0x001fda000bf06270 */
[----:B------:R-:W-:Y:S05]  /*1dd70*/  @P0 EXIT ;  /* 0x000000000000094d */ /* 0x000fea0003800000 */
[----:B------:R0:W-:Y:S02]  /*1dd80*/  STG.E.64 desc[UR4][R124.64+0x1600], RZ ;  /* 0x001600ff7c007986 */ /* 0x0001e4000c101b04 */
.L_x_10046:
[----:B------:R-:W-:Y:S05]  /*1dd90*/  BSYNC.RECONVERGENT B2 ;  /* 0x0000000000027941 */ /* 0x000fea0003800200 */
.L_x_10030:
        /* <DEDUP_REMOVED lines=16> */
.L_x_10050:
[----:B------:R-:W-:Y:S05]  /*1dea0*/  BSYNC.RECONVERGENT B3 ;  /* 0x0000000000037941 */ /* 0x000fea0003800200 */
.L_x_10049:
        /* <DEDUP_REMOVED lines=18> */
.L_x_10054:
[----:B------:R-:W-:Y:S05]  /*1dfd0*/  BSYNC.RECONVERGENT B4 ;  /* 0x0000000000047941 */ /* 0x000fea0003800200 */
.L_x_10053:
[----:B------:R-:W-:-:S04]  /*1dfe0*/  F2FP.F16.F32.PACK_AB R249, RZ, R249 ;  /* 0x000000f9fff9723e */ /* 0x000fc800000000ff */
[----:B------:R-:W-:-:S07]  /*1dff0*/  PRMT R164, R249, 0x7610, R164 ;  /* 0x00007610f9a47816 */ /* 0x000fce00000000a4 */
.L_x_10052:
[----:B------:R-:W-:Y:S05]  /*1e000*/  BSYNC.RECONVERGENT B3 ;  /* 0x0000000000037941 */ /* 0x000fea0003800200 */
.L_x_10051:
        /* <DEDUP_REMOVED lines=17> */
.L_x_10058:
[----:B------:R-:W-:Y:S05]  /*1e120*/  BSYNC.RECONVERGENT B4 ;  /* 0x0000000000047941 */ /* 0x000fea0003800200 */
.L_x_10057:
[----:B------:R-:W-:-:S04]  /*1e130*/  F2FP.F16.F32.PACK_AB R249, RZ, R249 ;  /* 0x000000f9fff9723e */ /* 0x000fc800000000ff */
[----:B------:R-:W-:-:S07]  /*1e140*/  PRMT R163, R249, 0x7610, R163 ;  /* 0x00007610f9a37816 */ /* 0x000fce00000000a3 */
.L_x_10056:
[----:B------:R-:W-:Y:S05]  /*1e150*/  BSYNC.RECONVERGENT B3 ;  /* 0x0000000000037941 */ /* 0x000fea0003800200 */
.L_x_10055:
        /* <DEDUP_REMOVED lines=17> */
.L_x_10062:
[----:B------:R-:W-:Y:S05]  /*1e270*/  BSYNC.RECONVERGENT B4 ;  /* 0x0000000000047941 */ /* 0x000fea0003800200 */
.L_x_10061:
[----:B------:R-:W-:-:S04]  /*1e280*/  F2FP.F16.F32.PACK_AB R249, RZ, R249 ;  /* 0x000000f9fff9723e */ /* 0x000fc800000000ff */
[----:B------:R-:W-:-:S07]  /*1e290*/  PRMT R162, R249, 0x7610, R162 ;  /* 0x00007610f9a27816 */ /* 0x000fce00000000a2 */
.L_x_10060:
[----:B------:R-:W-:Y:S05]  /*1e2a0*/  BSYNC.RECONVERGENT B3 ;  /* 0x0000000000037941 */ /* 0x000fea0003800200 */
.L_x_10059:
[----:B------:R-:W-:Y:S02]  /*1e2b0*/  LOP3.LUT R126, R164, 0xffff, RZ, 0xc0, !PT ;  /* 0x0000ffffa47e7812 */ /* 0x000fe400078ec0ff */
[----:B------:R-:W-:-:S03]  /*1e2c0*/  PRMT R163, R163, 0x5410, R162 ;  /* 0x00005410a3a37816 */ /* 0x000fc600000000a2 */
[----:B------:R-:W-:-:S05]  /*1e2d0*/  IMAD.WIDE.U32 R126, R126, 0x10000, RZ ;  /* 0x000100007e7e7825 */ /* 0x000fca00078e00ff */
[----:B------:R-:W-:Y:S02]  /*1e2e0*/  LOP3.LUT R127, R163, R127, RZ, 0xfc, !PT ;  /* 0x0000007fa37f7212 */ /* 0x000fe400078efcff */
[----:B------:R-:W-:-:S05]  /*1e2f0*/  LOP3.LUT R126, R126, R165, RZ, 0xfc, !PT ;  /* 0x000000a57e7e7212 */ /* 0x000fca00078efcff */
[----:B------:R0:W-:Y:S01]  /*1e300*/  STG.E.64 desc[UR4][R124.64+0x1700], R126 ;  /* 0x0017007e7c007986 */ /* 0x0001e2000c101b04 */
[----:B------:R-:W-:Y:S05]  /*1e310*/  BRA `(.L_x_10063) ;  /* 0x0000000000107947 */ /* 0x000fea0003800000 */
.L_x_10048:
[----:B------:R-:W0:Y:S02]  /*1e320*/  LDCU UR6, c[0x0][0x39c] ;  /* 0x00007380ff0677ac */ /* 0x000e240008000800 */
[----:B0-----:R-:W-:-:S13]  /*1e330*/  ISETP.GE.AND P0, PT, R127, UR6, PT ;  /* 0x000000067f007c0c */ /* 0x001fda000bf06270 */
[----:B------:R-:W-:Y:S05]  /*1e340*/  @P0 EXIT ;  /* 0x000000000000094d */ /* 0x000fea0003800000 */
[----:B------:R0:W-:Y:S02]  /*1e350*/  STG.E.64 desc[UR4][R124.64+0x1700], RZ ;  /* 0x001700ff7c007986 */ /* 0x0001e4000c101b04 */
.L_x_10063:
[----:B------:R-:W-:Y:S05]  /*1e360*/  BSYNC.RECONVERGENT B2 ;  /* 0x0000000000027941 */ /* 0x000fea0003800200 */
.L_x_10047:
        /* <DEDUP_REMOVED lines=16> */
.L_x_10067:
[----:B------:R-:W-:Y:S05]  /*1e470*/  BSYNC.RECONVERGENT B3 ;  /* 0x0000000000037941 */ /* 0x000fea0003800200 */
.L_x_10066:
        /* <DEDUP_REMOVED lines=18> */
.L_x_10071:
[----:B------:R-:W-:Y:S05]  /*1e5a0*/  BSYNC.RECONVERGENT B4 ;  /* 0x0000000000047941 */ /* 0x000fea0003800200 */
.L_x_10070:
[----:B------:R-:W-:-:S04]  /*1e5b0*/  F2FP.F16.F32.PACK_AB R249, RZ, R249 ;  /* 0x000000f9fff9723e */ /* 0x000fc800000000ff */
[----:B------:R-:W-:-:S07]  /*1e5c0*/  PRMT R160, R249, 0x7610, R160 ;  /* 0x00007610f9a07816 */ /* 0x000fce00000000a0 */
.L_x_10069:
[----:B------:R-:W-:Y:S05]  /*1e5d0*/  BSYNC.RECONVERGENT B3 ;  /* 0x0000000000037941 */ /* 0x000fea0003800200 */
.L_x_10068:
        /* <DEDUP_REMOVED lines=17> */
.L_x_10075:
[----:B------:R-:W-:Y:S05]  /*1e6f0*/  BSYNC.RECONVERGENT B4 ;  /* 0x0000000000047941 */ /* 0x000fea0003800200 */
.L_x_10074:
[----:B------:R-:W-:-:S04]  /*1e700*/  F2FP.F16.F32.PACK_AB R249, RZ, R249 ;  /* 0x000000f9fff9723e */ /* 0x000fc800000000ff */
[----:B------:R-:W-:-:S07]  /*1e710*/  PRMT R159, R249, 0x7610, R159 ;  /* 0x00007610f99f7816 */ /* 0x000fce000000009f */
.L_x_10073:
[----:B------:R-:W-:Y:S05]  /*1e720*/  BSYNC.RECONVERGENT B3 ;  /* 0x0000000000037941 */ /* 0x000fea0003800200 */
.L_x_10072:
        /* <DEDUP_REMOVED lines=17> */
.L_x_10079:
[----:B------:R-:W-:Y:S05]  /*1e840*/  BSYNC.RECONVERGENT B4 ;  /* 0x0000000000047941 */ /* 0x000fea0003800200 */
.L_x_10078:
[----:B------:R-:W-:-:S04]  /*1e850*/  F2FP.F16.F32.PACK_AB R249, RZ, R249 ;  /* 0x000000f9fff9723e */ /* 0x000fc800000000ff */
[----:B------:R-:W-:-:S07]  /*1e860*/  PRMT R158, R249, 0x7610, R158 ;  /* 0x00007610f99e7816 */ /* 0x000fce000000009e */
.L_x_10077:
[----:B------:R-:W-:Y:S05]  /*1e870*/  BSYNC.RECONVERGENT B3 ;  /* 0x0000000000037941 */ /* 0x000fea0003800200 */
.L_x_10076:
[----:B------:R-:W-:Y:S02]  /*1e880*/  LOP3.LUT R126, R160, 0xffff, RZ, 0xc0, !PT ;  /* 0x0000ffffa07e7812 */ /* 0x000fe400078ec0ff */
[----:B------:R-:W-:-:S03]  /*1e890*/  PRMT R159, R159, 0x5410, R158 ;  /* 0x000054109f9f7816 */ /* 0x000fc6000000009e */
[----:B------:R-:W-:-:S05]  /*1e8a0*/  IMAD.WIDE.U32 R126, R126, 0x10000, RZ ;  /* 0x000100007e7e7825 */ /* 0x000fca00078e00ff */
[----:B------:R-:W-:Y:S02]  /*1e8b0*/  LOP3.LUT R127, R159, R127, RZ, 0xfc, !PT ;  /* 0x0000007f9f7f7212 */ /* 0x000fe400078efcff */
[----:B------:R-:W-:-:S05]  /*1e8c0*/  LOP3.LUT R126, R126, R161, RZ, 0xfc, !PT ;  /* 0x000000a17e7e7212 */ /* 0x000fca00078efcff */
[----:B------:R0:W-:Y:S01]  /*1e8d0*/  STG.E.64 desc[UR4][R124.64+0x1800], R126 ;  /* 0x0018007e7c007986 */ /* 0x0001e2000c101b04 */
[----:B------:R-:W-:Y:S05]  /*1e8e0*/  BRA `(.L_x_10080) ;  /* 0x0000000000107947 */ /* 0x000fea0003800000 */
.L_x_10065:
[----:B------:R-:W0:Y:S02]  /*1e8f0*/  LDCU UR6, c[0x0][0x39c] ;  /* 0x00007380ff0677ac */ /* 0x000e240008000800 */
[----:B0-----:R-:W-:-:S13]  /*1e900*/  ISETP.GE.AND P0, PT, R127, UR6, PT ;  /* 0x000000067f007c0c */ /* 0x001fda000bf06270 */
[----:B------:R-:W-:Y:S05]  /*1e910*/  @P0 EXIT ;  /* 0x000000000000094d */ /* 0x000fea0003800000 */
[----:B------:R0:W-:Y:S02]  /*1e920*/  STG.E.64 desc[UR4][R124.64+0x1800], RZ ;  /* 0x001800ff7c007986 */ /* 0x0001e4000c101b04 */
.L_x_10080:
[----:B------:R-:W-:Y:S05]  /*1e930*/  BSYNC.RECONVERGENT B2 ;  /* 0x0000000000027941 */ /* 0x000fea0003800200 */
.L_x_10064:
        /* <DEDUP_REMOVED lines=16> */
.L_x_10084:
[----:B------:R-:W-:Y:S05]  /*1ea40*/  BSYNC.RECONVERGENT B3 ;  /* 0x0000000000037941 */ /* 0x000fea0003800200 */
.L_x_10083:
        /* <DEDUP_REMOVED lines=18> */
.L_x_10088:
[----:B------:R-:W-:Y:S05]  /*1eb70*/  BSYNC.RECONVERGENT B4 ;  /* 0x0000000000047941 */ /* 0x000fea0003800200 */
.L_x_10087:
[----:B------:R-:W-:-:S04]  /*1eb80*/  F2FP.F16.F32.PACK_AB R249, RZ, R249 ;  /* 0x000000f9fff9723e */ /* 0x000fc800000000ff */
[----:B------:R-:W-:-:S07]  /*1eb90*/  PRMT R156, R249, 0x7610, R156 ;  /* 0x00007610f99c7816 */ /* 0x000fce000000009c */
.L_x_10086:
[----:B------:R-:W-:Y:S05]  /*1eba0*/  BSYNC.RECONVERGENT B3 ;  /* 0x0000000000037941 */ /* 0x000fea0003800200 */
.L_x_10085:
        /* <DEDUP_REMOVED lines=17> */
.L_x_10092:
[----:B------:R-:W-:Y:S05]  /*1ecc0*/  BSYNC.RECONVERGENT B4 ;  /* 0x0000000000047941 */ /* 0x000fea0003800200 */
.L_x_10091:
[----:B------:R-:W-:-:S04]  /*1ecd0*/  F2FP.F16.F32.PACK_AB R249, RZ, R249 ;  /* 0x000000f9fff9723e */ /* 0x000fc800000000ff */
[----:B------:R-:W-:-:S07]  /*1ece0*/  PRMT R155, R249, 0x7610, R155 ;  /* 0x00007610f99b7816 */ /* 0x000fce000000009b */
.L_x_10090:
[----:B------:R-:W-:Y:S05]  /*1ecf0*/  BSYNC.RECONVERGENT B3 ;  /* 0x0000000000037941 */ /* 0x000fea0003800200 */
.L_x_10089:
        /* <DEDUP_REMOVED lines=17> */
.L_x_10096:
[----:B------:R-:W-:Y:S05]  /*1ee10*/  BSYNC.RECONVERGENT B4 ;  /* 0x0000000000047941 */ /* 0x000fea0003800200 */
.L_x_10095:
[----:B------:R-:W-:-:S04]  /*1ee20*/  F2FP.F16.F32.PACK_AB R249, RZ, R249 ;  /* 0x000000f9fff9723e */ /* 0x000fc800000000ff */
[----:B------:R-:W-:-:S07]  /*1ee30*/  PRMT R154, R249, 0x7610, R154 ;  /* 0x00007610f99a7816 */ /* 0x000fce000000009a */
.L_x_10094:
[----:B------:R-:W-:Y:S05]  /*1ee40*/  BSYNC.RECONVERGENT B3 ;  /* 0x0000000000037941 */ /* 0x000fea0003800200 */
.L_x_10093:
[----:B------:R-:W-:Y:S02]  /*1ee50*/  LOP3.LUT R126, R156, 0xffff, RZ, 0xc0, !PT ;  /* 0x0000ffff9c7e7812 */ /* 0x000fe400078ec0ff */
[----:B------:R-:W-:-:S03]  /*1ee60*/  PRMT R155, R155, 0x5410, R154 ;  /* 0x000054109b9b7816 */ /* 0x000fc6000000009a */
[----:B------:R-:W-:-:S05]  /*1ee70*/  IMAD.WIDE.U32 R126, R126, 0x10000, RZ ;  /* 0x000100007e7e7825 */ /* 0x000fca00078e00ff */
[----:B------:R-:W-:Y:S02]  /*1ee80*/  LOP3.LUT R127, R155, R127, RZ, 0xfc, !PT ;  /* 0x0000007f9b7f7212 */ /* 0x000fe400078efcff */
[----:B------:R-:W-:-:S05]  /*1ee90*/  LOP3.LUT R126, R126, R157, RZ, 0xfc, !PT ;  /* 0x0000009d7e7e7212 */ /* 0x000fca00078efcff */
[----:B------:R0:W-:Y:S01]  /*1eea0*/  STG.E.64 desc[UR4][R124.64+0x1900], R126 ;  /* 0x0019007e7c007986 */ /* 0x0001e2000c101b04 */
[----:B------:R-:W-:Y:S05]  /*1eeb0*/  BRA `(.L_x_10097) ;  /* 0x0000000000107947 */ /* 0x000fea0003800000 */
.L_x_10082:
[----:B------:R-:W0:Y:S02]  /*1eec0*/  LDCU UR6, c[0x0][0x39c] ;  /* 0x00007380ff0677ac */ /* 0x000e240008000800 */
[----:B0-----:R-:W-:-:S13]  /*1eed0*/  ISETP.GE.AND P0, PT, R127, UR6, PT ;  /* 0x000000067f007c0c */ /* 0x001fda000bf06270 */
[----:B------:R-:W-:Y:S05]  /*1eee0*/  @P0 EXIT ;  /* 0x000000000000094d */ /* 0x000fea0003800000 */
[----:B------:R0:W-:Y:S02]  /*1eef0*/  STG.E.64 desc[UR4][R124.64+0x1900], RZ ;  /* 0x001900ff7c007986 */ /* 0x0001e4000c101b04 */
.L_x_10097:
[----:B------:R-:W-:Y:S05]  /*1ef00*/  BSYNC.RECONVERGENT B2 ;  /* 0x0000000000027941 */ /* 0x000fea0003800200 */
.L_x_10081:
        /* <DEDUP_REMOVED lines=16> */
.L_x_10101:
[----:B------:R-:W-:Y:S05]  /*1f010*/  BSYNC.RECONVERGENT B3 ;  /* 0x0000000000037941 */ /* 0x000fea0003800200 */
.L_x_10100:
        /* <DEDUP_REMOVED lines=18> */
.L_x_10105:
[----:B------:R-:W-:Y:S05]  /*1f140*/  BSYNC.RECONVERGENT B4 ;  /* 0x0000000000047941 */ /* 0x000fea0003800200 */
.L_x_10104:
[----:B------:R-:W-:-:S04]  /*1f150*/  F2FP.F16.F32.PACK_AB R249, RZ, R249 ;  /* 0x000000f9fff9723e */ /* 0x000fc800000000ff */
[----:B------:R-:W-:-:S07]  /*1f160*/  PRMT R152, R249, 0x7610, R152 ;  /* 0x00007610f9987816 */ /* 0x000fce0000000098 */
.L_x_10103:
[----:B------:R-:W-:Y:S05]  /*1f170*/  BSYNC.RECONVERGENT B3 ;  /* 0x0000000000037941 */ /* 0x000fea0003800200 */
.L_x_10102:
        /* <DEDUP_REMOVED lines=17> */
.L_x_10109:
[----:B------:R-:W-:Y:S05]  /*1f290*/  BSYNC.RECONVERGENT B4 ;  /* 0x0000000000047941 */ /* 0x000fea0003800200 */
.L_x_10108:
[----:B------:R-:W-:-:S04]  /*1f2a0*/  F2FP.F16.F32.PACK_AB R249, RZ, R249 ;  /* 0x000000f9fff9723e */ /* 0x000fc800000000ff */
[----:B------:R-:W-:-:S07]  /*1f2b0*/  PRMT R151, R249, 0x7610, R151 ;  /* 0x00007610f9977816 */ /* 0x000fce0000000097 */
.L_x_10107:
[----:B------:R-:W-:Y:S05]  /*1f2c0*/  BSYNC.RECONVERGENT B3 ;  /* 0x0000000000037941 */ /* 0x000fea0003800200 */
.L_x_10106:
        /* <DEDUP_REMOVED lines=17> */
.L_x_10113:
[----:B------:R-:W-:Y:S05]  /*1f3e0*/  BSYNC.RECONVERGENT B4 ;  /* 0x0000000000047941 */ /* 0x000fea0003800200 */
.L_x_10112:
[----:B------:R-:W-:-:S04]  /*1f3f0*/  F2FP.F16.F32.PACK_AB R249, RZ, R249 ;  /* 0x000000f9fff9723e */ /* 0x000fc800000000ff */
[----:B------:R-:W-:-:S07]  /*1f400*/  PRMT R150, R249, 0x7610, R150 ;  /* 0x00007610f9967816 */ /* 0x000fce0000000096 */
.L_x_10111:
[----:B------:R-:W-:Y:S05]  /*1f410*/  BSYNC.RECONVERGENT B3 ;  /* 0x0000000000037941 */ /* 0x000fea0003800200 */
.L_x_10110:
[----:B------:R-:W-:Y:S02]  /*1f420*/  LOP3.LUT R126, R152, 0xffff, RZ, 0xc0, !PT ;  /* 0x0000ffff987e7812 */ /* 0x000fe400078ec0ff */
[----:B------:R-:W-:-:S03]  /*1f430*/  PRMT R151, R151, 0x5410, R150 ;  /* 0x0000541097977816 */ /* 0x000fc60000000096 */
[----:B------:R-:W-:-:S05]  /*1f440*/  IMAD.WIDE.U32 R126, R126, 0x10000, RZ ;  /* 0x000100007e7e7825 */ /* 0x000fca00078e00ff */
[----:B------:R-:W-:Y:S02]  /*1f450*/  LOP3.LUT R127, R151, R127, RZ, 0xfc, !PT ;  /* 0x0000007f977f7212 */ /* 0x000fe400078efcff */
[----:B------:R-:W-:-:S05]  /*1f460*/  LOP3.LUT R126, R126, R153, RZ, 0xfc, !PT ;  /* 0x000000997e7e7212 */ /* 0x000fca00078efcff */
[----:B------:R0:W-:Y:S01]  /*1f470*/  STG.E.64 desc[UR4][R124.64+0x1a00], R126 ;  /* 0x001a007e7c007986 */ /* 0x0001e2000c101b04 */
[----:B------:R-:W-:Y:S05]  /*1f480*/  BRA `(.L_x_10114) ;  /* 0x0000000000107947 */ /* 0x000fea0003800000 */
.L_x_10099:
[----:B------:R-:W0:Y:S02]  /*1f490*/  LDCU UR6, c[0x0][0x39c] ;  /* 0x00007380ff0677ac */ /* 0x000e240008000800 */
[----:B0-----:R-:W-:-:S13]  /*1f4a0*/  ISETP.GE.AND P0, PT, R127, UR6, PT ;  /* 0x000000067f007c0c */ /* 0x001fda000bf06270 */
[----:B------:R-:W-:Y:S05]  /*1f4b0*/  @P0 EXIT ;  /* 0x000000000000094d */ /* 0x000fea0003800000 */
[----:B------:R0:W-:Y:S02]  /*1f4c0*/  STG.E.64 desc[UR4][R124.64+0x1a00], RZ ;  /* 0x001a00ff7c007986 */ /* 0x0001e4000c101b04 */
.L_x_10114:
[----:B------:R-:W-:Y:S05]  /*1f4d0*/  BSYNC.RECONVERGENT B2 ;  /* 0x0000000000027941 */ /* 0x000fea0003800200 */
.L_x_10098:
        /* <DEDUP_REMOVED lines=16> */
.L_x_10118:
[----:B------:R-:W-:Y:S05]  /*1f5e0*/  BSYNC.RECONVERGENT B3 ;  /* 0x0000000000037941 */ /* 0x000fea0003800200 */
.L_x_10117:
        /* <DEDUP_REMOVED lines=18> */
.L_x_10122:
[----:B------:R-:W-:Y:S05]  /*1f710*/  BSYNC.RECONVERGENT B4 ;  /* 0x0000000000047941 */ /* 0x000fea0003800200 */
.L_x_10121:
[----:B------:R-:W-:-:S04]  /*1f720*/  F2FP.F16.F32.PACK_AB R249, RZ, R249 ;  /* 0x000000f9fff9723e */ /* 0x000fc800000000ff */
[----:B------:R-:W-:-:S07]  /*1f730*/  PRMT R148, R249, 0x7610, R148 ;  /* 0x00007610f9947816 */ /* 0x000fce0000000094 */
.L_x_10120:
[----:B------:R-:W-:Y:S05]  /*1f740*/  BSYNC.RECONVERGENT B3 ;  /* 0x0000000000037941 */ /* 0x000fea0003800200 */
.L_x_10119:
        /* <DEDUP_REMOVED lines=17> */
.L_x_10126:
[----:B------:R-:W-:Y:S05]  /*1f860*/  BSYNC.RECONVERGENT B4 ;  /* 0x0000000000047941 */ /* 0x000fea0003800200 */
.L_x_10125:
[----:B------:R-:W-:-:S04]  /*1f870*/  F2FP.F16.F32.PACK_AB R249, RZ, R249 ;  /* 0x000000f9fff9723e */ /* 0x000fc800000000ff */
[----:B------:R-:W-:-:S07]  /*1f880*/  PRMT R147, R249, 0x7610, R147 ;  /* 0x00007610f9937816 */ /* 0x000fce0000000093 */
.L_x_10124:
[----:B------:R-:W-:Y:S05]  /*1f890*/  BSYNC.RECONVERGENT B3 ;  /* 0x0000000000037941 */ /* 0x000fea0003800200 */
.L_x_10123:
        /* <DEDUP_REMOVED lines=17> */
.L_x_10130:
[----:B------:R-:W-:Y:S05]  /*1f9b0*/  BSYNC.RECONVERGENT B4 ;  /* 0x0000000000047941 */ /* 0x000fea0003800200 */
.L_x_10129:
[----:B------:R-:W-:-:S04]  /*1f9c0*/  F2FP.F16.F32.PACK_AB R249, RZ, R249 ;  /* 0x000000f9fff9723e */ /* 0x000fc800000000ff */
[----:B------:R-:W-:-:S07]  /*1f9d0*/  PRMT R146, R249, 0x7610, R146 ;  /* 0x00007610f9927816 */ /* 0x000fce0000000092 */
.L_x_10128:
[----:B------:R-:W-:Y:S05]  /*1f9e0*/  BSYNC.RECONVERGENT B3 ;  /* 0x0000000000037941 */ /* 0x000fea0003800200 */
.L_x_10127:
[----:B------:R-:W-:Y:S02]  /*1f9f0*/  LOP3.LUT R126, R148, 0xffff, RZ, 0xc0, !PT ;  /* 0x0000ffff947e7812 */ /* 0x000fe400078ec0ff */
[----:B------:R-:W-:-:S03]  /*1fa00*/  PRMT R147, R147, 0x5410, R146 ;  /* 0x0000541093937816 */ /* 0x000fc60000000092 */
[----:B------:R-:W-:-:S05]  /*1fa10*/  IMAD.WIDE.U32 R126, R126, 0x10000, RZ ;  /* 0x000100007e7e7825 */ /* 0x000fca00078e00ff */
[----:B------:R-:W-:Y:S02]  /*1fa20*/  LOP3.LUT R127, R147, R127, RZ, 0xfc, !PT ;  /* 0x0000007f937f7212 */ /* 0x000fe400078efcff */
[----:B------:R-:W-:-:S05]  /*1fa30*/  LOP3.LUT R126, R126, R149, RZ, 0xfc, !PT ;  /* 0x000000957e7e7212 */ /* 0x000fca00078efcff */
[----:B------:R0:W-:Y:S01]  /*1fa40*/  STG.E.64 desc[UR4][R124.64+0x1b00], R126 ;  /* 0x001b007e7c007986 */ /* 0x0001e2000c101b04 */
[----:B------:R-:W-:Y:S05]  /*1fa50*/  BRA `(.L_x_10131) ;  /* 0x0000000000107947 */ /* 0x000fea0003800000 */
.L_x_10116:
[----:B------:R-:W0:Y:S02]  /*1fa60*/  LDCU UR6, c[0x0][0x39c] ;  /* 0x00007380ff0677ac */ /* 0x000e240008000800 */
[----:B0-----:R-:W-:-:S13]  /*1fa70*/  ISETP.GE.AND P0, PT, R127, UR6, PT ;  /* 0x000000067f007c0c */ /* 0x001fda000bf06270 */
[----:B------:R-:W-:Y:S05]  /*1fa80*/  @P0 EXIT ;  /* 0x000000000000094d */ /* 0x000fea0003800000 */
[----:B------:R0:W-:Y:S02]  /*1fa90*/  STG.E.64 desc[UR4][R124.64+0x1b00], RZ ;  /* 0x001b00ff7c007986 */ /* 0x0001e4000c101b04 */
.L_x_10131:
[----:B------:R-:W-:Y:S05]  /*1faa0*/  BSYNC.RECONVERGENT B2 ;  /* 0x0000000000027941 */ /* 0x000fea0003800200 */
.L_x_10115:
        /* <DEDUP_REMOVED lines=16> */
.L_x_10135:
[----:B------:R-:W-:Y:S05]  /*1fbb0*/  BSYNC.RECONVERGENT B3 ;  /* 0x0000000000037941 */ /* 0x000fea0003800200 */
.L_x_10134:
        /* <DEDUP_REMOVED lines=18> */
.L_x_10139:
[----:B------:R-:W-:Y:S05]  /*1fce0*/  BSYNC.RECONVERGENT B4 ;  /* 0x0000000000047941 */ /* 0x000fea0003800200 */
.L_x_10138:
[----:B------:R-:W-:-:S04]  /*1fcf0*/  F2FP.F16.F32.PACK_AB R249, RZ, R249 ;  /* 0x000000f9fff9723e */ /* 0x000fc800000000ff */
[----:B------:R-:W-:-:S07]  /*1fd00*/  PRMT R144, R249, 0x7610, R144 ;  /* 0x00007610f9907816 */ /* 0x000fce0000000090 */
.L_x_10137:
[----:B------:R-:W-:Y:S05]  /*1fd10*/  BSYNC.RECONVERGENT B3 ;  /* 0x0000000000037941 */ /* 0x000fea0003800200 */
.L_x_10136:
        /* <DEDUP_REMOVED lines=17> */
.L_x_10143:
[----:B------:R-:W-:Y:S05]  /*1fe30*/  BSYNC.RECONVERGENT B4 ;  /* 0x0000000000047941 */ /* 0x000fea0003800200 */
.L_x_10142:
[----:B------:R-:W-:-:S04]  /*1fe40*/  F2FP.F16.F32.PACK_AB R249, RZ, R249 ;  /* 0x000000f9fff9723e */ /* 0x000fc800000000ff */
[----:B------:R-:W-:-:S07]  /*1fe50*/  PRMT R143, R249, 0x7610, R143 ;  /* 0x00007610f98f7816 */ /* 0x000fce000000008f */
.L_x_10141:
[----:B------:R-:W-:Y:S05]  /*1fe60*/  BSYNC.RECONVERGENT B3 ;  /* 0x0000000000037941 */ /* 0x000fea0003800200 */
.L_x_10140:
        /* <DEDUP_REMOVED lines=17> */
.L_x_10147:
[----:B------:R-:W-:Y:S05]  /*1ff80*/  BSYNC.RECONVERGENT B4 ;  /* 0x0000000000047941 */ /* 0x000fea0003800200 */
.L_x_10146:
[----:B------:R-:W-:-:S04]  /*1ff90*/  F2FP.F16.F32.PACK_AB R249, RZ, R249 ;  /* 0x000000f9fff9723e */ /* 0x000fc800000000ff */
[----:B------:R-:W-:-:S07]  /*1ffa0*/  PRMT R142, R249, 0x7610, R142 ;  /* 0x00007610f98e7816 */ /* 0x000fce000000008e */
.L_x_10145:
[----:B------:R-:W-:Y:S05]  /*1ffb0*/  BSYNC.RECONVERGENT B3 ;  /* 0x0000000000037941 */ /* 0x000fea0003800200 */
.L_x_10144:
[----:B------:R-:W-:Y:S02]  /*1ffc0*/  LOP3.LUT R126, R144, 0xffff, RZ, 0xc0, !PT ;  /* 0x0000ffff907e7812 */ /* 0x000fe400078ec0ff */
[----:B------:R-:W-:-:S03]  /*1ffd0*/  PRMT R143, R143, 0x5410, R142 ;  /* 0x000054108f8f7816 */ /* 0x000fc6000000008e */
[----:B------:R-:W-:-:S05]  /*1ffe0*/  IMAD.WIDE.U32 R126, R126, 0x10000, RZ ;  /* 0x000100007e7e7825 */ /* 0x000fca00078e00ff */
[----:B------:R-:W-:Y:S02]  /*1fff0*/  LOP3.LUT R127, R143, R127, RZ, 0xfc, !PT ;  /* 0x0000007f8f7f7212 */ /* 0x000fe400078efcff */
[----:B------:R-:W-:-:S05]  /*20000*/  LOP3.LUT R126, R126, R145, RZ, 0xfc, !PT ;  /* 0x000000917e7e7212 */ /* 0x000fca00078efcff */
[----:B------:R0:W-:Y:S01]  /*20010*/  STG.E.64 desc[UR4][R124.64+0x1c00], R126 ;  /* 0x001c007e7c007986 */ /* 0x0001e2000c101b04 */
[----:B------:R-:W-:Y:S05]  /*20020*/  BRA `(.L_x_10148) ;  /* 0x0000000000107947 */ /* 0x000fea0003800000 */
.L_x_10133:
[----:B------:R-:W0:Y:S02]  /*20030*/  LDCU UR6, c[0x0][0x39c] ;  /* 0x00007380ff0677ac */ /* 0x000e240008000800 */
[----:B0-----:R-:W-:-:S13]  /*20040*/  ISETP.GE.AND P0, PT, R127, UR6, PT ;  /* 0x000000067f007c0c */ /* 0x001fda000bf06270 */
[----:B------:R-:W-:Y:S05]  /*20050*/  @P0 EXIT ;  /* 0x000000000000094d */ /* 0x000fea0003800000 */
[----:B------:R0:W-:Y:S02]  /*20060*/  STG.E.64 desc[UR4][R124.64+0x1c00], RZ ;  /* 0x001c00ff7c007986 */ /* 0x0001e4000c101b04 */
.L_x_10148:
[----:B------:R-:W-:Y:S05]  /*20070*/  BSYNC.RECONVERGENT B2 ;  /* 0x0000000000027941 */ /* 0x000fea0003800200 */
.L_x_10132:
        /* <DEDUP_REMOVED lines=16> */
.L_x_10152:
[----:B------:R-:W-:Y:S05]  /*20180*/  BSYNC.RECONVERGENT B3 ;  /* 0x0000000000037941 */ /* 0x000fea0003800200 */
.L_x_10151:
        /* <DEDUP_REMOVED lines=18> */
.L_x_10156:
[----:B------:R-:W-:Y:S05]  /*202b0*/  BSYNC.RECONVERGENT B4 ;  /* 0x0000000000047941 */ /* 0x000fea0003800200 */
.L_x_10155:
[----:B------:R-:W-:-:S04]  /*202c0*/  F2FP.F16.F32.PACK_AB R249, RZ, R249 ;  /* 0x000000f9fff9723e */ /* 0x000fc800000000ff */
[----:B------:R-:W-:-:S07]  /*202d0*/  PRMT R140, R249, 0x7610, R140 ;  /* 0x00007610f98c7816 */ /* 0x000fce000000008c */
.L_x_10154:
[----:B------:R-:W-:Y:S05]  /*202e0*/  BSYNC.RECONVERGENT B3 ;  /* 0x0000000000037941 */ /* 0x000fea0003800200 */
.L_x_10153:
        /* <DEDUP_REMOVED lines=17> */
.L_x_10160:
[----:B------:R-:W-:Y:S05]  /*20400*/  BSYNC.RECONVERGENT B4 ;  /* 0x0000000000047941 */ /* 0x000fea0003800200 */
.L_x_10159:
[----:B------:R-:W-:-:S04]  /*20410*/  F2FP.F16.F32.PACK_AB R249, RZ, R249 ;  /* 0x000000f9fff9723e */ /* 0x000fc800000000ff */
[----:B------:R-:W-:-:S07]  /*20420*/  PRMT R139, R249, 0x7610, R139 ;  /* 0x00007610f98b7816 */ /* 0x000fce000000008b */
.L_x_10158:
[----:B------:R-:W-:Y:S05]  /*20430*/  BSYNC.RECONVERGENT B3 ;  /* 0x0000000000037941 */ /* 0x000fea0003800200 */
.L_x_10157:
        /* <DEDUP_REMOVED lines=17> */
.L_x_10164:
[----:B------:R-:W-:Y:S05]  /*20550*/  BSYNC.RECONVERGENT B4 ;  /* 0x0000000000047941 */ /* 0x000fea0003800200 */
.L_x_10163:
[----:B------:R-:W-:-:S04]  /*20560*/  F2FP.F16.F32.PACK_AB R249, RZ, R249 ;  /* 0x000000f9fff9723e */ /* 0x000fc800000000ff */
[----:B------:R-:W-:-:S07]  /*20570*/  PRMT R138, R249, 0x7610, R138 ;  /* 0x00007610f98a7816 */ /* 0x000fce000000008a */
.L_x_10162:
[----:B------:R-:W-:Y:S05]  /*20580*/  BSYNC.RECONVERGENT B3 ;  /* 0x0000000000037941 */ /* 0x000fea0003800200 */
.L_x_10161:
[----:B------:R-:W-:Y:S02]  /*20590*/  LOP3.LUT R126, R140, 0xffff, RZ, 0xc0, !PT ;  /* 0x0000ffff8c7e7812 */ /* 0x000fe400078ec0ff */
[----:B------:R-:W-:-:S03]  /*205a0*/  PRMT R139, R139, 0x5410, R138 ;  /* 0x000054108b8b7816 */ /* 0x000fc6000000008a */
[----:B------:R-:W-:-:S05]  /*205b0*/  IMAD.WIDE.U32 R126, R126, 0x10000, RZ ;  /* 0x000100007e7e7825 */ /* 0x000fca00078e00ff */
[----:B------:R-:W-:Y:S02]  /*205c0*/  LOP3.LUT R127, R139, R127, RZ, 0xfc, !PT ;  /* 0x0000007f8b7f7212 */ /* 0x000fe400078efcff */
[----:B------:R-:W-:-:S05]  /*205d0*/  LOP3.LUT R126, R126, R141, RZ, 0xfc, !PT ;  /* 0x0000008d7e7e7212 */ /* 0x000fca00078efcff */
[----:B------:R0:W-:Y:S01]  /*205e0*/  STG.E.64 desc[UR4][R124.64+0x1d00], R126 ;  /* 0x001d007e7c007986 */ /* 0x0001e2000c101b04 */
[----:B------:R-:W-:Y:S05]  /*205f0*/  BRA `(.L_x_10165) ;  /* 0x0000000000107947 */ /* 0x000fea0003800000 */
.L_x_10150:
[----:B------:R-:W0:Y:S02]  /*20600*/  LDCU UR6, c[0x0][0x39c] ;  /* 0x00007380ff0677ac */ /* 0x000e240008000800 */
[----:B0-----:R-:W-:-:S13]  /*20610*/  ISETP.GE.AND P0, PT, R127, UR6, PT ;  /* 0x000000067f007c0c */ /* 0x001fda000bf06270 */
[----:B------:R-:W-:Y:S05]  /*20620*/  @P0 EXIT ;  /* 0x000000000000094d */ /* 0x000fea0003800000 */
[----:B------:R0:W-:Y:S02]  /*20630*/  STG.E.64 desc[UR4][R124.64+0x1d00], RZ ;  /* 0x001d00ff7c007986 */ /* 0x0001e4000c101b04 */
.L_x_10165:
[----:B------:R-:W-:Y:S05]  /*20640*/  BSYNC.RECONVERGENT B2 ;  /* 0x0000000000027941 */ /* 0x000fea0003800200 */
.L_x_10149:
        /* <DEDUP_REMOVED lines=16> */
.L_x_10169:
[----:B------:R-:W-:Y:S05]  /*20750*/  BSYNC.RECONVERGENT B3 ;  /* 0x0000000000037941 */ /* 0x000fea0003800200 */
.L_x_10168:
        /* <DEDUP_REMOVED lines=18> */
.L_x_10173:
[----:B------:R-:W-:Y:S05]  /*20880*/  BSYNC.RECONVERGENT B4 ;  /* 0x0000000000047941 */ /* 0x000fea0003800200 */
.L_x_10172:
[----:B------:R-:W-:-:S04]  /*20890*/  F2FP.F16.F32.PACK_AB R249, RZ, R249 ;  /* 0x000000f9fff9723e */ /* 0x000fc800000000ff */
[----:B------:R-:W-:-:S07]  /*208a0*/  PRMT R136, R249, 0x7610, R136 ;  /* 0x00007610f9887816 */ /* 0x000fce0000000088 */
.L_x_10171:
[----:B------:R-:W-:Y:S05]  /*208b0*/  BSYNC.RECONVERGENT B3 ;  /* 0x0000000000037941 */ /* 0x000fea0003800200 */
.L_x_10170:
        /* <DEDUP_REMOVED lines=17> */
.L_x_10177:
[----:B------:R-:W-:Y:S05]  /*209d0*/  BSYNC.RECONVERGENT B4 ;  /* 0x0000000000047941 */ /* 0x000fea0003800200 */
.L_x_10176:
[----:B------:R-:W-:-:S04]  /*209e0*/  F2FP.F16.F32.PACK_AB R249, RZ, R249 ;  /* 0x000000f9fff9723e */ /* 0x000fc800000000ff */
[----:B------:R-:W-:-:S07]  /*209f0*/  PRMT R135, R249, 0x7610, R135 ;  /* 0x00007610f9877816 */ /* 0x000fce0000000087 */
.L_x_10175:
[----:B------:R-:W-:Y:S05]  /*20a00*/  BSYNC.RECONVERGENT B3 ;  /* 0x0000000000037941 */ /* 0x000fea0003800200 */
.L_x_10174:
        /* <DEDUP_REMOVED lines=17> */
.L_x_10181:
[----:B------:R-:W-:Y:S05]  /*20b20*/  BSYNC.RECONVERGENT B4 ;  /* 0x0000000000047941 */ /* 0x000fea0003800200 */
.L_x_10180:
[----:B------:R-:W-:-:S04]  /*20b30*/  F2FP.F16.F32.PACK_AB R249, RZ, R249 ;  /* 0x000000f9fff9723e */ /* 0x000fc800000000ff */
[----:B------:R-:W-:-:S07]  /*20b40*/  PRMT R134, R249, 0x7610, R134 ;  /* 0x00007610f9867816 */ /* 0x000fce0000000086 */
.L_x_10179:
[----:B------:R-:W-:Y:S05]  /*20b50*/  BSYNC.RECONVERGENT B3 ;  /* 0x0000000000037941 */ /* 0x000fea0003800200 */
.L_x_10178:
[----:B------:R-:W-:Y:S02]  /*20b60*/  LOP3.LUT R126, R136, 0xffff, RZ, 0xc0, !PT ;  /* 0x0000ffff887e7812 */ /* 0x000fe400078ec0ff */
[----:B------:R-:W-:-:S03]  /*20b70*/  PRMT R135, R135, 0x5410, R134 ;  /* 0x0000541087877816 */ /* 0x000fc60000000086 */
[----:B------:R-:W-:-:S05]  /*20b80*/  IMAD.WIDE.U32 R126, R126, 0x10000, RZ ;  /* 0x000100007e7e7825 */ /* 0x000fca00078e00ff */
[----:B------:R-:W-:Y:S02]  /*20b90*/  LOP3.LUT R127, R135, R127, RZ, 0xfc, !PT ;  /* 0x0000007f877f7212 */ /* 0x000fe400078efcff */
[----:B------:R-:W-:-:S05]  /*20ba0*/  LOP3.LUT R126, R126, R137, RZ, 0xfc, !PT ;  /* 0x000000897e7e7212 */ /* 0x000fca00078efcff */
[----:B------:R0:W-:Y:S01]  /*20bb0*/  STG.E.64 desc[UR4][R124.64+0x1e00], R126 ;  /* 0x001e007e7c007986 */ /* 0x0001e2000c101b04 */
[----:B------:R-:W-:Y:S05]  /*20bc0*/  BRA `(.L_x_10182) ;  /* 0x0000000000107947 */ /* 0x000fea0003800000 */
.L_x_10167:
[----:B------:R-:W0:Y:S02]  /*20bd0*/  LDCU UR6, c[0x0][0x39c] ;  /* 0x00007380ff0677ac */ /* 0x000e240008000800 */
[----:B0-----:R-:W-:-:S13]  /*20be0*/  ISETP.GE.AND P0, PT, R127, UR6, PT ;  /* 0x000000067f007c0c */ /* 0x001fda000bf06270 */
[----:B------:R-:W-:Y:S05]  /*20bf0*/  @P0 EXIT ;  /* 0x000000000000094d */ /* 0x000fea0003800000 */
[----:B------:R0:W-:Y:S02]  /*20c00*/  STG.E.64 desc[UR4][R124.64+0x1e00], RZ ;  /* 0x001e00ff7c007986 */ /* 0x0001e4000c101b04 */
.L_x_10182:
[----:B------:R-:W-:Y:S05]  /*20c10*/  BSYNC.RECONVERGENT B2 ;  /* 0x0000000000027941 */ /* 0x000fea0003800200 */
.L_x_10166:
        /* <DEDUP_REMOVED lines=16> */
.L_x_10186:
[----:B------:R-:W-:Y:S05]  /*20d20*/  BSYNC.RECONVERGENT B3 ;  /* 0x0000000000037941 */ /* 0x000fea0003800200 */
.L_x_10185:
        /* <DEDUP_REMOVED lines=18> */
.L_x_10190:
[----:B------:R-:W-:Y:S05]  /*20e50*/  BSYNC.RECONVERGENT B4 ;  /* 0x0000000000047941 */ /* 0x000fea0003800200 */
.L_x_10189:
[----:B------:R-:W-:-:S04]  /*20e60*/  F2FP.F16.F32.PACK_AB R249, RZ, R249 ;  /* 0x000000f9fff9723e */ /* 0x000fc800000000ff */
[----:B------:R-:W-:-:S07]  /*20e70*/  PRMT R132, R249, 0x7610, R132 ;  /* 0x00007610f9847816 */ /* 0x000fce0000000084 */
.L_x_10188:
[----:B------:R-:W-:Y:S05]  /*20e80*/  BSYNC.RECONVERGENT B3 ;  /* 0x0000000000037941 */ /* 0x000fea0003800200 */
.L_x_10187:
        /* <DEDUP_REMOVED lines=17> */
.L_x_10194:
[----:B------:R-:W-:Y:S05]  /*20fa0*/  BSYNC.RECONVERGENT B4 ;  /* 0x0000000000047941 */ /* 0x000fea0003800200 */
.L_x_10193:
[----:B------:R-:W-:-:S04]  /*20fb0*/  F2FP.F16.F32.PACK_AB R249, RZ, R249 ;  /* 0x000000f9fff9723e */ /* 0x000fc800000000ff */
[----:B------:R-:W-:-:S07]  /*20fc0*/  PRMT R131, R249, 0x7610, R131 ;  /* 0x00007610f9837816 */ /* 0x000fce0000000083 */
.L_x_10192:
[----:B------:R-:W-:Y:S05]  /*20fd0*/  BSYNC.RECONVERGENT B3 ;  /* 0x0000000000037941 */ /* 0x000fea0003800200 */
.L_x_10191:
        /* <DEDUP_REMOVED lines=17> */
.L_x_10198:
[----:B------:R-:W-:Y:S05]  /*210f0*/  BSYNC.RECONVERGENT B4 ;  /* 0x0000000000047941 */ /* 0x000fea0003800200 */
.L_x_10197:
[----:B------:R-:W-:-:S04]  /*21100*/  F2FP.F16.F32.PACK_AB R249, RZ, R249 ;  /* 0x000000f9fff9723e */ /* 0x000fc800000000ff */
[----:B------:R-:W-:-:S07]  /*21110*/  PRMT R130, R249, 0x7610, R130 ;  /* 0x00007610f9827816 */ /* 0x000fce0000000082 */
.L_x_10196:
[----:B------:R-:W-:Y:S05]  /*21120*/  BSYNC.RECONVERGENT B3 ;  /* 0x0000000000037941 */ /* 0x000fea0003800200 */
.L_x_10195:
[----:B------:R-:W-:Y:S02]  /*21130*/  LOP3.LUT R126, R132, 0xffff, RZ, 0xc0, !PT ;  /* 0x0000ffff847e7812 */ /* 0x000fe400078ec0ff */
[----:B------:R-:W-:-:S03]  /*21140*/  PRMT R131, R131, 0x5410, R130 ;  /* 0x0000541083837816 */ /* 0x000fc60000000082 */
[----:B------:R-:W-:-:S05]  /*21150*/  IMAD.WIDE.U32 R126, R126, 0x10000, RZ ;  /* 0x000100007e7e7825 */ /* 0x000fca00078e00ff */
[----:B------:R-:W-:Y:S02]  /*21160*/  LOP3.LUT R127, R131, R127, RZ, 0xfc, !PT ;  /* 0x0000007f837f7212 */ /* 0x000fe400078efcff */
[----:B------:R-:W-:-:S05]  /*21170*/  LOP3.LUT R126, R126, R133, RZ, 0xfc, !PT ;  /* 0x000000857e7e7212 */ /* 0x000fca00078efcff */
[----:B------:R0:W-:Y:S01]  /*21180*/  STG.E.64 desc[UR4][R124.64+0x1f00], R126 ;  /* 0x001f007e7c007986 */ /* 0x0001e2000c101b04 */
[----:B------:R-:W-:Y:S05]  /*21190*/  BRA `(.L_x_10199) ;  /* 0x0000000000107947 */ /* 0x000fea0003800000 */
.L_x_10184:
[----:B------:R-:W0:Y:S02]  /*211a0*/  LDCU UR6, c[0x0][0x39c] ;  /* 0x00007380ff0677ac */ /* 0x000e240008000800 */
[----:B0-----:R-:W-:-:S13]  /*211b0*/  ISETP.GE.AND P0, PT, R127, UR6, PT ;  /* 0x000000067f007c0c */ /* 0x001fda000bf06270 */
[----:B------:R-:W-:Y:S05]  /*211c0*/  @P0 EXIT ;  /* 0x000000000000094d */ /* 0x000fea0003800000 */
[----:B------:R0:W-:Y:S02]  /*211d0*/  STG.E.64 desc[UR4][R124.64+0x1f00], RZ ;  /* 0x001f00ff7c007986 */ /* 0x0001e4000c101b04 */
.L_x_10199:
[----:B------:R-:W-:Y:S05]  /*211e0*/  BSYNC.RECONVERGENT B2 ;  /* 0x0000000000027941 */ /* 0x000fea0003800200 */
.L_x_10183:
        /* <DEDUP_REMOVED lines=16> */
.L_x_10203:
[----:B------:R-:W-:Y:S05]  /*212f0*/  BSYNC.RECONVERGENT B3 ;  /* 0x0000000000037941 */ /* 0x000fea0003800200 */
.L_x_10202:
        /* <DEDUP_REMOVED lines=18> */
.L_x_10207:
[----:B------:R-:W-:Y:S05]  /*21420*/  BSYNC.RECONVERGENT B4 ;  /* 0x0000000000047941 */ /* 0x000fea0003800200 */
.L_x_10206:
[----:B------:R-:W-:-:S04]  /*21430*/  F2FP.F16.F32.PACK_AB R249, RZ, R249 ;  /* 0x000000f9fff9723e */ /* 0x000fc800000000ff */
[----:B------:R-:W-:-:S07]  /*21440*/  PRMT R128, R249, 0x7610, R128 ;  /* 0x00007610f9807816 */ /* 0x000fce0000000080 */
.L_x_10205:
[----:B------:R-:W-:Y:S05]  /*21450*/  BSYNC.RECONVERGENT B3 ;  /* 0x0000000000037941 */ /* 0x000fea0003800200 */
.L_x_10204:
        /* <DEDUP_REMOVED lines=17> */
.L_x_10211:
[----:B------:R-:W-:Y:S05]  /*21570*/  BSYNC.RECONVERGENT B4 ;  /* 0x0000000000047941 */ /* 0x000fea0003800200 */
.L_x_10210:
[----:B------:R-:W-:-:S04]  /*21580*/  F2FP.F16.F32.PACK_AB R249, RZ, R249 ;  /* 0x000000f9fff9723e */ /* 0x000fc800000000ff */
[----:B------:R-:W-:-:S07]  /*21590*/  PRMT R129, R249, 0x7610, R129 ;  /* 0x00007610f9817816 */ /* 0x000fce0000000081 */
.L_x_10209:
[----:B------:R-:W-:Y:S05]  /*215a0*/  BSYNC.RECONVERGENT B3 ;  /* 0x0000000000037941 */ /* 0x000fea0003800200 */
.L_x_10208:
        /* <DEDUP_REMOVED lines=17> */
.L_x_10215:
[----:B------:R-:W-:Y:S05]  /*216c0*/  BSYNC.RECONVERGENT B4 ;  /* 0x0000000000047941 */ /* 0x000fea0003800200 */
.L_x_10214:
[----:B------:R-:W-:-:S04]  /*216d0*/  F2FP.F16.F32.PACK_AB R249, RZ, R249 ;  /* 0x000000f9fff9723e */ /* 0x000fc800000000ff */
[----:B------:R-:W-:-:S07]  /*216e0*/  PRMT R126, R249, 0x7610, R126 ;  /* 0x00007610f97e7816 */ /* 0x000fce000000007e */
.L_x_10213:
[----:B------:R-:W-:Y:S05]  /*216f0*/  BSYNC.RECONVERGENT B3 ;  /* 0x0000000000037941 */ /* 0x000fea0003800200 */
.L_x_10212:
[----:B------:R-:W-:Y:S02]  /*21700*/  LOP3.LUT R122, R128, 0xffff, RZ, 0xc0, !PT ;  /* 0x0000ffff807a7812 */ /* 0x000fe400078ec0ff */
[----:B------:R-:W-:-:S03]  /*21710*/  PRMT R129, R129, 0x5410, R126 ;  /* 0x0000541081817816 */ /* 0x000fc6000000007e */
[----:B------:R-:W-:-:S05]  /*21720*/  IMAD.WIDE.U32 R122, R122, 0x10000, RZ ;  /* 0x000100007a7a7825 */ /* 0x000fca00078e00ff */
[----:B------:R-:W-:Y:S02]  /*21730*/  LOP3.LUT R123, R129, R123, RZ, 0xfc, !PT ;  /* 0x0000007b817b7212 */ /* 0x000fe400078efcff */
[----:B------:R-:W-:-:S05]  /*21740*/  LOP3.LUT R122, R122, R131, RZ, 0xfc, !PT ;  /* 0x000000837a7a7212 */ /* 0x000fca00078efcff */
[----:B------:R0:W-:Y:S01]  /*21750*/  STG.E.64 desc[UR4][R124.64+0x2000], R122 ;  /* 0x0020007a7c007986 */ /* 0x0001e2000c101b04 */
[----:B------:R-:W-:Y:S05]  /*21760*/  BRA `(.L_x_10216) ;  /* 0x0000000000107947 */ /* 0x000fea0003800000 */
.L_x_10201:
[----:B------:R-:W0:Y:S02]  /*21770*/  LDCU UR6, c[0x0][0x39c] ;  /* 0x00007380ff0677ac */ /* 0x000e240008000800 */
[----:B0-----:R-:W-:-:S13]  /*21780*/  ISETP.GE.AND P0, PT, R127, UR6, PT ;  /* 0x000000067f007c0c */ /* 0x001fda000bf06270 */
[----:B------:R-:W-:Y:S05]  /*21790*/  @P0 EXIT ;  /* 0x000000000000094d */ /* 0x000fea0003800000 */
[----:B------:R0:W-:Y:S02]  /*217a0*/  STG.E.64 desc[UR4][R124.64+0x2000], RZ ;  /* 0x002000ff7c007986 */ /* 0x0001e4000c101b04 */
.L_x_10216:
[----:B------:R-:W-:Y:S05]  /*217b0*/  BSYNC.RECONVERGENT B2 ;  /* 0x0000000000027941 */ /* 0x000fea0003800200 */
.L_x_10200:
        /* <DEDUP_REMOVED lines=17> */
.L_x_10220:
[----:B------:R-:W-:Y:S05]  /*218d0*/  BSYNC.RECONVERGENT B3 ;  /* 0x0000000000037941 */ /* 0x000fea0003800200 */
.L_x_10219:
[----:B------:R-:W-:Y:S01]  /*218e0*/  IADD3 R121, PT, PT, R239, 0x1081, RZ ;  /* 0x00001081ef797810 */ /* 0x000fe20007ffe0ff */
[----:B------:R0:W2:Y:S01]  /*218f0*/  F2F.F16.F32 R129, R249 ;  /* 0x000000f900817304 */ /* 0x0000a20000200800 */
        /* <DEDUP_REMOVED lines=17> */
.L_x_10224:
[----:B------:R-:W-:Y:S05]  /*21a10*/  BSYNC.RECONVERGENT B4 ;  /* 0x0000000000047941 */ /* 0x000fea0003800200 */
.L_x_10223:
[----:B------:R-:W-:-:S04]  /*21a20*/  F2FP.F16.F32.PACK_AB R249, RZ, R249 ;  /* 0x000000f9fff9723e */ /* 0x000fc800000000ff */
[----:B------:R-:W-:-:S07]  /*21a30*/  PRMT R121, R249, 0x7610, R121 ;  /* 0x00007610f9797816 */ /* 0x000fce0000000079 */
.L_x_10222:
[----:B------:R-:W-:Y:S05]  /*21a40*/  BSYNC.RECONVERGENT B3 ;  /* 0x0000000000037941 */ /* 0x000fea0003800200 */
.L_x_10221:
        /* <DEDUP_REMOVED lines=17> */
.L_x_10228:
[----:B------:R-:W-:Y:S05]  /*21b60*/  BSYNC.RECONVERGENT B4 ;  /* 0x0000000000047941 */ /* 0x000fea0003800200 */
.L_x_10227:
[----:B------:R-:W-:-:S04]  /*21b70*/  F2FP.F16.F32.PACK_AB R249, RZ, R249 ;  /* 0x000000f9fff9723e */ /* 0x000fc800000000ff */
[----:B------:R-:W-:-:S07]  /*21b80*/  PRMT R122, R249, 0x7610, R122 ;  /* 0x00007610f97a7816 */ /* 0x000fce000000007a */
.L_x_10226:
[----:B------:R-:W-:Y:S05]  /*21b90*/  BSYNC.RECONVERGENT B3 ;  /* 0x0000000000037941 */ /* 0x000fea0003800200 */
.L_x_10225:
        /* <DEDUP_REMOVED lines=17> */
.L_x_10232:
[----:B------:R-:W-:Y:S05]  /*21cb0*/  BSYNC.RECONVERGENT B4 ;  /* 0x0000000000047941 */ /* 0x000fea0003800200 */
.L_x_10231:
[----:B------:R-:W-:-:S04]  /*21cc0*/  F2FP.F16.F32.PACK_AB R249, RZ, R249 ;  /* 0x000000f9fff9723e */ /* 0x000fc800000000ff */
[----:B------:R-:W-:-:S07]  /*21cd0*/  PRMT R123, R249, 0x7610, R123 ;  /* 0x00007610f97b7816 */ /* 0x000fce000000007b */
.L_x_10230:
[----:B------:R-:W-:Y:S05]  /*21ce0*/  BSYNC.RECONVERGENT B3 ;  /* 0x0000000000037941 */ /* 0x000fea0003800200 */
.L_x_10229:
[----:B------:R-:W-:Y:S02]  /*21cf0*/  LOP3.LUT R121, R121, 0xffff, RZ, 0xc0, !PT ;  /* 0x0000ffff79797812 */ /* 0x000fe400078ec0ff */
[----:B------:R-:W-:-:S03]  /*21d00*/  PRMT R123, R122, 0x5410, R123 ;  /* 0x000054107a7b7816 */ /* 0x000fc6000000007b */
[----:B------:R-:W-:-:S05]  /*21d10*/  IMAD.WIDE.U32 R120, R121, 0x10000, RZ ;  /* 0x0001000079787825 */ /* 0x000fca00078e00ff */
[----:B------:R-:W-:Y:S02]  /*21d20*/  LOP3.LUT R121, R123, R121, RZ, 0xfc, !PT ;  /* 0x000000797b797212 */ /* 0x000fe400078efcff */
[----:B------:R-:W-:-:S05]  /*21d30*/  LOP3.LUT R120, R120, R129, RZ, 0xfc, !PT ;  /* 0x0000008178787212 */ /* 0x000fca00078efcff */
[----:B------:R0:W-:Y:S01]  /*21d40*/  STG.E.64 desc[UR4][R124.64+0x2100], R120 ;  /* 0x002100787c007986 */ /* 0x0001e2000c101b04 */
[----:B------:R-:W-:Y:S05]  /*21d50*/  BRA `(.L_x_10233) ;  /* 0x0000000000107947 */ /* 0x000fea0003800000 */
.L_x_10218:
[----:B------:R-:W0:Y:S02]  /*21d60*/  LDCU UR6, c[0x0][0x39c] ;  /* 0x00007380ff0677ac */ /* 0x000e240008000800 */
[----:B0-----:R-:W-:-:S13]  /*21d70*/  ISETP.GE.AND P0, PT, R121, UR6, PT ;  /* 0x0000000679007c0c */ /* 0x001fda000bf06270 */
[----:B------:R-:W-:Y:S05]  /*21d80*/  @P0 EXIT ;  /* 0x000000000000094d */ /* 0x000fea0003800000 */
[----:B------:R0:W-:Y:S02]  /*21d90*/  STG.E.64 desc[UR4][R124.64+0x2100], RZ ;  /* 0x002100ff7c007986 */ /* 0x0001e4000c101b04 */
.L_x_10233:
[----:B------:R-:W-:Y:S05]  /*21da0*/  BSYNC.RECONVERGENT B2 ;  /* 0x0000000000027941 */ /* 0x000fea0003800200 */
.L_x_10217:
        /* <DEDUP_REMOVED lines=16> */
.L_x_10237:
[----:B------:R-:W-:Y:S05]  /*21eb0*/  BSYNC.RECONVERGENT B3 ;  /* 0x0000000000037941 */ /* 0x000fea0003800200 */
.L_x_10236:
[----:B------:R-:W-:Y:S01]  /*21ec0*/  IADD3 R119, PT, PT, R239, 0x1101, RZ ;  /* 0x00001101ef777810 */ /* 0x000fe20007ffe0ff */
[----:B------:R0:W1:Y:S01]  /*21ed0*/  F2F.F16.F32 R123, R249 ;  /* 0x000000f9007b7304 */ /* 0x0000620000200800 */
        /* <DEDUP_REMOVED lines=16> */
.L_x_10241:
[----:B------:R-:W-:Y:S05]  /*21fe0*/  BSYNC.RECONVERGENT B4 ;  /* 0x0000000000047941 */ /* 0x000fea0003800200 */
.L_x_10240:
[----:B------:R-:W-:-:S04]  /*21ff0*/  F2FP.F16.F32.PACK_AB R249, RZ, R249 ;  /* 0x000000f9fff9723e */ /* 0x000fc800000000ff */
[----:B------:R-:W-:-:S07]  /*22000*/  PRMT R119, R249, 0x7610, R119 ;  /* 0x00007610f9777816 */ /* 0x000fce0000000077 */
.L_x_10239:
[----:B------:R-:W-:Y:S05]  /*22010*/  BSYNC.RECONVERGENT B3 ;  /* 0x0000000000037941 */ /* 0x000fea0003800200 */
.L_x_10238:
        /* <DEDUP_REMOVED lines=17> */
.L_x_10245:
[----:B------:R-:W-:Y:S05]  /*22130*/  BSYNC.RECONVERGENT B4 ;  /* 0x0000000000047941 */ /* 0x000fea0003800200 */
.L_x_10244:
[----:B------:R-:W-:-:S04]  /*22140*/  F2FP.F16.F32.PACK_AB R249, RZ, R249 ;  /* 0x000000f9fff9723e */ /* 0x000fc800000000ff */
[----:B------:R-:W-:-:S07]  /*22150*/  PRMT R118, R249, 0x7610, R118 ;  /* 0x00007610f9767816 */ /* 0x000fce0000000076 */
.L_x_10243:
[----:B------:R-:W-:Y:S05]  /*22160*/  BSYNC.RECONVERGENT B3 ;  /* 0x0000000000037941 */ /* 0x000fea0003800200 */
.L_x_10242:
        /* <DEDUP_REMOVED lines=17> */
.L_x_10249:
[----:B------:R-:W-:Y:S05]  /*22280*/  BSYNC.RECONVERGENT B4 ;  /* 0x0000000000047941 */ /* 0x000fea0003800200 */
.L_x_10248:
[----:B------:R-:W-:-:S04]  /*22290*/  F2FP.F16.F32.PACK_AB R249, RZ, R249 ;  /* 0x000000f9fff9723e */ /* 0x000fc800000000ff */
[----:B------:R-:W-:-:S07]  /*222a0*/  PRMT R121, R249, 0x7610, R121 ;  /* 0x00007610f9797816 */ /* 0x000fce0000000079 */
.L_x_10247:
[----:B------:R-:W-:Y:S05]  /*222b0*/  BSYNC.RECONVERGENT B3 ;  /* 0x0000000000037941 */ /* 0x000fea0003800200 */
.L_x_10246:
[----:B------:R-:W-:Y:S02]  /*222c0*/  LOP3.LUT R116, R119, 0xffff, RZ, 0xc0, !PT ;  /* 0x0000ffff77747812 */ /* 0x000fe400078ec0ff */
[----:B------:R-:W-:-:S03]  /*222d0*/  PRMT R121, R118, 0x5410, R121 ;  /* 0x0000541076797816 */ /* 0x000fc60000000079 */
[----:B------:R-:W-:-:S05]  /*222e0*/  IMAD.WIDE.U32 R116, R116, 0x10000, RZ ;  /* 0x0001000074747825 */ /* 0x000fca00078e00ff */
[----:B------:R-:W-:Y:S02]  /*222f0*/  LOP3.LUT R117, R121, R117, RZ, 0xfc, !PT ;  /* 0x0000007579757212 */ /* 0x000fe400078efcff */
[----:B------:R-:W-:-:S05]  /*22300*/  LOP3.LUT R116, R116, R123, RZ, 0xfc, !PT ;  /* 0x0000007b74747212 */ /* 0x000fca00078efcff */
[----:B------:R0:W-:Y:S01]  /*22310*/  STG.E.64 desc[UR4][R124.64+0x2200], R116 ;  /* 0x002200747c007986 */ /* 0x0001e2000c101b04 */
[----:B------:R-:W-:Y:S05]  /*22320*/  BRA `(.L_x_10250) ;  /* 0x0000000000107947 */ /* 0x000fea0003800000 */
.L_x_10235:
[----:B------:R-:W0:Y:S02]  /*22330*/  LDCU UR6, c[0x0][0x39c] ;  /* 0x00007380ff0677ac */ /* 0x000e240008000800 */
[----:B0-----:R-:W-:-:S13]  /*22340*/  ISETP.GE.AND P0, PT, R121, UR6, PT ;  /* 0x0000000679007c0c */ /* 0x001fda000bf06270 */
[----:B------:R-:W-:Y:S05]  /*22350*/  @P0 EXIT ;  /* 0x000000000000094d */ /* 0x000fea0003800000 */
[----:B------:R0:W-:Y:S02]  /*22360*/  STG.E.64 desc[UR4][R124.64+0x2200], RZ ;  /* 0x002200ff7c007986 */ /* 0x0001e4000c101b04 */
.L_x_10250:
[----:B------:R-:W-:Y:S05]  /*22370*/  BSYNC.RECONVERGENT B2 ;  /* 0x0000000000027941 */ /* 0x000fea0003800200 */
.L_x_10234:
        /* <DEDUP_REMOVED lines=16> */
.L_x_10254:
[----:B------:R-:W-:Y:S05]  /*22480*/  BSYNC.RECONVERGENT B3 ;  /* 0x0000000000037941 */ /* 0x000fea0003800200 */
.L_x_10253:
        /* <DEDUP_REMOVED lines=18> */
.L_x_10258:
[----:B------:R-:W-:Y:S05]  /*225b0*/  BSYNC.RECONVERGENT B4 ;  /* 0x0000000000047941 */ /* 0x000fea0003800200 */
.L_x_10257:
[----:B------:R-:W-:-:S04]  /*225c0*/  F2FP.F16.F32.PACK_AB R249, RZ, R249 ;  /* 0x000000f9fff9723e */ /* 0x000fc800000000ff */
[----:B------:R-:W-:-:S07]  /*225d0*/  PRMT R115, R249, 0x7610, R115 ;  /* 0x00007610f9737816 */ /* 0x000fce0000000073 */
.L_x_10256:
[----:B------:R-:W-:Y:S05]  /*225e0*/  BSYNC.RECONVERGENT B3 ;  /* 0x0000000000037941 */ /* 0x000fea0003800200 */
.L_x_10255:
        /* <DEDUP_REMOVED lines=17> */
.L_x_10262:
[----:B------:R-:W-:Y:S05]  /*22700*/  BSYNC.RECONVERGENT B4 ;  /* 0x0000000000047941 */ /* 0x000fea0003800200 */
.L_x_10261:
[----:B------:R-:W-:-:S04]  /*22710*/  F2FP.F16.F32.PACK_AB R249, RZ, R249 ;  /* 0x000000f9fff9723e */ /* 0x000fc800000000ff */
[----:B------:R-:W-:-:S07]  /*22720*/  PRMT R114, R249, 0x7610, R114 ;  /* 0x00007610f9727816 */ /* 0x000fce0000000072 */
.L_x_10260:
[----:B------:R-:W-:Y:S05]  /*22730*/  BSYNC.RECONVERGENT B3 ;  /* 0x0000000000037941 */ /* 0x000fea0003800200 */
.L_x_10259:
        /* <DEDUP_REMOVED lines=17> */
.L_x_10266:
[----:B------:R-:W-:Y:S05]  /*22850*/  BSYNC.RECONVERGENT B4 ;  /* 0x0000000000047941 */ /* 0x000fea0003800200 */
.L_x_10265:
[----:B------:R-:W-:-:S04]  /*22860*/  F2FP.F16.F32.PACK_AB R249, RZ, R249 ;  /* 0x000000f9fff9723e */ /* 0x000fc800000000ff */
[----:B------:R-:W-:-:S07]  /*22870*/  PRMT R117, R249, 0x7610, R117 ;  /* 0x00007610f9757816 */ /* 0x000fce0000000075 */
.L_x_10264:
[----:B------:R-:W-:Y:S05]  /*22880*/  BSYNC.RECONVERGENT B3 ;  /* 0x0000000000037941 */ /* 0x000fea0003800200 */
.L_x_10263:
[----:B------:R-:W-:Y:S02]  /*22890*/  LOP3.LUT R112, R115, 0xffff, RZ, 0xc0, !PT ;  /* 0x0000ffff73707812 */ /* 0x000fe400078ec0ff */
[----:B------:R-:W-:-:S03]  /*228a0*/  PRMT R117, R114, 0x5410, R117 ;  /* 0x0000541072757816 */ /* 0x000fc60000000075 */
[----:B------:R-:W-:-:S05]  /*228b0*/  IMAD.WIDE.U32 R112, R112, 0x10000, RZ ;  /* 0x0001000070707825 */ /* 0x000fca00078e00ff */
[----:B------:R-:W-:Y:S02]  /*228c0*/  LOP3.LUT R113, R117, R113, RZ, 0xfc, !PT ;  /* 0x0000007175717212 */ /* 0x000fe400078efcff */
[----:B------:R-:W-:-:S05]  /*228d0*/  LOP3.LUT R112, R112, R119, RZ, 0xfc, !PT ;  /* 0x0000007770707212 */ /* 0x000fca00078efcff */
[----:B------:R0:W-:Y:S01]  /*228e0*/  STG.E.64 desc[UR4][R124.64+0x2300], R112 ;  /* 0x002300707c007986 */ /* 0x0001e2000c101b04 */
[----:B------:R-:W-:Y:S05]  /*228f0*/  BRA `(.L_x_10267) ;  /* 0x0000000000107947 */ /* 0x000fea0003800000 */
.L_x_10252:
[----:B------:R-:W0:Y:S02]  /*22900*/  LDCU UR6, c[0x0][0x39c] ;  /* 0x00007380ff0677ac */ /* 0x000e240008000800 */
[----:B0-----:R-:W-:-:S13]  /*22910*/  ISETP.GE.AND P0, PT, R117, UR6, PT ;  /* 0x0000000675007c0c */ /* 0x001fda000bf06270 */
[----:B------:R-:W-:Y:S05]  /*22920*/  @P0 EXIT ;  /* 0x000000000000094d */ /* 0x000fea0003800000 */
[----:B------:R0:W-:Y:S02]  /*22930*/  STG.E.64 desc[UR4][R124.64+0x2300], RZ ;  /* 0x002300ff7c007986 */ /* 0x0001e4000c101b04 */
.L_x_10267:
[----:B------:R-:W-:Y:S05]  /*22940*/  BSYNC.RECONVERGENT B2 ;  /* 0x0000000000027941 */ /* 0x000fea0003800200 */
.L_x_10251:
        /* <DEDUP_REMOVED lines=16> */
.L_x_10271:
[----:B------:R-:W-:Y:S05]  /*22a50*/  BSYNC.RECONVERGENT B3 ;  /* 0x0000000000037941 */ /* 0x000fea0003800200 */
.L_x_10270:
        /* <DEDUP_REMOVED lines=18> */
.L_x_10275:
[----:B------:R-:W-:Y:S05]  /*22b80*/  BSYNC.RECONVERGENT B4 ;  /* 0x0000000000047941 */ /* 0x000fea0003800200 */
.L_x_10274:
[----:B------:R-:W-:-:S04]  /*22b90*/  F2FP.F16.F32.PACK_AB R249, RZ, R249 ;  /* 0x000000f9fff9723e */ /* 0x000fc800000000ff */
[----:B------:R-:W-:-:S07]  /*22ba0*/  PRMT R111, R249, 0x7610, R111 ;  /* 0x00007610f96f7816 */ /* 0x000fce000000006f */
.L_x_10273:
[----:B------:R-:W-:Y:S05]  /*22bb0*/  BSYNC.RECONVERGENT B3 ;  /* 0x0000000000037941 */ /* 0x000fea0003800200 */
.L_x_10272:
        /* <DEDUP_REMOVED lines=17> */
.L_x_10279:
[----:B------:R-:W-:Y:S05]  /*22cd0*/  BSYNC.RECONVERGENT B4 ;  /* 0x0000000000047941 */ /* 0x000fea0003800200 */
.L_x_10278:
[----:B------:R-:W-:-:S04]  /*22ce0*/  F2FP.F16.F32.PACK_AB R249, RZ, R249 ;  /* 0x000000f9fff9723e */ /* 0x000fc800000000ff */
[----:B------:R-:W-:-:S07]  /*22cf0*/  PRMT R110, R249, 0x7610, R110 ;  /* 0x00007610f96e7816 */ /* 0x000fce000000006e */
.L_x_10277:
[----:B------:R-:W-:Y:S05]  /*22d00*/  BSYNC.RECONVERGENT B3 ;  /* 0x0000000000037941 */ /* 0x000fea0003800200 */
.L_x_10276:
        /* <DEDUP_REMOVED lines=17> */
.L_x_10283:
[----:B------:R-:W-:Y:S05]  /*22e20*/  BSYNC.RECONVERGENT B4 ;  /* 0x0000000000047941 */ /* 0x000fea0003800200 */
.L_x_10282:
[----:B------:R-:W-:-:S04]  /*22e30*/  F2FP.F16.F32.PACK_AB R249, RZ, R249 ;  /* 0x000000f9fff9723e */ /* 0x000fc800000000ff */
[----:B------:R-:W-:-:S07]  /*22e40*/  PRMT R113, R249, 0x7610, R113 ;  /* 0x00007610f9717816 */ /* 0x000fce0000000071 */
.L_x_10281:
[----:B------:R-:W-:Y:S05]  /*22e50*/  BSYNC.RECONVERGENT B3 ;  /* 0x0000000000037941 */ /* 0x000fea0003800200 */
.L_x_10280:
[----:B------:R-:W-:Y:S02]  /*22e60*/  LOP3.LUT R108, R111, 0xffff, RZ, 0xc0, !PT ;  /* 0x0000ffff6f6c7812 */ /* 0x000fe400078ec0ff */
[----:B------:R-:W-:-:S03]  /*22e70*/  PRMT R113, R110, 0x5410, R113 ;  /* 0x000054106e717816 */ /* 0x000fc60000000071 */
[----:B------:R-:W-:-:S05]  /*22e80*/  IMAD.WIDE.U32 R108, R108, 0x10000, RZ ;  /* 0x000100006c6c7825 */ /* 0x000fca00078e00ff */
[----:B------:R-:W-:Y:S02]  /*22e90*/  LOP3.LUT R109, R113, R109, RZ, 0xfc, !PT ;  /* 0x0000006d716d7212 */ /* 0x000fe400078efcff */
[----:B------:R-:W-:-:S05]  /*22ea0*/  LOP3.LUT R108, R108, R115, RZ, 0xfc, !PT ;  /* 0x000000736c6c7212 */ /* 0x000fca00078efcff */
[----:B------:R0:W-:Y:S01]  /*22eb0*/  STG.E.64 desc[UR4][R124.64+0x2400], R108 ;  /* 0x0024006c7c007986 */ /* 0x0001e2000c101b04 */
[----:B------:R-:W-:Y:S05]  /*22ec0*/  BRA `(.L_x_10284) ;  /* 0x0000000000107947 */ /* 0x000fea0003800000 */
.L_x_10269:
[----:B------:R-:W0:Y:S02]  /*22ed0*/  LDCU UR6, c[0x0][0x39c] ;  /* 0x00007380ff0677ac */ /* 0x000e240008000800 */
[----:B0-----:R-:W-:-:S13]  /*22ee0*/  ISETP.GE.AND P0, PT, R113, UR6, PT ;  /* 0x0000000671007c0c */ /* 0x001fda000bf06270 */
[----:B------:R-:W-:Y:S05]  /*22ef0*/  @P0 EXIT ;  /* 0x000000000000094d */ /* 0x000fea0003800000 */
[----:B------:R0:W-:Y:S02]  /*22f00*/  STG.E.64 desc[UR4][R124.64+0x2400], RZ ;  /* 0x002400ff7c007986 */ /* 0x0001e4000c101b04 */
.L_x_10284:
[----:B------:R-:W-:Y:S05]  /*22f10*/  BSYNC.RECONVERGENT B2 ;  /* 0x0000000000027941 */ /* 0x000fea0003800200 */
.L_x_10268:
        /* <DEDUP_REMOVED lines=16> */
.L_x_10288:
[----:B------:R-:W-:Y:S05]  /*23020*/  BSYNC.RECONVERGENT B3 ;  /* 0x0000000000037941 */ /* 0x000fea0003800200 */
.L_x_10287:
        /* <DEDUP_REMOVED lines=18> */
.L_x_10292:
[----:B------:R-:W-:Y:S05]  /*23150*/  BSYNC.RECONVERGENT B4 ;  /* 0x0000000000047941 */ /* 0x000fea0003800200 */
.L_x_10291:
[----:B------:R-:W-:-:S04]  /*23160*/  F2FP.F16.F32.PACK_AB R249, RZ, R249 ;  /* 0x000000f9fff9723e */ /* 0x000fc800000000ff */
[----:B------:R-:W-:-:S07]  /*23170*/  PRMT R107, R249, 0x7610, R107 ;  /* 0x00007610f96b7816 */ /* 0x000fce000000006b */
.L_x_10290:
[----:B------:R-:W-:Y:S05]  /*23180*/  BSYNC.RECONVERGENT B3 ;  /* 0x0000000000037941 */ /* 0x000fea0003800200 */
.L_x_10289:
        /* <DEDUP_REMOVED lines=17> */
.L_x_10296:
[----:B------:R-:W-:Y:S05]  /*232a0*/  BSYNC.RECONVERGENT B4 ;  /* 0x0000000000047941 */ /* 0x000fea0003800200 */
.L_x_10295:
[----:B------:R-:W-:-:S04]  /*232b0*/  F2FP.F16.F32.PACK_AB R249, RZ, R249 ;  /* 0x000000f9fff9723e */ /* 0x000fc800000000ff */
[----:B------:R-:W-:-:S07]  /*232c0*/  PRMT R106, R249, 0x7610, R106 ;  /* 0x00007610f96a7816 */ /* 0x000fce000000006a */
.L_x_10294:
[----:B------:R-:W-:Y:S05]  /*232d0*/  BSYNC.RECONVERGENT B3 ;  /* 0x0000000000037941 */ /* 0x000fea0003800200 */
.L_x_10293:
        /* <DEDUP_REMOVED lines=17> */
.L_x_10300:
[----:B------:R-:W-:Y:S05]  /*233f0*/  BSYNC.RECONVERGENT B4 ;  /* 0x0000000000047941 */ /* 0x000fea0003800200 */
.L_x_10299:
[----:B------:R-:W-:-:S04]  /*23400*/  F2FP.F16.F32.PACK_AB R249, RZ, R249 ;  /* 0x000000f9fff9723e */ /* 0x000fc800000000ff */
[----:B------:R-:W-:-:S07]  /*23410*/  PRMT R109, R249, 0x7610, R109 ;  /* 0x00007610f96d7816 */ /* 0x000fce000000006d */
.L_x_10298:
[----:B------:R-:W-:Y:S05]  /*23420*/  BSYNC.RECONVERGENT B3 ;  /* 0x0000000000037941 */ /* 0x000fea0003800200 */
.L_x_10297:
[----:B------:R-:W-:Y:S02]  /*23430*/  LOP3.LUT R104, R107, 0xffff, RZ, 0xc0, !PT ;  /* 0x0000ffff6b687812 */ /* 0x000fe400078ec0ff */
[----:B------:R-:W-:-:S03]  /*23440*/  PRMT R109, R106, 0x5410, R109 ;  /* 0x000054106a6d7816 */ /* 0x000fc6000000006d */
[----:B------:R-:W-:-:S05]  /*23450*/  IMAD.WIDE.U32 R104, R104, 0x10000, RZ ;  /* 0x0001000068687825 */ /* 0x000fca00078e00ff */
[----:B------:R-:W-:Y:S02]  /*23460*/  LOP3.LUT R105, R109, R105, RZ, 0xfc, !PT ;  /* 0x000000696d697212 */ /* 0x000fe400078efcff */
[----:B------:R-:W-:-:S05]  /*23470*/  LOP3.LUT R104, R104, R111, RZ, 0xfc, !PT ;  /* 0x0000006f68687212 */ /* 0x000fca00078efcff */
[----:B------:R0:W-:Y:S01]  /*23480*/  STG.E.64 desc[UR4][R124.64+0x2500], R104 ;  /* 0x002500687c007986 */ /* 0x0001e2000c101b04 */
[----:B------:R-:W-:Y:S05]  /*23490*/  BRA `(.L_x_10301) ;  /* 0x0000000000107947 */ /* 0x000fea0003800000 */
.L_x_10286:
[----:B------:R-:W0:Y:S02]  /*234a0*/  LDCU UR6, c[0x0][0x39c] ;  /* 0x00007380ff0677ac */ /* 0x000e240008000800 */
[----:B0-----:R-:W-:-:S13]  /*234b0*/  ISETP.GE.AND P0, PT, R109, UR6, PT ;  /* 0x000000066d007c0c */ /* 0x001fda000bf06270 */
[----:B------:R-:W-:Y:S05]  /*234c0*/  @P0 EXIT ;  /* 0x000000000000094d */ /* 0x000fea0003800000 */
[----:B------:R0:W-:Y:S02]  /*234d0*/  STG.E.64 desc[UR4][R124.64+0x2500], RZ ;  /* 0x002500ff7c007986 */ /* 0x0001e4000c101b04 */
.L_x_10301:
[----:B------:R-:W-:Y:S05]  /*234e0*/  BSYNC.RECONVERGENT B2 ;  /* 0x0000000000027941 */ /* 0x000fea0003800200 */
.L_x_10285:
        /* <DEDUP_REMOVED lines=16> */
.L_x_10305:
[----:B------:R-:W-:Y:S05]  /*235f0*/  BSYNC.RECONVERGENT B3 ;  /* 0x0000000000037941 */ /* 0x000fea0003800200 */
.L_x_10304:
        /* <DEDUP_REMOVED lines=18> */
.L_x_10309:
[----:B------:R-:W-:Y:S05]  /*23720*/  BSYNC.RECONVERGENT B4 ;  /* 0x0000000000047941 */ /* 0x000fea0003800200 */
.L_x_10308:
[----:B------:R-:W-:-:S04]  /*23730*/  F2FP.F16.F32.PACK_AB R249, RZ, R249 ;  /* 0x000000f9fff9723e */ /* 0x000fc800000000ff */
[----:B------:R-:W-:-:S07]  /*23740*/  PRMT R103, R249, 0x7610, R103 ;  /* 0x00007610f9677816 */ /* 0x000fce0000000067 */
.L_x_10307:
[----:B------:R-:W-:Y:S05]  /*23750*/  BSYNC.RECONVERGENT B3 ;  /* 0x0000000000037941 */ /* 0x000fea0003800200 */
.L_x_10306:
        /* <DEDUP_REMOVED lines=17> */
.L_x_10313:
[----:B------:R-:W-:Y:S05]  /*23870*/  BSYNC.RECONVERGENT B4 ;  /* 0x0000000000047941 */ /* 0x000fea0003800200 */
.L_x_10312:
[----:B------:R-:W-:-:S04]  /*23880*/  F2FP.F16.F32.PACK_AB R249, RZ, R249 ;  /* 0x000000f9fff9723e */ /* 0x000fc800000000ff */
[----:B------:R-:W-:-:S07]  /*23890*/  PRMT R102, R249, 0x7610, R102 ;  /* 0x00007610f9667816 */ /* 0x000fce0000000066 */
.L_x_10311:
[----:B------:R-:W-:Y:S05]  /*238a0*/  BSYNC.RECONVERGENT B3 ;  /* 0x0000000000037941 */ /* 0x000fea0003800200 */
.L_x_10310:
        /* <DEDUP_REMOVED lines=17> */
.L_x_10317:
[----:B------:R-:W-:Y:S05]  /*239c0*/  BSYNC.RECONVERGENT B4 ;  /* 0x0000000000047941 */ /* 0x000fea0003800200 */
.L_x_10316:
[----:B------:R-:W-:-:S04]  /*239d0*/  F2FP.F16.F32.PACK_AB R249, RZ, R249 ;  /* 0x000000f9fff9723e */ /* 0x000fc800000000ff */
[----:B------:R-:W-:-:S07]  /*239e0*/  PRMT R105, R249, 0x7610, R105 ;  /* 0x00007610f9697816 */ /* 0x000fce0000000069 */
.L_x_10315:
[----:B------:R-:W-:Y:S05]  /*239f0*/  BSYNC.RECONVERGENT B3 ;  /* 0x0000000000037941 */ /* 0x000fea0003800200 */
.L_x_10314:
[----:B------:R-:W-:Y:S02]  /*23a00*/  LOP3.LUT R100, R103, 0xffff, RZ, 0xc0, !PT ;  /* 0x0000ffff67647812 */ /* 0x000fe400078ec0ff */
[----:B------:R-:W-:-:S03]  /*23a10*/  PRMT R105, R102, 0x5410, R105 ;  /* 0x0000541066697816 */ /* 0x000fc60000000069 */
[----:B------:R-:W-:-:S05]  /*23a20*/  IMAD.WIDE.U32 R100, R100, 0x10000, RZ ;  /* 0x0001000064647825 */ /* 0x000fca00078e00ff */
[----:B------:R-:W-:Y:S02]  /*23a30*/  LOP3.LUT R101, R105, R101, RZ, 0xfc, !PT ;  /* 0x0000006569657212 */ /* 0x000fe400078efcff */
[----:B------:R-:W-:-:S05]  /*23a40*/  LOP3.LUT R100, R100, R107, RZ, 0xfc, !PT ;  /* 0x0000006b64647212 */ /* 0x000fca00078efcff */
[----:B------:R0:W-:Y:S01]  /*23a50*/  STG.E.64 desc[UR4][R124.64+0x2600], R100 ;  /* 0x002600647c007986 */ /* 0x0001e2000c101b04 */
[----:B------:R-:W-:Y:S05]  /*23a60*/  BRA `(.L_x_10318) ;  /* 0x0000000000107947 */ /* 0x000fea0003800000 */
.L_x_10303:
[----:B------:R-:W0:Y:S02]  /*23a70*/  LDCU UR6, c[0x0][0x39c] ;  /* 0x00007380ff0677ac */ /* 0x000e240008000800 */
[----:B0-----:R-:W-:-:S13]  /*23a80*/  ISETP.GE.AND P0, PT, R105, UR6, PT ;  /* 0x0000000669007c0c */ /* 0x001fda000bf06270 */
[----:B------:R-:W-:Y:S05]  /*23a90*/  @P0 EXIT ;  /* 0x000000000000094d */ /* 0x000fea0003800000 */
[----:B------:R0:W-:Y:S02]  /*23aa0*/  STG.E.64 desc[UR4][R124.64+0x2600], RZ ;  /* 0x002600ff7c007986 */ /* 0x0001e4000c101b04 */
.L_x_10318:
[----:B------:R-:W-:Y:S05]  /*23ab0*/  BSYNC.RECONVERGENT B2 ;  /* 0x0000000000027941 */ /* 0x000fea0003800200 */
.L_x_10302:
        /* <DEDUP_REMOVED lines=16> */
.L_x_10322:
[----:B------:R-:W-:Y:S05]  /*23bc0*/  BSYNC.RECONVERGENT B3 ;  /* 0x0000000000037941 */ /* 0x000fea0003800200 */
.L_x_10321:
        /* <DEDUP_REMOVED lines=18> */
.L_x_10326:
[----:B------:R-:W-:Y:S05]  /*23cf0*/  BSYNC.RECONVERGENT B4 ;  /* 0x0000000000047941 */ /* 0x000fea0003800200 */
.L_x_10325:
[----:B------:R-:W-:-:S04]  /*23d00*/  F2FP.F16.F32.PACK_AB R249, RZ, R249 ;  /* 0x000000f9fff9723e */ /* 0x000fc800000000ff */
[----:B------:R-:W-:-:S07]  /*23d10*/  PRMT R99, R249, 0x7610, R99 ;  /* 0x00007610f9637816 */ /* 0x000fce0000000063 */
.L_x_10324:
[----:B------:R-:W-:Y:S05]  /*23d20*/  BSYNC.RECONVERGENT B3 ;  /* 0x0000000000037941 */ /* 0x000fea0003800200 */
.L_x_10323:
        /* <DEDUP_REMOVED lines=17> */
.L_x_10330:
[----:B------:R-:W-:Y:S05]  /*23e40*/  BSYNC.RECONVERGENT B4 ;  /* 0x0000000000047941 */ /* 0x000fea0003800200 */
.L_x_10329:
[----:B------:R-:W-:-:S04]  /*23e50*/  F2FP.F16.F32.PACK_AB R249, RZ, R249 ;  /* 0x000000f9fff9723e */ /* 0x000fc800000000ff */
[----:B------:R-:W-:-:S07]  /*23e60*/  PRMT R98, R249, 0x7610, R98 ;  /* 0x00007610f9627816 */ /* 0x000fce0000000062 */
.L_x_10328:
[----:B------:R-:W-:Y:S05]  /*23e70*/  BSYNC.RECONVERGENT B3 ;  /* 0x0000000000037941 */ /* 0x000fea0003800200 */
.L_x_10327:
        /* <DEDUP_REMOVED lines=17> */
.L_x_10334:
[----:B------:R-:W-:Y:S05]  /*23f90*/  BSYNC.RECONVERGENT B4 ;  /* 0x0000000000047941 */ /* 0x000fea0003800200 */
.L_x_10333:
[----:B------:R-:W-:-:S04]  /*23fa0*/  F2FP.F16.F32.PACK_AB R249, RZ, R249 ;  /* 0x000000f9fff9723e */ /* 0x000fc800000000ff */
[----:B------:R-:W-:-:S07]  /*23fb0*/  PRMT R101, R249, 0x7610, R101 ;  /* 0x00007610f9657816 */ /* 0x000fce0000000065 */
.L_x_10332:
[----:B------:R-:W-:Y:S05]  /*23fc0*/  BSYNC.RECONVERGENT B3 ;  /* 0x0000000000037941 */ /* 0x000fea0003800200 */
.L_x_10331:
[----:B------:R-:W-:Y:S02]  /*23fd0*/  LOP3.LUT R96, R99, 0xffff, RZ, 0xc0, !PT ;  /* 0x0000ffff63607812 */ /* 0x000fe400078ec0ff */
[----:B------:R-:W-:-:S03]  /*23fe0*/  PRMT R101, R98, 0x5410, R101 ;  /* 0x0000541062657816 */ /* 0x000fc60000000065 */
[----:B------:R-:W-:-:S05]  /*23ff0*/  IMAD.WIDE.U32 R96, R96, 0x10000, RZ ;  /* 0x0001000060607825 */ /* 0x000fca00078e00ff */
[----:B------:R-:W-:Y:S02]  /*24000*/  LOP3.LUT R97, R101, R97, RZ, 0xfc, !PT ;  /* 0x0000006165617212 */ /* 0x000fe400078efcff */
[----:B------:R-:W-:-:S05]  /*24010*/  LOP3.LUT R96, R96, R103, RZ, 0xfc, !PT ;  /* 0x0000006760607212 */ /* 0x000fca00078efcff */
[----:B------:R0:W-:Y:S01]  /*24020*/  STG.E.64 desc[UR4][R124.64+0x2700], R96 ;  /* 0x002700607c007986 */ /* 0x0001e2000c101b04 */
[----:B------:R-:W-:Y:S05]  /*24030*/  BRA `(.L_x_10335) ;  /* 0x0000000000107947 */ /* 0x000fea0003800000 */
.L_x_10320:
[----:B------:R-:W0:Y:S02]  /*24040*/  LDCU UR6, c[0x0][0x39c] ;  /* 0x00007380ff0677ac */ /* 0x000e240008000800 */
[----:B0-----:R-:W-:-:S13]  /*24050*/  ISETP.GE.AND P0, PT, R101, UR6, PT ;  /* 0x0000000665007c0c */ /* 0x001fda000bf06270 */
[----:B------:R-:W-:Y:S05]  /*24060*/  @P0 EXIT ;  /* 0x000000000000094d */ /* 0x000fea0003800000 */
[----:B------:R0:W-:Y:S02]  /*24070*/  STG.E.64 desc[UR4][R124.64+0x2700], RZ ;  /* 0x002700ff7c007986 */ /* 0x0001e4000c101b04 */
.L_x_10335:
[----:B------:R-:W-:Y:S05]  /*24080*/  BSYNC.RECONVERGENT B2 ;  /* 0x0000000000027941 */ /* 0x000fea0003800200 */
.L_x_10319:
        /* <DEDUP_REMOVED lines=16> */
.L_x_10339:
[----:B------:R-:W-:Y:S05]  /*24190*/  BSYNC.RECONVERGENT B3 ;  /* 0x0000000000037941 */ /* 0x000fea0003800200 */
.L_x_10338:
        /* <DEDUP_REMOVED lines=18> */
.L_x_10343:
[----:B------:R-:W-:Y:S05]  /*242c0*/  BSYNC.RECONVERGENT B4 ;  /* 0x0000000000047941 */ /* 0x000fea0003800200 */
.L_x_10342:
[----:B------:R-:W-:-:S04]  /*242d0*/  F2FP.F16.F32.PACK_AB R249, RZ, R249 ;  /* 0x000000f9fff9723e */ /* 0x000fc800000000ff */
[----:B------:R-:W-:-:S07]  /*242e0*/  PRMT R95, R249, 0x7610, R95 ;  /* 0x00007610f95f7816 */ /* 0x000fce000000005f */
.L_x_10341:
[----:B------:R-:W-:Y:S05]  /*242f0*/  BSYNC.RECONVERGENT B3 ;  /* 0x0000000000037941 */ /* 0x000fea0003800200 */
.L_x_10340:
        /* <DEDUP_REMOVED lines=17> */
.L_x_10347:
[----:B------:R-:W-:Y:S05]  /*24410*/  BSYNC.RECONVERGENT B4 ;  /* 0x0000000000047941 */ /* 0x000fea0003800200 */
.L_x_10346:
[----:B------:R-:W-:-:S04]  /*24420*/  F2FP.F16.F32.PACK_AB R249, RZ, R249 ;  /* 0x000000f9fff9723e */ /* 0x000fc800000000ff */
[----:B------:R-:W-:-:S07]  /*24430*/  PRMT R94, R249, 0x7610, R94 ;  /* 0x00007610f95e7816 */ /* 0x000fce000000005e */
.L_x_10345:
[----:B------:R-:W-:Y:S05]  /*24440*/  BSYNC.RECONVERGENT B3 ;  /* 0x0000000000037941 */ /* 0x000fea0003800200 */
.L_x_10344:
        /* <DEDUP_REMOVED lines=17> */
.L_x_10351:
[----:B------:R-:W-:Y:S05]  /*24560*/  BSYNC.RECONVERGENT B4 ;  /* 0x0000000000047941 */ /* 0x000fea0003800200 */
.L_x_10350:
[----:B------:R-:W-:-:S04]  /*24570*/  F2FP.F16.F32.PACK_AB R249, RZ, R249 ;  /* 0x000000f9fff9723e */ /* 0x000fc800000000ff */
[----:B------:R-:W-:-:S07]  /*24580*/  PRMT R97, R249, 0x7610, R97 ;  /* 0x00007610f9617816 */ /* 0x000fce0000000061 */
.L_x_10349:
[----:B------:R-:W-:Y:S05]  /*24590*/  BSYNC.RECONVERGENT B3 ;  /* 0x0000000000037941 */ /* 0x000fea0003800200 */
.L_x_10348:
[----:B------:R-:W-:Y:S02]  /*245a0*/  LOP3.LUT R92, R95, 0xffff, RZ, 0xc0, !PT ;  /* 0x0000ffff5f5c7812 */ /* 0x000fe400078ec0ff */
[----:B------:R-:W-:-:S03]  /*245b0*/  PRMT R97, R94, 0x5410, R97 ;  /* 0x000054105e617816 */ /* 0x000fc60000000061 */
[----:B------:R-:W-:-:S05]  /*245c0*/  IMAD.WIDE.U32 R92, R92, 0x10000, RZ ;  /* 0x000100005c5c7825 */ /* 0x000fca00078e00ff */
[----:B------:R-:W-:Y:S02]  /*245d0*/  LOP3.LUT R93, R97, R93, RZ, 0xfc, !PT ;  /* 0x0000005d615d7212 */ /* 0x000fe400078efcff */
[----:B------:R-:W-:-:S05]  /*245e0*/  LOP3.LUT R92, R92, R99, RZ, 0xfc, !PT ;  /* 0x000000635c5c7212 */ /* 0x000fca00078efcff */
[----:B------:R0:W-:Y:S01]  /*245f0*/  STG.E.64 desc[UR4][R124.64+0x2800], R92 ;  /* 0x0028005c7c007986 */ /* 0x0001e2000c101b04 */
[----:B------:R-:W-:Y:S05]  /*24600*/  BRA `(.L_x_10352) ;  /* 0x0000000000107947 */ /* 0x000fea0003800000 */
.L_x_10337:
[----:B------:R-:W0:Y:S02]  /*24610*/  LDCU UR6, c[0x0][0x39c] ;  /* 0x00007380ff0677ac */ /* 0x000e240008000800 */
[----:B0-----:R-:W-:-:S13]  /*24620*/  ISETP.GE.AND P0, PT, R97, UR6, PT ;  /* 0x0000000661007c0c */ /* 0x001fda000bf06270 */
[----:B------:R-:W-:Y:S05]  /*24630*/  @P0 EXIT ;  /* 0x000000000000094d */ /* 0x000fea0003800000 */
[----:B------:R0:W-:Y:S02]  /*24640*/  STG.E.64 desc[UR4][R124.64+0x2800], RZ ;  /* 0x002800ff7c007986 */ /* 0x0001e4000c101b04 */
.L_x_10352:
[----:B------:R-:W-:Y:S05]  /*24650*/  BSYNC.RECONVERGENT B2 ;  /* 0x0000000000027941 */ /* 0x000fea0003800200 */
.L_x_10336:
        /* <DEDUP_REMOVED lines=16> */
.L_x_10356:
[----:B------:R-:W-:Y:S05]  /*24760*/  BSYNC.RECONVERGENT B3 ;  /* 0x0000000000037941 */ /* 0x000fea0003800200 */
.L_x_10355:
        /* <DEDUP_REMOVED lines=18> */
.L_x_10360:
[----:B------:R-:W-:Y:S05]  /*24890*/  BSYNC.RECONVERGENT B4 ;  /* 0x0000000000047941 */ /* 0x000fea0003800200 */
.L_x_10359:
[----:B------:R-:W-:-:S04]  /*248a0*/  F2FP.F16.F32.PACK_AB R249, RZ, R249 ;  /* 0x000000f9fff9723e */ /* 0x000fc800000000ff */
[----:B------:R-:W-:-:S07]  /*248b0*/  PRMT R91, R249, 0x7610, R91 ;  /* 0x00007610f95b7816 */ /* 0x000fce000000005b */
.L_x_10358:
[----:B------:R-:W-:Y:S05]  /*248c0*/  BSYNC.RECONVERGENT B3 ;  /* 0x0000000000037941 */ /* 0x000fea0003800200 */
.L_x_10357:
        /* <DEDUP_REMOVED lines=17> */
.L_x_10364:
[----:B------:R-:W-:Y:S05]  /*249e0*/  BSYNC.RECONVERGENT B4 ;  /* 0x0000000000047941 */ /* 0x000fea0003800200 */
.L_x_10363:
[----:B------:R-:W-:-:S04]  /*249f0*/  F2FP.F16.F32.PACK_AB R249, RZ, R249 ;  /* 0x000000f9fff9723e */ /* 0x000fc800000000ff */
[----:B------:R-:W-:-:S07]  /*24a00*/  PRMT R90, R249, 0x7610, R90 ;  /* 0x00007610f95a7816 */ /* 0x000fce000000005a */
.L_x_10362:
[----:B------:R-:W-:Y:S05]  /*24a10*/  BSYNC.RECONVERGENT B3 ;  /* 0x0000000000037941 */ /* 0x000fea0003800200 */
.L_x_10361:
        /* <DEDUP_REMOVED lines=17> */
.L_x_10368:
[----:B------:R-:W-:Y:S05]  /*24b30*/  BSYNC.RECONVERGENT B4 ;  /* 0x0000000000047941 */ /* 0x000fea0003800200 */
.L_x_10367:
[----:B------:R-:W-:-:S04]  /*24b40*/  F2FP.F16.F32.PACK_AB R249, RZ, R249 ;  /* 0x000000f9fff9723e */ /* 0x000fc800000000ff */
[----:B------:R-:W-:-:S07]  /*24b50*/  PRMT R93, R249, 0x7610, R93 ;  /* 0x00007610f95d7816 */ /* 0x000fce000000005d */
.L_x_10366:
[----:B------:R-:W-:Y:S05]  /*24b60*/  BSYNC.RECONVERGENT B3 ;  /* 0x0000000000037941 */ /* 0x000fea0003800200 */
.L_x_10365:
[----:B------:R-:W-:Y:S02]  /*24b70*/  LOP3.LUT R88, R91, 0xffff, RZ, 0xc0, !PT ;  /* 0x0000ffff5b587812 */ /* 0x000fe400078ec0ff */
[----:B------:R-:W-:-:S03]  /*24b80*/  PRMT R93, R90, 0x5410, R93 ;  /* 0x000054105a5d7816 */ /* 0x000fc6000000005d */
[----:B------:R-:W-:-:S05]  /*24b90*/  IMAD.WIDE.U32 R88, R88, 0x10000, RZ ;  /* 0x0001000058587825 */ /* 0x000fca00078e00ff */
[----:B------:R-:W-:Y:S02]  /*24ba0*/  LOP3.LUT R89, R93, R89, RZ, 0xfc, !PT ;  /* 0x000000595d597212 */ /* 0x000fe400078efcff */
[----:B------:R-:W-:-:S05]  /*24bb0*/  LOP3.LUT R88, R88, R95, RZ, 0xfc, !PT ;  /* 0x0000005f58587212 */ /* 0x000fca00078efcff */
[----:B------:R0:W-:Y:S01]  /*24bc0*/  STG.E.64 desc[UR4][R124.64+0x2900], R88 ;  /* 0x002900587c007986 */ /* 0x0001e2000c101b04 */
[----:B------:R-:W-:Y:S05]  /*24bd0*/  BRA `(.L_x_10369) ;  /* 0x0000000000107947 */ /* 0x000fea0003800000 */
.L_x_10354:
[----:B------:R-:W0:Y:S02]  /*24be0*/  LDCU UR6, c[0x0][0x39c] ;  /* 0x00007380ff0677ac */ /* 0x000e240008000800 */
[----:B0-----:R-:W-:-:S13]  /*24bf0*/  ISETP.GE.AND P0, PT, R93, UR6, PT ;  /* 0x000000065d007c0c */ /* 0x001fda000bf06270 */
[----:B------:R-:W-:Y:S05]  /*24c00*/  @P0 EXIT ;  /* 0x000000000000094d */ /* 0x000fea0003800000 */
[----:B------:R0:W-:Y:S02]  /*24c10*/  STG.E.64 desc[UR4][R124.64+0x2900], RZ ;  /* 0x002900ff7c007986 */ /* 0x0001e4000c101b04 */
.L_x_10369:
[----:B------:R-:W-:Y:S05]  /*24c20*/  BSYNC.RECONVERGENT B2 ;  /* 0x0000000000027941 */ /* 0x000fea0003800200 */
.L_x_10353:
        /* <DEDUP_REMOVED lines=16> */
.L_x_10373:
[----:B------:R-:W-:Y:S05]  /*24d30*/  BSYNC.RECONVERGENT B3 ;  /* 0x0000000000037941 */ /* 0x000fea0003800200 */
.L_x_10372:
        /* <DEDUP_REMOVED lines=18> */
.L_x_10377:
[----:B------:R-:W-:Y:S05]  /*24e60*/  BSYNC.RECONVERGENT B4 ;  /* 0x0000000000047941 */ /* 0x000fea0003800200 */
.L_x_10376:
[----:B------:R-:W-:-:S04]  /*24e70*/  F2FP.F16.F32.PACK_AB R249, RZ, R249 ;  /* 0x000000f9fff9723e */ /* 0x000fc800000000ff */
[----:B------:R-:W-:-:S07]  /*24e80*/  PRMT R87, R249, 0x7610, R87 ;  /* 0x00007610f9577816 */ /* 0x000fce0000000057 */
.L_x_10375:
[----:B------:R-:W-:Y:S05]  /*24e90*/  BSYNC.RECONVERGENT B3 ;  /* 0x0000000000037941 */ /* 0x000fea0003800200 */
.L_x_10374:
        /* <DEDUP_REMOVED lines=17> */
.L_x_10381:
[----:B------:R-:W-:Y:S05]  /*24fb0*/  BSYNC.RECONVERGENT B4 ;  /* 0x0000000000047941 */ /* 0x000fea0003800200 */
.L_x_10380:
[----:B------:R-:W-:-:S04]  /*24fc0*/  F2FP.F16.F32.PACK_AB R249, RZ, R249 ;  /* 0x000000f9fff9723e */ /* 0x000fc800000000ff */
[----:B------:R-:W-:-:S07]  /*24fd0*/  PRMT R86, R249, 0x7610, R86 ;  /* 0x00007610f9567816 */ /* 0x000fce0000000056 */
.L_x_10379:
[----:B------:R-:W-:Y:S05]  /*24fe0*/  BSYNC.RECONVERGENT B3 ;  /* 0x0000000000037941 */ /* 0x000fea0003800200 */
.L_x_10378:
        /* <DEDUP_REMOVED lines=17> */
.L_x_10385:
[----:B------:R-:W-:Y:S05]  /*25100*/  BSYNC.RECONVERGENT B4 ;  /* 0x0000000000047941 */ /* 0x000fea0003800200 */
.L_x_10384:
[----:B------:R-:W-:-:S04]  /*25110*/  F2FP.F16.F32.PACK_AB R249, RZ, R249 ;  /* 0x000000f9fff9723e */ /* 0x000fc800000000ff */
[----:B------:R-:W-:-:S07]  /*25120*/  PRMT R89, R249, 0x7610, R89 ;  /* 0x00007610f9597816 */ /* 0x000fce0000000059 */
.L_x_10383:
[----:B------:R-:W-:Y:S05]  /*25130*/  BSYNC.RECONVERGENT B3 ;  /* 0x0000000000037941 */ /* 0x000fea0003800200 */
.L_x_10382:
[----:B------:R-:W-:Y:S02]  /*25140*/  LOP3.LUT R84, R87, 0xffff, RZ, 0xc0, !PT ;  /* 0x0000ffff57547812 */ /* 0x000fe400078ec0ff */
[----:B------:R-:W-:-:S03]  /*25150*/  PRMT R89, R86, 0x5410, R89 ;  /* 0x0000541056597816 */ /* 0x000fc60000000059 */
[----:B------:R-:W-:-:S05]  /*25160*/  IMAD.WIDE.U32 R84, R84, 0x10000, RZ ;  /* 0x0001000054547825 */ /* 0x000fca00078e00ff */
[----:B------:R-:W-:Y:S02]  /*25170*/  LOP3.LUT R85, R89, R85, RZ, 0xfc, !PT ;  /* 0x0000005559557212 */ /* 0x000fe400078efcff */
[----:B------:R-:W-:-:S05]  /*25180*/  LOP3.LUT R84, R84, R91, RZ, 0xfc, !PT ;  /* 0x0000005b54547212 */ /* 0x000fca00078efcff */
[----:B------:R0:W-:Y:S01]  /*25190*/  STG.E.64 desc[UR4][R124.64+0x2a00], R84 ;  /* 0x002a00547c007986 */ /* 0x0001e2000c101b04 */
[----:B------:R-:W-:Y:S05]  /*251a0*/  BRA `(.L_x_10386) ;  /* 0x0000000000107947 */ /* 0x000fea0003800000 */
.L_x_10371:
[----:B------:R-:W0:Y:S02]  /*251b0*/  LDCU UR6, c[0x0][0x39c] ;  /* 0x00007380ff0677ac */ /* 0x000e240008000800 */
[----:B0-----:R-:W-:-:S13]  /*251c0*/  ISETP.GE.AND P0, PT, R89, UR6, PT ;  /* 0x0000000659007c0c */ /* 0x001fda000bf06270 */
[----:B------:R-:W-:Y:S05]  /*251d0*/  @P0 EXIT ;  /* 0x000000000000094d */ /* 0x000fea0003800000 */
[----:B------:R0:W-:Y:S02]  /*251e0*/  STG.E.64 desc[UR4][R124.64+0x2a00], RZ ;  /* 0x002a00ff7c007986 */ /* 0x0001e4000c101b04 */
.L_x_10386:
[----:B------:R-:W-:Y:S05]  /*251f0*/  BSYNC.RECONVERGENT B2 ;  /* 0x0000000000027941 */ /* 0x000fea0003800200 */
.L_x_10370:
        /* <DEDUP_REMOVED lines=16> */
.L_x_10390:
[----:B------:R-:W-:Y:S05]  /*25300*/  BSYNC.RECONVERGENT B3 ;  /* 0x0000000000037941 */ /* 0x000fea0003800200 */
.L_x_10389:
        /* <DEDUP_REMOVED lines=18> */
.L_x_10394:
[----:B------:R-:W-:Y:S05]  /*25430*/  BSYNC.RECONVERGENT B4 ;  /* 0x0000000000047941 */ /* 0x000fea0003800200 */
.L_x_10393:
[----:B------:R-:W-:-:S04]  /*25440*/  F2FP.F16.F32.PACK_AB R249, RZ, R249 ;  /* 0x000000f9fff9723e */ /* 0x000fc800000000ff */
[----:B------:R-:W-:-:S07]  /*25450*/  PRMT R83, R249, 0x7610, R83 ;  /* 0x00007610f9537816 */ /* 0x000fce0000000053 */
.L_x_10392:
[----:B------:R-:W-:Y:S05]  /*25460*/  BSYNC.RECONVERGENT B3 ;  /* 0x0000000000037941 */ /* 0x000fea0003800200 */
.L_x_10391:
        /* <DEDUP_REMOVED lines=17> */
.L_x_10398:
[----:B------:R-:W-:Y:S05]  /*25580*/  BSYNC.RECONVERGENT B4 ;  /* 0x0000000000047941 */ /* 0x000fea0003800200 */
.L_x_10397:
[----:B------:R-:W-:-:S04]  /*25590*/  F2FP.F16.F32.PACK_AB R249, RZ, R249 ;  /* 0x000000f9fff9723e */ /* 0x000fc800000000ff */
[----:B------:R-:W-:-:S07]  /*255a0*/  PRMT R82, R249, 0x7610, R82 ;  /* 0x00007610f9527816 */ /* 0x000fce0000000052 */
.L_x_10396:
[----:B------:R-:W-:Y:S05]  /*255b0*/  BSYNC.RECONVERGENT B3 ;  /* 0x0000000000037941 */ /* 0x000fea0003800200 */
.L_x_10395:
        /* <DEDUP_REMOVED lines=17> */
.L_x_10402:
[----:B------:R-:W-:Y:S05]  /*256d0*/  BSYNC.RECONVERGENT B4 ;  /* 0x0000000000047941 */ /* 0x000fea0003800200 */
.L_x_10401:
[----:B------:R-:W-:-:S04]  /*256e0*/  F2FP.F16.F32.PACK_AB R249, RZ, R249 ;  /* 0x000000f9fff9723e */ /* 0x000fc800000000ff */
[----:B------:R-:W-:-:S07]  /*256f0*/  PRMT R85, R249, 0x7610, R85 ;  /* 0x00007610f9557816 */ /* 0x000fce0000000055 */
.L_x_10400:
[----:B------:R-:W-:Y:S05]  /*25700*/  BSYNC.RECONVERGENT B3 ;  /* 0x0000000000037941 */ /* 0x000fea0003800200 */
.L_x_10399:
[----:B------:R-:W-:Y:S02]  /*25710*/  LOP3.LUT R80, R83, 0xffff, RZ, 0xc0, !PT ;  /* 0x0000ffff53507812 */ /* 0x000fe400078ec0ff */
[----:B------:R-:W-:-:S03]  /*25720*/  PRMT R85, R82, 0x5410, R85 ;  /* 0x0000541052557816 */ /* 0x000fc60000000055 */
[----:B------:R-:W-:-:S05]  /*25730*/  IMAD.WIDE.U32 R80, R80, 0x10000, RZ ;  /* 0x0001000050507825 */ /* 0x000fca00078e00ff */
[----:B------:R-:W-:Y:S02]  /*25740*/  LOP3.LUT R81, R85, R81, RZ, 0xfc, !PT ;  /* 0x0000005155517212 */ /* 0x000fe400078efcff */
[----:B------:R-:W-:-:S05]  /*25750*/  LOP3.LUT R80, R80, R87, RZ, 0xfc, !PT ;  /* 0x0000005750507212 */ /* 0x000fca00078efcff */
[----:B------:R0:W-:Y:S01]  /*25760*/  STG.E.64 desc[UR4][R124.64+0x2b00], R80 ;  /* 0x002b00507c007986 */ /* 0x0001e2000c101b04 */
[----:B------:R-:W-:Y:S05]  /*25770*/  BRA `(.L_x_10403) ;  /* 0x0000000000107947 */ /* 0x000fea0003800000 */
.L_x_10388:
[----:B------:R-:W0:Y:S02]  /*25780*/  LDCU UR6, c[0x0][0x39c] ;  /* 0x00007380ff0677ac */ /* 0x000e240008000800 */
[----:B0-----:R-:W-:-:S13]  /*25790*/  ISETP.GE.AND P0, PT, R85, UR6, PT ;  /* 0x0000000655007c0c */ /* 0x001fda000bf06270 */
[----:B------:R-:W-:Y:S05]  /*257a0*/  @P0 EXIT ;  /* 0x000000000000094d */ /* 0x000fea0003800000 */
[----:B------:R0:W-:Y:S02]  /*257b0*/  STG.E.64 desc[UR4][R124.64+0x2b00], RZ ;  /* 0x002b00ff7c007986 */ /* 0x0001e4000c101b04 */
.L_x_10403:
[----:B------:R-:W-:Y:S05]  /*257c0*/  BSYNC.RECONVERGENT B2 ;  /* 0x0000000000027941 */ /* 0x000fea0003800200 */
.L_x_10387:
        /* <DEDUP_REMOVED lines=16> */
.L_x_10407:
[----:B------:R-:W-:Y:S05]  /*258d0*/  BSYNC.RECONVERGENT B3 ;  /* 0x0000000000037941 */ /* 0x000fea0003800200 */
.L_x_10406:
        /* <DEDUP_REMOVED lines=18> */
.L_x_10411:
[----:B------:R-:W-:Y:S05]  /*25a00*/  BSYNC.RECONVERGENT B4 ;  /* 0x0000000000047941 */ /* 0x000fea0003800200 */
.L_x_10410:
[----:B------:R-:W-:-:S04]  /*25a10*/  F2FP.F16.F32.PACK_AB R249, RZ, R249 ;  /* 0x000000f9fff9723e */ /* 0x000fc800000000ff */
[----:B------:R-:W-:-:S07]  /*25a20*/  PRMT R79, R249, 0x7610, R79 ;  /* 0x00007610f94f7816 */ /* 0x000fce000000004f */
.L_x_10409:
[----:B------:R-:W-:Y:S05]  /*25a30*/  BSYNC.RECONVERGENT B3 ;  /* 0x0000000000037941 */ /* 0x000fea0003800200 */
.L_x_10408:
        /* <DEDUP_REMOVED lines=17> */
.L_x_10415:
[----:B------:R-:W-:Y:S05]  /*25b50*/  BSYNC.RECONVERGENT B4 ;  /* 0x0000000000047941 */ /* 0x000fea0003800200 */
.L_x_10414:
[----:B------:R-:W-:-:S04]  /*25b60*/  F2FP.F16.F32.PACK_AB R249, RZ, R249 ;  /* 0x000000f9fff9723e */ /* 0x000fc800000000ff */
[----:B------:R-:W-:-:S07]  /*25b70*/  PRMT R78, R249, 0x7610, R78 ;  /* 0x00007610f94e7816 */ /* 0x000fce000000004e */
.L_x_10413:
[----:B------:R-:W-:Y:S05]  /*25b80*/  BSYNC.RECONVERGENT B3 ;  /* 0x0000000000037941 */ /* 0x000fea0003800200 */
.L_x_10412:
        /* <DEDUP_REMOVED lines=17> */
.L_x_10419:
[----:B------:R-:W-:Y:S05]  /*25ca0*/  BSYNC.RECONVERGENT B4 ;  /* 0x0000000000047941 */ /* 0x000fea0003800200 */
.L_x_10418:
[----:B------:R-:W-:-:S04]  /*25cb0*/  F2FP.F16.F32.PACK_AB R249, RZ, R249 ;  /* 0x000000f9fff9723e */ /* 0x000fc800000000ff */
[----:B------:R-:W-:-:S07]  /*25cc0*/  PRMT R81, R249, 0x7610, R81 ;  /* 0x00007610f9517816 */ /* 0x000fce0000000051 */
.L_x_10417:
[----:B------:R-:W-:Y:S05]  /*25cd0*/  BSYNC.RECONVERGENT B3 ;  /* 0x0000000000037941 */ /* 0x000fea0003800200 */
.L_x_10416:
[----:B------:R-:W-:Y:S02]  /*25ce0*/  LOP3.LUT R76, R79, 0xffff, RZ, 0xc0, !PT ;  /* 0x0000ffff4f4c7812 */ /* 0x000fe400078ec0ff */
[----:B------:R-:W-:-:S03]  /*25cf0*/  PRMT R81, R78, 0x5410, R81 ;  /* 0x000054104e517816 */ /* 0x000fc60000000051 */
[----:B------:R-:W-:-:S05]  /*25d00*/  IMAD.WIDE.U32 R76, R76, 0x10000, RZ ;  /* 0x000100004c4c7825 */ /* 0x000fca00078e00ff */
[----:B------:R-:W-:Y:S02]  /*25d10*/  LOP3.LUT R77, R81, R77, RZ, 0xfc, !PT ;  /* 0x0000004d514d7212 */ /* 0x000fe400078efcff */
[----:B------:R-:W-:-:S05]  /*25d20*/  LOP3.LUT R76, R76, R83, RZ, 0xfc, !PT ;  /* 0x000000534c4c7212 */ /* 0x000fca00078efcff */
[----:B------:R0:W-:Y:S01]  /*25d30*/  STG.E.64 desc[UR4][R124.64+0x2c00], R76 ;  /* 0x002c004c7c007986 */ /* 0x0001e2000c101b04 */
[----:B------:R-:W-:Y:S05]  /*25d40*/  BRA `(.L_x_10420) ;  /* 0x0000000000107947 */ /* 0x000fea0003800000 */
.L_x_10405:
[----:B------:R-:W0:Y:S02]  /*25d50*/  LDCU UR6, c[0x0][0x39c] ;  /* 0x00007380ff0677ac */ /* 0x000e240008000800 */
[----:B0-----:R-:W-:-:S13]  /*25d60*/  ISETP.GE.AND P0, PT, R81, UR6, PT ;  /* 0x0000000651007c0c */ /* 0x001fda000bf06270 */
[----:B------:R-:W-:Y:S05]  /*25d70*/  @P0 EXIT ;  /* 0x000000000000094d */ /* 0x000fea0003800000 */
[----:B------:R0:W-:Y:S02]  /*25d80*/  STG.E.64 desc[UR4][R124.64+0x2c00], RZ ;  /* 0x002c00ff7c007986 */ /* 0x0001e4000c101b04 */
.L_x_10420:
[----:B------:R-:W-:Y:S05]  /*25d90*/  BSYNC.RECONVERGENT B2 ;  /* 0x0000000000027941 */ /* 0x000fea0003800200 */
.L_x_10404:
        /* <DEDUP_REMOVED lines=16> */
.L_x_10424:
[----:B------:R-:W-:Y:S05]  /*25ea0*/  BSYNC.RECONVERGENT B3 ;  /* 0x0000000000037941 */ /* 0x000fea0003800200 */
.L_x_10423:
        /* <DEDUP_REMOVED lines=18> */
.L_x_10428:
[----:B------:R-:W-:Y:S05]  /*25fd0*/  BSYNC.RECONVERGENT B4 ;  /* 0x0000000000047941 */ /* 0x000fea0003800200 */
.L_x_10427:
[----:B------:R-:W-:-:S04]  /*25fe0*/  F2FP.F16.F32.PACK_AB R249, RZ, R249 ;  /* 0x000000f9fff9723e */ /* 0x000fc800000000ff */
[----:B------:R-:W-:-:S07]  /*25ff0*/  PRMT R75, R249, 0x7610, R75 ;  /* 0x00007610f94b7816 */ /* 0x000fce000000004b */
.L_x_10426:
[----:B------:R-:W-:Y:S05]  /*26000*/  BSYNC.RECONVERGENT B3 ;  /* 0x0000000000037941 */ /* 0x000fea0003800200 */
.L_x_10425:
        /* <DEDUP_REMOVED lines=17> */
.L_x_10432:
[----:B------:R-:W-:Y:S05]  /*26120*/  BSYNC.RECONVERGENT B4 ;  /* 0x0000000000047941 */ /* 0x000fea0003800200 */
.L_x_10431:
[----:B------:R-:W-:-:S04]  /*26130*/  F2FP.F16.F32.PACK_AB R249, RZ, R249 ;  /* 0x000000f9fff9723e */ /* 0x000fc800000000ff */
[----:B------:R-:W-:-:S07]  /*26140*/  PRMT R74, R249, 0x7610, R74 ;  /* 0x00007610f94a7816 */ /* 0x000fce000000004a */
.L_x_10430:
[----:B------:R-:W-:Y:S05]  /*26150*/  BSYNC.RECONVERGENT B3 ;  /* 0x0000000000037941 */ /* 0x000fea0003800200 */
.L_x_10429:
        /* <DEDUP_REMOVED lines=17> */
.L_x_10436:
[----:B------:R-:W-:Y:S05]  /*26270*/  BSYNC.RECONVERGENT B4 ;  /* 0x0000000000047941 */ /* 0x000fea0003800200 */
.L_x_10435:
[----:B------:R-:W-:-:S04]  /*26280*/  F2FP.F16.F32.PACK_AB R249, RZ, R249 ;  /* 0x000000f9fff9723e */ /* 0x000fc800000000ff */
[----:B------:R-:W-:-:S07]  /*26290*/  PRMT R77, R249, 0x7610, R77 ;  /* 0x00007610f94d7816 */ /* 0x000fce000000004d */
.L_x_10434:
[----:B------:R-:W-:Y:S05]  /*262a0*/  BSYNC.RECONVERGENT B3 ;  /* 0x0000000000037941 */ /* 0x000fea0003800200 */
.L_x_10433:
[----:B------:R-:W-:Y:S02]  /*262b0*/  LOP3.LUT R72, R75, 0xffff, RZ, 0xc0, !PT ;  /* 0x0000ffff4b487812 */ /* 0x000fe400078ec0ff */
[----:B------:R-:W-:-:S03]  /*262c0*/  PRMT R77, R74, 0x5410, R77 ;  /* 0x000054104a4d7816 */ /* 0x000fc6000000004d */
[----:B------:R-:W-:-:S05]  /*262d0*/  IMAD.WIDE.U32 R72, R72, 0x10000, RZ ;  /* 0x0001000048487825 */ /* 0x000fca00078e00ff */
[----:B------:R-:W-:Y:S02]  /*262e0*/  LOP3.LUT R73, R77, R73, RZ, 0xfc, !PT ;  /* 0x000000494d497212 */ /* 0x000fe400078efcff */
[----:B------:R-:W-:-:S05]  /*262f0*/  LOP3.LUT R72, R72, R79, RZ, 0xfc, !PT ;  /* 0x0000004f48487212 */ /* 0x000fca00078efcff */
[----:B------:R0:W-:Y:S01]  /*26300*/  STG.E.64 desc[UR4][R124.64+0x2d00], R72 ;  /* 0x002d00487c007986 */ /* 0x0001e2000c101b04 */
[----:B------:R-:W-:Y:S05]  /*26310*/  BRA `(.L_x_10437) ;  /* 0x0000000000107947 */ /* 0x000fea0003800000 */
.L_x_10422:
[----:B------:R-:W0:Y:S02]  /*26320*/  LDCU UR6, c[0x0][0x39c] ;  /* 0x00007380ff0677ac */ /* 0x000e240008000800 */
[----:B0-----:R-:W-:-:S13]  /*26330*/  ISETP.GE.AND P0, PT, R77, UR6, PT ;  /* 0x000000064d007c0c */ /* 0x001fda000bf06270 */
[----:B------:R-:W-:Y:S05]  /*26340*/  @P0 EXIT ;  /* 0x000000000000094d */ /* 0x000fea0003800000 */
[----:B------:R0:W-:Y:S02]  /*26350*/  STG.E.64 desc[UR4][R124.64+0x2d00], RZ ;  /* 0x002d00ff7c007986 */ /* 0x0001e4000c101b04 */
.L_x_10437:
[----:B------:R-:W-:Y:S05]  /*26360*/  BSYNC.RECONVERGENT B2 ;  /* 0x0000000000027941 */ /* 0x000fea0003800200 */
.L_x_10421:
        /* <DEDUP_REMOVED lines=16> */
.L_x_10441:
[----:B------:R-:W-:Y:S05]  /*26470*/  BSYNC.RECONVERGENT B3 ;  /* 0x0000000000037941 */ /* 0x000fea0003800200 */
.L_x_10440:
        /* <DEDUP_REMOVED lines=18> */
.L_x_10445:
[----:B------:R-:W-:Y:S05]  /*265a0*/  BSYNC.RECONVERGENT B4 ;  /* 0x0000000000047941 */ /* 0x000fea0003800200 */
.L_x_10444:
[----:B------:R-:W-:-:S04]  /*265b0*/  F2FP.F16.F32.PACK_AB R249, RZ, R249 ;  /* 0x000000f9fff9723e */ /* 0x000fc800000000ff */
[----:B------:R-:W-:-:S07]  /*265c0*/  PRMT R71, R249, 0x7610, R71 ;  /* 0x00007610f9477816 */ /* 0x000fce0000000047 */
.L_x_10443:
[----:B------:R-:W-:Y:S05]  /*265d0*/  BSYNC.RECONVERGENT B3 ;  /* 0x0000000000037941 */ /* 0x000fea0003800200 */
.L_x_10442:
        /* <DEDUP_REMOVED lines=17> */
.L_x_10449:
[----:B------:R-:W-:Y:S05]  /*266f0*/  BSYNC.RECONVERGENT B4 ;  /* 0x0000000000047941 */ /* 0x000fea0003800200 */
.L_x_10448:
[----:B------:R-:W-:-:S04]  /*26700*/  F2FP.F16.F32.PACK_AB R249, RZ, R249 ;  /* 0x000000f9fff9723e */ /* 0x000fc800000000ff */
[----:B------:R-:W-:-:S07]  /*26710*/  PRMT R70, R249, 0x7610, R70 ;  /* 0x00007610f9467816 */ /* 0x000fce0000000046 */
.L_x_10447:
[----:B------:R-:W-:Y:S05]  /*26720*/  BSYNC.RECONVERGENT B3 ;  /* 0x0000000000037941 */ /* 0x000fea0003800200 */
.L_x_10446:
        /* <DEDUP_REMOVED lines=17> */
.L_x_10453:
[----:B------:R-:W-:Y:S05]  /*26840*/  BSYNC.RECONVERGENT B4 ;  /* 0x0000000000047941 */ /* 0x000fea0003800200 */
.L_x_10452:
[----:B------:R-:W-:-:S04]  /*26850*/  F2FP.F16.F32.PACK_AB R249, RZ, R249 ;  /* 0x000000f9fff9723e */ /* 0x000fc800000000ff */
[----:B------:R-:W-:-:S07]  /*26860*/  PRMT R73, R249, 0x7610, R73 ;  /* 0x00007610f9497816 */ /* 0x000fce0000000049 */
.L_x_10451:
[----:B------:R-:W-:Y:S05]  /*26870*/  BSYNC.RECONVERGENT B3 ;  /* 0x0000000000037941 */ /* 0x000fea0003800200 */
.L_x_10450:
[----:B------:R-:W-:Y:S02]  /*26880*/  LOP3.LUT R68, R71, 0xffff, RZ, 0xc0, !PT ;  /* 0x0000ffff47447812 */ /* 0x000fe400078ec0ff */
[----:B------:R-:W-:-:S03]  /*26890*/  PRMT R73, R70, 0x5410, R73 ;  /* 0x0000541046497816 */ /* 0x000fc60000000049 */
[----:B------:R-:W-:-:S05]  /*268a0*/  IMAD.WIDE.U32 R68, R68, 0x10000, RZ ;  /* 0x0001000044447825 */ /* 0x000fca00078e00ff */
[----:B------:R-:W-:Y:S02]  /*268b0*/  LOP3.LUT R69, R73, R69, RZ, 0xfc, !PT ;  /* 0x0000004549457212 */ /* 0x000fe400078efcff */
[----:B------:R-:W-:-:S05]  /*268c0*/  LOP3.LUT R68, R68, R75, RZ, 0xfc, !PT ;  /* 0x0000004b44447212 */ /* 0x000fca00078efcff */
[----:B------:R0:W-:Y:S01]  /*268d0*/  STG.E.64 desc[UR4][R124.64+0x2e00], R68 ;  /* 0x002e00447c007986 */ /* 0x0001e2000c101b04 */
[----:B------:R-:W-:Y:S05]  /*268e0*/  BRA `(.L_x_10454) ;  /* 0x0000000000107947 */ /* 0x000fea0003800000 */
.L_x_10439:
[----:B------:R-:W0:Y:S02]  /*268f0*/  LDCU UR6, c[0x0][0x39c] ;  /* 0x00007380ff0677ac */ /* 0x000e240008000800 */
[----:B0-----:R-:W-:-:S13]  /*26900*/  ISETP.GE.AND P0, PT, R73, UR6, PT ;  /* 0x0000000649007c0c */ /* 0x001fda000bf06270 */
[----:B------:R-:W-:Y:S05]  /*26910*/  @P0 EXIT ;  /* 0x000000000000094d */ /* 0x000fea0003800000 */
[----:B------:R0:W-:Y:S02]  /*26920*/  STG.E.64 desc[UR4][R124.64+0x2e00], RZ ;  /* 0x002e00ff7c007986 */ /* 0x0001e4000c101b04 */
.L_x_10454:
[----:B------:R-:W-:Y:S05]  /*26930*/  BSYNC.RECONVERGENT B2 ;  /* 0x0000000000027941 */ /* 0x000fea0003800200 */
.L_x_10438:
        /* <DEDUP_REMOVED lines=16> */
.L_x_10458:
[----:B------:R-:W-:Y:S05]  /*26a40*/  BSYNC.RECONVERGENT B3 ;  /* 0x0000000000037941 */ /* 0x000fea0003800200 */
.L_x_10457:
        /* <DEDUP_REMOVED lines=18> */
.L_x_10462:
[----:B------:R-:W-:Y:S05]  /*26b70*/  BSYNC.RECONVERGENT B4 ;  /* 0x0000000000047941 */ /* 0x000fea0003800200 */
.L_x_10461:
[----:B------:R-:W-:-:S04]  /*26b80*/  F2FP.F16.F32.PACK_AB R249, RZ, R249 ;  /* 0x000000f9fff9723e */ /* 0x000fc800000000ff */
[----:B------:R-:W-:-:S07]  /*26b90*/  PRMT R67, R249, 0x7610, R67 ;  /* 0x00007610f9437816 */ /* 0x000fce0000000043 */
.L_x_10460:
[----:B------:R-:W-:Y:S05]  /*26ba0*/  BSYNC.RECONVERGENT B3 ;  /* 0x0000000000037941 */ /* 0x000fea0003800200 */
.L_x_10459:
        /* <DEDUP_REMOVED lines=17> */
.L_x_10466:
[----:B------:R-:W-:Y:S05]  /*26cc0*/  BSYNC.RECONVERGENT B4 ;  /* 0x0000000000047941 */ /* 0x000fea0003800200 */
.L_x_10465:
[----:B------:R-:W-:-:S04]  /*26cd0*/  F2FP.F16.F32.PACK_AB R249, RZ, R249 ;  /* 0x000000f9fff9723e */ /* 0x000fc800000000ff */
[----:B------:R-:W-:-:S07]  /*26ce0*/  PRMT R66, R249, 0x7610, R66 ;  /* 0x00007610f9427816 */ /* 0x000fce0000000042 */
.L_x_10464:
[----:B------:R-:W-:Y:S05]  /*26cf0*/  BSYNC.RECONVERGENT B3 ;  /* 0x0000000000037941 */ /* 0x000fea0003800200 */
.L_x_10463:
        /* <DEDUP_REMOVED lines=17> */
.L_x_10470:
[----:B------:R-:W-:Y:S05]  /*26e10*/  BSYNC.RECONVERGENT B4 ;  /* 0x0000000000047941 */ /* 0x000fea0003800200 */
.L_x_10469:
[----:B------:R-:W-:-:S04]  /*26e20*/  F2FP.F16.F32.PACK_AB R249, RZ, R249 ;  /* 0x000000f9fff9723e */ /* 0x000fc800000000ff */
[----:B------:R-:W-:-:S07]  /*26e30*/  PRMT R69, R249, 0x7610, R69 ;  /* 0x00007610f9457816 */ /* 0x000fce0000000045 */
.L_x_10468:
[----:B------:R-:W-:Y:S05]  /*26e40*/  BSYNC.RECONVERGENT B3 ;  /* 0x0000000000037941 */ /* 0x000fea0003800200 */
.L_x_10467:
[----:B------:R-:W-:Y:S02]  /*26e50*/  LOP3.LUT R64, R67, 0xffff, RZ, 0xc0, !PT ;  /* 0x0000ffff43407812 */ /* 0x000fe400078ec0ff */
[----:B------:R-:W-:-:S03]  /*26e60*/  PRMT R69, R66, 0x5410, R69 ;  /* 0x0000541042457816 */ /* 0x000fc60000000045 */
[----:B------:R-:W-:-:S05]  /*26e70*/  IMAD.WIDE.U32 R64, R64, 0x10000, RZ ;  /* 0x0001000040407825 */ /* 0x000fca00078e00ff */
[----:B------:R-:W-:Y:S02]  /*26e80*/  LOP3.LUT R65, R69, R65, RZ, 0xfc, !PT ;  /* 0x0000004145417212 */ /* 0x000fe400078efcff */
[----:B------:R-:W-:-:S05]  /*26e90*/  LOP3.LUT R64, R64, R71, RZ, 0xfc, !PT ;  /* 0x0000004740407212 */ /* 0x000fca00078efcff */
[----:B------:R0:W-:Y:S01]  /*26ea0*/  STG.E.64 desc[UR4][R124.64+0x2f00], R64 ;  /* 0x002f00407c007986 */ /* 0x0001e2000c101b04 */
[----:B------:R-:W-:Y:S05]  /*26eb0*/  BRA `(.L_x_10471) ;  /* 0x0000000000107947 */ /* 0x000fea0003800000 */
.L_x_10456:
[----:B------:R-:W0:Y:S02]  /*26ec0*/  LDCU UR6, c[0x0][0x39c] ;  /* 0x00007380ff0677ac */ /* 0x000e240008000800 */
[----:B0-----:R-:W-:-:S13]  /*26ed0*/  ISETP.GE.AND P0, PT, R69, UR6, PT ;  /* 0x0000000645007c0c */ /* 0x001fda000bf06270 */
[----:B------:R-:W-:Y:S05]  /*26ee0*/  @P0 EXIT ;  /* 0x000000000000094d */ /* 0x000fea0003800000 */
[----:B------:R0:W-:Y:S02]  /*26ef0*/  STG.E.64 desc[UR4][R124.64+0x2f00], RZ ;  /* 0x002f00ff7c007986 */ /* 0x0001e4000c101b04 */
.L_x_10471:
[----:B------:R-:W-:Y:S05]  /*26f00*/  BSYNC.RECONVERGENT B2 ;  /* 0x0000000000027941 */ /* 0x000fea0003800200 */
.L_x_10455:
        /* <DEDUP_REMOVED lines=16> */
.L_x_10475:
[----:B------:R-:W-:Y:S05]  /*27010*/  BSYNC.RECONVERGENT B3 ;  /* 0x0000000000037941 */ /* 0x000fea0003800200 */
.L_x_10474:
        /* <DEDUP_REMOVED lines=18> */
.L_x_10479:
[----:B------:R-:W-:Y:S05]  /*27140*/  BSYNC.RECONVERGENT B4 ;  /* 0x0000000000047941 */ /* 0x000fea0003800200 */
.L_x_10478:
[----:B------:R-:W-:-:S04]  /*27150*/  F2FP.F16.F32.PACK_AB R249, RZ, R249 ;  /* 0x000000f9fff9723e */ /* 0x000fc800000000ff */
[----:B------:R-:W-:-:S07]  /*27160*/  PRMT R63, R249, 0x7610, R63 ;  /* 0x00007610f93f7816 */ /* 0x000fce000000003f */
.L_x_10477:
[----:B------:R-:W-:Y:S05]  /*27170*/  BSYNC.RECONVERGENT B3 ;  /* 0x0000000000037941 */ /* 0x000fea0003800200 */
.L_x_10476:
        /* <DEDUP_REMOVED lines=17> */
.L_x_10483:
[----:B------:R-:W-:Y:S05]  /*27290*/  BSYNC.RECONVERGENT B4 ;  /* 0x0000000000047941 */ /* 0x000fea0003800200 */
.L_x_10482:
[----:B------:R-:W-:-:S04]  /*272a0*/  F2FP.F16.F32.PACK_AB R249, RZ, R249 ;  /* 0x000000f9fff9723e */ /* 0x000fc800000000ff */
[----:B------:R-:W-:-:S07]  /*272b0*/  PRMT R62, R249, 0x7610, R62 ;  /* 0x00007610f93e7816 */ /* 0x000fce000000003e */
.L_x_10481:
[----:B------:R-:W-:Y:S05]  /*272c0*/  BSYNC.RECONVERGENT B3 ;  /* 0x0000000000037941 */ /* 0x000fea0003800200 */
.L_x_10480:
        /* <DEDUP_REMOVED lines=17> */
.L_x_10487:
[----:B------:R-:W-:Y:S05]  /*273e0*/  BSYNC.RECONVERGENT B4 ;  /* 0x0000000000047941 */ /* 0x000fea0003800200 */
.L_x_10486:
[----:B------:R-:W-:-:S04]  /*273f0*/  F2FP.F16.F32.PACK_AB R249, RZ, R249 ;  /* 0x000000f9fff9723e */ /* 0x000fc800000000ff */
[----:B------:R-:W-:-:S07]  /*27400*/  PRMT R65, R249, 0x7610, R65 ;  /* 0x00007610f9417816 */ /* 0x000fce0000000041 */
.L_x_10485:
[----:B------:R-:W-:Y:S05]  /*27410*/  BSYNC.RECONVERGENT B3 ;  /* 0x0000000000037941 */ /* 0x000fea0003800200 */
.L_x_10484:
[----:B------:R-:W-:Y:S02]  /*27420*/  LOP3.LUT R60, R63, 0xffff, RZ, 0xc0, !PT ;  /* 0x0000ffff3f3c7812 */ /* 0x000fe400078ec0ff */
[----:B------:R-:W-:-:S03]  /*27430*/  PRMT R65, R62, 0x5410, R65 ;  /* 0x000054103e417816 */ /* 0x000fc60000000041 */
[----:B------:R-:W-:-:S05]  /*27440*/  IMAD.WIDE.U32 R60, R60, 0x10000, RZ ;  /* 0x000100003c3c7825 */ /* 0x000fca00078e00ff */
[----:B------:R-:W-:Y:S02]  /*27450*/  LOP3.LUT R61, R65, R61, RZ, 0xfc, !PT ;  /* 0x0000003d413d7212 */ /* 0x000fe400078efcff */
[----:B------:R-:W-:-:S05]  /*27460*/  LOP3.LUT R60, R60, R67, RZ, 0xfc, !PT ;  /* 0x000000433c3c7212 */ /* 0x000fca00078efcff */
[----:B------:R0:W-:Y:S01]  /*27470*/  STG.E.64 desc[UR4][R124.64+0x3000], R60 ;  /* 0x0030003c7c007986 */ /* 0x0001e2000c101b04 */
[----:B------:R-:W-:Y:S05]  /*27480*/  BRA `(.L_x_10488) ;  /* 0x0000000000107947 */ /* 0x000fea0003800000 */
.L_x_10473:
[----:B------:R-:W0:Y:S02]  /*27490*/  LDCU UR6, c[0x0][0x39c] ;  /* 0x00007380ff0677ac */ /* 0x000e240008000800 */
[----:B0-----:R-:W-:-:S13]  /*274a0*/  ISETP.GE.AND P0, PT, R65, UR6, PT ;  /* 0x0000000641007c0c */ /* 0x001fda000bf06270 */
[----:B------:R-:W-:Y:S05]  /*274b0*/  @P0 EXIT ;  /* 0x000000000000094d */ /* 0x000fea0003800000 */
[----:B------:R0:W-:Y:S02]  /*274c0*/  STG.E.64 desc[UR4][R124.64+0x3000], RZ ;  /* 0x003000ff7c007986 */ /* 0x0001e4000c101b04 */
.L_x_10488:
[----:B------:R-:W-:Y:S05]  /*274d0*/  BSYNC.RECONVERGENT B2 ;  /* 0x0000000000027941 */ /* 0x000fea0003800200 */
.L_x_10472:
        /* <DEDUP_REMOVED lines=16> */
.L_x_10492:
[----:B------:R-:W-:Y:S05]  /*275e0*/  BSYNC.RECONVERGENT B3 ;  /* 0x0000000000037941 */ /* 0x000fea0003800200 */
.L_x_10491:
        /* <DEDUP_REMOVED lines=18> */
.L_x_10496:
[----:B------:R-:W-:Y:S05]  /*27710*/  BSYNC.RECONVERGENT B4 ;  /* 0x0000000000047941 */ /* 0x000fea0003800200 */
.L_x_10495:
[----:B------:R-:W-:-:S04]  /*27720*/  F2FP.F16.F32.PACK_AB R249, RZ, R249 ;  /* 0x000000f9fff9723e */ /* 0x000fc800000000ff */
[----:B------:R-:W-:-:S07]  /*27730*/  PRMT R59, R249, 0x7610, R59 ;  /* 0x00007610f93b7816 */ /* 0x000fce000000003b */
.L_x_10494:
[----:B------:R-:W-:Y:S05]  /*27740*/  BSYNC.RECONVERGENT B3 ;  /* 0x0000000000037941 */ /* 0x000fea0003800200 */
.L_x_10493:
        /* <DEDUP_REMOVED lines=17> */
.L_x_10500:
[----:B------:R-:W-:Y:S05]  /*27860*/  BSYNC.RECONVERGENT B4 ;  /* 0x0000000000047941 */ /* 0x000fea0003800200 */
.L_x_10499:
[----:B------:R-:W-:-:S04]  /*27870*/  F2FP.F16.F32.PACK_AB R249, RZ, R249 ;  /* 0x000000f9fff9723e */ /* 0x000fc800000000ff */
[----:B------:R-:W-:-:S07]  /*27880*/  PRMT R58, R249, 0x7610, R58 ;  /* 0x00007610f93a7816 */ /* 0x000fce000000003a */
.L_x_10498:
[----:B------:R-:W-:Y:S05]  /*27890*/  BSYNC.RECONVERGENT B3 ;  /* 0x0000000000037941 */ /* 0x000fea0003800200 */
.L_x_10497:
        /* <DEDUP_REMOVED lines=17> */
.L_x_10504:
[----:B------:R-:W-:Y:S05]  /*279b0*/  BSYNC.RECONVERGENT B4 ;  /* 0x0000000000047941 */ /* 0x000fea0003800200 */
.L_x_10503:
[----:B------:R-:W-:-:S04]  /*279c0*/  F2FP.F16.F32.PACK_AB R249, RZ, R249 ;  /* 0x000000f9fff9723e */ /* 0x000fc800000000ff */
[----:B------:R-:W-:-:S07]  /*279d0*/  PRMT R61, R249, 0x7610, R61 ;  /* 0x00007610f93d7816 */ /* 0x000fce000000003d */
.L_x_10502:
[----:B------:R-:W-:Y:S05]  /*279e0*/  BSYNC.RECONVERGENT B3 ;  /* 0x0000000000037941 */ /* 0x000fea0003800200 */
.L_x_10501:
[----:B------:R-:W-:Y:S02]  /*279f0*/  LOP3.LUT R56, R59, 0xffff, RZ, 0xc0, !PT ;  /* 0x0000ffff3b387812 */ /* 0x000fe400078ec0ff */
[----:B------:R-:W-:-:S03]  /*27a00*/  PRMT R61, R58, 0x5410, R61 ;  /* 0x000054103a3d7816 */ /* 0x000fc6000000003d */
[----:B------:R-:W-:-:S05]  /*27a10*/  IMAD.WIDE.U32 R56, R56, 0x10000, RZ ;  /* 0x0001000038387825 */ /* 0x000fca00078e00ff */
[----:B------:R-:W-:Y:S02]  /*27a20*/  LOP3.LUT R57, R61, R57, RZ, 0xfc, !PT ;  /* 0x000000393d397212 */ /* 0x000fe400078efcff */
[----:B------:R-:W-:-:S05]  /*27a30*/  LOP3.LUT R56, R56, R63, RZ, 0xfc, !PT ;  /* 0x0000003f38387212 */ /* 0x000fca00078efcff */
[----:B------:R0:W-:Y:S01]  /*27a40*/  STG.E.64 desc[UR4][R124.64+0x3100], R56 ;  /* 0x003100387c007986 */ /* 0x0001e2000c101b04 */
[----:B------:R-:W-:Y:S05]  /*27a50*/  BRA `(.L_x_10505) ;  /* 0x0000000000107947 */ /* 0x000fea0003800000 */
.L_x_10490:
[----:B------:R-:W0:Y:S02]  /*27a60*/  LDCU UR6, c[0x0][0x39c] ;  /* 0x00007380ff0677ac */ /* 0x000e240008000800 */
[----:B0-----:R-:W-:-:S13]  /*27a70*/  ISETP.GE.AND P0, PT, R61, UR6, PT ;  /* 0x000000063d007c0c */ /* 0x001fda000bf06270 */
[----:B------:R-:W-:Y:S05]  /*27a80*/  @P0 EXIT ;  /* 0x000000000000094d */ /* 0x000fea0003800000 */
[----:B------:R0:W-:Y:S02]  /*27a90*/  STG.E.64 desc[UR4][R124.64+0x3100], RZ ;  /* 0x003100ff7c007986 */ /* 0x0001e4000c101b04 */
.L_x_10505:
[----:B------:R-:W-:Y:S05]  /*27aa0*/  BSYNC.RECONVERGENT B2 ;  /* 0x0000000000027941 */ /* 0x000fea0003800200 */
.L_x_10489:
        /* <DEDUP_REMOVED lines=16> */
.L_x_10509:
[----:B------:R-:W-:Y:S05]  /*27bb0*/  BSYNC.RECONVERGENT B3 ;  /* 0x0000000000037941 */ /* 0x000fea0003800200 */
.L_x_10508:
        /* <DEDUP_REMOVED lines=18> */
.L_x_10513:
[----:B------:R-:W-:Y:S05]  /*27ce0*/  BSYNC.RECONVERGENT B4 ;  /* 0x0000000000047941 */ /* 0x000fea0003800200 */
.L_x_10512:
[----:B------:R-:W-:-:S04]  /*27cf0*/  F2FP.F16.F32.PACK_AB R249, RZ, R249 ;  /* 0x000000f9fff9723e */ /* 0x000fc800000000ff */
[----:B------:R-:W-:-:S07]  /*27d00*/  PRMT R55, R249, 0x7610, R55 ;  /* 0x00007610f9377816 */ /* 0x000fce0000000037 */
.L_x_10511:
[----:B------:R-:W-:Y:S05]  /*27d10*/  BSYNC.RECONVERGENT B3 ;  /* 0x0000000000037941 */ /* 0x000fea0003800200 */
.L_x_10510:
        /* <DEDUP_REMOVED lines=17> */
.L_x_10517:
[----:B------:R-:W-:Y:S05]  /*27e30*/  BSYNC.RECONVERGENT B4 ;  /* 0x0000000000047941 */ /* 0x000fea0003800200 */
.L_x_10516:
[----:B------:R-:W-:-:S04]  /*27e40*/  F2FP.F16.F32.PACK_AB R249, RZ, R249 ;  /* 0x000000f9fff9723e */ /* 0x000fc800000000ff */
[----:B------:R-:W-:-:S07]  /*27e50*/  PRMT R54, R249, 0x7610, R54 ;  /* 0x00007610f9367816 */ /* 0x000fce0000000036 */
.L_x_10515:
[----:B------:R-:W-:Y:S05]  /*27e60*/  BSYNC.RECONVERGENT B3 ;  /* 0x0000000000037941 */ /* 0x000fea0003800200 */
.L_x_10514:
        /* <DEDUP_REMOVED lines=17> */
.L_x_10521:
[----:B------:R-:W-:Y:S05]  /*27f80*/  BSYNC.RECONVERGENT B4 ;  /* 0x0000000000047941 */ /* 0x000fea0003800200 */
.L_x_10520:
[----:B------:R-:W-:-:S04]  /*27f90*/  F2FP.F16.F32.PACK_AB R249, RZ, R249 ;  /* 0x000000f9fff9723e */ /* 0x000fc800000000ff */
[----:B------:R-:W-:-:S07]  /*27fa0*/  PRMT R57, R249, 0x7610, R57 ;  /* 0x00007610f9397816 */ /* 0x000fce0000000039 */
.L_x_10519:
[----:B------:R-:W-:Y:S05]  /*27fb0*/  BSYNC.RECONVERGENT B3 ;  /* 0x0000000000037941 */ /* 0x000fea0003800200 */
.L_x_10518:
[----:B------:R-:W-:Y:S02]  /*27fc0*/  LOP3.LUT R52, R55, 0xffff, RZ, 0xc0, !PT ;  /* 0x0000ffff37347812 */ /* 0x000fe400078ec0ff */
[----:B------:R-:W-:-:S03]  /*27fd0*/  PRMT R57, R54, 0x5410, R57 ;  /* 0x0000541036397816 */ /* 0x000fc60000000039 */
[----:B------:R-:W-:-:S05]  /*27fe0*/  IMAD.WIDE.U32 R52, R52, 0x10000, RZ ;  /* 0x0001000034347825 */ /* 0x000fca00078e00ff */
[----:B------:R-:W-:Y:S02]  /*27ff0*/  LOP3.LUT R53, R57, R53, RZ, 0xfc, !PT ;  /* 0x0000003539357212 */ /* 0x000fe400078efcff */
[----:B------:R-:W-:-:S05]  /*28000*/  LOP3.LUT R52, R52, R59, RZ, 0xfc, !PT ;  /* 0x0000003b34347212 */ /* 0x000fca00078efcff */
[----:B------:R0:W-:Y:S01]  /*28010*/  STG.E.64 desc[UR4][R124.64+0x3200], R52 ;  /* 0x003200347c007986 */ /* 0x0001e2000c101b04 */
[----:B------:R-:W-:Y:S05]  /*28020*/  BRA `(.L_x_10522) ;  /* 0x0000000000107947 */ /* 0x000fea0003800000 */
.L_x_10507:
[----:B------:R-:W0:Y:S02]  /*28030*/  LDCU UR6, c[0x0][0x39c] ;  /* 0x00007380ff0677ac */ /* 0x000e240008000800 */
[----:B0-----:R-:W-:-:S13]  /*28040*/  ISETP.GE.AND P0, PT, R57, UR6, PT ;  /* 0x0000000639007c0c */ /* 0x001fda000bf06270 */
[----:B------:R-:W-:Y:S05]  /*28050*/  @P0 EXIT ;  /* 0x000000000000094d */ /* 0x000fea0003800000 */
[----:B------:R0:W-:Y:S02]  /*28060*/  STG.E.64 desc[UR4][R124.64+0x3200], RZ ;  /* 0x003200ff7c007986 */ /* 0x0001e4000c101b04 */
.L_x_10522:
[----:B------:R-:W-:Y:S05]  /*28070*/  BSYNC.RECONVERGENT B2 ;  /* 0x0000000000027941 */ /* 0x000fea0003800200 */
.L_x_10506:
        /* <DEDUP_REMOVED lines=16> */
.L_x_10526:
[----:B------:R-:W-:Y:S05]  /*28180*/  BSYNC.RECONVERGENT B3 ;  /* 0x0000000000037941 */ /* 0x000fea0003800200 */
.L_x_10525:
        /* <DEDUP_REMOVED lines=18> */
.L_x_10530:
[----:B------:R-:W-:Y:S05]  /*282b0*/  BSYNC.RECONVERGENT B4 ;  /* 0x0000000000047941 */ /* 0x000fea0003800200 */
.L_x_10529:
[----:B------:R-:W-:-:S04]  /*282c0*/  F2FP.F16.F32.PACK_AB R249, RZ, R249 ;  /* 0x000000f9fff9723e */ /* 0x000fc800000000ff */
[----:B------:R-:W-:-:S07]  /*282d0*/  PRMT R51, R249, 0x7610, R51 ;  /* 0x00007610f9337816 */ /* 0x000fce0000000033 */
.L_x_10528:
[----:B------:R-:W-:Y:S05]  /*282e0*/  BSYNC.RECONVERGENT B3 ;  /* 0x0000000000037941 */ /* 0x000fea0003800200 */
.L_x_10527:
        /* <DEDUP_REMOVED lines=17> */
.L_x_10534:
[----:B------:R-:W-:Y:S05]  /*28400*/  BSYNC.RECONVERGENT B4 ;  /* 0x0000000000047941 */ /* 0x000fea0003800200 */
.L_x_10533:
[----:B------:R-:W-:-:S04]  /*28410*/  F2FP.F16.F32.PACK_AB R249, RZ, R249 ;  /* 0x000000f9fff9723e */ /* 0x000fc800000000ff */
[----:B------:R-:W-:-:S07]  /*28420*/  PRMT R50, R249, 0x7610, R50 ;  /* 0x00007610f9327816 */ /* 0x000fce0000000032 */
.L_x_10532:
[----:B------:R-:W-:Y:S05]  /*28430*/  BSYNC.RECONVERGENT B3 ;  /* 0x0000000000037941 */ /* 0x000fea0003800200 */
.L_x_10531:
        /* <DEDUP_REMOVED lines=17> */
.L_x_10538:
[----:B------:R-:W-:Y:S05]  /*28550*/  BSYNC.RECONVERGENT B4 ;  /* 0x0000000000047941 */ /* 0x000fea0003800200 */
.L_x_10537:
[----:B------:R-:W-:-:S04]  /*28560*/  F2FP.F16.F32.PACK_AB R249, RZ, R249 ;  /* 0x000000f9fff9723e */ /* 0x000fc800000000ff */
[----:B------:R-:W-:-:S07]  /*28570*/  PRMT R53, R249, 0x7610, R53 ;  /* 0x00007610f9357816 */ /* 0x000fce0000000035 */
.L_x_10536:
[----:B------:R-:W-:Y:S05]  /*28580*/  BSYNC.RECONVERGENT B3 ;  /* 0x0000000000037941 */ /* 0x000fea0003800200 */
.L_x_10535:
[----:B------:R-:W-:Y:S02]  /*28590*/  LOP3.LUT R48, R51, 0xffff, RZ, 0xc0, !PT ;  /* 0x0000ffff33307812 */ /* 0x000fe400078ec0ff */
[----:B------:R-:W-:-:S03]  /*285a0*/  PRMT R53, R50, 0x5410, R53 ;  /* 0x0000541032357816 */ /* 0x000fc60000000035 */
[----:B------:R-:W-:-:S05]  /*285b0*/  IMAD.WIDE.U32 R48, R48, 0x10000, RZ ;  /* 0x0001000030307825 */ /* 0x000fca00078e00ff */
[----:B------:R-:W-:Y:S02]  /*285c0*/  LOP3.LUT R49, R53, R49, RZ, 0xfc, !PT ;  /* 0x0000003135317212 */ /* 0x000fe400078efcff */
[----:B------:R-:W-:-:S05]  /*285d0*/  LOP3.LUT R48, R48, R55, RZ, 0xfc, !PT ;  /* 0x0000003730307212 */ /* 0x000fca00078efcff */
[----:B------:R0:W-:Y:S01]  /*285e0*/  STG.E.64 desc[UR4][R124.64+0x3300], R48 ;  /* 0x003300307c007986 */ /* 0x0001e2000c101b04 */
[----:B------:R-:W-:Y:S05]  /*285f0*/  BRA `(.L_x_10539) ;  /* 0x0000000000107947 */ /* 0x000fea0003800000 */
.L_x_10524:
[----:B------:R-:W0:Y:S02]  /*28600*/  LDCU UR6, c[0x0][0x39c] ;  /* 0x00007380ff0677ac */ /* 0x000e240008000800 */
[----:B0-----:R-:W-:-:S13]  /*28610*/  ISETP.GE.AND P0, PT, R53, UR6, PT ;  /* 0x0000000635007c0c */ /* 0x001fda000bf06270 */
[----:B------:R-:W-:Y:S05]  /*28620*/  @P0 EXIT ;  /* 0x000000000000094d */ /* 0x000fea0003800000 */
[----:B------:R0:W-:Y:S02]  /*28630*/  STG.E.64 desc[UR4][R124.64+0x3300], RZ ;  /* 0x003300ff7c007986 */ /* 0x0001e4000c101b04 */
.L_x_10539:
[----:B------:R-:W-:Y:S05]  /*28640*/  BSYNC.RECONVERGENT B2 ;  /* 0x0000000000027941 */ /* 0x000fea0003800200 */
.L_x_10523:
        /* <DEDUP_REMOVED lines=16> */
.L_x_10543:
[----:B------:R-:W-:Y:S05]  /*28750*/  BSYNC.RECONVERGENT B3 ;  /* 0x0000000000037941 */ /* 0x000fea0003800200 */
.L_x_10542:
        /* <DEDUP_REMOVED lines=18> */
.L_x_10547:
[----:B------:R-:W-:Y:S05]  /*28880*/  BSYNC.RECONVERGENT B4 ;  /* 0x0000000000047941 */ /* 0x000fea0003800200 */
.L_x_10546:
[----:B------:R-:W-:-:S04]  /*28890*/  F2FP.F16.F32.PACK_AB R249, RZ, R249 ;  /* 0x000000f9fff9723e */ /* 0x000fc800000000ff */
[----:B------:R-:W-:-:S07]  /*288a0*/  PRMT R47, R249, 0x7610, R47 ;  /* 0x00007610f92f7816 */ /* 0x000fce000000002f */
.L_x_10545:
[----:B------:R-:W-:Y:S05]  /*288b0*/  BSYNC.RECONVERGENT B3 ;  /* 0x0000000000037941 */ /* 0x000fea0003800200 */
.L_x_10544:
        /* <DEDUP_REMOVED lines=17> */
.L_x_10551:
[----:B------:R-:W-:Y:S05]  /*289d0*/  BSYNC.RECONVERGENT B4 ;  /* 0x0000000000047941 */ /* 0x000fea0003800200 */
.L_x_10550:
[----:B------:R-:W-:-:S04]  /*289e0*/  F2FP.F16.F32.PACK_AB R249, RZ, R249 ;  /* 0x000000f9fff9723e */ /* 0x000fc800000000ff */
[----:B------:R-:W-:-:S07]  /*289f0*/  PRMT R46, R249, 0x7610, R46 ;  /* 0x00007610f92e7816 */ /* 0x000fce000000002e */
.L_x_10549:
[----:B------:R-:W-:Y:S05]  /*28a00*/  BSYNC.RECONVERGENT B3 ;  /* 0x0000000000037941 */ /* 0x000fea0003800200 */
.L_x_10548:
        /* <DEDUP_REMOVED lines=17> */
.L_x_10555:
[----:B------:R-:W-:Y:S05]  /*28b20*/  BSYNC.RECONVERGENT B4 ;  /* 0x0000000000047941 */ /* 0x000fea0003800200 */
.L_x_10554:
[----:B------:R-:W-:-:S04]  /*28b30*/  F2FP.F16.F32.PACK_AB R249, RZ, R249 ;  /* 0x000000f9fff9723e */ /* 0x000fc800000000ff */
[----:B------:R-:W-:-:S07]  /*28b40*/  PRMT R49, R249, 0x7610, R49 ;  /* 0x00007610f9317816 */ /* 0x000fce0000000031 */
.L_x_10553:
[----:B------:R-:W-:Y:S05]  /*28b50*/  BSYNC.RECONVERGENT B3 ;  /* 0x0000000000037941 */ /* 0x000fea0003800200 */
.L_x_10552:
[----:B------:R-:W-:Y:S02]  /*28b60*/  LOP3.LUT R44, R47, 0xffff, RZ, 0xc0, !PT ;  /* 0x0000ffff2f2c7812 */ /* 0x000fe400078ec0ff */
[----:B------:R-:W-:-:S03]  /*28b70*/  PRMT R49, R46, 0x5410, R49 ;  /* 0x000054102e317816 */ /* 0x000fc60000000031 */
[----:B------:R-:W-:-:S05]  /*28b80*/  IMAD.WIDE.U32 R44, R44, 0x10000, RZ ;  /* 0x000100002c2c7825 */ /* 0x000fca00078e00ff */
[----:B------:R-:W-:Y:S02]  /*28b90*/  LOP3.LUT R45, R49, R45, RZ, 0xfc, !PT ;  /* 0x0000002d312d7212 */ /* 0x000fe400078efcff */
[----:B------:R-:W-:-:S05]  /*28ba0*/  LOP3.LUT R44, R44, R51, RZ, 0xfc, !PT ;  /* 0x000000332c2c7212 */ /* 0x000fca00078efcff */
[----:B------:R0:W-:Y:S01]  /*28bb0*/  STG.E.64 desc[UR4][R124.64+0x3400], R44 ;  /* 0x0034002c7c007986 */ /* 0x0001e2000c101b04 */
[----:B------:R-:W-:Y:S05]  /*28bc0*/  BRA `(.L_x_10556) ;  /* 0x0000000000107947 */ /* 0x000fea0003800000 */
.L_x_10541:
[----:B------:R-:W0:Y:S02]  /*28bd0*/  LDCU UR6, c[0x0][0x39c] ;  /* 0x00007380ff0677ac */ /* 0x000e240008000800 */
[----:B0-----:R-:W-:-:S13]  /*28be0*/  ISETP.GE.AND P0, PT, R49, UR6, PT ;  /* 0x0000000631007c0c */ /* 0x001fda000bf06270 */
[----:B------:R-:W-:Y:S05]  /*28bf0*/  @P0 EXIT ;  /* 0x000000000000094d */ /* 0x000fea0003800000 */
[----:B------:R0:W-:Y:S02]  /*28c00*/  STG.E.64 desc[UR4][R124.64+0x3400], RZ ;  /* 0x003400ff7c007986 */ /* 0x0001e4000c101b04 */
.L_x_10556:
[----:B------:R-:W-:Y:S05]  /*28c10*/  BSYNC.RECONVERGENT B2 ;  /* 0x0000000000027941 */ /* 0x000fea0003800200 */
.L_x_10540:
        /* <DEDUP_REMOVED lines=16> */
.L_x_10560:
[----:B------:R-:W-:Y:S05]  /*28d20*/  BSYNC.RECONVERGENT B3 ;  /* 0x0000000000037941 */ /* 0x000fea0003800200 */
.L_x_10559:
        /* <DEDUP_REMOVED lines=18> */
.L_x_10564:
[----:B------:R-:W-:Y:S05]  /*28e50*/  BSYNC.RECONVERGENT B4 ;  /* 0x0000000000047941 */ /* 0x000fea0003800200 */
.L_x_10563:
[----:B------:R-:W-:-:S04]  /*28e60*/  F2FP.F16.F32.PACK_AB R249, RZ, R249 ;  /* 0x000000f9fff9723e */ /* 0x000fc800000000ff */
[----:B------:R-:W-:-:S07]  /*28e70*/  PRMT R43, R249, 0x7610, R43 ;  /* 0x00007610f92b7816 */ /* 0x000fce000000002b */
.L_x_10562:
[----:B------:R-:W-:Y:S05]  /*28e80*/  BSYNC.RECONVERGENT B3 ;  /* 0x0000000000037941 */ /* 0x000fea0003800200 */
.L_x_10561:
        /* <DEDUP_REMOVED lines=17> */
.L_x_10568:
[----:B------:R-:W-:Y:S05]  /*28fa0*/  BSYNC.RECONVERGENT B4 ;  /* 0x0000000000047941 */ /* 0x000fea0003800200 */
.L_x_10567:
[----:B------:R-:W-:-:S04]  /*28fb0*/  F2FP.F16.F32.PACK_AB R249, RZ, R249 ;  /* 0x000000f9fff9723e */ /* 0x000fc800000000ff */
[----:B------:R-:W-:-:S07]  /*28fc0*/  PRMT R42, R249, 0x7610, R42 ;  /* 0x00007610f92a7816 */ /* 0x000fce000000002a */
.L_x_10566:
[----:B------:R-:W-:Y:S05]  /*28fd0*/  BSYNC.RECONVERGENT B3 ;  /* 0x0000000000037941 */ /* 0x000fea0003800200 */
.L_x_10565:
        /* <DEDUP_REMOVED lines=17> */
.L_x_10572:
[----:B------:R-:W-:Y:S05]  /*290f0*/  BSYNC.RECONVERGENT B4 ;  /* 0x0000000000047941 */ /* 0x000fea0003800200 */
.L_x_10571:
[----:B------:R-:W-:-:S04]  /*29100*/  F2FP.F16.F32.PACK_AB R249, RZ, R249 ;  /* 0x000000f9fff9723e */ /* 0x000fc800000000ff */
[----:B------:R-:W-:-:S07]  /*29110*/  PRMT R45, R249, 0x7610, R45 ;  /* 0x00007610f92d7816 */ /* 0x000fce000000002d */
.L_x_10570:
[----:B------:R-:W-:Y:S05]  /*29120*/  BSYNC.RECONVERGENT B3 ;  /* 0x0000000000037941 */ /* 0x000fea0003800200 */
.L_x_10569:
[----:B------:R-:W-:Y:S02]  /*29130*/  LOP3.LUT R40, R43, 0xffff, RZ, 0xc0, !PT ;  /* 0x0000ffff2b287812 */ /* 0x000fe400078ec0ff */
[----:B------:R-:W-:-:S03]  /*29140*/  PRMT R45, R42, 0x5410, R45 ;  /* 0x000054102a2d7816 */ /* 0x000fc6000000002d */
[----:B------:R-:W-:-:S05]  /*29150*/  IMAD.WIDE.U32 R40, R40, 0x10000, RZ ;  /* 0x0001000028287825 */ /* 0x000fca00078e00ff */
[----:B------:R-:W-:Y:S02]  /*29160*/  LOP3.LUT R41, R45, R41, RZ, 0xfc, !PT ;  /* 0x000000292d297212 */ /* 0x000fe400078efcff */
[----:B------:R-:W-:-:S05]  /*29170*/  LOP3.LUT R40, R40, R47, RZ, 0xfc, !PT ;  /* 0x0000002f28287212 */ /* 0x000fca00078efcff */
[----:B------:R0:W-:Y:S01]  /*29180*/  STG.E.64 desc[UR4][R124.64+0x3500], R40 ;  /* 0x003500287c007986 */ /* 0x0001e2000c101b04 */
[----:B------:R-:W-:Y:S05]  /*29190*/  BRA `(.L_x_10573) ;  /* 0x0000000000107947 */ /* 0x000fea0003800000 */
.L_x_10558:
[----:B------:R-:W0:Y:S02]  /*291a0*/  LDCU UR6, c[0x0][0x39c] ;  /* 0x00007380ff0677ac */ /* 0x000e240008000800 */
[----:B0-----:R-:W-:-:S13]  /*291b0*/  ISETP.GE.AND P0, PT, R45, UR6, PT ;  /* 0x000000062d007c0c */ /* 0x001fda000bf06270 */
[----:B------:R-:W-:Y:S05]  /*291c0*/  @P0 EXIT ;  /* 0x000000000000094d */ /* 0x000fea0003800000 */
[----:B------:R0:W-:Y:S02]  /*291d0*/  STG.E.64 desc[UR4][R124.64+0x3500], RZ ;  /* 0x003500ff7c007986 */ /* 0x0001e4000c101b04 */
.L_x_10573:
[----:B------:R-:W-:Y:S05]  /*291e0*/  BSYNC.RECONVERGENT B2 ;  /* 0x0000000000027941 */ /* 0x000fea0003800200 */
.L_x_10557:
        /* <DEDUP_REMOVED lines=16> */
.L_x_10577:
[----:B------:R-:W-:Y:S05]  /*292f0*/  BSYNC.RECONVERGENT B3 ;  /* 0x0000000000037941 */ /* 0x000fea0003800200 */
.L_x_10576:
        /* <DEDUP_REMOVED lines=18> */
.L_x_10581:
[----:B------:R-:W-:Y:S05]  /*29420*/  BSYNC.RECONVERGENT B4 ;  /* 0x0000000000047941 */ /* 0x000fea0003800200 */
.L_x_10580:
[----:B------:R-:W-:-:S04]  /*29430*/  F2FP.F16.F32.PACK_AB R249, RZ, R249 ;  /* 0x000000f9fff9723e */ /* 0x000fc800000000ff */
[----:B------:R-:W-:-:S07]  /*29440*/  PRMT R39, R249, 0x7610, R39 ;  /* 0x00007610f9277816 */ /* 0x000fce0000000027 */
.L_x_10579:
[----:B------:R-:W-:Y:S05]  /*29450*/  BSYNC.RECONVERGENT B3 ;  /* 0x0000000000037941 */ /* 0x000fea0003800200 */
.L_x_10578:
        /* <DEDUP_REMOVED lines=17> */
.L_x_10585:
[----:B------:R-:W-:Y:S05]  /*29570*/  BSYNC.RECONVERGENT B4 ;  /* 0x0000000000047941 */ /* 0x000fea0003800200 */
.L_x_10584:
[----:B------:R-:W-:-:S04]  /*29580*/  F2FP.F16.F32.PACK_AB R249, RZ, R249 ;  /* 0x000000f9fff9723e */ /* 0x000fc800000000ff */
[----:B------:R-:W-:-:S07]  /*29590*/  PRMT R38, R249, 0x7610, R38 ;  /* 0x00007610f9267816 */ /* 0x000fce0000000026 */
.L_x_10583:
[----:B------:R-:W-:Y:S05]  /*295a0*/  BSYNC.RECONVERGENT B3 ;  /* 0x0000000000037941 */ /* 0x000fea0003800200 */
.L_x_10582:
        /* <DEDUP_REMOVED lines=17> */
.L_x_10589:
[----:B------:R-:W-:Y:S05]  /*296c0*/  BSYNC.RECONVERGENT B4 ;  /* 0x0000000000047941 */ /* 0x000fea0003800200 */
.L_x_10588:
[----:B------:R-:W-:-:S04]  /*296d0*/  F2FP.F16.F32.PACK_AB R249, RZ, R249 ;  /* 0x000000f9fff9723e */ /* 0x000fc800000000ff */
[----:B------:R-:W-:-:S07]  /*296e0*/  PRMT R41, R249, 0x7610, R41 ;  /* 0x00007610f9297816 */ /* 0x000fce0000000029 */
.L_x_10587:
[----:B------:R-:W-:Y:S05]  /*296f0*/  BSYNC.RECONVERGENT B3 ;  /* 0x0000000000037941 */ /* 0x000fea0003800200 */
.L_x_10586:
[----:B------:R-:W-:Y:S02]  /*29700*/  LOP3.LUT R36, R39, 0xffff, RZ, 0xc0, !PT ;  /* 0x0000ffff27247812 */ /* 0x000fe400078ec0ff */
[----:B------:R-:W-:-:S03]  /*29710*/  PRMT R41, R38, 0x5410, R41 ;  /* 0x0000541026297816 */ /* 0x000fc60000000029 */
[----:B------:R-:W-:-:S05]  /*29720*/  IMAD.WIDE.U32 R36, R36, 0x10000, RZ ;  /* 0x0001000024247825 */ /* 0x000fca00078e00ff */
[----:B------:R-:W-:Y:S02]  /*29730*/  LOP3.LUT R37, R41, R37, RZ, 0xfc, !PT ;  /* 0x0000002529257212 */ /* 0x000fe400078efcff */
[----:B------:R-:W-:-:S05]  /*29740*/  LOP3.LUT R36, R36, R43, RZ, 0xfc, !PT ;  /* 0x0000002b24247212 */ /* 0x000fca00078efcff */
[----:B------:R0:W-:Y:S01]  /*29750*/  STG.E.64 desc[UR4][R124.64+0x3600], R36 ;  /* 0x003600247c007986 */ /* 0x0001e2000c101b04 */
[----:B------:R-:W-:Y:S05]  /*29760*/  BRA `(.L_x_10590) ;  /* 0x0000000000107947 */ /* 0x000fea0003800000 */
.L_x_10575:
[----:B------:R-:W0:Y:S02]  /*29770*/  LDCU UR6, c[0x0][0x39c] ;  /* 0x00007380ff0677ac */ /* 0x000e240008000800 */
[----:B0-----:R-:W-:-:S13]  /*29780*/  ISETP.GE.AND P0, PT, R41, UR6, PT ;  /* 0x0000000629007c0c */ /* 0x001fda000bf06270 */
[----:B------:R-:W-:Y:S05]  /*29790*/  @P0 EXIT ;  /* 0x000000000000094d */ /* 0x000fea0003800000 */
[----:B------:R0:W-:Y:S02]  /*297a0*/  STG.E.64 desc[UR4][R124.64+0x3600], RZ ;  /* 0x003600ff7c007986 */ /* 0x0001e4000c101b04 */
.L_x_10590:
[----:B------:R-:W-:Y:S05]  /*297b0*/  BSYNC.RECONVERGENT B2 ;  /* 0x0000000000027941 */ /* 0x000fea0003800200 */
.L_x_10574:
        /* <DEDUP_REMOVED lines=16> */
.L_x_10594:
[----:B------:R-:W-:Y:S05]  /*298c0*/  BSYNC.RECONVERGENT B3 ;  /* 0x0000000000037941 */ /* 0x000fea0003800200 */
.L_x_10593:
        /* <DEDUP_REMOVED lines=18> */
.L_x_10598:
[----:B------:R-:W-:Y:S05]  /*299f0*/  BSYNC.RECONVERGENT B4 ;  /* 0x0000000000047941 */ /* 0x000fea0003800200 */
.L_x_10597:
[----:B------:R-:W-:-:S04]  /*29a00*/  F2FP.F16.F32.PACK_AB R249, RZ, R249 ;  /* 0x000000f9fff9723e */ /* 0x000fc800000000ff */
[----:B------:R-:W-:-:S07]  /*29a10*/  PRMT R35, R249, 0x7610, R35 ;  /* 0x00007610f9237816 */ /* 0x000fce0000000023 */
.L_x_10596:
[----:B------:R-:W-:Y:S05]  /*29a20*/  BSYNC.RECONVERGENT B3 ;  /* 0x0000000000037941 */ /* 0x000fea0003800200 */
.L_x_10595:
        /* <DEDUP_REMOVED lines=17> */
.L_x_10602:
[----:B------:R-:W-:Y:S05]  /*29b40*/  BSYNC.RECONVERGENT B4 ;  /* 0x0000000000047941 */ /* 0x000fea0003800200 */
.L_x_10601:
[----:B------:R-:W-:-:S04]  /*29b50*/  F2FP.F16.F32.PACK_AB R249, RZ, R249 ;  /* 0x000000f9fff9723e */ /* 0x000fc800000000ff */
[----:B------:R-:W-:-:S07]  /*29b60*/  PRMT R34, R249, 0x7610, R34 ;  /* 0x00007610f9227816 */ /* 0x000fce0000000022 */
.L_x_10600:
[----:B------:R-:W-:Y:S05]  /*29b70*/  BSYNC.RECONVERGENT B3 ;  /* 0x0000000000037941 */ /* 0x000fea0003800200 */
.L_x_10599:
        /* <DEDUP_REMOVED lines=17> */
.L_x_10606:
[----:B------:R-:W-:Y:S05]  /*29c90*/  BSYNC.RECONVERGENT B4 ;  /* 0x0000000000047941 */ /* 0x000fea0003800200 */
.L_x_10605:
[----:B------:R-:W-:-:S04]  /*29ca0*/  F2FP.F16.F32.PACK_AB R249, RZ, R249 ;  /* 0x000000f9fff9723e */ /* 0x000fc800000000ff */
[----:B------:R-:W-:-:S07]  /*29cb0*/  PRMT R37, R249, 0x7610, R37 ;  /* 0x00007610f9257816 */ /* 0x000fce0000000025 */
.L_x_10604:
[----:B------:R-:W-:Y:S05]  /*29cc0*/  BSYNC.RECONVERGENT B3 ;  /* 0x0000000000037941 */ /* 0x000fea0003800200 */
.L_x_10603:
[----:B------:R-:W-:Y:S02]  /*29cd0*/  LOP3.LUT R32, R35, 0xffff, RZ, 0xc0, !PT ;  /* 0x0000ffff23207812 */ /* 0x000fe400078ec0ff */
[----:B------:R-:W-:-:S03]  /*29ce0*/  PRMT R37, R34, 0x5410, R37 ;  /* 0x0000541022257816 */ /* 0x000fc60000000025 */
[----:B------:R-:W-:-:S05]  /*29cf0*/  IMAD.WIDE.U32 R32, R32, 0x10000, RZ ;  /* 0x0001000020207825 */ /* 0x000fca00078e00ff */
[----:B------:R-:W-:Y:S02]  /*29d00*/  LOP3.LUT R33, R37, R33, RZ, 0xfc, !PT ;  /* 0x0000002125217212 */ /* 0x000fe400078efcff */
[----:B------:R-:W-:-:S05]  /*29d10*/  LOP3.LUT R32, R32, R39, RZ, 0xfc, !PT ;  /* 0x0000002720207212 */ /* 0x000fca00078efcff */
[----:B------:R0:W-:Y:S01]  /*29d20*/  STG.E.64 desc[UR4][R124.64+0x3700], R32 ;  /* 0x003700207c007986 */ /* 0x0001e2000c101b04 */
[----:B------:R-:W-:Y:S05]  /*29d30*/  BRA `(.L_x_10607) ;  /* 0x0000000000107947 */ /* 0x000fea0003800000 */
.L_x_10592:
[----:B------:R-:W0:Y:S02]  /*29d40*/  LDCU UR6, c[0x0][0x39c] ;  /* 0x00007380ff0677ac */ /* 0x000e240008000800 */
[----:B0-----:R-:W-:-:S13]  /*29d50*/  ISETP.GE.AND P0, PT, R37, UR6, PT ;  /* 0x0000000625007c0c */ /* 0x001fda000bf06270 */
[----:B------:R-:W-:Y:S05]  /*29d60*/  @P0 EXIT ;  /* 0x000000000000094d */ /* 0x000fea0003800000 */
[----:B------:R0:W-:Y:S02]  /*29d70*/  STG.E.64 desc[UR4][R124.64+0x3700], RZ ;  /* 0x003700ff7c007986 */ /* 0x0001e4000c101b04 */
.L_x_10607:
[----:B------:R-:W-:Y:S05]  /*29d80*/  BSYNC.RECONVERGENT B2 ;  /* 0x0000000000027941 */ /* 0x000fea0003800200 */
.L_x_10591:
        /* <DEDUP_REMOVED lines=16> */
.L_x_10611:
[----:B------:R-:W-:Y:S05]  /*29e90*/  BSYNC.RECONVERGENT B3 ;  /* 0x0000000000037941 */ /* 0x000fea0003800200 */
.L_x_10610:
        /* <DEDUP_REMOVED lines=18> */
.L_x_10615:
[----:B------:R-:W-:Y:S05]  /*29fc0*/  BSYNC.RECONVERGENT B4 ;  /* 0x0000000000047941 */ /* 0x000fea0003800200 */
.L_x_10614:
[----:B------:R-:W-:-:S04]  /*29fd0*/  F2FP.F16.F32.PACK_AB R249, RZ, R249 ;  /* 0x000000f9fff9723e */ /* 0x000fc800000000ff */
[----:B------:R-:W-:-:S07]  /*29fe0*/  PRMT R31, R249, 0x7610, R31 ;  /* 0x00007610f91f7816 */ /* 0x000fce000000001f */
.L_x_10613:
[----:B------:R-:W-:Y:S05]  /*29ff0*/  BSYNC.RECONVERGENT B3 ;  /* 0x0000000000037941 */ /* 0x000fea0003800200 */
.L_x_10612:
        /* <DEDUP_REMOVED lines=17> */
.L_x_10619:
[----:B------:R-:W-:Y:S05]  /*2a110*/  BSYNC.RECONVERGENT B4 ;  /* 0x0000000000047941 */ /* 0x000fea0003800200 */
.L_x_10618:
[----:B------:R-:W-:-:S04]  /*2a120*/  F2FP.F16.F32.PACK_AB R249, RZ, R249 ;  /* 0x000000f9fff9723e */ /* 0x000fc800000000ff */
[----:B------:R-:W-:-:S07]  /*2a130*/  PRMT R30, R249, 0x7610, R30 ;  /* 0x00007610f91e7816 */ /* 0x000fce000000001e */
.L_x_10617:
[----:B------:R-:W-:Y:S05]  /*2a140*/  BSYNC.RECONVERGENT B3 ;  /* 0x0000000000037941 */ /* 0x000fea0003800200 */
.L_x_10616:
        /* <DEDUP_REMOVED lines=17> */
.L_x_10623:
[----:B------:R-:W-:Y:S05]  /*2a260*/  BSYNC.RECONVERGENT B4 ;  /* 0x0000000000047941 */ /* 0x000fea0003800200 */
.L_x_10622:
[----:B------:R-:W-:-:S04]  /*2a270*/  F2FP.F16.F32.PACK_AB R249, RZ, R249 ;  /* 0x000000f9fff9723e */ /* 0x000fc800000000ff */
[----:B------:R-:W-:-:S07]  /*2a280*/  PRMT R33, R249, 0x7610, R33 ;  /* 0x00007610f9217816 */ /* 0x000fce0000000021 */
.L_x_10621:
[----:B------:R-:W-:Y:S05]  /*2a290*/  BSYNC.RECONVERGENT B3 ;  /* 0x0000000000037941 */ /* 0x000fea0003800200 */
.L_x_10620:
[----:B------:R-:W-:Y:S02]  /*2a2a0*/  LOP3.LUT R28, R31, 0xffff, RZ, 0xc0, !PT ;  /* 0x0000ffff1f1c7812 */ /* 0x000fe400078ec0ff */
[----:B------:R-:W-:-:S03]  /*2a2b0*/  PRMT R33, R30, 0x5410, R33 ;  /* 0x000054101e217816 */ /* 0x000fc60000000021 */
[----:B------:R-:W-:-:S05]  /*2a2c0*/  IMAD.WIDE.U32 R28, R28, 0x10000, RZ ;  /* 0x000100001c1c7825 */ /* 0x000fca00078e00ff */
[----:B------:R-:W-:Y:S02]  /*2a2d0*/  LOP3.LUT R29, R33, R29, RZ, 0xfc, !PT ;  /* 0x0000001d211d7212 */ /* 0x000fe400078efcff */
[----:B------:R-:W-:-:S05]  /*2a2e0*/  LOP3.LUT R28, R28, R35, RZ, 0xfc, !PT ;  /* 0x000000231c1c7212 */ /* 0x000fca00078efcff */
[----:B------:R0:W-:Y:S01]  /*2a2f0*/  STG.E.64 desc[UR4][R124.64+0x3800], R28 ;  /* 0x0038001c7c007986 */ /* 0x0001e2000c101b04 */
[----:B------:R-:W-:Y:S05]  /*2a300*/  BRA `(.L_x_10624) ;  /* 0x0000000000107947 */ /* 0x000fea0003800000 */
.L_x_10609:
[----:B------:R-:W0:Y:S02]  /*2a310*/  LDCU UR6, c[0x0][0x39c] ;  /* 0x00007380ff0677ac */ /* 0x000e240008000800 */
[----:B0-----:R-:W-:-:S13]  /*2a320*/  ISETP.GE.AND P0, PT, R33, UR6, PT ;  /* 0x0000000621007c0c */ /* 0x001fda000bf06270 */
[----:B------:R-:W-:Y:S05]  /*2a330*/  @P0 EXIT ;  /* 0x000000000000094d */ /* 0x000fea0003800000 */
[----:B------:R0:W-:Y:S02]  /*2a340*/  STG.E.64 desc[UR4][R124.64+0x3800], RZ ;  /* 0x003800ff7c007986 */ /* 0x0001e4000c101b04 */
.L_x_10624:
[----:B------:R-:W-:Y:S05]  /*2a350*/  BSYNC.RECONVERGENT B2 ;  /* 0x0000000000027941 */ /* 0x000fea0003800200 */
.L_x_10608:
        /* <DEDUP_REMOVED lines=16> */
.L_x_10628:
[----:B------:R-:W-:Y:S05]  /*2a460*/  BSYNC.RECONVERGENT B3 ;  /* 0x0000000000037941 */ /* 0x000fea0003800200 */
.L_x_10627:
        /* <DEDUP_REMOVED lines=18> */
.L_x_10632:
[----:B------:R-:W-:Y:S05]  /*2a590*/  BSYNC.RECONVERGENT B4 ;  /* 0x0000000000047941 */ /* 0x000fea0003800200 */
.L_x_10631:
[----:B------:R-:W-:-:S04]  /*2a5a0*/  F2FP.F16.F32.PACK_AB R249, RZ, R249 ;  /* 0x000000f9fff9723e */ /* 0x000fc800000000ff */
[----:B------:R-:W-:-:S07]  /*2a5b0*/  PRMT R27, R249, 0x7610, R27 ;  /* 0x00007610f91b7816 */ /* 0x000fce000000001b */
.L_x_10630:
[----:B------:R-:W-:Y:S05]  /*2a5c0*/  BSYNC.RECONVERGENT B3 ;  /* 0x0000000000037941 */ /* 0x000fea0003800200 */
.L_x_10629:
        /* <DEDUP_REMOVED lines=17> */
.L_x_10636:
[----:B------:R-:W-:Y:S05]  /*2a6e0*/  BSYNC.RECONVERGENT B4 ;  /* 0x0000000000047941 */ /* 0x000fea0003800200 */
.L_x_10635:
[----:B------:R-:W-:-:S04]  /*2a6f0*/  F2FP.F16.F32.PACK_AB R249, RZ, R249 ;  /* 0x000000f9fff9723e */ /* 0x000fc800000000ff */
[----:B------:R-:W-:-:S07]  /*2a700*/  PRMT R26, R249, 0x7610, R26 ;  /* 0x00007610f91a7816 */ /* 0x000fce000000001a */
.L_x_10634:
[----:B------:R-:W-:Y:S05]  /*2a710*/  BSYNC.RECONVERGENT B3 ;  /* 0x0000000000037941 */ /* 0x000fea0003800200 */
.L_x_10633:
        /* <DEDUP_REMOVED lines=17> */
.L_x_10640:
[----:B------:R-:W-:Y:S05]  /*2a830*/  BSYNC.RECONVERGENT B4 ;  /* 0x0000000000047941 */ /* 0x000fea0003800200 */
.L_x_10639:
[----:B------:R-:W-:-:S04]  /*2a840*/  F2FP.F16.F32.PACK_AB R249, RZ, R249 ;  /* 0x000000f9fff9723e */ /* 0x000fc800000000ff */
[----:B------:R-:W-:-:S07]  /*2a850*/  PRMT R29, R249, 0x7610, R29 ;  /* 0x00007610f91d7816 */ /* 0x000fce000000001d */
.L_x_10638:
[----:B------:R-:W-:Y:S05]  /*2a860*/  BSYNC.RECONVERGENT B3 ;  /* 0x0000000000037941 */ /* 0x000fea0003800200 */
.L_x_10637:
[----:B------:R-:W-:Y:S02]  /*2a870*/  LOP3.LUT R24, R27, 0xffff, RZ, 0xc0, !PT ;  /* 0x0000ffff1b187812 */ /* 0x000fe400078ec0ff */
[----:B------:R-:W-:-:S03]  /*2a880*/  PRMT R29, R26, 0x5410, R29 ;  /* 0x000054101a1d7816 */ /* 0x000fc6000000001d */
[----:B------:R-:W-:-:S05]  /*2a890*/  IMAD.WIDE.U32 R24, R24, 0x10000, RZ ;  /* 0x0001000018187825 */ /* 0x000fca00078e00ff */
[----:B------:R-:W-:Y:S02]  /*2a8a0*/  LOP3.LUT R25, R29, R25, RZ, 0xfc, !PT ;  /* 0x000000191d197212 */ /* 0x000fe400078efcff */
[----:B------:R-:W-:-:S05]  /*2a8b0*/  LOP3.LUT R24, R24, R31, RZ, 0xfc, !PT ;  /* 0x0000001f18187212 */ /* 0x000fca00078efcff */
[----:B------:R0:W-:Y:S01]  /*2a8c0*/  STG.E.64 desc[UR4][R124.64+0x3900], R24 ;  /* 0x003900187c007986 */ /* 0x0001e2000c101b04 */
[----:B------:R-:W-:Y:S05]  /*2a8d0*/  BRA `(.L_x_10641) ;  /* 0x0000000000107947 */ /* 0x000fea0003800000 */
.L_x_10626:
[----:B------:R-:W0:Y:S02]  /*2a8e0*/  LDCU UR6, c[0x0][0x39c] ;  /* 0x00007380ff0677ac */ /* 0x000e240008000800 */
[----:B0-----:R-:W-:-:S13]  /*2a8f0*/  ISETP.GE.AND P0, PT, R29, UR6, PT ;  /* 0x000000061d007c0c */ /* 0x001fda000bf06270 */
[----:B------:R-:W-:Y:S05]  /*2a900*/  @P0 EXIT ;  /* 0x000000000000094d */ /* 0x000fea0003800000 */
[----:B------:R0:W-:Y:S02]  /*2a910*/  STG.E.64 desc[UR4][R124.64+0x3900], RZ ;  /* 0x003900ff7c007986 */ /* 0x0001e4000c101b04 */
.L_x_10641:
[----:B------:R-:W-:Y:S05]  /*2a920*/  BSYNC.RECONVERGENT B2 ;  /* 0x0000000000027941 */ /* 0x000fea0003800200 */
.L_x_10625:
        /* <DEDUP_REMOVED lines=16> */
.L_x_10645:
[----:B------:R-:W-:Y:S05]  /*2aa30*/  BSYNC.RECONVERGENT B3 ;  /* 0x0000000000037941 */ /* 0x000fea0003800200 */
.L_x_10644:
        /* <DEDUP_REMOVED lines=18> */
.L_x_10649:
[----:B------:R-:W-:Y:S05]  /*2ab60*/  BSYNC.RECONVERGENT B4 ;  /* 0x0000000000047941 */ /* 0x000fea0003800200 */
.L_x_10648:
[----:B------:R-:W-:-:S04]  /*2ab70*/  F2FP.F16.F32.PACK_AB R249, RZ, R249 ;  /* 0x000000f9fff9723e */ /* 0x000fc800000000ff */
[----:B------:R-:W-:-:S07]  /*2ab80*/  PRMT R23, R249, 0x7610, R23 ;  /* 0x00007610f9177816 */ /* 0x000fce0000000017 */
.L_x_10647:
[----:B------:R-:W-:Y:S05]  /*2ab90*/  BSYNC.RECONVERGENT B3 ;  /* 0x0000000000037941 */ /* 0x000fea0003800200 */
.L_x_10646:
        /* <DEDUP_REMOVED lines=17> */
.L_x_10653:
[----:B------:R-:W-:Y:S05]  /*2acb0*/  BSYNC.RECONVERGENT B4 ;  /* 0x0000000000047941 */ /* 0x000fea0003800200 */
.L_x_10652:
[----:B------:R-:W-:-:S04]  /*2acc0*/  F2FP.F16.F32.PACK_AB R249, RZ, R249 ;  /* 0x000000f9fff9723e */ /* 0x000fc800000000ff */
[----:B------:R-:W-:-:S07]  /*2acd0*/  PRMT R22, R249, 0x7610, R22 ;  /* 0x00007610f9167816 */ /* 0x000fce0000000016 */
.L_x_10651:
[----:B------:R-:W-:Y:S05]  /*2ace0*/  BSYNC.RECONVERGENT B3 ;  /* 0x0000000000037941 */ /* 0x000fea0003800200 */
.L_x_10650:
        /* <DEDUP_REMOVED lines=17> */
.L_x_10657:
[----:B------:R-:W-:Y:S05]  /*2ae00*/  BSYNC.RECONVERGENT B4 ;  /* 0x0000000000047941 */ /* 0x000fea0003800200 */
.L_x_10656:
[----:B------:R-:W-:-:S04]  /*2ae10*/  F2FP.F16.F32.PACK_AB R249, RZ, R249 ;  /* 0x000000f9fff9723e */ /* 0x000fc800000000ff */
[----:B------:R-:W-:-:S07]  /*2ae20*/  PRMT R25, R249, 0x7610, R25 ;  /* 0x00007610f9197816 */ /* 0x000fce0000000019 */
.L_x_10655:
[----:B------:R-:W-:Y:S05]  /*2ae30*/  BSYNC.RECONVERGENT B3 ;  /* 0x0000000000037941 */ /* 0x000fea0003800200 */
.L_x_10654:
[----:B------:R-:W-:Y:S02]  /*2ae40*/  LOP3.LUT R20, R23, 0xffff, RZ, 0xc0, !PT ;  /* 0x0000ffff17147812 */ /* 0x000fe400078ec0ff */
[----:B------:R-:W-:-:S03]  /*2ae50*/  PRMT R25, R22, 0x5410, R25 ;  /* 0x0000541016197816 */ /* 0x000fc60000000019 */
[----:B------:R-:W-:-:S05]  /*2ae60*/  IMAD.WIDE.U32 R20, R20, 0x10000, RZ ;  /* 0x0001000014147825 */ /* 0x000fca00078e00ff */
[----:B------:R-:W-:Y:S02]  /*2ae70*/  LOP3.LUT R21, R25, R21, RZ, 0xfc, !PT ;  /* 0x0000001519157212 */ /* 0x000fe400078efcff */
[----:B------:R-:W-:-:S05]  /*2ae80*/  LOP3.LUT R20, R20, R27, RZ, 0xfc, !PT ;  /* 0x0000001b14147212 */ /* 0x000fca00078efcff */
[----:B------:R0:W-:Y:S01]  /*2ae90*/  STG.E.64 desc[UR4][R124.64+0x3a00], R20 ;  /* 0x003a00147c007986 */ /* 0x0001e2000c101b04 */
[----:B------:R-:W-:Y:S05]  /*2aea0*/  BRA `(.L_x_10658) ;  /* 0x0000000000107947 */ /* 0x000fea0003800000 */
.L_x_10643:
[----:B------:R-:W0:Y:S02]  /*2aeb0*/  LDCU UR6, c[0x0][0x39c] ;  /* 0x00007380ff0677ac */ /* 0x000e240008000800 */
[----:B0-----:R-:W-:-:S13]  /*2aec0*/  ISETP.GE.AND P0, PT, R25, UR6, PT ;  /* 0x0000000619007c0c */ /* 0x001fda000bf06270 */
[----:B------:R-:W-:Y:S05]  /*2aed0*/  @P0 EXIT ;  /* 0x000000000000094d */ /* 0x000fea0003800000 */
[----:B------:R0:W-:Y:S02]  /*2aee0*/  STG.E.64 desc[UR4][R124.64+0x3a00], RZ ;  /* 0x003a00ff7c007986 */ /* 0x0001e4000c101b04 */
.L_x_10658:
[----:B------:R-:W-:Y:S05]  /*2aef0*/  BSYNC.RECONVERGENT B2 ;  /* 0x0000000000027941 */ /* 0x000fea0003800200 */
.L_x_10642:
        /* <DEDUP_REMOVED lines=16> */
.L_x_10662:
[----:B------:R-:W-:Y:S05]  /*2b000*/  BSYNC.RECONVERGENT B3 ;  /* 0x0000000000037941 */ /* 0x000fea0003800200 */
.L_x_10661:
        /* <DEDUP_REMOVED lines=18> */
.L_x_10666:
[----:B------:R-:W-:Y:S05]  /*2b130*/  BSYNC.RECONVERGENT B4 ;  /* 0x0000000000047941 */ /* 0x000fea0003800200 */
.L_x_10665:
[----:B------:R-:W-:-:S04]  /*2b140*/  F2FP.F16.F32.PACK_AB R249, RZ, R249 ;  /* 0x000000f9fff9723e */ /* 0x000fc800000000ff */
[----:B------:R-:W-:-:S07]  /*2b150*/  PRMT R19, R249, 0x7610, R19 ;  /* 0x00007610f9137816 */ /* 0x000fce0000000013 */
.L_x_10664:
[----:B------:R-:W-:Y:S05]  /*2b160*/  BSYNC.RECONVERGENT B3 ;  /* 0x0000000000037941 */ /* 0x000fea0003800200 */
.L_x_10663:
        /* <DEDUP_REMOVED lines=17> */
.L_x_10670:
[----:B------:R-:W-:Y:S05]  /*2b280*/  BSYNC.RECONVERGENT B4 ;  /* 0x0000000000047941 */ /* 0x000fea0003800200 */
.L_x_10669:
[----:B------:R-:W-:-:S04]  /*2b290*/  F2FP.F16.F32.PACK_AB R249, RZ, R249 ;  /* 0x000000f9fff9723e */ /* 0x000fc800000000ff */
[----:B------:R-:W-:-:S07]  /*2b2a0*/  PRMT R18, R249, 0x7610, R18 ;  /* 0x00007610f9127816 */ /* 0x000fce0000000012 */
.L_x_10668:
[----:B------:R-:W-:Y:S05]  /*2b2b0*/  BSYNC.RECONVERGENT B3 ;  /* 0x0000000000037941 */ /* 0x000fea0003800200 */
.L_x_10667:
        /* <DEDUP_REMOVED lines=17> */
.L_x_10674:
[----:B------:R-:W-:Y:S05]  /*2b3d0*/  BSYNC.RECONVERGENT B4 ;  /* 0x0000000000047941 */ /* 0x000fea0003800200 */
.L_x_10673:
[----:B------:R-:W-:-:S04]  /*2b3e0*/  F2FP.F16.F32.PACK_AB R249, RZ, R249 ;  /* 0x000000f9fff9723e */ /* 0x000fc800000000ff */
[----:B------:R-:W-:-:S07]  /*2b3f0*/  PRMT R21, R249, 0x7610, R21 ;  /* 0x00007610f9157816 */ /* 0x000fce0000000015 */
.L_x_10672:
[----:B------:R-:W-:Y:S05]  /*2b400*/  BSYNC.RECONVERGENT B3 ;  /* 0x0000000000037941 */ /* 0x000fea0003800200 */
.L_x_10671:
[----:B------:R-:W-:Y:S02]  /*2b410*/  LOP3.LUT R16, R19, 0xffff, RZ, 0xc0, !PT ;  /* 0x0000ffff13107812 */ /* 0x000fe400078ec0ff */
[----:B------:R-:W-:-:S03]  /*2b420*/  PRMT R21, R18, 0x5410, R21 ;  /* 0x0000541012157816 */ /* 0x000fc60000000015 */
[----:B------:R-:W-:-:S05]  /*2b430*/  IMAD.WIDE.U32 R16, R16, 0x10000, RZ ;  /* 0x0001000010107825 */ /* 0x000fca00078e00ff */
[----:B------:R-:W-:Y:S02]  /*2b440*/  LOP3.LUT R17, R21, R17, RZ, 0xfc, !PT ;  /* 0x0000001115117212 */ /* 0x000fe400078efcff */
[----:B------:R-:W-:-:S05]  /*2b450*/  LOP3.LUT R16, R16, R23, RZ, 0xfc, !PT ;  /* 0x0000001710107212 */ /* 0x000fca00078efcff */
[----:B------:R0:W-:Y:S01]  /*2b460*/  STG.E.64 desc[UR4][R124.64+0x3b00], R16 ;  /* 0x003b00107c007986 */ /* 0x0001e2000c101b04 */
[----:B------:R-:W-:Y:S05]  /*2b470*/  BRA `(.L_x_10675) ;  /* 0x0000000000107947 */ /* 0x000fea0003800000 */
.L_x_10660:
[----:B------:R-:W0:Y:S02]  /*2b480*/  LDCU UR6, c[0x0][0x39c] ;  /* 0x00007380ff0677ac */ /* 0x000e240008000800 */
[----:B0-----:R-:W-:-:S13]  /*2b490*/  ISETP.GE.AND P0, PT, R21, UR6, PT ;  /* 0x0000000615007c0c */ /* 0x001fda000bf06270 */
[----:B------:R-:W-:Y:S05]  /*2b4a0*/  @P0 EXIT ;  /* 0x000000000000094d */ /* 0x000fea0003800000 */
[----:B------:R0:W-:Y:S02]  /*2b4b0*/  STG.E.64 desc[UR4][R124.64+0x3b00], RZ ;  /* 0x003b00ff7c007986 */ /* 0x0001e4000c101b04 */
.L_x_10675:
[----:B------:R-:W-:Y:S05]  /*2b4c0*/  BSYNC.RECONVERGENT B2 ;  /* 0x0000000000027941 */ /* 0x000fea0003800200 */
.L_x_10659:
        /* <DEDUP_REMOVED lines=16> */
.L_x_10679:
[----:B------:R-:W-:Y:S05]  /*2b5d0*/  BSYNC.RECONVERGENT B3 ;  /* 0x0000000000037941 */ /* 0x000fea0003800200 */
.L_x_10678:
        /* <DEDUP_REMOVED lines=18> */
.L_x_10683:
[----:B------:R-:W-:Y:S05]  /*2b700*/  BSYNC.RECONVERGENT B4 ;  /* 0x0000000000047941 */ /* 0x000fea0003800200 */
.L_x_10682:
[----:B------:R-:W-:-:S04]  /*2b710*/  F2FP.F16.F32.PACK_AB R249, RZ, R249 ;  /* 0x000000f9fff9723e */ /* 0x000fc800000000ff */
[----:B------:R-:W-:-:S07]  /*2b720*/  PRMT R15, R249, 0x7610, R15 ;  /* 0x00007610f90f7816 */ /* 0x000fce000000000f */
.L_x_10681:
[----:B------:R-:W-:Y:S05]  /*2b730*/  BSYNC.RECONVERGENT B3 ;  /* 0x0000000000037941 */ /* 0x000fea0003800200 */
.L_x_10680:
        /* <DEDUP_REMOVED lines=17> */
.L_x_10687:
[----:B------:R-:W-:Y:S05]  /*2b850*/  BSYNC.RECONVERGENT B4 ;  /* 0x0000000000047941 */ /* 0x000fea0003800200 */
.L_x_10686:
[----:B------:R-:W-:-:S04]  /*2b860*/  F2FP.F16.F32.PACK_AB R249, RZ, R249 ;  /* 0x000000f9fff9723e */ /* 0x000fc800000000ff */
[----:B------:R-:W-:-:S07]  /*2b870*/  PRMT R14, R249, 0x7610, R14 ;  /* 0x00007610f90e7816 */ /* 0x000fce000000000e */
.L_x_10685:
[----:B------:R-:W-:Y:S05]  /*2b880*/  BSYNC.RECONVERGENT B3 ;  /* 0x0000000000037941 */ /* 0x000fea0003800200 */
.L_x_10684:
        /* <DEDUP_REMOVED lines=17> */
.L_x_10691:
[----:B------:R-:W-:Y:S05]  /*2b9a0*/  BSYNC.RECONVERGENT B4 ;  /* 0x0000000000047941 */ /* 0x000fea0003800200 */
.L_x_10690:
[----:B------:R-:W-:-:S04]  /*2b9b0*/  F2FP.F16.F32.PACK_AB R249, RZ, R249 ;  /* 0x000000f9fff9723e */ /* 0x000fc800000000ff */
[----:B------:R-:W-:-:S07]  /*2b9c0*/  PRMT R17, R249, 0x7610, R17 ;  /* 0x00007610f9117816 */ /* 0x000fce0000000011 */
.L_x_10689:
[----:B------:R-:W-:Y:S05]  /*2b9d0*/  BSYNC.RECONVERGENT B3 ;  /* 0x0000000000037941 */ /* 0x000fea0003800200 */
.L_x_10688:
[----:B------:R-:W-:Y:S02]  /*2b9e0*/  LOP3.LUT R12, R15, 0xffff, RZ, 0xc0, !PT ;  /* 0x0000ffff0f0c7812 */ /* 0x000fe400078ec0ff */
[----:B------:R-:W-:-:S03]  /*2b9f0*/  PRMT R17, R14, 0x5410, R17 ;  /* 0x000054100e117816 */ /* 0x000fc60000000011 */
[----:B------:R-:W-:-:S05]  /*2ba00*/  IMAD.WIDE.U32 R12, R12, 0x10000, RZ ;  /* 0x000100000c0c7825 */ /* 0x000fca00078e00ff */
[----:B------:R-:W-:Y:S02]  /*2ba10*/  LOP3.LUT R13, R17, R13, RZ, 0xfc, !PT ;  /* 0x0000000d110d7212 */ /* 0x000fe400078efcff */
[----:B------:R-:W-:-:S05]  /*2ba20*/  LOP3.LUT R12, R12, R19, RZ, 0xfc, !PT ;  /* 0x000000130c0c7212 */ /* 0x000fca00078efcff */
[----:B------:R0:W-:Y:S01]  /*2ba30*/  STG.E.64 desc[UR4][R124.64+0x3c00], R12 ;  /* 0x003c000c7c007986 */ /* 0x0001e2000c101b04 */
[----:B------:R-:W-:Y:S05]  /*2ba40*/  BRA `(.L_x_10692) ;  /* 0x0000000000107947 */ /* 0x000fea0003800000 */
.L_x_10677:
[----:B------:R-:W0:Y:S02]  /*2ba50*/  LDCU UR6, c[0x0][0x39c] ;  /* 0x00007380ff0677ac */ /* 0x000e240008000800 */
[----:B0-----:R-:W-:-:S13]  /*2ba60*/  ISETP.GE.AND P0, PT, R17, UR6, PT ;  /* 0x0000000611007c0c */ /* 0x001fda000bf06270 */
[----:B------:R-:W-:Y:S05]  /*2ba70*/  @P0 EXIT ;  /* 0x000000000000094d */ /* 0x000fea0003800000 */
[----:B------:R0:W-:Y:S02]  /*2ba80*/  STG.E.64 desc[UR4][R124.64+0x3c00], RZ ;  /* 0x003c00ff7c007986 */ /* 0x0001e4000c101b04 */
.L_x_10692:
[----:B------:R-:W-:Y:S05]  /*2ba90*/  BSYNC.RECONVERGENT B2 ;  /* 0x0000000000027941 */ /* 0x000fea0003800200 */
.L_x_10676:
        /* <DEDUP_REMOVED lines=16> */
.L_x_10696:
[----:B------:R-:W-:Y:S05]  /*2bba0*/  BSYNC.RECONVERGENT B3 ;  /* 0x0000000000037941 */ /* 0x000fea0003800200 */
.L_x_10695:
        /* <DEDUP_REMOVED lines=18> */
.L_x_10700:
[----:B------:R-:W-:Y:S05]  /*2bcd0*/  BSYNC.RECONVERGENT B4 ;  /* 0x0000000000047941 */ /* 0x000fea0003800200 */
.L_x_10699:
[----:B------:R-:W-:-:S04]  /*2bce0*/  F2FP.F16.F32.PACK_AB R249, RZ, R249 ;  /* 0x000000f9fff9723e */ /* 0x000fc800000000ff */
[----:B------:R-:W-:-:S07]  /*2bcf0*/  PRMT R11, R249, 0x7610, R11 ;  /* 0x00007610f90b7816 */ /* 0x000fce000000000b */
.L_x_10698:
[----:B------:R-:W-:Y:S05]  /*2bd00*/  BSYNC.RECONVERGENT B3 ;  /* 0x0000000000037941 */ /* 0x000fea0003800200 */
.L_x_10697:
        /* <DEDUP_REMOVED lines=17> */
.L_x_10704:
[----:B------:R-:W-:Y:S05]  /*2be20*/  BSYNC.RECONVERGENT B4 ;  /* 0x0000000000047941 */ /* 0x000fea0003800200 */
.L_x_10703:
[----:B------:R-:W-:-:S04]  /*2be30*/  F2FP.F16.F32.PACK_AB R249, RZ, R249 ;  /* 0x000000f9fff9723e */ /* 0x000fc800000000ff */
[----:B------:R-:W-:-:S07]  /*2be40*/  PRMT R10, R249, 0x7610, R10 ;  /* 0x00007610f90a7816 */ /* 0x000fce000000000a */
.L_x_10702:
[----:B------:R-:W-:Y:S05]  /*2be50*/  BSYNC.RECONVERGENT B3 ;  /* 0x0000000000037941 */ /* 0x000fea0003800200 */
.L_x_10701:
        /* <DEDUP_REMOVED lines=17> */
.L_x_10708:
[----:B------:R-:W-:Y:S05]  /*2bf70*/  BSYNC.RECONVERGENT B4 ;  /* 0x0000000000047941 */ /* 0x000fea0003800200 */
.L_x_10707:
[----:B------:R-:W-:-:S04]  /*2bf80*/  F2FP.F16.F32.PACK_AB R249, RZ, R249 ;  /* 0x000000f9fff9723e */ /* 0x000fc800000000ff */
[----:B------:R-:W-:-:S07]  /*2bf90*/  PRMT R13, R249, 0x7610, R13 ;  /* 0x00007610f90d7816 */ /* 0x000fce000000000d */
.L_x_10706:
[----:B------:R-:W-:Y:S05]  /*2bfa0*/  BSYNC.RECONVERGENT B3 ;  /* 0x0000000000037941 */ /* 0x000fea0003800200 */
.L_x_10705:
[----:B------:R-:W-:Y:S02]  /*2bfb0*/  LOP3.LUT R8, R11, 0xffff, RZ, 0xc0, !PT ;  /* 0x0000ffff0b087812 */ /* 0x000fe400078ec0ff */
[----:B------:R-:W-:-:S03]  /*2bfc0*/  PRMT R13, R10, 0x5410, R13 ;  /* 0x000054100a0d7816 */ /* 0x000fc6000000000d */
[----:B------:R-:W-:-:S05]  /*2bfd0*/  IMAD.WIDE.U32 R8, R8, 0x10000, RZ ;  /* 0x0001000008087825 */ /* 0x000fca00078e00ff */
[----:B------:R-:W-:Y:S02]  /*2bfe0*/  LOP3.LUT R9, R13, R9, RZ, 0xfc, !PT ;  /* 0x000000090d097212 */ /* 0x000fe400078efcff */
[----:B------:R-:W-:-:S05]  /*2bff0*/  LOP3.LUT R8, R8, R15, RZ, 0xfc, !PT ;  /* 0x0000000f08087212 */ /* 0x000fca00078efcff */
[----:B------:R0:W-:Y:S01]  /*2c000*/  STG.E.64 desc[UR4][R124.64+0x3d00], R8 ;  /* 0x003d00087c007986 */ /* 0x0001e2000c101b04 */
[----:B------:R-:W-:Y:S05]  /*2c010*/  BRA `(.L_x_10709) ;  /* 0x0000000000107947 */ /* 0x000fea0003800000 */
.L_x_10694:
[----:B------:R-:W0:Y:S02]  /*2c020*/  LDCU UR6, c[0x0][0x39c] ;  /* 0x00007380ff0677ac */ /* 0x000e240008000800 */
[----:B0-----:R-:W-:-:S13]  /*2c030*/  ISETP.GE.AND P0, PT, R13, UR6, PT ;  /* 0x000000060d007c0c */ /* 0x001fda000bf06270 */
[----:B------:R-:W-:Y:S05]  /*2c040*/  @P0 EXIT ;  /* 0x000000000000094d */ /* 0x000fea0003800000 */
[----:B------:R0:W-:Y:S02]  /*2c050*/  STG.E.64 desc[UR4][R124.64+0x3d00], RZ ;  /* 0x003d00ff7c007986 */ /* 0x0001e4000c101b04 */
.L_x_10709:
[----:B------:R-:W-:Y:S05]  /*2c060*/  BSYNC.RECONVERGENT B2 ;  /* 0x0000000000027941 */ /* 0x000fea0003800200 */
.L_x_10693:
        /* <DEDUP_REMOVED lines=16> */
.L_x_10713:
[----:B------:R-:W-:Y:S05]  /*2c170*/  BSYNC.RECONVERGENT B3 ;  /* 0x0000000000037941 */ /* 0x000fea0003800200 */
.L_x_10712:
        /* <DEDUP_REMOVED lines=18> */
.L_x_10717:
[----:B------:R-:W-:Y:S05]  /*2c2a0*/  BSYNC.RECONVERGENT B4 ;  /* 0x0000000000047941 */ /* 0x000fea0003800200 */
.L_x_10716:
[----:B------:R-:W-:-:S04]  /*2c2b0*/  F2FP.F16.F32.PACK_AB R249, RZ, R249 ;  /* 0x000000f9fff9723e */ /* 0x000fc800000000ff */
[----:B------:R-:W-:-:S07]  /*2c2c0*/  PRMT R7, R249, 0x7610, R7 ;  /* 0x00007610f9077816 */ /* 0x000fce0000000007 */
.L_x_10715:
[----:B------:R-:W-:Y:S05]  /*2c2d0*/  BSYNC.RECONVERGENT B3 ;  /* 0x0000000000037941 */ /* 0x000fea0003800200 */
.L_x_10714:
        /* <DEDUP_REMOVED lines=17> */
.L_x_10721:
[----:B------:R-:W-:Y:S05]  /*2c3f0*/  BSYNC.RECONVERGENT B4 ;  /* 0x0000000000047941 */ /* 0x000fea0003800200 */
.L_x_10720:
[----:B------:R-:W-:-:S04]  /*2c400*/  F2FP.F16.F32.PACK_AB R249, RZ, R249 ;  /* 0x000000f9fff9723e */ /* 0x000fc800000000ff */
[----:B------:R-:W-:-:S07]  /*2c410*/  PRMT R6, R249, 0x7610, R6 ;  /* 0x00007610f9067816 */ /* 0x000fce0000000006 */
.L_x_10719:
[----:B------:R-:W-:Y:S05]  /*2c420*/  BSYNC.RECONVERGENT B3 ;  /* 0x0000000000037941 */ /* 0x000fea0003800200 */
.L_x_10718:
        /* <DEDUP_REMOVED lines=17> */
.L_x_10725:
[----:B------:R-:W-:Y:S05]  /*2c540*/  BSYNC.RECONVERGENT B4 ;  /* 0x0000000000047941 */ /* 0x000fea0003800200 */
.L_x_10724:
[----:B------:R-:W-:-:S04]  /*2c550*/  F2FP.F16.F32.PACK_AB R249, RZ, R249 ;  /* 0x000000f9fff9723e */ /* 0x000fc800000000ff */
[----:B------:R-:W-:-:S07]  /*2c560*/  PRMT R9, R249, 0x7610, R9 ;  /* 0x00007610f9097816 */ /* 0x000fce0000000009 */
.L_x_10723:
[----:B------:R-:W-:Y:S05]  /*2c570*/  BSYNC.RECONVERGENT B3 ;  /* 0x0000000000037941 */ /* 0x000fea0003800200 */
.L_x_10722:
[----:B------:R-:W-:Y:S02]  /*2c580*/  LOP3.LUT R4, R7, 0xffff, RZ, 0xc0, !PT ;  /* 0x0000ffff07047812 */ /* 0x000fe400078ec0ff */
[----:B------:R-:W-:-:S03]  /*2c590*/  PRMT R9, R6, 0x5410, R9 ;  /* 0x0000541006097816 */ /* 0x000fc60000000009 */
[----:B------:R-:W-:-:S05]  /*2c5a0*/  IMAD.WIDE.U32 R4, R4, 0x10000, RZ ;  /* 0x0001000004047825 */ /* 0x000fca00078e00ff */
[----:B------:R-:W-:Y:S02]  /*2c5b0*/  LOP3.LUT R5, R9, R5, RZ, 0xfc, !PT ;  /* 0x0000000509057212 */ /* 0x000fe400078efcff */
[----:B------:R-:W-:-:S05]  /*2c5c0*/  LOP3.LUT R4, R4, R11, RZ, 0xfc, !PT ;  /* 0x0000000b04047212 */ /* 0x000fca00078efcff */
[----:B------:R0:W-:Y:S01]  /*2c5d0*/  STG.E.64 desc[UR4][R124.64+0x3e00], R4 ;  /* 0x003e00047c007986 */ /* 0x0001e2000c101b04 */
[----:B------:R-:W-:Y:S05]  /*2c5e0*/  BRA `(.L_x_10726) ;  /* 0x0000000000107947 */ /* 0x000fea0003800000 */
.L_x_10711:
[----:B------:R-:W0:Y:S02]  /*2c5f0*/  LDCU UR6, c[0x0][0x39c] ;  /* 0x00007380ff0677ac */ /* 0x000e240008000800 */
[----:B0-----:R-:W-:-:S13]  /*2c600*/  ISETP.GE.AND P0, PT, R9, UR6, PT ;  /* 0x0000000609007c0c */ /* 0x001fda000bf06270 */
[----:B------:R-:W-:Y:S05]  /*2c610*/  @P0 EXIT ;  /* 0x000000000000094d */ /* 0x000fea0003800000 */
[----:B------:R0:W-:Y:S02]  /*2c620*/  STG.E.64 desc[UR4][R124.64+0x3e00], RZ ;  /* 0x003e00ff7c007986 */ /* 0x0001e4000c101b04 */
.L_x_10726:
[----:B------:R-:W-:Y:S05]  /*2c630*/  BSYNC.RECONVERGENT B2 ;  /* 0x0000000000027941 */ /* 0x000fea0003800200 */
.L_x_10710:
        /* <DEDUP_REMOVED lines=14> */
[----:B--234-:R-:W-:Y:S05]  /*2c720*/  CALL.REL.NOINC `($__internal_12_$__cuda_sm3x_div_rn_noftz_f32_slowpath) ;  /* 0x00000004003c7944 */ /* 0x01cfea0003c00000 */
.L_x_10729:
[----:B------:R-:W-:Y:S05]  /*2c730*/  BSYNC.RECONVERGENT B2 ;  /* 0x0000000000027941 */ /* 0x000fea0003800200 */
.L_x_10728:
        /* <DEDUP_REMOVED lines=18> */
.L_x_10733:
[----:B------:R-:W-:Y:S05]  /*2c860*/  BSYNC.RECONVERGENT B3 ;  /* 0x0000000000037941 */ /* 0x000fea0003800200 */
.L_x_10732:
[----:B------:R-:W-:-:S04]  /*2c870*/  F2FP.F16.F32.PACK_AB R249, RZ, R249 ;  /* 0x000000f9fff9723e */ /* 0x000fc800000000ff */
[----:B------:R-:W-:-:S07]  /*2c880*/  PRMT R3, R249, 0x7610, R3 ;  /* 0x00007610f9037816 */ /* 0x000fce0000000003 */
.L_x_10731:
[----:B------:R-:W-:Y:S05]  /*2c890*/  BSYNC.RECONVERGENT B2 ;  /* 0x0000000000027941 */ /* 0x000fea0003800200 */
.L_x_10730:
        /* <DEDUP_REMOVED lines=17> */
.L_x_10737:
[----:B------:R-:W-:Y:S05]  /*2c9b0*/  BSYNC.RECONVERGENT B3 ;  /* 0x0000000000037941 */ /* 0x000fea0003800200 */
.L_x_10736:
[----:B------:R-:W-:-:S04]  /*2c9c0*/  F2FP.F16.F32.PACK_AB R249, RZ, R249 ;  /* 0x000000f9fff9723e */ /* 0x000fc800000000ff */
[----:B------:R-:W-:-:S07]  /*2c9d0*/  PRMT R4, R249, 0x7610, R4 ;  /* 0x00007610f9047816 */ /* 0x000fce0000000004 */
.L_x_10735:
[----:B------:R-:W-:Y:S05]  /*2c9e0*/  BSYNC.RECONVERGENT B2 ;  /* 0x0000000000027941 */ /* 0x000fea0003800200 */
.L_x_10734:
        /* <DEDUP_REMOVED lines=16> */
[----:B--234-:R-:W-:Y:S05]  /*2caf0*/  CALL.REL.NOINC `($__internal_12_$__cuda_sm3x_div_rn_noftz_f32_slowpath) ;  /* 0x0000000000487944 */ /* 0x01cfea0003c00000 */
.L_x_10741:
[----:B------:R-:W-:Y:S05]  /*2cb00*/  BSYNC.RECONVERGENT B3 ;  /* 0x0000000000037941 */ /* 0x000fea0003800200 */
.L_x_10740:
[----:B------:R-:W-:-:S04]  /*2cb10*/  F2FP.F16.F32.PACK_AB R249, RZ, R249 ;  /* 0x000000f9fff9723e */ /* 0x000fc800000000ff */
[----:B------:R-:W-:-:S05]  /*2cb20*/  PRMT R0, R249, 0x7610, R0 ;  /* 0x00007610f9007816 */ /* 0x000fca0000000000 */
[----:B------:R0:W-:Y:S02]  /*2cb30*/  STL.S16 [R1+0x20], R0 ;  /* 0x0000200001007387 */ /* 0x0001e40000100600 */
.L_x_10739:
[----:B------:R-:W-:Y:S05]  /*2cb40*/  BSYNC.RECONVERGENT B2 ;  /* 0x0000000000027941 */ /* 0x000fea0003800200 */
.L_x_10738:
        /* <DEDUP_REMOVED lines=8> */
.L_x_10727:
[----:B------:R-:W0:Y:S02]  /*2cbd0*/  LDCU UR6, c[0x0][0x39c] ;  /* 0x00007380ff0677ac */ /* 0x000e240008000800 */
[----:B0-----:R-:W-:-:S13]  /*2cbe0*/  ISETP.GE.AND P0, PT, R5, UR6, PT ;  /* 0x0000000605007c0c */ /* 0x001fda000bf06270 */
[----:B------:R-:W-:Y:S05]  /*2cbf0*/  @P0 EXIT ;  /* 0x000000000000094d */ /* 0x000fea0003800000 */
[----:B------:R-:W-:Y:S01]  /*2cc00*/  STG.E.64 desc[UR4][R124.64+0x3f00], RZ ;  /* 0x003f00ff7c007986 */ /* 0x000fe2000c101b04 */
[----:B------:R-:W-:Y:S05]  /*2cc10*/  EXIT ;  /* 0x000000000000794d */ /* 0x000fea0003800000 */
        .weak           $__internal_12_$__cuda_sm3x_div_rn_noftz_f32_slowpath
        .type           $__internal_12_$__cuda_sm3x_div_rn_noftz_f32_slowpath,@function
        .size           $__internal_12_$__cuda_sm3x_div_rn_noftz_f32_slowpath,(.L_x_12126 - $__internal_12_$__cuda_sm3x_div_rn_noftz_f32_slowpath)
$__internal_12_$__cuda_sm3x_div_rn_noftz_f32_slowpath:
        /* <DEDUP_REMOVED lines=11> */
[----:B0-----:R-:W-:-:S04]  /*2ccd0*/  IADD3 R249, PT, PT, R250, -0x1, RZ ;  /* 0xfffffffffaf97810 */ /* 0x001fc80007ffe0ff */
        /* <DEDUP_REMOVED lines=32> */
.L_x_10743:
        /* <DEDUP_REMOVED lines=9> */
[----:B------:R-:W-:-:S04]  /*2cf70*/  IADD3 R127, PT, PT, R3, 0x7f, -R0 ;  /* 0x0000007f037f7810 */ /* 0x000fc80007ffe800 */
[----:B------:R-:W-:Y:S02]  /*2cf80*/  IADD3 R0, PT, PT, R127, R250, RZ ;  /* 0x000000fa7f007210 */ /* 0x000fe40007ffe0ff */
        /* <DEDUP_REMOVED lines=61> */
.L_x_10750:
[----:B------:R-:W-:-:S04]  /*2d360*/  LOP3.LUT R249, R249, 0x80000000, RZ, 0xc0, !PT ;  /* 0x80000000f9f97812 */ /* 0x000fc800078ec0ff */
[----:B------:R-:W-:Y:S01]  /*2d370*/  LOP3.LUT R249, R249, 0x7f800000, RZ, 0xfc, !PT ;  /* 0x7f800000f9f97812 */ /* 0x000fe200078efcff */
[----:B------:R-:W-:Y:S06]  /*2d380*/  BRA `(.L_x_10751) ;  /* 0x0000000000087947 */ /* 0x000fec0003800000 */
.L_x_10749:
[----:B------:R-:W2:Y:S02]  /*2d390*/  LDL.LU R127, [R1+0x10] ;  /* 0x00001000017f7983 */ /* 0x000ea40000300800 */
[----:B--2---:R-:W-:-:S07]  /*2d3a0*/  LEA R249, R127, R249, 0x17 ;  /* 0x000000f97ff97211 */ /* 0x004fce00078eb8ff */
.L_x_10751:
[----:B------:R-:W-:Y:S05]  /*2d3b0*/  BSYNC.RECONVERGENT B1 ;  /* 0x0000000000017941 */ /* 0x000fea0003800200 */
.L_x_10748:
[----:B------:R-:W-:Y:S05]  /*2d3c0*/  BRA `(.L_x_10752) ;  /* 0x0000000000207947 */ /* 0x000fea0003800000 */
.L_x_10747:
[----:B------:R-:W-:-:S04]  /*2d3d0*/  LOP3.LUT R249, R249, 0x80000000, R127, 0x48, !PT ;  /* 0x80000000f9f97812 */ /* 0x000fc800078e487f */
[----:B------:R-:W-:Y:S01]  /*2d3e0*/  LOP3.LUT R249, R249, 0x7f800000, RZ, 0xfc, !PT ;  /* 0x7f800000f9f97812 */ /* 0x000fe200078efcff */
[----:B------:R-:W-:Y:S06]  /*2d3f0*/  BRA `(.L_x_10752) ;  /* 0x0000000000147947 */ /* 0x000fec0003800000 */
.L_x_10746:
[----:B------:R-:W-:Y:S01]  /*2d400*/  LOP3.LUT R249, R249, 0x80000000, R127, 0x48, !PT ;  /* 0x80000000f9f97812 */ /* 0x000fe200078e487f */
[----:B------:R-:W-:Y:S06]  /*2d410*/  BRA `(.L_x_10752) ;  /* 0x00000000000c7947 */ /* 0x000fec0003800000 */
.L_x_10745:
[----:B------:R-:W1:Y:S01]  /*2d420*/  MUFU.RSQ R249, -QNAN ;  /* 0xffc0000000f97908 */ /* 0x000e620000001400 */
[----:B------:R-:W-:Y:S05]  /*2d430*/  BRA `(.L_x_10752) ;  /* 0x0000000000047947 */ /* 0x000fea0003800000 */
.L_x_10744:
[----:B------:R-:W-:-:S07]  /*2d440*/  FADD.FTZ R249, R127, R247 ;  /* 0x000000f77ff97221 */ /* 0x000fce0000010000 */
.L_x_10752:
[----:B------:R-:W-:Y:S05]  /*2d450*/  BSYNC.RECONVERGENT B0 ;  /* 0x0000000000007941 */ /* 0x000fea0003800200 */
.L_x_10742:
[----:B------:R-:W-:-:S04]  /*2d460*/  HFMA2 R127, -RZ, RZ, 0, 0 ;  /* 0x00000000ff7f7431 */ /* 0x000fc800000001ff */
[----:B01---5:R-:W-:Y:S05]  /*2d470*/  RET.REL.NODEC R126 `(_ZN18transformer_engine49scaled_aligned_causal_masked_softmax_warp_forwardI6__halfS1_fLi13EEEvPT0_PKT_T1_iii) ;  /* 0xfffffd287ee07950 */ /* 0x023fea0003c3ffff */
.L_x_10753:
        /* <DEDUP_REMOVED lines=16> */
.L_x_12126:


//--------------------- .text._ZN18transformer_engine49scaled_aligned_causal_masked_softmax_warp_forwardI6__halfS1_fLi12EEEvPT0_PKT_T1_iii --------------------------
	.section	.text._ZN18transformer_engine49scaled_aligned_causal_masked_softmax_warp_forwardI6__halfS1_fLi12EEEvPT0_PKT_T1_iii,"ax",@progbits
	.align	128
        .global         _ZN18transformer_engine49scaled_aligned_causal_masked_softmax_warp_forwardI6__halfS1_fLi12EEEvPT0_PKT_T1_iii
        .type           _ZN18transformer_engine49scaled_aligned_causal_masked_softmax_warp_forwardI6__halfS1_fLi12EEEvPT0_PKT_T1_iii,@function
        .size           _ZN18transformer_engine49scaled_aligned_causal_masked_softmax_warp_forwardI6__halfS1_fLi12EEEvPT0_PKT_T1_iii,(.L_x_12127 - _ZN18transformer_engine49scaled_aligned_causal_masked_softmax_warp_forwardI6__halfS1_fLi12EEEvPT0_PKT_T1_iii)
        .other          _ZN18transformer_engine49scaled_aligned_causal_masked_softmax_warp_forwardI6__halfS1_fLi12EEEvPT0_PKT_T1_iii,@"STO_CUDA_ENTRY STV_DEFAULT"
_ZN18transformer_engine49scaled_aligned_causal_masked_softmax_warp_forwardI6__halfS1_fLi12EEEvPT0_PKT_T1_iii:
.text._ZN18transformer_engine49scaled_aligned_causal_masked_softmax_warp_forwardI6__halfS1_fLi12EEEvPT0_PKT_T1_iii:
        /* <DEDUP_REMOVED lines=31> */
[----:B--2---:R-:W-:Y:S02]  /*01f0*/  ISETP.GE.AND P1, PT, R0, UR7, PT ;  /* 0x0000000700007c0c */ /* 0x004fe4000bf26270 */
[----:B------:R-:W-:Y:S02]  /*0200*/  @!P2 IADD3 R2, PT, PT, -R2, RZ, RZ ;  /* 0x000000ff0202a210 */ /* 0x000fe40007ffe1ff */
[----:B------:R-:W-:-:S04]  /*0210*/  @!P0 LOP3.LUT R2, RZ, R82, RZ, 0x33, !PT ;  /* 0x00000052ff028212 */ /* 0x000fc800078e33ff */
[----:B------:R-:W-:-:S05]  /*0220*/  IADD3 R110, PT, PT, R2, R83, -R82 ;  /* 0x00000053026e7210 */ /* 0x000fca0007ffe852 */
[----:B----4-:R-:W-:Y:S05]  /*0230*/  @P1 BRA `(.L_x_10755) ;  /* 0x0000003c00741947 */ /* 0x010fea0003800000 */
[----:B------:R-:W0:Y:S01]  /*0240*/  LDC.64 R2, c[0x0][0x388] ;  /* 0x0000e200ff027b82 */ /* 0x000e220000000a00 */
[CC--:B------:R-:W-:Y:S01]  /*0250*/  ISETP.GT.AND P0, PT, R85.reuse, R110.reuse, PT ;  /* 0x0000006e5500720c */ /* 0x0c0fe20003f04270 */
[----:B------:R-:W-:Y:S01]  /*0260*/  BSSY.RECONVERGENT B1, `(.L_x_10756) ;  /* 0x0000027000017945 */ /* 0x000fe20003800200 */
[C---:B------:R-:W-:Y:S02]  /*0270*/  IADD3 R5, PT, PT, R85.reuse, 0x80, RZ ;  /* 0x0000008055057810 */ /* 0x040fe40007ffe0ff */
[----:B------:R-:W-:Y:S02]  /*0280*/  IADD3 R7, PT, PT, R85, 0x100, RZ ;  /* 0x0000010055077810 */ /* 0x000fe40007ffe0ff */
[-C--:B------:R-:W-:Y:S02]  /*0290*/  ISETP.GT.AND P2, PT, R5, R110.reuse, PT ;  /* 0x0000006e0500720c */ /* 0x080fe40003f44270 */
[----:B------:R-:W-:Y:S02]  /*02a0*/  IADD3 R5, PT, PT, R85, 0x200, RZ ;  /* 0x0000020055057810 */ /* 0x000fe40007ffe0ff */
[----:B------:R-:W-:-:S02]  /*02b0*/  ISETP.GT.AND P3, PT, R7, R110, PT ;  /* 0x0000006e0700720c */ /* 0x000fc40003f64270 */
[C---:B------:R-:W-:Y:S02]  /*02c0*/  IADD3 R9, PT, PT, R85.reuse, 0x180, RZ ;  /* 0x0000018055097810 */ /* 0x040fe40007ffe0ff */
[----:B------:R-:W-:Y:S02]  /*02d0*/  IADD3 R7, PT, PT, R85, 0x280, RZ ;  /* 0x0000028055077810 */ /* 0x000fe40007ffe0ff */
[-C--:B------:R-:W-:Y:S01]  /*02e0*/  ISETP.GT.AND P5, PT, R5, R110.reuse, PT ;  /* 0x0000006e0500720c */ /* 0x080fe20003fa4270 */
[----:B------:R-:W-:Y:S01]  /*02f0*/  IMAD R5, R0, R83, R85 ;  /* 0x0000005300057224 */ /* 0x000fe200078e0255 */
[-C--:B------:R-:W-:Y:S02]  /*0300*/  ISETP.GT.AND P4, PT, R9, R110.reuse, PT ;  /* 0x0000006e0900720c */ /* 0x080fe40003f84270 */
[----:B------:R-:W-:Y:S02]  /*0310*/  ISETP.GT.AND P6, PT, R7, R110, PT ;  /* 0x0000006e0700720c */ /* 0x000fe40003fc4270 */
[----:B------:R-:W-:Y:S01]  /*0320*/  MOV R148, 0xc61c4000 ;  /* 0xc61c400000947802 */ /* 0x000fe20000000f00 */
[----:B0-----:R-:W-:Y:S01]  /*0330*/  IMAD.WIDE R2, R5, 0x2, R2 ;  /* 0x0000000205027825 */ /* 0x001fe200078e0202 */
[----:B------:R-:W-:-:S02]  /*0340*/  MOV R150, 0xc61c4000 ;  /* 0xc61c400000967802 */ /* 0x000fc40000000f00 */
[C---:B------:R-:W-:Y:S02]  /*0350*/  IADD3 R7, PT, PT, R85.reuse, 0x300, RZ ;  /* 0x0000030055077810 */ /* 0x040fe40007ffe0ff */
[----:B------:R-:W-:Y:S02]  /*0360*/  IADD3 R9, PT, PT, R85, 0x380, RZ ;  /* 0x0000038055097810 */ /* 0x000fe40007ffe0ff */
[----:B------:R-:W-:Y:S01]  /*0370*/  MOV R152, 0xc61c4000 ;  /* 0xc61c400000987802 */ /* 0x000fe20000000f00 */
[----:B------:R-:W-:Y:S06]  /*0380*/  @P0 BRA `(.L_x_10757) ;  /* 0x0000000000500947 */ /* 0x000fec0003800000 */
[----:B------:R-:W2:Y:S01]  /*0390*/  LDG.E.64 R152, desc[UR4][R2.64] ;  /* 0x0000000402987981 */ /* 0x000ea2000c1e1b00 */
[CC--:B------:R-:W-:Y:S01]  /*03a0*/  ISETP.GE.U32.AND P1, PT, R85.reuse, R110.reuse, PT ;  /* 0x0000006e5500720c */ /* 0x0c0fe20003f26070 */
[----:B------:R-:W0:Y:S01]  /*03b0*/  LDCU UR8, c[0x0][0x390] ;  /* 0x00007200ff0877ac */ /* 0x000e220008000800 */
[----:B------:R-:W-:Y:S01]  /*03c0*/  IADD3 R5, PT, PT, R85, 0x2, RZ ;  /* 0x0000000255057810 */ /* 0x000fe20007ffe0ff */
[----:B------:R-:W-:Y:S01]  /*03d0*/  HFMA2 R150, -RZ, RZ, -6.109375, 2 ;  /* 0xc61c4000ff967431 */ /* 0x000fe200000001ff */
[----:B------:R-:W-:Y:S02]  /*03e0*/  MOV R148, 0xc61c4000 ;  /* 0xc61c400000947802 */ /* 0x000fe40000000f00 */
[----:B------:R-:W-:Y:S02]  /*03f0*/  ISETP.GT.U32.AND P0, PT, R5, R110, PT ;  /* 0x0000006e0500720c */ /* 0x000fe40003f04070 */
[----:B------:R-:W-:-:S05]  /*0400*/  IADD3 R5, PT, PT, R85, 0x3, RZ ;  /* 0x0000000355057810 */ /* 0x000fca0007ffe0ff */
[----:B--2---:R-:W-:Y:S01]  /*0410*/  @!P1 SHF.R.U64 R0, R152, 0x10, R153 ;  /* 0x0000001098009819 */ /* 0x004fe20000001299 */
[----:B------:R-:W-:-:S04]  /*0420*/  HADD2.F32 R152, -RZ, R152.H0_H0 ;  /* 0x20000098ff987230 */ /* 0x000fc80000004100 */
[----:B------:R-:W-:Y:S02]  /*0430*/  @!P1 HADD2.F32 R0, -RZ, R0.H0_H0 ;  /* 0x20000000ff009230 */ /* 0x000fe40000004100 */
[----:B0-----:R-:W-:-:S03]  /*0440*/  FMUL R152, R152, UR8 ;  /* 0x0000000898987c20 */ /* 0x001fc60008400000 */
[----:B------:R-:W-:Y:S01]  /*0450*/  @!P1 FMUL R150, R0, UR8 ;  /* 0x0000000800969c20 */ /* 0x000fe20008400000 */
[----:B------:R-:W-:Y:S01]  /*0460*/  ISETP.GT.U32.AND P1, PT, R5, R110, PT ;  /* 0x0000006e0500720c */ /* 0x000fe20003f24070 */
[----:B------:R-:W-:Y:S01]  /*0470*/  @!P0 HADD2.F32 R0, -RZ, R153.H0_H0 ;  /* 0x20000099ff008230 */ /* 0x000fe20000004100 */
[----:B------:R-:W0:Y:S11]  /*0480*/  @!P0 LDC R5, c[0x0][0x390] ;  /* 0x0000e400ff058b82 */ /* 0x000e360000000800 */
[----:B------:R-:W-:-:S05]  /*0490*/  @!P1 SHF.R.U32.HI R4, RZ, 0x10, R153 ;  /* 0x00000010ff049819 */ /* 0x000fca0000011699 */
[----:B------:R-:W-:-:S05]  /*04a0*/  @!P1 HADD2.F32 R4, -RZ, R4.H0_H0 ;  /* 0x20000004ff049230 */ /* 0x000fca0000004100 */
[----:B------:R-:W-:Y:S01]  /*04b0*/  @!P1 FMUL R144, R4, UR8 ;  /* 0x0000000804909c20 */ /* 0x000fe20008400000 */
[----:B0-----:R-:W-:-:S07]  /*04c0*/  @!P0 FMUL R148, R0, R5 ;  /* 0x0000000500948220 */ /* 0x001fce0000400000 */
.L_x_10757:
[----:B------:R-:W-:Y:S05]  /*04d0*/  BSYNC.RECONVERGENT B1 ;  /* 0x0000000000017941 */ /* 0x000fea0003800200 */
.L_x_10756:
        /* <DEDUP_REMOVED lines=24> */
[----:B------:R-:W-:Y:S02]  /*0660*/  @!P2 HADD2.F32 R0, -RZ, R0.H0_H0 ;  /* 0x20000000ff00a230 */ /* 0x000fe40000004100 */
[----:B0-----:R-:W-:-:S03]  /*0670*/  FMUL R146, R146, UR8 ;  /* 0x0000000892927c20 */ /* 0x001fc60008400000 */
[----:B------:R-:W-:Y:S01]  /*0680*/  @!P2 FMUL R142, R0, UR8 ;  /* 0x00000008008eac20 */ /* 0x000fe20008400000 */
[----:B------:R-:W-:-:S13]  /*0690*/  ISETP.GT.U32.AND P2, PT, R5, R110, PT ;  /* 0x0000006e0500720c */ /* 0x000fda0003f44070 */
[----:B------:R-:W-:-:S05]  /*06a0*/  @!P2 SHF.R.U32.HI R0, RZ, 0x10, R147 ;  /* 0x00000010ff00a819 */ /* 0x000fca0000011693 */
[----:B------:R-:W-:-:S05]  /*06b0*/  @!P2 HADD2.F32 R0, -RZ, R0.H0_H0 ;  /* 0x20000000ff00a230 */ /* 0x000fca0000004100 */
[----:B------:R-:W-:-:S07]  /*06c0*/  @!P2 FMUL R136, R0, UR8 ;  /* 0x000000080088ac20 */ /* 0x000fce0008400000 */
.L_x_10759:
[----:B------:R-:W-:Y:S05]  /*06d0*/  BSYNC.RECONVERGENT B1 ;  /* 0x0000000000017941 */ /* 0x000fea0003800200 */
.L_x_10758:
        /* <DEDUP_REMOVED lines=30> */
.L_x_10761:
[----:B------:R-:W-:Y:S05]  /*08c0*/  BSYNC.RECONVERGENT B1 ;  /* 0x0000000000017941 */ /* 0x000fea0003800200 */
.L_x_10760:
        /* <DEDUP_REMOVED lines=30> */
.L_x_10763:
[----:B------:R-:W-:Y:S05]  /*0ab0*/  BSYNC.RECONVERGENT B1 ;  /* 0x0000000000017941 */ /* 0x000fea0003800200 */
.L_x_10762:
        /* <DEDUP_REMOVED lines=30> */
.L_x_10765:
[----:B------:R-:W-:Y:S05]  /*0ca0*/  BSYNC.RECONVERGENT B1 ;  /* 0x0000000000017941 */ /* 0x000fea0003800200 */
.L_x_10764:
        /* <DEDUP_REMOVED lines=30> */
.L_x_10767:
[----:B------:R-:W-:Y:S05]  /*0e90*/  BSYNC.RECONVERGENT B1 ;  /* 0x0000000000017941 */ /* 0x000fea0003800200 */
.L_x_10766:
        /* <DEDUP_REMOVED lines=17> */
[----:B--2---:R-:W-:Y:S02]  /*0fb0*/  @!P0 HADD2.F32 R0, -RZ, R11.H0_H0 ;  /* 0x2000000bff008230 */ /* 0x004fe40000004100 */
[----:B------:R-:W-:-:S03]  /*0fc0*/  HADD2.F32 R4, -RZ, R10.H0_H0 ;  /* 0x2000000aff047230 */ /* 0x000fc60000004100 */
[----:B-1----:R-:W-:Y:S01]  /*0fd0*/  @!P0 FMUL R54, R0, R9 ;  /* 0x0000000900368220 */ /* 0x002fe20000400000 */
[----:B------:R-:W-:Y:S01]  /*0fe0*/  ISETP.GT.U32.AND P0, PT, R5, R110, PT ;  /* 0x0000006e0500720c */ /* 0x000fe20003f04070 */
[----:B0-----:R-:W-:Y:S01]  /*0ff0*/  FMUL R4, R4, UR8 ;  /* 0x0000000804047c20 */ /* 0x001fe20008400000 */
        /* <DEDUP_REMOVED lines=8> */
.L_x_10769:
[----:B------:R-:W-:Y:S05]  /*1080*/  BSYNC.RECONVERGENT B1 ;  /* 0x0000000000017941 */ /* 0x000fea0003800200 */
.L_x_10768:
        /* <DEDUP_REMOVED lines=30> */
.L_x_10771:
[----:B------:R-:W-:Y:S05]  /*1270*/  BSYNC.RECONVERGENT B1 ;  /* 0x0000000000017941 */ /* 0x000fea0003800200 */
.L_x_10770:
        /* <DEDUP_REMOVED lines=30> */
.L_x_10773:
[----:B------:R-:W-:Y:S05]  /*1460*/  BSYNC.RECONVERGENT B1 ;  /* 0x0000000000017941 */ /* 0x000fea0003800200 */
.L_x_10772:
        /* <DEDUP_REMOVED lines=30> */
.L_x_10775:
[----:B------:R-:W-:Y:S05]  /*1650*/  BSYNC.RECONVERGENT B1 ;  /* 0x0000000000017941 */ /* 0x000fea0003800200 */
.L_x_10774:
        /* <DEDUP_REMOVED lines=30> */
.L_x_10777:
[----:B------:R-:W-:Y:S05]  /*1840*/  BSYNC.RECONVERGENT B1 ;  /* 0x0000000000017941 */ /* 0x000fea0003800200 */
.L_x_10776:
        /* <DEDUP_REMOVED lines=30> */
.L_x_10779:
[----:B------:R-:W-:Y:S05]  /*1a30*/  BSYNC.RECONVERGENT B1 ;  /* 0x0000000000017941 */ /* 0x000fea0003800200 */
.L_x_10778:
        /* <DEDUP_REMOVED lines=30> */
.L_x_10781:
[----:B------:R-:W-:Y:S05]  /*1c20*/  BSYNC.RECONVERGENT B1 ;  /* 0x0000000000017941 */ /* 0x000fea0003800200 */
.L_x_10780:
        /* <DEDUP_REMOVED lines=30> */
.L_x_10783:
[----:B------:R-:W-:Y:S05]  /*1e10*/  BSYNC.RECONVERGENT B1 ;  /* 0x0000000000017941 */ /* 0x000fea0003800200 */
.L_x_10782:
        /* <DEDUP_REMOVED lines=30> */
.L_x_10785:
[----:B------:R-:W-:Y:S05]  /*2000*/  BSYNC.RECONVERGENT B1 ;  /* 0x0000000000017941 */ /* 0x000fea0003800200 */
.L_x_10784:
        /* <DEDUP_REMOVED lines=30> */
.L_x_10787:
[----:B------:R-:W-:Y:S05]  /*21f0*/  BSYNC.RECONVERGENT B1 ;  /* 0x0000000000017941 */ /* 0x000fea0003800200 */
.L_x_10786:
        /* <DEDUP_REMOVED lines=30> */
.L_x_10789:
[----:B------:R-:W-:Y:S05]  /*23e0*/  BSYNC.RECONVERGENT B1 ;  /* 0x0000000000017941 */ /* 0x000fea0003800200 */
.L_x_10788:
        /* <DEDUP_REMOVED lines=30> */
.L_x_10791:
[----:B------:R-:W-:Y:S05]  /*25d0*/  BSYNC.RECONVERGENT B1 ;  /* 0x0000000000017941 */ /* 0x000fea0003800200 */
.L_x_10790:
        /* <DEDUP_REMOVED lines=30> */
.L_x_10793:
[----:B------:R-:W-:Y:S05]  /*27c0*/  BSYNC.RECONVERGENT B1 ;  /* 0x0000000000017941 */ /* 0x000fea0003800200 */
.L_x_10792:
        /* <DEDUP_REMOVED lines=21> */
[----:B------:R-:W-:-:S05]  /*2920*/  @!P6 SHF.R.U64 R0, R8, 0x10, R9 ;  /* 0x000000100800e819 */ /* 0x000fca0000001209 */
[----:B------:R-:W-:-:S05]  /*2930*/  @!P6 HADD2.F32 R0, -RZ, R0.H0_H0 ;  /* 0x20000000ff00e230 */ /* 0x000fca0000004100 */
[----:B0-----:R-:W-:Y:S01]  /*2940*/  @!P6 FMUL R161, R0, UR8 ;  /* 0x0000000800a1ec20 */ /* 0x001fe20008400000 */
[----:B------:R-:W-:Y:S01]  /*2950*/  ISETP.GT.U32.AND P6, PT, R5, R110, PT ;  /* 0x0000006e0500720c */ /* 0x000fe20003fc4070 */
[----:B------:R-:W-:-:S05]  /*2960*/  HADD2.F32 R5, -RZ, R8.H0_H0 ;  /* 0x20000008ff057230 */ /* 0x000fca0000004100 */
[----:B------:R-:W-:-:S07]  /*2970*/  FMUL R5, R5, UR8 ;  /* 0x0000000805057c20 */ /* 0x000fce0008400000 */
[----:B------:R-:W-:-:S05]  /*2980*/  @!P6 SHF.R.U32.HI R0, RZ, 0x10, R9 ;  /* 0x00000010ff00e819 */ /* 0x000fca0000011609 */
[----:B------:R-:W-:-:S05]  /*2990*/  @!P6 HADD2.F32 R0, -RZ, R0.H0_H0 ;  /* 0x20000000ff00e230 */ /* 0x000fca0000004100 */
[----:B------:R-:W-:-:S07]  /*29a0*/  @!P6 FMUL R59, R0, UR8 ;  /* 0x00000008003bec20 */ /* 0x000fce0008400000 */
.L_x_10795:
[----:B------:R-:W-:Y:S05]  /*29b0*/  BSYNC.RECONVERGENT B1 ;  /* 0x0000000000017941 */ /* 0x000fea0003800200 */
.L_x_10794:
        /* <DEDUP_REMOVED lines=30> */
.L_x_10797:
[----:B------:R-:W-:Y:S05]  /*2ba0*/  BSYNC.RECONVERGENT B1 ;  /* 0x0000000000017941 */ /* 0x000fea0003800200 */
.L_x_10796:
        /* <DEDUP_REMOVED lines=30> */
.L_x_10799:
[----:B------:R-:W-:Y:S05]  /*2d90*/  BSYNC.RECONVERGENT B1 ;  /* 0x0000000000017941 */ /* 0x000fea0003800200 */
.L_x_10798:
        /* <DEDUP_REMOVED lines=30> */
.L_x_10801:
[----:B------:R-:W-:Y:S05]  /*2f80*/  BSYNC.RECONVERGENT B1 ;  /* 0x0000000000017941 */ /* 0x000fea0003800200 */
.L_x_10800:
        /* <DEDUP_REMOVED lines=30> */
.L_x_10803:
[----:B------:R-:W-:Y:S05]  /*3170*/  BSYNC.RECONVERGENT B1 ;  /* 0x0000000000017941 */ /* 0x000fea0003800200 */
.L_x_10802:
        /* <DEDUP_REMOVED lines=23> */
[----:B------:R-:W-:-:S05]  /*32f0*/  @!P4 HADD2.F32 R0, -RZ, R0.H0_H0 ;  /* 0x20000000ff00c230 */ /* 0x000fca0000004100 */
[----:B0-----:R-:W-:Y:S01]  /*3300*/  @!P4 FMUL R51, R0, UR8 ;  /* 0x000000080033cc20 */ /* 0x001fe20008400000 */
[----:B------:R-:W-:Y:S01]  /*3310*/  ISETP.GT.U32.AND P4, PT, R25, R110, PT ;  /* 0x0000006e1900720c */ /* 0x000fe20003f84070 */
[----:B------:R-:W-:-:S12]  /*3320*/  FMUL R25, R16, UR8 ;  /* 0x0000000810197c20 */ /* 0x000fd80008400000 */
[----:B------:R-:W-:-:S05]  /*3330*/  @!P4 SHF.R.U32.HI R0, RZ, 0x10, R17 ;  /* 0x00000010ff00c819 */ /* 0x000fca0000011611 */
[----:B------:R-:W-:-:S05]  /*3340*/  @!P4 HADD2.F32 R0, -RZ, R0.H0_H0 ;  /* 0x20000000ff00c230 */ /* 0x000fca0000004100 */
[----:B------:R-:W-:-:S07]  /*3350*/  @!P4 FMUL R79, R0, UR8 ;  /* 0x00000008004fcc20 */ /* 0x000fce0008400000 */
.L_x_10805:
[----:B------:R-:W-:Y:S05]  /*3360*/  BSYNC.RECONVERGENT B1 ;  /* 0x0000000000017941 */ /* 0x000fea0003800200 */
.L_x_10804:
        /* <DEDUP_REMOVED lines=51> */
.L_x_10807:
[----:B------:R-:W-:Y:S05]  /*36a0*/  BSYNC.RECONVERGENT B1 ;  /* 0x0000000000017941 */ /* 0x000fea0003800200 */
.L_x_10806:
        /* <DEDUP_REMOVED lines=8> */
[----:B------:R-:W-:Y:S02]  /*3730*/  ISETP.GT.U32.AND P6, PT, R113, R110, PT ;  /* 0x0000006e7100720c */ /* 0x000fe40003fc4070 */
[----:B------:R-:W-:-:S04]  /*3740*/  IADD3 R113, PT, PT, R85, 0xd02, RZ ;  /* 0x00000d0255717810 */ /* 0x000fc80007ffe0ff */
[----:B------:R-:W-:Y:S02]  /*3750*/  ISETP.GT.U32.AND P5, PT, R113, R110, PT ;  /* 0x0000006e7100720c */ /* 0x000fe40003fa4070 */
[----:B------:R-:W-:-:S11]  /*3760*/  IADD3 R113, PT, PT, R85, 0xd03, RZ ;  /* 0x00000d0355717810 */ /* 0x000fd60007ffe0ff */
[----:B------:R-:W1:Y:S01]  /*3770*/  @!P5 LDC R8, c[0x0][0x390] ;  /* 0x0000e400ff08db82 */ /* 0x000e620000000800 */
[----:B--2---:R-:W-:Y:S01]  /*3780*/  @!P6 SHF.R.U64 R0, R16, 0x10, R17 ;  /* 0x000000101000e819 */ /* 0x004fe20000001211 */
[----:B------:R-:W-:-:S04]  /*3790*/  HADD2.F32 R16, -RZ, R16.H0_H0 ;  /* 0x20000010ff107230 */ /* 0x000fc80000004100 */
[----:B------:R-:W-:Y:S02]  /*37a0*/  @!P6 HADD2.F32 R0, -RZ, R0.H0_H0 ;  /* 0x20000000ff00e230 */ /* 0x000fe40000004100 */
[----:B0-----:R-:W-:-:S03]  /*37b0*/  FMUL R155, R16, UR8 ;  /* 0x00000008109b7c20 */ /* 0x001fc60008400000 */
[----:B------:R-:W-:Y:S01]  /*37c0*/  @!P6 FMUL R151, R0, UR8 ;  /* 0x000000080097ec20 */ /* 0x000fe20008400000 */
[----:B------:R-:W-:-:S13]  /*37d0*/  ISETP.GT.U32.AND P6, PT, R113, R110, PT ;  /* 0x0000006e7100720c */ /* 0x000fda0003fc4070 */
[----:B------:R-:W-:Y:S01]  /*37e0*/  @!P6 SHF.R.U32.HI R0, RZ, 0x10, R17 ;  /* 0x00000010ff00e819 */ /* 0x000fe20000011611 */
[----:B------:R-:W-:-:S04]  /*37f0*/  @!P5 HADD2.F32 R17, -RZ, R17.H0_H0 ;  /* 0x20000011ff11d230 */ /* 0x000fc80000004100 */
[----:B------:R-:W-:Y:S02]  /*3800*/  @!P6 HADD2.F32 R0, -RZ, R0.H0_H0 ;  /* 0x20000000ff00e230 */ /* 0x000fe40000004100 */
[----:B-1----:R-:W-:-:S03]  /*3810*/  @!P5 FMUL R147, R17, R8 ;  /* 0x000000081193d220 */ /* 0x002fc60000400000 */
[----:B------:R-:W-:-:S07]  /*3820*/  @!P6 FMUL R143, R0, UR8 ;  /* 0x00000008008fec20 */ /* 0x000fce0008400000 */
.L_x_10809:
[----:B------:R-:W-:Y:S05]  /*3830*/  BSYNC.RECONVERGENT B1 ;  /* 0x0000000000017941 */ /* 0x000fea0003800200 */
.L_x_10808:
        /* <DEDUP_REMOVED lines=14> */
[--C-:B--2---:R-:W-:Y:S01]  /*3920*/  @!P0 SHF.R.U64 R0, R16, 0x10, R17.reuse ;  /* 0x0000001010008819 */ /* 0x104fe20000001211 */
[----:B------:R-:W-:Y:S01]  /*3930*/  HADD2.F32 R16, -RZ, R16.H0_H0 ;  /* 0x20000010ff107230 */ /* 0x000fe20000004100 */
[----:B------:R-:W-:Y:S01]  /*3940*/  @!P6 SHF.R.U32.HI R8, RZ, 0x10, R17 ;  /* 0x00000010ff08e819 */ /* 0x000fe20000011611 */
[----:B------:R-:W-:Y:S02]  /*3950*/  @!P5 HADD2.F32 R17, -RZ, R17.H0_H0 ;  /* 0x20000011ff11d230 */ /* 0x000fe40000004100 */
[----:B------:R-:W-:-:S02]  /*3960*/  @!P0 HADD2.F32 R0, -RZ, R0.H0_H0 ;  /* 0x20000000ff008230 */ /* 0x000fc40000004100 */
[----:B0-----:R-:W-:Y:S01]  /*3970*/  FMUL R159, R16, UR8 ;  /* 0x00000008109f7c20 */ /* 0x001fe20008400000 */
[----:B------:R-:W-:Y:S02]  /*3980*/  @!P6 HADD2.F32 R8, -RZ, R8.H0_H0 ;  /* 0x20000008ff08e230 */ /* 0x000fe40000004100 */
[----:B-1----:R-:W-:Y:S01]  /*3990*/  @!P5 FMUL R131, R17, R10 ;  /* 0x0000000a1183d220 */ /* 0x002fe20000400000 */
[----:B------:R-:W-:Y:S02]  /*39a0*/  @!P0 FMUL R135, R0, UR8 ;  /* 0x0000000800878c20 */ /* 0x000fe40008400000 */
[----:B------:R-:W-:-:S07]  /*39b0*/  @!P6 FMUL R65, R8, UR8 ;  /* 0x000000080841ec20 */ /* 0x000fce0008400000 */
.L_x_10811:
[----:B------:R-:W-:Y:S05]  /*39c0*/  BSYNC.RECONVERGENT B1 ;  /* 0x0000000000017941 */ /* 0x000fea0003800200 */
.L_x_10810:
        /* <DEDUP_REMOVED lines=24> */
.L_x_10813:
[----:B------:R-:W-:Y:S05]  /*3b50*/  BSYNC.RECONVERGENT B1 ;  /* 0x0000000000017941 */ /* 0x000fea0003800200 */
.L_x_10812:
        /* <DEDUP_REMOVED lines=24> */
.L_x_10815:
[----:B------:R-:W-:Y:S05]  /*3ce0*/  BSYNC.RECONVERGENT B1 ;  /* 0x0000000000017941 */ /* 0x000fea0003800200 */
.L_x_10814:
        /* <DEDUP_REMOVED lines=24> */
.L_x_10817:
[----:B------:R-:W-:Y:S05]  /*3e70*/  BSYNC.RECONVERGENT B1 ;  /* 0x0000000000017941 */ /* 0x000fea0003800200 */
.L_x_10816:
[----:B------:R-:W-:Y:S01]  /*3e80*/  HFMA2 R115, -RZ, RZ, -6.109375, 2 ;  /* 0xc61c4000ff737431 */ /* 0x000fe200000001ff */
[----:B------:R-:W-:Y:S01]  /*3e90*/  MOV R113, 0xc61c4000 ;  /* 0xc61c400000717802 */ /* 0x000fe20000000f00 */
[----:B------:R-:W-:Y:S06]  /*3ea0*/  @P4 BRA `(.L_x_10755) ;  /* 0x0000000000584947 */ /* 0x000fec0003800000 */
[----:B------:R-:W2:Y:S01]  /*3eb0*/  LDG.E.64 R2, desc[UR4][R2.64+0x1f00] ;  /* 0x001f000402027981 */ /* 0x000ea2000c1e1b00 */
[C---:B------:R-:W-:Y:S01]  /*3ec0*/  IADD3 R17, PT, PT, R85.reuse, 0xf82, RZ ;  /* 0x00000f8255117810 */ /* 0x040fe20007ffe0ff */
[----:B------:R-:W0:Y:S01]  /*3ed0*/  LDCU UR8, c[0x0][0x390] ;  /* 0x00007200ff0877ac */ /* 0x000e220008000800 */
[----:B------:R-:W-:Y:S02]  /*3ee0*/  IADD3 R75, PT, PT, R85, 0xf83, RZ ;  /* 0x00000f83554b7810 */ /* 0x000fe40007ffe0ff */
[-C--:B------:R-:W-:Y:S02]  /*3ef0*/  ISETP.GT.U32.AND P1, PT, R17, R110.reuse, PT ;  /* 0x0000006e1100720c */ /* 0x080fe40003f24070 */
[----:B------:R-:W-:Y:S02]  /*3f00*/  IADD3 R17, PT, PT, R85, 0xf81, RZ ;  /* 0x00000f8155117810 */ /* 0x000fe40007ffe0ff */
[-C--:B------:R-:W-:Y:S02]  /*3f10*/  ISETP.GT.U32.AND P2, PT, R75, R110.reuse, PT ;  /* 0x0000006e4b00720c */ /* 0x080fe40003f44070 */
[----:B------:R-:W-:-:S02]  /*3f20*/  ISETP.GT.U32.AND P0, PT, R17, R110, PT ;  /* 0x0000006e1100720c */ /* 0x000fc40003f04070 */
[----:B------:R-:W-:Y:S02]  /*3f30*/  MOV R117, 0xc61c4000 ;  /* 0xc61c400000757802 */ /* 0x000fe40000000f00 */
[----:B------:R-:W-:Y:S02]  /*3f40*/  MOV R113, 0xc61c4000 ;  /* 0xc61c400000717802 */ /* 0x000fe40000000f00 */
[----:B------:R-:W-:Y:S01]  /*3f50*/  MOV R75, 0xc61c4000 ;  /* 0xc61c4000004b7802 */ /* 0x000fe20000000f00 */
[----:B------:R-:W1:Y:S06]  /*3f60*/  @!P1 LDC R10, c[0x0][0x390] ;  /* 0x0000e400ff0a9b82 */ /* 0x000e6c0000000800 */
[--C-:B--2---:R-:W-:Y:S01]  /*3f70*/  @!P0 SHF.R.U64 R0, R2, 0x10, R3.reuse ;  /* 0x0000001002008819 */ /* 0x104fe20000001203 */
[----:B------:R-:W-:Y:S01]  /*3f80*/  HADD2.F32 R2, -RZ, R2.H0_H0 ;  /* 0x20000002ff027230 */ /* 0x000fe20000004100 */
[----:B------:R-:W-:Y:S01]  /*3f90*/  @!P2 SHF.R.U32.HI R8, RZ, 0x10, R3 ;  /* 0x00000010ff08a819 */ /* 0x000fe20000011603 */
[----:B------:R-:W-:-:S02]  /*3fa0*/  @!P1 HADD2.F32 R3, -RZ, R3.H0_H0 ;  /* 0x20000003ff039230 */ /* 0x000fc40000004100 */
[----:B------:R-:W-:Y:S02]  /*3fb0*/  @!P0 HADD2.F32 R0, -RZ, R0.H0_H0 ;  /* 0x20000000ff008230 */ /* 0x000fe40000004100 */
[----:B0-----:R-:W-:Y:S01]  /*3fc0*/  FMUL R115, R2, UR8 ;  /* 0x0000000802737c20 */ /* 0x001fe20008400000 */
[----:B------:R-:W-:Y:S02]  /*3fd0*/  @!P2 HADD2.F32 R8, -RZ, R8.H0_H0 ;  /* 0x20000008ff08a230 */ /* 0x000fe40000004100 */
[----:B-1----:R-:W-:Y:S01]  /*3fe0*/  @!P1 FMUL R117, R3, R10 ;  /* 0x0000000a03759220 */ /* 0x002fe20000400000 */
[----:B------:R-:W-:Y:S02]  /*3ff0*/  @!P0 FMUL R113, R0, UR8 ;  /* 0x0000000800718c20 */ /* 0x000fe40008400000 */
[----:B------:R-:W-:-:S07]  /*4000*/  @!P2 FMUL R75, R8, UR8 ;  /* 0x00000008084bac20 */ /* 0x000fce0008400000 */
.L_x_10755:
[----:B------:R-:W-:Y:S05]  /*4010*/  BSYNC.RECONVERGENT B0 ;  /* 0x0000000000007941 */ /* 0x000fea0003800200 */
.L_x_10754:
[CC--:B------:R-:W-:Y:S01]  /*4020*/  FSETP.GT.AND P0, PT, R152.reuse, R150.reuse, PT ;  /* 0x000000969800720b */ /* 0x0c0fe20003f04000 */
[----:B------:R-:W-:Y:S01]  /*4030*/  HFMA2 R78, -RZ, RZ, 3.7421875, 0 ;  /* 0x437c0000ff4e7431 */ /* 0x000fe200000001ff */
        /* <DEDUP_REMOVED lines=511> */
[----:B------:R-:W-:Y:S01]  /*6030*/  SHF.L.U32 R82, R82, 0x17, RZ ;  /* 0x0000001752527819 */ /* 0x000fe200000006ff */
[----:B------:R-:W-:Y:S01]  /*6040*/  FFMA R112, R112, 1.925963033500011079e-08, R0 ;  /* 0x32a5706070707823 */ /* 0x000fe20000000000 */
[----:B------:R-:W-:Y:S01]  /*6050*/  FFMA.SAT R0, R52, R160, 0.5 ;  /* 0x3f00000034007423 */ /* 0x000fe200000020a0 */
[----:B------:R-:W-:Y:S01]  /*6060*/  FFMA R2, R108, 1.4426950216293334961, -R2 ;  /* 0x3fb8aa3b6c027823 */ /* 0x000fe20000000802 */
[----:B------:R-:W-:Y:S01]  /*6070*/  MUFU.EX2 R148, R148 ;  /* 0x0000009400947308 */ /* 0x000fe20000000800 */
[----:B------:R-:W-:Y:S01]  /*6080*/  SHF.L.U32 R32, R32, 0x17, RZ ;  /* 0x0000001720207819 */ /* 0x000fe200000006ff */
[----:B------:R-:W-:Y:S01]  /*6090*/  FFMA.RM R0, R0, R78, 12582913 ;  /* 0x4b40000100007423 */ /* 0x000fe2000000404e */
[----:B------:R-:W-:Y:S01]  /*60a0*/  FFMA R108, R108, 1.925963033500011079e-08, R2 ;  /* 0x32a570606c6c7823 */ /* 0x000fe20000000002 */
[----:B------:R-:W-:-:S02]  /*60b0*/  SHF.L.U32 R36, R36, 0x17, RZ ;  /* 0x0000001724247819 */ /* 0x000fc400000006ff */
        /* <DEDUP_REMOVED lines=12> */
[C---:B------:R-:W-:Y:S01]  /*6180*/  FFMA R106, R3.reuse, 1.4426950216293334961, -R106 ;  /* 0x3fb8aa3b036a7823 */ /* 0x040fe2000000086a */
[----:B------:R-:W-:Y:S02]  /*6190*/  SHF.L.U32 R48, R48, 0x17, RZ ;  /* 0x0000001730307819 */ /* 0x000fe400000006ff */
[----:B------:R-:W-:Y:S01]  /*61a0*/  SHF.L.U32 R2, R2, 0x17, RZ ;  /* 0x0000001702027819 */ /* 0x000fe200000006ff */
        /* <DEDUP_REMOVED lines=58> */
[----:B------:R-:W-:Y:S01]  /*6550*/  FMUL R150, R150, R136 ;  /* 0x0000008896967220 */ /* 0x000fe20000400000 */
[----:B------:R-:W-:Y:S01]  /*6560*/  FMUL R136, R36, R138 ;  /* 0x0000008a24887220 */ /* 0x000fe20000400000 */
[----:B------:R-:W-:Y:S01]  /*6570*/  FFMA.SAT R36, R100, R160, 0.5 ;  /* 0x3f00000064247423 */ /* 0x000fe200000020a0 */
[-C--:B------:R-:W-:Y:S01]  /*6580*/  FFMA.RM R10, R140, R78.reuse, 12582913 ;  /* 0x4b4000018c0a7423 */ /* 0x080fe2000000404e */
[----:B------:R-:W0:Y:S02]  /*6590*/  MUFU.EX2 R134, R134 ;  /* 0x0000008600867308 */ /* 0x000e240000000800 */
[----:B------:R-:W-:Y:S01]  /*65a0*/  FFMA.RM R36, R36, R78, 12582913 ;  /* 0x4b40000124247423 */ /* 0x000fe2000000404e */
[----:B------:R-:W-:-:S03]  /*65b0*/  FADD R140, R10, -12583039 ;  /* 0xcb40007f0a8c7421 */ /* 0x000fc60000000000 */
[----:B------:R-:W-:Y:S01]  /*65c0*/  FADD R138, R36, -12583039 ;  /* 0xcb40007f248a7421 */ /* 0x000fe20000000000 */
[----:B------:R-:W-:Y:S01]  /*65d0*/  FFMA R140, R60, 1.4426950216293334961, -R140 ;  /* 0x3fb8aa3b3c8c7823 */ /* 0x000fe2000000088c */
[----:B------:R-:W1:Y:S02]  /*65e0*/  MUFU.EX2 R120, R120 ;  /* 0x0000007800787308 */ /* 0x000e640000000800 */
        /* <DEDUP_REMOVED lines=8> */
[----:B------:R-:W2:Y:S01]  /*6670*/  MUFU.EX2 R122, R122 ;  /* 0x0000007a007a7308 */ /* 0x000ea20000000800 */
[----:B------:R-:W-:Y:S01]  /*6680*/  FADD R142, R12, -12583039 ;  /* 0xcb40007f0c8e7421 */ /* 0x000fe20000000000 */
[----:B0-----:R-:W-:Y:S01]  /*6690*/  FMUL R138, R138, R134 ;  /* 0x000000868a8a7220 */ /* 0x001fe20000400000 */
[----:B------:R-:W-:Y:S01]  /*66a0*/  FFMA.RM R38, R38, R78, 12582913 ;  /* 0x4b40000126267423 */ /* 0x000fe2000000404e */
[----:B------:R-:W-:Y:S01]  /*66b0*/  FMUL R140, R140, R132 ;  /* 0x000000848c8c7220 */ /* 0x000fe20000400000 */
[----:B------:R-:W-:Y:S01]  /*66c0*/  FFMA R142, R96, 1.4426950216293334961, -R142 ;  /* 0x3fb8aa3b608e7823 */ /* 0x000fe2000000088e */
[----:B------:R-:W-:Y:S01]  /*66d0*/  SHF.L.U32 R134, R18, 0x17, RZ ;  /* 0x0000001712867819 */ /* 0x000fe200000006ff */
[----:B------:R-:W-:Y:S01]  /*66e0*/  FADD R132, R38, -12583039 ;  /* 0xcb40007f26847421 */ /* 0x000fe20000000000 */
[----:B------:R-:W0:Y:S01]  /*66f0*/  MUFU.EX2 R126, R126 ;  /* 0x0000007e007e7308 */ /* 0x000e220000000800 */
[----:B------:R-:W-:Y:S01]  /*6700*/  FFMA R96, R96, 1.925963033500011079e-08, R142 ;  /* 0x32a5706060607823 */ /* 0x000fe2000000008e */
[----:B------:R-:W-:Y:S01]  /*6710*/  SHF.L.U32 R142, R14, 0x17, RZ ;  /* 0x000000170e8e7819 */ /* 0x000fe200000006ff */
[----:B------:R-:W-:Y:S01]  /*6720*/  FFMA R132, R94, 1.4426950216293334961, -R132 ;  /* 0x3fb8aa3b5e847823 */ /* 0x000fe20000000884 */
[----:B-1----:R-:W-:-:S03]  /*6730*/  FMUL R134, R134, R120 ;  /* 0x0000007886867220 */ /* 0x002fc60000400000 */
[----:B------:R-:W-:Y:S01]  /*6740*/  FFMA R94, R94, 1.925963033500011079e-08, R132 ;  /* 0x32a570605e5e7823 */ /* 0x000fe20000000084 */
[----:B------:R-:W-:Y:S01]  /*6750*/  FFMA.SAT R132, R92, R160, 0.5 ;  /* 0x3f0000005c847423 */ /* 0x000fe200000020a0 */
[----:B------:R-:W-:Y:S01]  /*6760*/  FMUL R142, R142, R128 ;  /* 0x000000808e8e7220 */ /* 0x000fe20000400000 */
[----:B------:R-:W-:Y:S01]  /*6770*/  FMUL R128, R40, R130 ;  /* 0x0000008228807220 */ /* 0x000fe20000400000 */
[----:B------:R-:W-:Y:S01]  /*6780*/  FFMA.SAT R40, R66, R160, 0.5 ;  /* 0x3f00000042287423 */ /* 0x000fe200000020a0 */
[----:B------:R-:W-:Y:S01]  /*6790*/  FFMA.RM R14, R132, R78, 12582913 ;  /* 0x4b400001840e7423 */ /* 0x000fe2000000404e */
[----:B--2---:R-:W-:Y:S01]  /*67a0*/  FMUL R120, R44, R122 ;  /* 0x0000007a2c787220 */ /* 0x004fe20000400000 */
[----:B------:R-:W-:Y:S01]  /*67b0*/  FFMA.SAT R44, R88, R160, 0.5 ;  /* 0x3f000000582c7423 */ /* 0x000fe200000020a0 */
[-C--:B------:R-:W-:Y:S01]  /*67c0*/  FFMA.RM R40, R40, R78.reuse, 12582913 ;  /* 0x4b40000128287423 */ /* 0x080fe2000000404e */
[----:B------:R-:W-:Y:S01]  /*67d0*/  FADD R132, R14, -12583039 ;  /* 0xcb40007f0e847421 */ /* 0x000fe20000000000 */
[----:B------:R-:W-:Y:S01]  /*67e0*/  MUFU.EX2 R116, R116 ;  /* 0x0000007400747308 */ /* 0x000fe20000000800 */
[----:B------:R-:W-:Y:S01]  /*67f0*/  FFMA.RM R44, R44, R78, 12582913 ;  /* 0x4b4000012c2c7423 */ /* 0x000fe2000000404e */
[----:B------:R-:W-:Y:S01]  /*6800*/  FADD R130, R40, -12583039 ;  /* 0xcb40007f28827421 */ /* 0x000fe20000000000 */
[----:B------:R-:W-:Y:S01]  /*6810*/  FFMA R132, R92, 1.4426950216293334961, -R132 ;  /* 0x3fb8aa3b5c847823 */ /* 0x000fe20000000884 */
[----:B------:R-:W-:Y:S01]  /*6820*/  SHF.L.U32 R14, R14, 0x17, RZ ;  /* 0x000000170e0e7819 */ /* 0x000fe200000006ff */
[----:B------:R-:W-:Y:S01]  /*6830*/  FADD R122, R44, -12583039 ;  /* 0xcb40007f2c7a7421 */ /* 0x000fe20000000000 */
[----:B------:R-:W-:Y:S01]  /*6840*/  FFMA R130, R66, 1.4426950216293334961, -R130 ;  /* 0x3fb8aa3b42827823 */ /* 0x000fe20000000882 */
[----:B------:R-:W-:Y:S01]  /*6850*/  FFMA R92, R92, 1.925963033500011079e-08, R132 ;  /* 0x32a570605c5c7823 */ /* 0x000fe20000000084 */
[----:B------:R-:W-:Y:S01]  /*6860*/  FFMA.SAT R132, R90, R160, 0.5 ;  /* 0x3f0000005a847423 */ /* 0x000fe200000020a0 */
[----:B------:R-:W-:Y:S01]  /*6870*/  FFMA R122, R88, 1.4426950216293334961, -R122 ;  /* 0x3fb8aa3b587a7823 */ /* 0x000fe2000000087a */
[----:B------:R-:W-:Y:S01]  /*6880*/  FFMA R66, R66, 1.925963033500011079e-08, R130 ;  /* 0x32a5706042427823 */ /* 0x000fe20000000082 */
[----:B------:R-:W-:Y:S01]  /*6890*/  SHF.L.U32 R130, R16, 0x17, RZ ;  /* 0x0000001710827819 */ /* 0x000fe200000006ff */
[----:B------:R-:W-:Y:S01]  /*68a0*/  FFMA.RM R16, R132, R78, 12582913 ;  /* 0x4b40000184107423 */ /* 0x000fe2000000404e */
[----:B------:R-:W-:Y:S01]  /*68b0*/  FFMA R88, R88, 1.925963033500011079e-08, R122 ;  /* 0x32a5706058587823 */ /* 0x000fe2000000007a */
[----:B------:R-:W-:Y:S01]  /*68c0*/  SHF.L.U32 R122, R20, 0x17, RZ ;  /* 0x00000017147a7819 */ /* 0x000fe200000006ff */
[----:B------:R-:W-:Y:S01]  /*68d0*/  MUFU.EX2 R80, R80 ;  /* 0x0000005000507308 */ /* 0x000fe20000000800 */
[----:B------:R-:W-:Y:S01]  /*68e0*/  FADD R132, R16, -12583039 ;  /* 0xcb40007f10847421 */ /* 0x000fe20000000000 */
[----:B0-----:R-:W-:Y:S01]  /*68f0*/  FMUL R130, R130, R126 ;  /* 0x0000007e82827220 */ /* 0x001fe20000400000 */
[----:B------:R-:W-:-:S02]  /*6900*/  SHF.L.U32 R16, R16, 0x17, RZ ;  /* 0x0000001710107819 */ /* 0x000fc400000006ff */
[----:B------:R-:W-:-:S03]  /*6910*/  FFMA R132, R90, 1.4426950216293334961, -R132 ;  /* 0x3fb8aa3b5a847823 */ /* 0x000fc60000000884 */
[----:B------:R-:W-:Y:S01]  /*6920*/  MUFU.EX2 R114, R114 ;  /* 0x0000007200727308 */ /* 0x000fe20000000800 */
[----:B------:R-:W-:Y:S01]  /*6930*/  FFMA R90, R90, 1.925963033500011079e-08, R132 ;  /* 0x32a570605a5a7823 */ /* 0x000fe20000000084 */
[----:B------:R-:W-:Y:S01]  /*6940*/  FMUL R132, R17, R124 ;  /* 0x0000007c11847220 */ /* 0x000fe20000400000 */
[----:B------:R-:W-:-:S04]  /*6950*/  FFMA.SAT R17, R42, R160, 0.5 ;  /* 0x3f0000002a117423 */ /* 0x000fc800000020a0 */
[----:B------:R-:W-:Y:S01]  /*6960*/  FFMA.RM R17, R17, R78, 12582913 ;  /* 0x4b40000111117423 */ /* 0x000fe2000000404e */
[----:B------:R-:W-:Y:S03]  /*6970*/  MUFU.EX2 R108, R108 ;  /* 0x0000006c006c7308 */ /* 0x000fe60000000800 */
[----:B------:R-:W-:-:S04]  /*6980*/  FADD R124, R17, -12583039 ;  /* 0xcb40007f117c7421 */ /* 0x000fc80000000000 */
[C---:B------:R-:W-:Y:S01]  /*6990*/  FFMA R124, R42.reuse, 1.4426950216293334961, -R124 ;  /* 0x3fb8aa3b2a7c7823 */ /* 0x040fe2000000087c */
[----:B------:R-:W0:Y:S03]  /*69a0*/  MUFU.EX2 R118, R118 ;  /* 0x0000007600767308 */ /* 0x000e260000000800 */
[----:B------:R-:W-:Y:S01]  /*69b0*/  FFMA R42, R42, 1.925963033500011079e-08, R124 ;  /* 0x32a570602a2a7823 */ /* 0x000fe2000000007c */
[----:B------:R-:W-:-:S04]  /*69c0*/  FFMA.SAT R124, R68, R160, 0.5 ;  /* 0x3f000000447c7423 */ /* 0x000fc800000020a0 */
[----:B------:R-:W-:Y:S01]  /*69d0*/  FFMA.RM R18, R124, R78, 12582913 ;  /* 0x4b4000017c127423 */ /* 0x000fe2000000404e */
[----:B------:R-:W1:Y:S03]  /*69e0*/  MUFU.EX2 R52, R52 ;  /* 0x0000003400347308 */ /* 0x000e660000000800 */
[C---:B------:R-:W-:Y:S01]  /*69f0*/  FADD R124, R18.reuse, -12583039 ;  /* 0xcb40007f127c7421 */ /* 0x040fe20000000000 */
[----:B------:R-:W-:-:S03]  /*6a00*/  SHF.L.U32 R18, R18, 0x17, RZ ;  /* 0x0000001712127819 */ /* 0x000fc600000006ff */
[----:B------:R-:W-:Y:S01]  /*6a10*/  FFMA R124, R68, 1.4426950216293334961, -R124 ;  /* 0x3fb8aa3b447c7823 */ /* 0x000fe2000000087c */
[----:B0-----:R-:W-:Y:S01]  /*6a20*/  FMUL R122, R122, R118 ;  /* 0x000000767a7a7220 */ /* 0x001fe20000400000 */
[----:B------:R-:W0:Y:S02]  /*6a30*/  MUFU.EX2 R106, R106 ;  /* 0x0000006a006a7308 */ /* 0x000e240000000800 */
[----:B------:R-:W-:Y:S01]  /*6a40*/  FFMA R68, R68, 1.925963033500011079e-08, R124 ;  /* 0x32a5706044447823 */ /* 0x000fe2000000007c */
[----:B------:R-:W-:-:S04]  /*6a50*/  FFMA.SAT R124, R21, R160, 0.5 ;  /* 0x3f000000157c7423 */ /* 0x000fc800000020a0 */
[----:B------:R-:W-:Y:S01]  /*6a60*/  FFMA.RM R20, R124, R78, 12582913 ;  /* 0x4b4000017c147423 */ /* 0x000fe2000000404e */
[----:B------:R-:W-:Y:S01]  /*6a70*/  SHF.L.U32 R124, R86, 0x17, RZ ;  /* 0x00000017567c7819 */ /* 0x000fe200000006ff */
[----:B------:R-:W2:Y:S02]  /*6a80*/  MUFU.EX2 R28, R28 ;  /* 0x0000001c001c7308 */ /* 0x000ea40000000800 */
[----:B------:R-:W-:Y:S02]  /*6a90*/  FADD R126, R20, -12583039 ;  /* 0xcb40007f147e7421 */ /* 0x000fe40000000000 */
[----:B------:R-:W-:Y:S02]  /*6aa0*/  FMUL R124, R124, R116 ;  /* 0x000000747c7c7220 */ /* 0x000fe40000400000 */
[C---:B------:R-:W-:Y:S01]  /*6ab0*/  FFMA R86, R21.reuse, 1.4426950216293334961, -R126 ;  /* 0x3fb8aa3b15567823 */ /* 0x040fe2000000087e */
[----:B------:R-:W-:Y:S01]  /*6ac0*/  SHF.L.U32 R126, R22, 0x17, RZ ;  /* 0x00000017167e7819 */ /* 0x000fe200000006ff */
[----:B------:R-:W3:Y:S02]  /*6ad0*/  MUFU.EX2 R54, R54 ;  /* 0x0000003600367308 */ /* 0x000ee40000000800 */
[----:B------:R-:W-:Y:S01]  /*6ae0*/  FFMA R86, R21, 1.925963033500011079e-08, R86 ;  /* 0x32a5706015567823 */ /* 0x000fe20000000056 */
[----:B------:R-:W-:Y:S01]  /*6af0*/  FFMA.SAT R21, R46, R160, 0.5 ;  /* 0x3f0000002e157423 */ /* 0x000fe200000020a0 */
[----:B------:R-:W-:-:S03]  /*6b00*/  FMUL R126, R126, R80 ;  /* 0x000000507e7e7220 */ /* 0x000fc60000400000 */
[----:B------:R-:W-:Y:S01]  /*6b10*/  FFMA.RM R21, R21, R78, 12582913 ;  /* 0x4b40000115157423 */ /* 0x000fe2000000404e */
[----:B------:R-:W4:Y:S03]  /*6b20*/  MUFU.EX2 R102, R102 ;  /* 0x0000006600667308 */ /* 0x000f260000000800 */
        /* <DEDUP_REMOVED lines=21> */
[----:B------:R-:W-:Y:S01]  /*6c80*/  SHF.L.U32 R114, R24, 0x17, RZ ;  /* 0x0000001718727819 */ /* 0x000fe200000006ff */
        /* <DEDUP_REMOVED lines=40> */
[----:B------:R-:W-:Y:S02]  /*6f10*/  MUFU.EX2 R86, R86 ;  /* 0x0000005600567308 */ /* 0x000fe40000000800 */
[----:B------:R-:W-:Y:S01]  /*6f20*/  FFMA R28, R107, 1.925963033500011079e-08, R28 ;  /* 0x32a570606b1c7823 */ /* 0x000fe2000000001c */
[----:B---3--:R-:W-:Y:S01]  /*6f30*/  FMUL R107, R4, R54 ;  /* 0x00000036046b7220 */ /* 0x008fe20000400000 */
[----:B------:R-:W-:-:S04]  /*6f40*/  FFMA.SAT R4, R101, R160, 0.5 ;  /* 0x3f00000065047423 */ /* 0x000fc800000020a0 */
[----:B------:R-:W-:Y:S01]  /*6f50*/  FFMA.RM R4, R4, R78, 12582913 ;  /* 0x4b40000104047423 */ /* 0x000fe2000000404e */
[----:B------:R-:W0:Y:S03]  /*6f60*/  MUFU.EX2 R112, R112 ;  /* 0x0000007000707308 */ /* 0x000e260000000800 */
[----:B------:R-:W-:-:S04]  /*6f70*/  FADD R54, R4, -12583039 ;  /* 0xcb40007f04367421 */ /* 0x000fc80000000000 */
[C---:B------:R-:W-:Y:S01]  /*6f80*/  FFMA R54, R101.reuse, 1.4426950216293334961, -R54 ;  /* 0x3fb8aa3b65367823 */ /* 0x040fe20000000836 */
[----:B------:R-:W-:Y:S03]  /*6f90*/  MUFU.EX2 R46, R46 ;  /* 0x0000002e002e7308 */ /* 0x000fe60000000800 */
[----:B------:R-:W-:Y:S01]  /*6fa0*/  FFMA R54, R101, 1.925963033500011079e-08, R54 ;  /* 0x32a5706065367823 */ /* 0x000fe20000000036 */
[----:B------:R-:W-:Y:S01]  /*6fb0*/  SHF.L.U32 R101, R30, 0x17, RZ ;  /* 0x000000171e657819 */ /* 0x000fe200000006ff */
[----:B------:R-:W-:-:S03]  /*6fc0*/  FFMA.RM R30, R108, R78, 12582913 ;  /* 0x4b4000016c1e7423 */ /* 0x000fc6000000404e */
[----:B------:R-:W-:Y:S01]  /*6fd0*/  MUFU.EX2 R80, R80 ;  /* 0x0000005000507308 */ /* 0x000fe20000000800 */
[----:B----4-:R-:W-:Y:S01]  /*6fe0*/  FMUL R108, R101, R102 ;  /* 0x00000066656c7220 */ /* 0x010fe20000400000 */
[----:B------:R-:W-:Y:S01]  /*6ff0*/  SHF.L.U32 R101, R6, 0x17, RZ ;  /* 0x0000001706657819 */ /* 0x000fe200000006ff */
[----:B------:R-:W-:Y:S01]  /*7000*/  FFMA.SAT R6, R103, R160, 0.5 ;  /* 0x3f00000067067423 */ /* 0x000fe200000020a0 */
[----:B0-----:R-:W-:Y:S01]  /*7010*/  FMUL R114, R114, R112 ;  /* 0x0000007072727220 */ /* 0x001fe20000400000 */
[C---:B------:R-:W-:Y:S01]  /*7020*/  FADD R112, R30.reuse, -12583039 ;  /* 0xcb40007f1e707421 */ /* 0x040fe20000000000 */
[----:B------:R-:W-:Y:S01]  /*7030*/  SHF.L.U32 R30, R30, 0x17, RZ ;  /* 0x000000171e1e7819 */ /* 0x000fe200000006ff */
[----:B------:R-:W-:Y:S01]  /*7040*/  FFMA.RM R6, R6, R78, 12582913 ;  /* 0x4b40000106067423 */ /* 0x000fe2000000404e */
[----:B------:R0:W1:Y:S01]  /*7050*/  MUFU.EX2 R102, R104 ;  /* 0x0000006800667308 */ /* 0x0000620000000800 */
[----:B------:R-:W-:Y:S01]  /*7060*/  FMUL R101, R101, R56 ;  /* 0x0000003865657220 */ /* 0x000fe20000400000 */
[----:B------:R-:W-:Y:S01]  /*7070*/  FFMA R112, R31, 1.4426950216293334961, -R112 ;  /* 0x3fb8aa3b1f707823 */ /* 0x000fe20000000870 */
[----:B------:R-:W-:-:S03]  /*7080*/  FADD R56, R6, -12583039 ;  /* 0xcb40007f06387421 */ /* 0x000fc60000000000 */
[----:B------:R-:W-:Y:S01]  /*7090*/  FFMA R31, R31, 1.925963033500011079e-08, R112 ;  /* 0x32a570601f1f7823 */ /* 0x000fe20000000070 */
[----:B------:R-:W-:Y:S01]  /*70a0*/  FFMA R56, R103, 1.4426950216293334961, -R56 ;  /* 0x3fb8aa3b67387823 */ /* 0x000fe20000000838 */
[-C--:B------:R-:W-:Y:S01]  /*70b0*/  FFMA.SAT R112, R33, R160.reuse, 0.5 ;  /* 0x3f00000021707423 */ /* 0x080fe200000020a0 */
[----:B0-----:R-:W-:Y:S01]  /*70c0*/  FFMA.SAT R104, R35, R160, 0.5 ;  /* 0x3f00000023687423 */ /* 0x001fe200000020a0 */
[----:B------:R-:W-:Y:S01]  /*70d0*/  MUFU.EX2 R50, R50 ;  /* 0x0000003200327308 */ /* 0x000fe20000000800 */
[----:B------:R-:W-:Y:S01]  /*70e0*/  FFMA R56, R103, 1.925963033500011079e-08, R56 ;  /* 0x32a5706067387823 */ /* 0x000fe20000000038 */
[----:B------:R-:W-:Y:S01]  /*70f0*/  SHF.L.U32 R103, R32, 0x17, RZ ;  /* 0x0000001720677819 */ /* 0x000fe200000006ff */
[----:B------:R-:W-:-:S04]  /*7100*/  FFMA.RM R32, R112, R78, 12582913 ;  /* 0x4b40000170207423 */ /* 0x000fc8000000404e */
[----:B-1----:R-:W-:Y:S01]  /*7110*/  FMUL R102, R103, R102 ;  /* 0x0000006667667220 */ /* 0x002fe20000400000 */
[----:B------:R-:W-:Y:S01]  /*7120*/  SHF.L.U32 R103, R8, 0x17, RZ ;  /* 0x0000001708677819 */ /* 0x000fe200000006ff */
[----:B------:R-:W-:Y:S01]  /*7130*/  FFMA.SAT R8, R97, R160, 0.5 ;  /* 0x3f00000061087423 */ /* 0x000fe200000020a0 */
[C---:B------:R-:W-:Y:S01]  /*7140*/  FADD R112, R32.reuse, -12583039 ;  /* 0xcb40007f20707421 */ /* 0x040fe20000000000 */
[----:B------:R-:W-:Y:S01]  /*7150*/  MUFU.EX2 R74, R74 ;  /* 0x0000004a004a7308 */ /* 0x000fe20000000800 */
[----:B------:R-:W-:Y:S01]  /*7160*/  SHF.L.U32 R32, R32, 0x17, RZ ;  /* 0x0000001720207819 */ /* 0x000fe200000006ff */
[----:B------:R-:W-:Y:S01]  /*7170*/  FFMA.RM R8, R8, R78, 12582913 ;  /* 0x4b40000108087423 */ /* 0x000fe2000000404e */
[----:B------:R-:W-:Y:S01]  /*7180*/  FMUL R103, R103, R58 ;  /* 0x0000003a67677220 */ /* 0x000fe20000400000 */
[----:B------:R-:W-:Y:S02]  /*7190*/  FFMA R112, R33, 1.4426950216293334961, -R112 ;  /* 0x3fb8aa3b21707823 */ /* 0x000fe40000000870 */
[----:B------:R-:W-:-:S02]  /*71a0*/  FADD R58, R8, -12583039 ;  /* 0xcb40007f083a7421 */ /* 0x000fc40000000000 */
        /* <DEDUP_REMOVED lines=11> */
[----:B------:R-:W-:Y:S01]  /*7260*/  SHF.L.U32 R34, R34, 0x17, RZ ;  /* 0x0000001722227819 */ /* 0x000fe200000006ff */
        /* <DEDUP_REMOVED lines=8> */
[----:B0-----:R-:W-:Y:S01]  /*72f0*/  SHF.L.U32 R100, R38, 0x17, RZ ;  /* 0x0000001726647819 */ /* 0x001fe200000006ff */
[----:B------:R-:W-:Y:S02]  /*7300*/  MUFU.EX2 R158, R158 ;  /* 0x0000009e009e7308 */ /* 0x000fe40000000800 */
        /* <DEDUP_REMOVED lines=10> */
[----:B------:R-:W0:Y:S01]  /*73b0*/  MUFU.EX2 R28, R28 ;  /* 0x0000001c001c7308 */ /* 0x000e220000000800 */
[----:B------:R-:W-:Y:S01]  /*73c0*/  FFMA.RM R12, R12, R78, 12582913 ;  /* 0x4b4000010c0c7423 */ /* 0x000fe2000000404e */
[----:B------:R-:W-:Y:S01]  /*73d0*/  FMUL R99, R99, R96 ;  /* 0x0000006063637220 */ /* 0x000fe20000400000 */
[----:B------:R-:W-:Y:S01]  /*73e0*/  FFMA R112, R37, 1.4426950216293334961, -R112 ;  /* 0x3fb8aa3b25707823 */ /* 0x000fe20000000870 */
[----:B------:R-:W-:Y:S01]  /*73f0*/  SHF.L.U32 R36, R36, 0x17, RZ ;  /* 0x0000001724247819 */ /* 0x000fe200000006ff */
[----:B------:R-:W-:-:S02]  /*7400*/  FADD R96, R12, -12583039 ;  /* 0xcb40007f0c607421 */ /* 0x000fc40000000000 */
[----:B------:R-:W-:Y:S01]  /*7410*/  FFMA R37, R37, 1.925963033500011079e-08, R112 ;  /* 0x32a5706025257823 */ /* 0x000fe20000000070 */
[----:B------:R-:W-:Y:S01]  /*7420*/  MUFU.EX2 R54, R54 ;  /* 0x0000003600367308 */ /* 0x000fe20000000800 */
[----:B------:R-:W-:-:S04]  /*7430*/  FFMA R96, R62, 1.4426950216293334961, -R96 ;  /* 0x3fb8aa3b3e607823 */ /* 0x000fc80000000860 */
[----:B------:R-:W-:Y:S01]  /*7440*/  FFMA R62, R62, 1.925963033500011079e-08, R96 ;  /* 0x32a570603e3e7823 */ /* 0x000fe20000000060 */
[----:B------:R-:W-:Y:S02]  /*7450*/  FFMA.SAT R96, R93, R160, 0.5 ;  /* 0x3f0000005d607423 */ /* 0x000fe400000020a0 */
[----:B------:R-:W-:Y:S01]  /*7460*/  MUFU.EX2 R31, R31 ;  /* 0x0000001f001f7308 */ /* 0x000fe20000000800 */
[----:B0-----:R-:W-:Y:S01]  /*7470*/  FMUL R3, R3, R28 ;  /* 0x0000001c03037220 */ /* 0x001fe20000400000 */
        /* <DEDUP_REMOVED lines=49> */
[----:B------:R-:W0:Y:S03]  /*7790*/  MUFU.EX2 R42, R42 ;  /* 0x0000002a002a7308 */ /* 0x000e260000000800 */
[----:B------:R-:W-:Y:S01]  /*77a0*/  FMUL R90, R91, R88 ;  /* 0x000000585b5a7220 */ /* 0x000fe20000400000 */
        /* <DEDUP_REMOVED lines=8> */
[C---:B------:R-:W-:Y:S01]  /*7830*/  FADD R86, R20.reuse, -12583039 ;  /* 0xcb40007f14567421 */ /* 0x040fe20000000000 */
[----:B------:R-:W-:Y:S01]  /*7840*/  SHF.L.U32 R20, R20, 0x17, RZ ;  /* 0x0000001714147819 */ /* 0x000fe200000006ff */
[----:B------:R-:W-:Y:S01]  /*7850*/  FFMA R45, R45, 1.925963033500011079e-08, R92 ;  /* 0x32a570602d2d7823 */ /* 0x000fe2000000005c */
[----:B------:R-:W-:Y:S01]  /*7860*/  SHF.L.U32 R92, R21, 0x17, RZ ;  /* 0x00000017155c7819 */ /* 0x000fe200000006ff */
[----:B------:R-:W-:Y:S01]  /*7870*/  FFMA R86, R47, 1.4426950216293334961, -R86 ;  /* 0x3fb8aa3b2f567823 */ /* 0x000fe20000000856 */
[----:B0-----:R-:W-:-:S03]  /*7880*/  FMUL R17, R17, R42 ;  /* 0x0000002a11117220 */ /* 0x001fc60000400000 */
[----:B------:R-:W-:Y:S01]  /*7890*/  FFMA R47, R47, 1.925963033500011079e-08, R86 ;  /* 0x32a570602f2f7823 */ /* 0x000fe20000000056 */
[----:B------:R-:W-:Y:S01]  /*78a0*/  FFMA.SAT R86, R81, R160, 0.5 ;  /* 0x3f00000051567423 */ /* 0x000fe200000020a0 */
[----:B------:R-:W-:Y:S01]  /*78b0*/  FMUL R92, R92, R46 ;  /* 0x0000002e5c5c7220 */ /* 0x000fe20000400000 */
[----:B------:R-:W-:Y:S02]  /*78c0*/  MUFU.EX2 R45, R45 ;  /* 0x0000002d002d7308 */ /* 0x000fe40000000800 */
[----:B------:R-:W-:-:S04]  /*78d0*/  FFMA.RM R21, R86, R78, 12582913 ;  /* 0x4b40000156157423 */ /* 0x000fc8000000404e */
[C---:B------:R-:W-:Y:S01]  /*78e0*/  FADD R86, R21.reuse, -12583039 ;  /* 0xcb40007f15567421 */ /* 0x040fe20000000000 */
[----:B------:R-:W-:Y:S01]  /*78f0*/  SHF.L.U32 R21, R21, 0x17, RZ ;  /* 0x0000001715157819 */ /* 0x000fe200000006ff */
[----:B------:R-:W0:Y:S02]  /*7900*/  MUFU.EX2 R47, R47 ;  /* 0x0000002f002f7308 */ /* 0x000e240000000800 */
        /* <DEDUP_REMOVED lines=47> */
[----:B------:R-:W-:Y:S01]  /*7c00*/  SHF.L.U32 R29, R2, 0x17, RZ ;  /* 0x00000017021d7819 */ /* 0x000fe200000006ff */
[----:B------:R-:W-:Y:S01]  /*7c10*/  FFMA.RM R52, R163, R78, 12582913 ;  /* 0x4b400001a3347423 */ /* 0x000fe2000000404e */
[----:B------:R-:W-:-:S03]  /*7c20*/  SHF.L.U32 R163, R4, 0x17, RZ ;  /* 0x0000001704a37819 */ /* 0x000fc600000006ff */
[----:B------:R-:W-:Y:S01]  /*7c30*/  FMUL R2, R29, R158 ;  /* 0x0000009e1d027220 */ /* 0x000fe20000400000 */
[----:B------:R-:W-:Y:S01]  /*7c40*/  FFMA.SAT R29, R127, R160, 0.5 ;  /* 0x3f0000007f1d7423 */ /* 0x000fe200000020a0 */
[----:B------:R-:W-:Y:S01]  /*7c50*/  FMUL R4, R163, R54 ;  /* 0x00000036a3047220 */ /* 0x000fe20000400000 */
[----:B------:R-:W-:Y:S01]  /*7c60*/  FFMA.SAT R163, R161, R160, 0.5 ;  /* 0x3f000000a1a37423 */ /* 0x000fe200000020a0 */
[----:B------:R-:W-:Y:S01]  /*7c70*/  FADD R162, R52, -12583039 ;  /* 0xcb40007f34a27421 */ /* 0x000fe20000000000 */
[----:B------:R-:W-:Y:S01]  /*7c80*/  FFMA.RM R28, R29, R78, 12582913 ;  /* 0x4b4000011d1c7423 */ /* 0x000fe2000000404e */
[----:B------:R-:W-:Y:S01]  /*7c90*/  FFMA.SAT R29, R5, R160, 0.5 ;  /* 0x3f000000051d7423 */ /* 0x000fe200000020a0 */
[----:B------:R-:W-:Y:S01]  /*7ca0*/  MUFU.EX2 R76, R76 ;  /* 0x0000004c004c7308 */ /* 0x000fe20000000800 */
[----:B------:R-:W-:Y:S01]  /*7cb0*/  FFMA R162, R53, 1.4426950216293334961, -R162 ;  /* 0x3fb8aa3b35a27823 */ /* 0x000fe200000008a2 */
[----:B------:R-:W-:Y:S01]  /*7cc0*/  FADD R158, R28, -12583039 ;  /* 0xcb40007f1c9e7421 */ /* 0x000fe20000000000 */
[----:B------:R-:W-:Y:S01]  /*7cd0*/  FFMA.RM R29, R29, R78, 12582913 ;  /* 0x4b4000011d1d7423 */ /* 0x000fe2000000404e */
[----:B------:R-:W-:Y:S01]  /*7ce0*/  SHF.L.U32 R52, R52, 0x17, RZ ;  /* 0x0000001734347819 */ /* 0x000fe200000006ff */
[----:B------:R-:W-:Y:S01]  /*7cf0*/  FFMA R53, R53, 1.925963033500011079e-08, R162 ;  /* 0x32a5706035357823 */ /* 0x000fe200000000a2 */
        /* <DEDUP_REMOVED lines=15> */
[----:B------:R-:W-:Y:S01]  /*7df0*/  SHF.L.U32 R30, R30, 0x17, RZ ;  /* 0x000000171e1e7819 */ /* 0x000fe200000006ff */
[----:B------:R-:W-:Y:S01]  /*7e00*/  FMUL R6, R163, R56 ;  /* 0x00000038a3067220 */ /* 0x000fe20000400000 */
[----:B------:R-:W-:Y:S01]  /*7e10*/  FFMA R158, R161, 1.4426950216293334961, -R158 ;  /* 0x3fb8aa3ba19e7823 */ /* 0x000fe2000000089e */
[----:B------:R-:W-:-:S02]  /*7e20*/  FFMA.SAT R163, R59, R160, 0.5 ;  /* 0x3f0000003ba37423 */ /* 0x000fc400000020a0 */
[----:B------:R-:W1:Y:S01]  /*7e30*/  MUFU.EX2 R54, R54 ;  /* 0x0000003600367308 */ /* 0x000e620000000800 */
[----:B------:R-:W-:Y:S01]  /*7e40*/  FFMA R161, R161, 1.925963033500011079e-08, R158 ;  /* 0x32a57060a1a17823 */ /* 0x000fe2000000009e */
[C---:B------:R-:W-:Y:S01]  /*7e50*/  FADD R158, R31.reuse, -12583039 ;  /* 0xcb40007f1f9e7421 */ /* 0x040fe20000000000 */
[----:B------:R-:W-:-:S03]  /*7e60*/  SHF.L.U32 R31, R31, 0x17, RZ ;  /* 0x000000171f1f7819 */ /* 0x000fc600000006ff */
[C---:B------:R-:W-:Y:S02]  /*7e70*/  FFMA R56, R7.reuse, 1.4426950216293334961, -R158 ;  /* 0x3fb8aa3b07387823 */ /* 0x040fe4000000089e */
[----:B------:R-:W2:Y:S01]  /*7e80*/  MUFU.EX2 R161, R161 ;  /* 0x000000a100a17308 */ /* 0x000ea20000000800 */
[----:B0-----:R-:W-:Y:S01]  /*7e90*/  FMUL R28, R28, R127 ;  /* 0x0000007f1c1c7220 */ /* 0x001fe20000400000 */
        /* <DEDUP_REMOVED lines=62> */
[----:B------:R-:W-:-:S02]  /*8280*/  SHF.L.U32 R36, R36, 0x17, RZ ;  /* 0x0000001724247819 */ /* 0x000fc400000006ff */
[----:B------:R-:W-:Y:S01]  /*8290*/  FFMA R62, R13, 1.925963033500011079e-08, R62 ;  /* 0x32a570600d3e7823 */ /* 0x000fe2000000003e */
[----:B------:R-:W-:Y:S01]  /*82a0*/  FMUL R13, R163, R156 ;  /* 0x0000009ca30d7220 */ /* 0x000fe20000400000 */
[----:B------:R-:W-:Y:S01]  /*82b0*/  FFMA.SAT R163, R39, R160, 0.5 ;  /* 0x3f00000027a37423 */ /* 0x000fe200000020a0 */
[----:B------:R-:W-:-:S03]  /*82c0*/  SHF.L.U32 R37, R37, 0x17, RZ ;  /* 0x0000001725257819 */ /* 0x000fc600000006ff */
        /* <DEDUP_REMOVED lines=36> */
[----:B------:R-:W-:Y:S01]  /*8510*/  SHF.L.U32 R139, R16, 0x17, RZ ;  /* 0x00000017108b7819 */ /* 0x000fe200000006ff */
[----:B------:R-:W-:Y:S01]  /*8520*/  FFMA.RM R66, R163, R78, 12582913 ;  /* 0x4b400001a3427423 */ /* 0x000fe2000000404e */
[----:B------:R-:W-:-:S03]  /*8530*/  FFMA.SAT R163, R125, R160, 0.5 ;  /* 0x3f0000007da37423 */ /* 0x000fc600000020a0 */
        /* <DEDUP_REMOVED lines=42> */
[----:B------:R-:W-:Y:S02]  /*87e0*/  SHF.L.U32 R139, R48, 0x17, RZ ;  /* 0x00000017308b7819 */ /* 0x000fe400000006ff */
[----:B------:R-:W-:Y:S01]  /*87f0*/  SHF.L.U32 R44, R44, 0x17, RZ ;  /* 0x000000172c2c7819 */ /* 0x000fe200000006ff */
        /* <DEDUP_REMOVED lines=59> */
[----:B------:R-:W-:-:S03]  /*8bb0*/  SHF.L.U32 R51, R51, 0x17, RZ ;  /* 0x0000001733337819 */ /* 0x000fc600000006ff */
        /* <DEDUP_REMOVED lines=43> */
[----:B------:R-:W-:Y:S02]  /*8e70*/  SHF.L.U32 R58, R58, 0x17, RZ ;  /* 0x000000173a3a7819 */ /* 0x000fe400000006ff */
        /* <DEDUP_REMOVED lines=28> */
[----:B------:R-:W-:Y:S02]  /*9040*/  SHF.L.U32 R65, R65, 0x17, RZ ;  /* 0x0000001741417819 */ /* 0x000fe400000006ff */
        /* <DEDUP_REMOVED lines=209> */
[----:B------:R-:W-:Y:S02]  /*9d60*/  SHF.L.U32 R160, R73, 0x17, RZ ;  /* 0x0000001749a07819 */ /* 0x000fe400000006ff */
        /* <DEDUP_REMOVED lines=48> */
[----:B------:R-:W-:Y:S01]  /*a070*/  SHF.L.U32 R115, R78, 0x17, RZ ;  /* 0x000000174e737819 */ /* 0x000fe200000006ff */
[----:B------:R-:W-:Y:S02]  /*a080*/  FADD R80, R113, R76 ;  /* 0x0000004c71507221 */ /* 0x000fe40000000000 */
[----:B----4-:R-:W-:-:S02]  /*a090*/  FMUL R78, R112, R127 ;  /* 0x0000007f704e7220 */ /* 0x010fc40000400000 */
        /* <DEDUP_REMOVED lines=35> */
[----:B------:R-:W-:Y:S05]  /*a2d0*/  CALL.REL.NOINC `($__internal_13_$__cuda_sm3x_div_rn_noftz_f32_slowpath) ;  /* 0x000000b800687944 */ /* 0x000fea0003c00000 */
.L_x_10821:
[----:B------:R-:W-:Y:S05]  /*a2e0*/  BSYNC.RECONVERGENT B3 ;  /* 0x0000000000037941 */ /* 0x000fea0003800200 */
.L_x_10820:
[----:B------:R-:W0:Y:S01]  /*a2f0*/  S2R R125, SR_TID.X ;  /* 0x00000000007d7919 */ /* 0x000e220000002100 */
[----:B------:R1:W2:Y:S01]  /*a300*/  F2F.F16.F32 R113, R117 ;  /* 0x0000007500717304 */ /* 0x0002a20000200800 */
        /* <DEDUP_REMOVED lines=16> */
[----:B------:R-:W-:Y:S05]  /*a410*/  CALL.REL.NOINC `($__internal_13_$__cuda_sm3x_div_rn_noftz_f32_slowpath) ;  /* 0x000000b800187944 */ /* 0x000fea0003c00000 */
.L_x_10825:
[----:B------:R-:W-:Y:S05]  /*a420*/  BSYNC.RECONVERGENT B4 ;  /* 0x0000000000047941 */ /* 0x000fea0003800200 */
.L_x_10824:
[----:B------:R-:W-:-:S04]  /*a430*/  F2FP.F16.F32.PACK_AB R117, RZ, R117 ;  /* 0x00000075ff75723e */ /* 0x000fc800000000ff */
[----:B------:R-:W-:-:S07]  /*a440*/  PRMT R83, R117, 0x7610, R83 ;  /* 0x0000761075537816 */ /* 0x000fce0000000053 */
.L_x_10823:
[----:B------:R-:W-:Y:S05]  /*a450*/  BSYNC.RECONVERGENT B3 ;  /* 0x0000000000037941 */ /* 0x000fea0003800200 */
.L_x_10822:
        /* <DEDUP_REMOVED lines=17> */
.L_x_10829:
[----:B------:R-:W-:Y:S05]  /*a570*/  BSYNC.RECONVERGENT B4 ;  /* 0x0000000000047941 */ /* 0x000fea0003800200 */
.L_x_10828:
[----:B------:R-:W-:-:S04]  /*a580*/  F2FP.F16.F32.PACK_AB R117, RZ, R117 ;  /* 0x00000075ff75723e */ /* 0x000fc800000000ff */
[----:B------:R-:W-:-:S07]  /*a590*/  PRMT R123, R117, 0x7610, R123 ;  /* 0x00007610757b7816 */ /* 0x000fce000000007b */
.L_x_10827:
[----:B------:R-:W-:Y:S05]  /*a5a0*/  BSYNC.RECONVERGENT B3 ;  /* 0x0000000000037941 */ /* 0x000fea0003800200 */
.L_x_10826:
        /* <DEDUP_REMOVED lines=17> */
.L_x_10833:
[----:B------:R-:W-:Y:S05]  /*a6c0*/  BSYNC.RECONVERGENT B4 ;  /* 0x0000000000047941 */ /* 0x000fea0003800200 */
.L_x_10832:
[----:B------:R-:W-:-:S04]  /*a6d0*/  F2FP.F16.F32.PACK_AB R117, RZ, R117 ;  /* 0x00000075ff75723e */ /* 0x000fc800000000ff */
[----:B------:R-:W-:-:S07]  /*a6e0*/  PRMT R84, R117, 0x7610, R84 ;  /* 0x0000761075547816 */ /* 0x000fce0000000054 */
.L_x_10831:
[----:B------:R-:W-:Y:S05]  /*a6f0*/  BSYNC.RECONVERGENT B3 ;  /* 0x0000000000037941 */ /* 0x000fea0003800200 */
.L_x_10830:
[----:B------:R-:W-:Y:S02]  /*a700*/  LOP3.LUT R83, R83, 0xffff, RZ, 0xc0, !PT ;  /* 0x0000ffff53537812 */ /* 0x000fe400078ec0ff */
[----:B------:R-:W-:-:S03]  /*a710*/  PRMT R123, R123, 0x5410, R84 ;  /* 0x000054107b7b7816 */ /* 0x000fc60000000054 */
[----:B------:R-:W-:-:S05]  /*a720*/  IMAD.WIDE.U32 R82, R83, 0x10000, RZ ;  /* 0x0001000053527825 */ /* 0x000fca00078e00ff */
[----:B------:R-:W-:Y:S02]  /*a730*/  LOP3.LUT R152, R123, R83, RZ, 0xfc, !PT ;  /* 0x000000537b987212 */ /* 0x000fe400078efcff */
[----:B------:R-:W-:Y:S01]  /*a740*/  LOP3.LUT R115, R82, R113, RZ, 0xfc, !PT ;  /* 0x0000007152737212 */ /* 0x000fe200078efcff */
[----:B------:R-:W-:Y:S06]  /*a750*/  BRA `(.L_x_10834) ;  /* 0x0000000000107947 */ /* 0x000fec0003800000 */
.L_x_10819:
[----:B------:R-:W-:-:S13]  /*a760*/  ISETP.GE.AND P0, PT, R85, R83, PT ;  /* 0x000000535500720c */ /* 0x000fda0003f06270 */
[----:B------:R-:W-:Y:S05]  /*a770*/  @P0 EXIT ;  /* 0x000000000000094d */ /* 0x000fea0003800000 */
[----:B------:R-:W-:Y:S01]  /*a780*/  HFMA2 R115, -RZ, RZ, 0, 0 ;  /* 0x00000000ff737431 */ /* 0x000fe200000001ff */
[----:B------:R-:W-:-:S07]  /*a790*/  MOV R152, RZ ;  /* 0x000000ff00987202 */ /* 0x000fce0000000f00 */
.L_x_10834:
[----:B------:R-:W-:Y:S05]  /*a7a0*/  BSYNC.RECONVERGENT B2 ;  /* 0x0000000000027941 */ /* 0x000fea0003800200 */
.L_x_10818:
        /* <DEDUP_REMOVED lines=26> */
[----:B------:R-:W-:Y:S02]  /*a950*/  MOV R84, R144 ;  /* 0x0000009000547202 */ /* 0x000fe40000000f00 */
[----:B------:R-:W-:-:S07]  /*a960*/  MOV R115, 0xa980 ;  /* 0x0000a98000737802 */ /* 0x000fce0000000f00 */
[----:B------:R-:W-:Y:S05]  /*a970*/  CALL.REL.NOINC `($__internal_13_$__cuda_sm3x_div_rn_noftz_f32_slowpath) ;  /* 0x000000b000c07944 */ /* 0x000fea0003c00000 */
.L_x_10838:
[----:B------:R-:W-:Y:S05]  /*a980*/  BSYNC.RECONVERGENT B3 ;  /* 0x0000000000037941 */ /* 0x000fea0003800200 */
.L_x_10837:
        /* <DEDUP_REMOVED lines=18> */
.L_x_10842:
[----:B------:R-:W-:Y:S05]  /*aab0*/  BSYNC.RECONVERGENT B4 ;  /* 0x0000000000047941 */ /* 0x000fea0003800200 */
.L_x_10841:
[----:B------:R-:W-:-:S04]  /*aac0*/  F2FP.F16.F32.PACK_AB R117, RZ, R117 ;  /* 0x00000075ff75723e */ /* 0x000fc800000000ff */
[----:B------:R-:W-:-:S07]  /*aad0*/  PRMT R129, R117, 0x7610, R129 ;  /* 0x0000761075817816 */ /* 0x000fce0000000081 */
.L_x_10840:
[----:B------:R-:W-:Y:S05]  /*aae0*/  BSYNC.RECONVERGENT B3 ;  /* 0x0000000000037941 */ /* 0x000fea0003800200 */
.L_x_10839:
        /* <DEDUP_REMOVED lines=17> */
.L_x_10846:
[----:B------:R-:W-:Y:S05]  /*ac00*/  BSYNC.RECONVERGENT B4 ;  /* 0x0000000000047941 */ /* 0x000fea0003800200 */
.L_x_10845:
[----:B------:R-:W-:-:S04]  /*ac10*/  F2FP.F16.F32.PACK_AB R117, RZ, R117 ;  /* 0x00000075ff75723e */ /* 0x000fc800000000ff */
[----:B------:R-:W-:-:S07]  /*ac20*/  PRMT R125, R117, 0x7610, R125 ;  /* 0x00007610757d7816 */ /* 0x000fce000000007d */
.L_x_10844:
[----:B------:R-:W-:Y:S05]  /*ac30*/  BSYNC.RECONVERGENT B3 ;  /* 0x0000000000037941 */ /* 0x000fea0003800200 */
.L_x_10843:
        /* <DEDUP_REMOVED lines=17> */
.L_x_10850:
[----:B------:R-:W-:Y:S05]  /*ad50*/  BSYNC.RECONVERGENT B4 ;  /* 0x0000000000047941 */ /* 0x000fea0003800200 */
.L_x_10849:
[----:B------:R-:W-:-:S04]  /*ad60*/  F2FP.F16.F32.PACK_AB R117, RZ, R117 ;  /* 0x00000075ff75723e */ /* 0x000fc800000000ff */
[----:B------:R-:W-:-:S07]  /*ad70*/  PRMT R144, R117, 0x7610, R144 ;  /* 0x0000761075907816 */ /* 0x000fce0000000090 */
.L_x_10848:
[----:B------:R-:W-:Y:S05]  /*ad80*/  BSYNC.RECONVERGENT B3 ;  /* 0x0000000000037941 */ /* 0x000fea0003800200 */
.L_x_10847:
[----:B------:R-:W-:Y:S02]  /*ad90*/  LOP3.LUT R84, R129, 0xffff, RZ, 0xc0, !PT ;  /* 0x0000ffff81547812 */ /* 0x000fe400078ec0ff */
[----:B------:R-:W-:-:S03]  /*ada0*/  PRMT R125, R125, 0x5410, R144 ;  /* 0x000054107d7d7816 */ /* 0x000fc60000000090 */
[----:B------:R-:W-:-:S05]  /*adb0*/  IMAD.WIDE.U32 R84, R84, 0x10000, RZ ;  /* 0x0001000054547825 */ /* 0x000fca00078e00ff */
[----:B------:R-:W-:Y:S02]  /*adc0*/  LOP3.LUT R85, R125, R85, RZ, 0xfc, !PT ;  /* 0x000000557d557212 */ /* 0x000fe400078efcff */
[----:B------:R-:W-:-:S05]  /*add0*/  LOP3.LUT R84, R84, R123, RZ, 0xfc, !PT ;  /* 0x0000007b54547212 */ /* 0x000fca00078efcff */
[----:B------:R3:W-:Y:S01]  /*ade0*/  STG.E.64 desc[UR4][R82.64+0x100], R84 ;  /* 0x0001005452007986 */ /* 0x0007e2000c101b04 */
[----:B------:R-:W-:Y:S05]  /*adf0*/  BRA `(.L_x_10851) ;  /* 0x00000000000c7947 */ /* 0x000fea0003800000 */
.L_x_10836:
[----:B------:R-:W-:-:S13]  /*ae00*/  ISETP.GE.AND P0, PT, R115, UR7, PT ;  /* 0x0000000773007c0c */ /* 0x000fda000bf06270 */
[----:B------:R-:W-:Y:S05]  /*ae10*/  @P0 EXIT ;  /* 0x000000000000094d */ /* 0x000fea0003800000 */
[----:B------:R2:W-:Y:S02]  /*ae20*/  STG.E.64 desc[UR4][R82.64+0x100], RZ ;  /* 0x000100ff52007986 */ /* 0x0005e4000c101b04 */
.L_x_10851:
[----:B------:R-:W-:Y:S05]  /*ae30*/  BSYNC.RECONVERGENT B2 ;  /* 0x0000000000027941 */ /* 0x000fea0003800200 */
.L_x_10835:
[----:B-1-3--:R-:W-:Y:S01]  /*ae40*/  IADD3 R85, PT, PT, R113, 0x100, RZ ;  /* 0x0000010071557810 */ /* 0x00afe20007ffe0ff */
[----:B------:R-:W-:Y:S03]  /*ae50*/  BSSY.RECONVERGENT B2, `(.L_x_10852) ;  /* 0x000005b000027945 */ /* 0x000fe60003800200 */
        /* <DEDUP_REMOVED lines=13> */
[----:B--2---:R-:W-:Y:S05]  /*af30*/  CALL.REL.NOINC `($__internal_13_$__cuda_sm3x_div_rn_noftz_f32_slowpath) ;  /* 0x000000ac00507944 */ /* 0x004fea0003c00000 */
.L_x_10855:
[----:B------:R-:W-:Y:S05]  /*af40*/  BSYNC.RECONVERGENT B3 ;  /* 0x0000000000037941 */ /* 0x000fea0003800200 */
.L_x_10854:
        /* <DEDUP_REMOVED lines=17> */
[----:B--2---:R-:W-:Y:S05]  /*b060*/  CALL.REL.NOINC `($__internal_13_$__cuda_sm3x_div_rn_noftz_f32_slowpath) ;  /* 0x000000ac00047944 */ /* 0x004fea0003c00000 */
.L_x_10859:
[----:B------:R-:W-:Y:S05]  /*b070*/  BSYNC.RECONVERGENT B4 ;  /* 0x0000000000047941 */ /* 0x000fea0003800200 */
.L_x_10858:
[----:B------:R-:W-:-:S04]  /*b080*/  F2FP.F16.F32.PACK_AB R117, RZ, R117 ;  /* 0x00000075ff75723e */ /* 0x000fc800000000ff */
[----:B------:R-:W-:-:S07]  /*b090*/  PRMT R129, R117, 0x7610, R129 ;  /* 0x0000761075817816 */ /* 0x000fce0000000081 */
.L_x_10857:
[----:B------:R-:W-:Y:S05]  /*b0a0*/  BSYNC.RECONVERGENT B3 ;  /* 0x0000000000037941 */ /* 0x000fea0003800200 */
.L_x_10856:
        /* <DEDUP_REMOVED lines=17> */
.L_x_10863:
[----:B------:R-:W-:Y:S05]  /*b1c0*/  BSYNC.RECONVERGENT B4 ;  /* 0x0000000000047941 */ /* 0x000fea0003800200 */
.L_x_10862:
[----:B------:R-:W-:-:S04]  /*b1d0*/  F2FP.F16.F32.PACK_AB R117, RZ, R117 ;  /* 0x00000075ff75723e */ /* 0x000fc800000000ff */
[----:B------:R-:W-:-:S07]  /*b1e0*/  PRMT R125, R117, 0x7610, R125 ;  /* 0x00007610757d7816 */ /* 0x000fce000000007d */
.L_x_10861:
[----:B------:R-:W-:Y:S05]  /*b1f0*/  BSYNC.RECONVERGENT B3 ;  /* 0x0000000000037941 */ /* 0x000fea0003800200 */
.L_x_10860:
        /* <DEDUP_REMOVED lines=17> */
.L_x_10867:
[----:B------:R-:W-:Y:S05]  /*b310*/  BSYNC.RECONVERGENT B4 ;  /* 0x0000000000047941 */ /* 0x000fea0003800200 */
.L_x_10866:
[----:B------:R-:W-:-:S04]  /*b320*/  F2FP.F16.F32.PACK_AB R117, RZ, R117 ;  /* 0x00000075ff75723e */ /* 0x000fc800000000ff */
[----:B------:R-:W-:-:S07]  /*b330*/  PRMT R136, R117, 0x7610, R136 ;  /* 0x0000761075887816 */ /* 0x000fce0000000088 */
.L_x_10865:
[----:B------:R-:W-:Y:S05]  /*b340*/  BSYNC.RECONVERGENT B3 ;  /* 0x0000000000037941 */ /* 0x000fea0003800200 */
.L_x_10864:
[----:B------:R-:W-:Y:S02]  /*b350*/  LOP3.LUT R84, R129, 0xffff, RZ, 0xc0, !PT ;  /* 0x0000ffff81547812 */ /* 0x000fe400078ec0ff */
[----:B------:R-:W-:-:S03]  /*b360*/  PRMT R125, R125, 0x5410, R136 ;  /* 0x000054107d7d7816 */ /* 0x000fc60000000088 */
[----:B------:R-:W-:-:S05]  /*b370*/  IMAD.WIDE.U32 R84, R84, 0x10000, RZ ;  /* 0x0001000054547825 */ /* 0x000fca00078e00ff */
[----:B------:R-:W-:Y:S02]  /*b380*/  LOP3.LUT R85, R125, R85, RZ, 0xfc, !PT ;  /* 0x000000557d557212 */ /* 0x000fe400078efcff */
[----:B------:R-:W-:-:S05]  /*b390*/  LOP3.LUT R84, R84, R123, RZ, 0xfc, !PT ;  /* 0x0000007b54547212 */ /* 0x000fca00078efcff */
[----:B------:R3:W-:Y:S01]  /*b3a0*/  STG.E.64 desc[UR4][R82.64+0x200], R84 ;  /* 0x0002005452007986 */ /* 0x0007e2000c101b04 */
[----:B------:R-:W-:Y:S05]  /*b3b0*/  BRA `(.L_x_10868) ;  /* 0x0000000000107947 */ /* 0x000fea0003800000 */
.L_x_10853:
[----:B------:R-:W1:Y:S02]  /*b3c0*/  LDCU UR6, c[0x0][0x39c] ;  /* 0x00007380ff0677ac */ /* 0x000e640008000800 */
[----:B-1----:R-:W-:-:S13]  /*b3d0*/  ISETP.GE.AND P0, PT, R85, UR6, PT ;  /* 0x0000000655007c0c */ /* 0x002fda000bf06270 */
[----:B------:R-:W-:Y:S05]  /*b3e0*/  @P0 EXIT ;  /* 0x000000000000094d */ /* 0x000fea0003800000 */
[----:B------:R1:W-:Y:S02]  /*b3f0*/  STG.E.64 desc[UR4][R82.64+0x200], RZ ;  /* 0x000200ff52007986 */ /* 0x0003e4000c101b04 */
.L_x_10868:
[----:B------:R-:W-:Y:S05]  /*b400*/  BSYNC.RECONVERGENT B2 ;  /* 0x0000000000027941 */ /* 0x000fea0003800200 */
.L_x_10852:
        /* <DEDUP_REMOVED lines=15> */
[----:B-12---:R-:W-:Y:S05]  /*b500*/  CALL.REL.NOINC `($__internal_13_$__cuda_sm3x_div_rn_noftz_f32_slowpath) ;  /* 0x000000a400dc7944 */ /* 0x006fea0003c00000 */
.L_x_10872:
[----:B------:R-:W-:Y:S05]  /*b510*/  BSYNC.RECONVERGENT B3 ;  /* 0x0000000000037941 */ /* 0x000fea0003800200 */
.L_x_10871:
[----:B------:R-:W-:Y:S01]  /*b520*/  IADD3 R85, PT, PT, R113, 0x181, RZ ;  /* 0x0000018171557810 */ /* 0x000fe20007ffe0ff */
[----:B------:R0:W3:Y:S01]  /*b530*/  F2F.F16.F32 R123, R117 ;  /* 0x00000075007b7304 */ /* 0x0000e20000200800 */
        /* <DEDUP_REMOVED lines=15> */
[----:B-12---:R-:W-:Y:S05]  /*b630*/  CALL.REL.NOINC `($__internal_13_$__cuda_sm3x_div_rn_noftz_f32_slowpath) ;  /* 0x000000a400907944 */ /* 0x006fea0003c00000 */
.L_x_10876:
[----:B------:R-:W-:Y:S05]  /*b640*/  BSYNC.RECONVERGENT B4 ;  /* 0x0000000000047941 */ /* 0x000fea0003800200 */
.L_x_10875:
[----:B------:R-:W-:-:S04]  /*b650*/  F2FP.F16.F32.PACK_AB R117, RZ, R117 ;  /* 0x00000075ff75723e */ /* 0x000fc800000000ff */
[----:B------:R-:W-:-:S07]  /*b660*/  PRMT R128, R117, 0x7610, R128 ;  /* 0x0000761075807816 */ /* 0x000fce0000000080 */
.L_x_10874:
[----:B------:R-:W-:Y:S05]  /*b670*/  BSYNC.RECONVERGENT B3 ;  /* 0x0000000000037941 */ /* 0x000fea0003800200 */
.L_x_10873:
        /* <DEDUP_REMOVED lines=17> */
.L_x_10880:
[----:B------:R-:W-:Y:S05]  /*b790*/  BSYNC.RECONVERGENT B4 ;  /* 0x0000000000047941 */ /* 0x000fea0003800200 */
.L_x_10879:
[----:B------:R-:W-:-:S04]  /*b7a0*/  F2FP.F16.F32.PACK_AB R117, RZ, R117 ;  /* 0x00000075ff75723e */ /* 0x000fc800000000ff */
[----:B------:R-:W-:-:S07]  /*b7b0*/  PRMT R125, R117, 0x7610, R125 ;  /* 0x00007610757d7816 */ /* 0x000fce000000007d */
.L_x_10878:
[----:B------:R-:W-:Y:S05]  /*b7c0*/  BSYNC.RECONVERGENT B3 ;  /* 0x0000000000037941 */ /* 0x000fea0003800200 */
.L_x_10877:
        /* <DEDUP_REMOVED lines=17> */
.L_x_10884:
[----:B------:R-:W-:Y:S05]  /*b8e0*/  BSYNC.RECONVERGENT B4 ;  /* 0x0000000000047941 */ /* 0x000fea0003800200 */
.L_x_10883:
[----:B------:R-:W-:-:S04]  /*b8f0*/  F2FP.F16.F32.PACK_AB R117, RZ, R117 ;  /* 0x00000075ff75723e */ /* 0x000fc800000000ff */
[----:B------:R-:W-:-:S07]  /*b900*/  PRMT R130, R117, 0x7610, R130 ;  /* 0x0000761075827816 */ /* 0x000fce0000000082 */
.L_x_10882:
[----:B------:R-:W-:Y:S05]  /*b910*/  BSYNC.RECONVERGENT B3 ;  /* 0x0000000000037941 */ /* 0x000fea0003800200 */
.L_x_10881:
[----:B------:R-:W-:Y:S02]  /*b920*/  LOP3.LUT R84, R128, 0xffff, RZ, 0xc0, !PT ;  /* 0x0000ffff80547812 */ /* 0x000fe400078ec0ff */
[----:B------:R-:W-:-:S03]  /*b930*/  PRMT R125, R125, 0x5410, R130 ;  /* 0x000054107d7d7816 */ /* 0x000fc60000000082 */
[----:B------:R-:W-:-:S05]  /*b940*/  IMAD.WIDE.U32 R84, R84, 0x10000, RZ ;  /* 0x0001000054547825 */ /* 0x000fca00078e00ff */
[----:B------:R-:W-:Y:S02]  /*b950*/  LOP3.LUT R85, R125, R85, RZ, 0xfc, !PT ;  /* 0x000000557d557212 */ /* 0x000fe400078efcff */
[----:B------:R-:W-:-:S05]  /*b960*/  LOP3.LUT R84, R84, R123, RZ, 0xfc, !PT ;  /* 0x0000007b54547212 */ /* 0x000fca00078efcff */
[----:B------:R4:W-:Y:S01]  /*b970*/  STG.E.64 desc[UR4][R82.64+0x300], R84 ;  /* 0x0003005452007986 */ /* 0x0009e2000c101b04 */
[----:B------:R-:W-:Y:S05]  /*b980*/  BRA `(.L_x_10885) ;  /* 0x0000000000107947 */ /* 0x000fea0003800000 */
.L_x_10870:
[----:B------:R-:W3:Y:S02]  /*b990*/  LDCU UR6, c[0x0][0x39c] ;  /* 0x00007380ff0677ac */ /* 0x000ee40008000800 */
[----:B---3--:R-:W-:-:S13]  /*b9a0*/  ISETP.GE.AND P0, PT, R85, UR6, PT ;  /* 0x0000000655007c0c */ /* 0x008fda000bf06270 */
[----:B------:R-:W-:Y:S05]  /*b9b0*/  @P0 EXIT ;  /* 0x000000000000094d */ /* 0x000fea0003800000 */
[----:B------:R3:W-:Y:S02]  /*b9c0*/  STG.E.64 desc[UR4][R82.64+0x300], RZ ;  /* 0x000300ff52007986 */ /* 0x0007e4000c101b04 */
.L_x_10885:
[----:B------:R-:W-:Y:S05]  /*b9d0*/  BSYNC.RECONVERGENT B2 ;  /* 0x0000000000027941 */ /* 0x000fea0003800200 */
.L_x_10869:
        /* <DEDUP_REMOVED lines=15> */
[----:B-123--:R-:W-:Y:S05]  /*bad0*/  CALL.REL.NOINC `($__internal_13_$__cuda_sm3x_div_rn_noftz_f32_slowpath) ;  /* 0x000000a000687944 */ /* 0x00efea0003c00000 */
.L_x_10889:
[----:B------:R-:W-:Y:S05]  /*bae0*/  BSYNC.RECONVERGENT B3 ;  /* 0x0000000000037941 */ /* 0x000fea0003800200 */
.L_x_10888:
        /* <DEDUP_REMOVED lines=17> */
[----:B-123--:R-:W-:Y:S05]  /*bc00*/  CALL.REL.NOINC `($__internal_13_$__cuda_sm3x_div_rn_noftz_f32_slowpath) ;  /* 0x000000a0001c7944 */ /* 0x00efea0003c00000 */
.L_x_10893:
[----:B------:R-:W-:Y:S05]  /*bc10*/  BSYNC.RECONVERGENT B4 ;  /* 0x0000000000047941 */ /* 0x000fea0003800200 */
.L_x_10892:
[----:B------:R-:W-:-:S04]  /*bc20*/  F2FP.F16.F32.PACK_AB R117, RZ, R117 ;  /* 0x00000075ff75723e */ /* 0x000fc800000000ff */
[----:B------:R-:W-:-:S07]  /*bc30*/  PRMT R125, R117, 0x7610, R125 ;  /* 0x00007610757d7816 */ /* 0x000fce000000007d */
.L_x_10891:
[----:B------:R-:W-:Y:S05]  /*bc40*/  BSYNC.RECONVERGENT B3 ;  /* 0x0000000000037941 */ /* 0x000fea0003800200 */
.L_x_10890:
        /* <DEDUP_REMOVED lines=17> */
.L_x_10897:
[----:B------:R-:W-:Y:S05]  /*bd60*/  BSYNC.RECONVERGENT B4 ;  /* 0x0000000000047941 */ /* 0x000fea0003800200 */
.L_x_10896:
[----:B------:R-:W-:-:S04]  /*bd70*/  F2FP.F16.F32.PACK_AB R117, RZ, R117 ;  /* 0x00000075ff75723e */ /* 0x000fc800000000ff */
[----:B------:R-:W-:-:S07]  /*bd80*/  PRMT R120, R117, 0x7610, R120 ;  /* 0x0000761075787816 */ /* 0x000fce0000000078 */
.L_x_10895:
[----:B------:R-:W-:Y:S05]  /*bd90*/  BSYNC.RECONVERGENT B3 ;  /* 0x0000000000037941 */ /* 0x000fea0003800200 */
.L_x_10894:
        /* <DEDUP_REMOVED lines=17> */
.L_x_10901:
[----:B------:R-:W-:Y:S05]  /*beb0*/  BSYNC.RECONVERGENT B4 ;  /* 0x0000000000047941 */ /* 0x000fea0003800200 */
.L_x_10900:
[----:B------:R-:W-:-:S04]  /*bec0*/  F2FP.F16.F32.PACK_AB R117, RZ, R117 ;  /* 0x00000075ff75723e */ /* 0x000fc800000000ff */
[----:B------:R-:W-:-:S07]  /*bed0*/  PRMT R115, R117, 0x7610, R115 ;  /* 0x0000761075737816 */ /* 0x000fce0000000073 */
.L_x_10899:
[----:B------:R-:W-:Y:S05]  /*bee0*/  BSYNC.RECONVERGENT B3 ;  /* 0x0000000000037941 */ /* 0x000fea0003800200 */
.L_x_10898:
[----:B------:R-:W-:Y:S02]  /*bef0*/  LOP3.LUT R84, R125, 0xffff, RZ, 0xc0, !PT ;  /* 0x0000ffff7d547812 */ /* 0x000fe400078ec0ff */
[----:B------:R-:W-:-:S03]  /*bf00*/  PRMT R115, R120, 0x5410, R115 ;  /* 0x0000541078737816 */ /* 0x000fc60000000073 */
[----:B------:R-:W-:-:S05]  /*bf10*/  IMAD.WIDE.U32 R84, R84, 0x10000, RZ ;  /* 0x0001000054547825 */ /* 0x000fca00078e00ff */
[----:B------:R-:W-:Y:S02]  /*bf20*/  LOP3.LUT R85, R115, R85, RZ, 0xfc, !PT ;  /* 0x0000005573557212 */ /* 0x000fe400078efcff */
[----:B------:R-:W-:-:S05]  /*bf30*/  LOP3.LUT R84, R84, R123, RZ, 0xfc, !PT ;  /* 0x0000007b54547212 */ /* 0x000fca00078efcff */
[----:B------:R0:W-:Y:S01]  /*bf40*/  STG.E.64 desc[UR4][R82.64+0x400], R84 ;  /* 0x0004005452007986 */ /* 0x0001e2000c101b04 */
[----:B------:R-:W-:Y:S05]  /*bf50*/  BRA `(.L_x_10902) ;  /* 0x0000000000107947 */ /* 0x000fea0003800000 */
.L_x_10887:
[----:B------:R-:W4:Y:S02]  /*bf60*/  LDCU UR6, c[0x0][0x39c] ;  /* 0x00007380ff0677ac */ /* 0x000f240008000800 */
[----:B----4-:R-:W-:-:S13]  /*bf70*/  ISETP.GE.AND P0, PT, R85, UR6, PT ;  /* 0x0000000655007c0c */ /* 0x010fda000bf06270 */
[----:B------:R-:W-:Y:S05]  /*bf80*/  @P0 EXIT ;  /* 0x000000000000094d */ /* 0x000fea0003800000 */
[----:B------:R4:W-:Y:S02]  /*bf90*/  STG.E.64 desc[UR4][R82.64+0x400], RZ ;  /* 0x000400ff52007986 */ /* 0x0009e4000c101b04 */
.L_x_10902:
[----:B------:R-:W-:Y:S05]  /*bfa0*/  BSYNC.RECONVERGENT B2 ;  /* 0x0000000000027941 */ /* 0x000fea0003800200 */
.L_x_10886:
        /* <DEDUP_REMOVED lines=15> */
[----:B-1234-:R-:W-:Y:S05]  /*c0a0*/  CALL.REL.NOINC `($__internal_13_$__cuda_sm3x_div_rn_noftz_f32_slowpath) ;  /* 0x0000009800f47944 */ /* 0x01efea0003c00000 */
.L_x_10906:
[----:B------:R-:W-:Y:S05]  /*c0b0*/  BSYNC.RECONVERGENT B3 ;  /* 0x0000000000037941 */ /* 0x000fea0003800200 */
.L_x_10905:
        /* <DEDUP_REMOVED lines=18> */
.L_x_10910:
[----:B------:R-:W-:Y:S05]  /*c1e0*/  BSYNC.RECONVERGENT B4 ;  /* 0x0000000000047941 */ /* 0x000fea0003800200 */
.L_x_10909:
[----:B------:R-:W-:-:S04]  /*c1f0*/  F2FP.F16.F32.PACK_AB R117, RZ, R117 ;  /* 0x00000075ff75723e */ /* 0x000fc800000000ff */
[----:B------:R-:W-:-:S07]  /*c200*/  PRMT R120, R117, 0x7610, R120 ;  /* 0x0000761075787816 */ /* 0x000fce0000000078 */
.L_x_10908:
[----:B------:R-:W-:Y:S05]  /*c210*/  BSYNC.RECONVERGENT B3 ;  /* 0x0000000000037941 */ /* 0x000fea0003800200 */
.L_x_10907:
        /* <DEDUP_REMOVED lines=17> */
.L_x_10914:
[----:B------:R-:W-:Y:S05]  /*c330*/  BSYNC.RECONVERGENT B4 ;  /* 0x0000000000047941 */ /* 0x000fea0003800200 */
.L_x_10913:
[----:B------:R-:W-:-:S04]  /*c340*/  F2FP.F16.F32.PACK_AB R117, RZ, R117 ;  /* 0x00000075ff75723e */ /* 0x000fc800000000ff */
[----:B------:R-:W-:-:S07]  /*c350*/  PRMT R114, R117, 0x7610, R114 ;  /* 0x0000761075727816 */ /* 0x000fce0000000072 */
.L_x_10912:
[----:B------:R-:W-:Y:S05]  /*c360*/  BSYNC.RECONVERGENT B3 ;  /* 0x0000000000037941 */ /* 0x000fea0003800200 */
.L_x_10911:
        /* <DEDUP_REMOVED lines=17> */
.L_x_10918:
[----:B------:R-:W-:Y:S05]  /*c480*/  BSYNC.RECONVERGENT B4 ;  /* 0x0000000000047941 */ /* 0x000fea0003800200 */
.L_x_10917:
[----:B------:R-:W-:-:S04]  /*c490*/  F2FP.F16.F32.PACK_AB R117, RZ, R117 ;  /* 0x00000075ff75723e */ /* 0x000fc800000000ff */
[----:B------:R-:W-:-:S07]  /*c4a0*/  PRMT R115, R117, 0x7610, R115 ;  /* 0x0000761075737816 */ /* 0x000fce0000000073 */
.L_x_10916:
[----:B------:R-:W-:Y:S05]  /*c4b0*/  BSYNC.RECONVERGENT B3 ;  /* 0x0000000000037941 */ /* 0x000fea0003800200 */
.L_x_10915:
[----:B------:R-:W-:Y:S02]  /*c4c0*/  LOP3.LUT R84, R120, 0xffff, RZ, 0xc0, !PT ;  /* 0x0000ffff78547812 */ /* 0x000fe400078ec0ff */
[----:B------:R-:W-:-:S03]  /*c4d0*/  PRMT R115, R114, 0x5410, R115 ;  /* 0x0000541072737816 */ /* 0x000fc60000000073 */
[----:B------:R-:W-:-:S05]  /*c4e0*/  IMAD.WIDE.U32 R84, R84, 0x10000, RZ ;  /* 0x0001000054547825 */ /* 0x000fca00078e00ff */
[----:B------:R-:W-:Y:S02]  /*c4f0*/  LOP3.LUT R85, R115, R85, RZ, 0xfc, !PT ;  /* 0x0000005573557212 */ /* 0x000fe400078efcff */
[----:B------:R-:W-:-:S05]  /*c500*/  LOP3.LUT R84, R84, R109, RZ, 0xfc, !PT ;  /* 0x0000006d54547212 */ /* 0x000fca00078efcff */
[----:B------:R0:W-:Y:S01]  /*c510*/  STG.E.64 desc[UR4][R82.64+0x500], R84 ;  /* 0x0005005452007986 */ /* 0x0001e2000c101b04 */
[----:B------:R-:W-:Y:S05]  /*c520*/  BRA `(.L_x_10919) ;  /* 0x0000000000107947 */ /* 0x000fea0003800000 */
.L_x_10904:
[----:B------:R-:W0:Y:S02]  /*c530*/  LDCU UR6, c[0x0][0x39c] ;  /* 0x00007380ff0677ac */ /* 0x000e240008000800 */
[----:B0-----:R-:W-:-:S13]  /*c540*/  ISETP.GE.AND P0, PT, R85, UR6, PT ;  /* 0x0000000655007c0c */ /* 0x001fda000bf06270 */
[----:B------:R-:W-:Y:S05]  /*c550*/  @P0 EXIT ;  /* 0x000000000000094d */ /* 0x000fea0003800000 */
[----:B------:R0:W-:Y:S02]  /*c560*/  STG.E.64 desc[UR4][R82.64+0x500], RZ ;  /* 0x000500ff52007986 */ /* 0x0001e4000c101b04 */
.L_x_10919:
[----:B------:R-:W-:Y:S05]  /*c570*/  BSYNC.RECONVERGENT B2 ;  /* 0x0000000000027941 */ /* 0x000fea0003800200 */
.L_x_10903:
        /* <DEDUP_REMOVED lines=16> */
.L_x_10923:
[----:B------:R-:W-:Y:S05]  /*c680*/  BSYNC.RECONVERGENT B3 ;  /* 0x0000000000037941 */ /* 0x000fea0003800200 */
.L_x_10922:
        /* <DEDUP_REMOVED lines=18> */
.L_x_10927:
[----:B------:R-:W-:Y:S05]  /*c7b0*/  BSYNC.RECONVERGENT B4 ;  /* 0x0000000000047941 */ /* 0x000fea0003800200 */
.L_x_10926:
[----:B------:R-:W-:-:S04]  /*c7c0*/  F2FP.F16.F32.PACK_AB R117, RZ, R117 ;  /* 0x00000075ff75723e */ /* 0x000fc800000000ff */
[----:B------:R-:W-:-:S07]  /*c7d0*/  PRMT R109, R117, 0x7610, R109 ;  /* 0x00007610756d7816 */ /* 0x000fce000000006d */
.L_x_10925:
[----:B------:R-:W-:Y:S05]  /*c7e0*/  BSYNC.RECONVERGENT B3 ;  /* 0x0000000000037941 */ /* 0x000fea0003800200 */
.L_x_10924:
        /* <DEDUP_REMOVED lines=17> */
.L_x_10931:
[----:B------:R-:W-:Y:S05]  /*c900*/  BSYNC.RECONVERGENT B4 ;  /* 0x0000000000047941 */ /* 0x000fea0003800200 */
.L_x_10930:
[----:B------:R-:W-:-:S04]  /*c910*/  F2FP.F16.F32.PACK_AB R117, RZ, R117 ;  /* 0x00000075ff75723e */ /* 0x000fc800000000ff */
[----:B------:R-:W-:-:S07]  /*c920*/  PRMT R106, R117, 0x7610, R106 ;  /* 0x00007610756a7816 */ /* 0x000fce000000006a */
.L_x_10929:
[----:B------:R-:W-:Y:S05]  /*c930*/  BSYNC.RECONVERGENT B3 ;  /* 0x0000000000037941 */ /* 0x000fea0003800200 */
.L_x_10928:
        /* <DEDUP_REMOVED lines=17> */
.L_x_10935:
[----:B------:R-:W-:Y:S05]  /*ca50*/  BSYNC.RECONVERGENT B4 ;  /* 0x0000000000047941 */ /* 0x000fea0003800200 */
.L_x_10934:
[----:B------:R-:W-:-:S04]  /*ca60*/  F2FP.F16.F32.PACK_AB R117, RZ, R117 ;  /* 0x00000075ff75723e */ /* 0x000fc800000000ff */
[----:B------:R-:W-:-:S07]  /*ca70*/  PRMT R107, R117, 0x7610, R107 ;  /* 0x00007610756b7816 */ /* 0x000fce000000006b */
.L_x_10933:
[----:B------:R-:W-:Y:S05]  /*ca80*/  BSYNC.RECONVERGENT B3 ;  /* 0x0000000000037941 */ /* 0x000fea0003800200 */
.L_x_10932:
[----:B------:R-:W-:Y:S02]  /*ca90*/  LOP3.LUT R84, R109, 0xffff, RZ, 0xc0, !PT ;  /* 0x0000ffff6d547812 */ /* 0x000fe400078ec0ff */
[----:B------:R-:W-:-:S03]  /*caa0*/  PRMT R107, R106, 0x5410, R107 ;  /* 0x000054106a6b7816 */ /* 0x000fc6000000006b */
[----:B------:R-:W-:-:S05]  /*cab0*/  IMAD.WIDE.U32 R84, R84, 0x10000, RZ ;  /* 0x0001000054547825 */ /* 0x000fca00078e00ff */
[----:B------:R-:W-:Y:S02]  /*cac0*/  LOP3.LUT R85, R107, R85, RZ, 0xfc, !PT ;  /* 0x000000556b557212 */ /* 0x000fe400078efcff */
[----:B------:R-:W-:-:S05]  /*cad0*/  LOP3.LUT R84, R84, R105, RZ, 0xfc, !PT ;  /* 0x0000006954547212 */ /* 0x000fca00078efcff */
[----:B------:R0:W-:Y:S01]  /*cae0*/  STG.E.64 desc[UR4][R82.64+0x600], R84 ;  /* 0x0006005452007986 */ /* 0x0001e2000c101b04 */
[----:B------:R-:W-:Y:S05]  /*caf0*/  BRA `(.L_x_10936) ;  /* 0x0000000000107947 */ /* 0x000fea0003800000 */
.L_x_10921:
[----:B------:R-:W0:Y:S02]  /*cb00*/  LDCU UR6, c[0x0][0x39c] ;  /* 0x00007380ff0677ac */ /* 0x000e240008000800 */
[----:B0-----:R-:W-:-:S13]  /*cb10*/  ISETP.GE.AND P0, PT, R85, UR6, PT ;  /* 0x0000000655007c0c */ /* 0x001fda000bf06270 */
[----:B------:R-:W-:Y:S05]  /*cb20*/  @P0 EXIT ;  /* 0x000000000000094d */ /* 0x000fea0003800000 */
[----:B------:R0:W-:Y:S02]  /*cb30*/  STG.E.64 desc[UR4][R82.64+0x600], RZ ;  /* 0x000600ff52007986 */ /* 0x0001e4000c101b04 */
.L_x_10936:
[----:B------:R-:W-:Y:S05]  /*cb40*/  BSYNC.RECONVERGENT B2 ;  /* 0x0000000000027941 */ /* 0x000fea0003800200 */
.L_x_10920:
        /* <DEDUP_REMOVED lines=16> */
.L_x_10940:
[----:B------:R-:W-:Y:S05]  /*cc50*/  BSYNC.RECONVERGENT B3 ;  /* 0x0000000000037941 */ /* 0x000fea0003800200 */
.L_x_10939:
        /* <DEDUP_REMOVED lines=18> */
.L_x_10944:
[----:B------:R-:W-:Y:S05]  /*cd80*/  BSYNC.RECONVERGENT B4 ;  /* 0x0000000000047941 */ /* 0x000fea0003800200 */
.L_x_10943:
[----:B------:R-:W-:-:S04]  /*cd90*/  F2FP.F16.F32.PACK_AB R117, RZ, R117 ;  /* 0x00000075ff75723e */ /* 0x000fc800000000ff */
[----:B------:R-:W-:-:S07]  /*cda0*/  PRMT R105, R117, 0x7610, R105 ;  /* 0x0000761075697816 */ /* 0x000fce0000000069 */
.L_x_10942:
[----:B------:R-:W-:Y:S05]  /*cdb0*/  BSYNC.RECONVERGENT B3 ;  /* 0x0000000000037941 */ /* 0x000fea0003800200 */
.L_x_10941:
        /* <DEDUP_REMOVED lines=17> */
.L_x_10948:
[----:B------:R-:W-:Y:S05]  /*ced0*/  BSYNC.RECONVERGENT B4 ;  /* 0x0000000000047941 */ /* 0x000fea0003800200 */
.L_x_10947:
[----:B------:R-:W-:-:S04]  /*cee0*/  F2FP.F16.F32.PACK_AB R117, RZ, R117 ;  /* 0x00000075ff75723e */ /* 0x000fc800000000ff */
[----:B------:R-:W-:-:S07]  /*cef0*/  PRMT R102, R117, 0x7610, R102 ;  /* 0x0000761075667816 */ /* 0x000fce0000000066 */
.L_x_10946:
[----:B------:R-:W-:Y:S05]  /*cf00*/  BSYNC.RECONVERGENT B3 ;  /* 0x0000000000037941 */ /* 0x000fea0003800200 */
.L_x_10945:
        /* <DEDUP_REMOVED lines=17> */
.L_x_10952:
[----:B------:R-:W-:Y:S05]  /*d020*/  BSYNC.RECONVERGENT B4 ;  /* 0x0000000000047941 */ /* 0x000fea0003800200 */
.L_x_10951:
[----:B------:R-:W-:-:S04]  /*d030*/  F2FP.F16.F32.PACK_AB R117, RZ, R117 ;  /* 0x00000075ff75723e */ /* 0x000fc800000000ff */
[----:B------:R-:W-:-:S07]  /*d040*/  PRMT R103, R117, 0x7610, R103 ;  /* 0x0000761075677816 */ /* 0x000fce0000000067 */
.L_x_10950:
[----:B------:R-:W-:Y:S05]  /*d050*/  BSYNC.RECONVERGENT B3 ;  /* 0x0000000000037941 */ /* 0x000fea0003800200 */
.L_x_10949:
[----:B------:R-:W-:Y:S02]  /*d060*/  LOP3.LUT R84, R105, 0xffff, RZ, 0xc0, !PT ;  /* 0x0000ffff69547812 */ /* 0x000fe400078ec0ff */
[----:B------:R-:W-:-:S03]  /*d070*/  PRMT R103, R102, 0x5410, R103 ;  /* 0x0000541066677816 */ /* 0x000fc60000000067 */
[----:B------:R-:W-:-:S05]  /*d080*/  IMAD.WIDE.U32 R84, R84, 0x10000, RZ ;  /* 0x0001000054547825 */ /* 0x000fca00078e00ff */
[----:B------:R-:W-:Y:S02]  /*d090*/  LOP3.LUT R85, R103, R85, RZ, 0xfc, !PT ;  /* 0x0000005567557212 */ /* 0x000fe400078efcff */
[----:B------:R-:W-:-:S05]  /*d0a0*/  LOP3.LUT R84, R84, R101, RZ, 0xfc, !PT ;  /* 0x0000006554547212 */ /* 0x000fca00078efcff */
[----:B------:R0:W-:Y:S01]  /*d0b0*/  STG.E.64 desc[UR4][R82.64+0x700], R84 ;  /* 0x0007005452007986 */ /* 0x0001e2000c101b04 */
[----:B------:R-:W-:Y:S05]  /*d0c0*/  BRA `(.L_x_10953) ;  /* 0x0000000000107947 */ /* 0x000fea0003800000 */
.L_x_10938:
[----:B------:R-:W0:Y:S02]  /*d0d0*/  LDCU UR6, c[0x0][0x39c] ;  /* 0x00007380ff0677ac */ /* 0x000e240008000800 */
[----:B0-----:R-:W-:-:S13]  /*d0e0*/  ISETP.GE.AND P0, PT, R85, UR6, PT ;  /* 0x0000000655007c0c */ /* 0x001fda000bf06270 */
[----:B------:R-:W-:Y:S05]  /*d0f0*/  @P0 EXIT ;  /* 0x000000000000094d */ /* 0x000fea0003800000 */
[----:B------:R0:W-:Y:S02]  /*d100*/  STG.E.64 desc[UR4][R82.64+0x700], RZ ;  /* 0x000700ff52007986 */ /* 0x0001e4000c101b04 */
.L_x_10953:
[----:B------:R-:W-:Y:S05]  /*d110*/  BSYNC.RECONVERGENT B2 ;  /* 0x0000000000027941 */ /* 0x000fea0003800200 */
.L_x_10937:
        /* <DEDUP_REMOVED lines=16> */
.L_x_10957:
[----:B------:R-:W-:Y:S05]  /*d220*/  BSYNC.RECONVERGENT B3 ;  /* 0x0000000000037941 */ /* 0x000fea0003800200 */
.L_x_10956:
        /* <DEDUP_REMOVED lines=18> */
.L_x_10961:
[----:B------:R-:W-:Y:S05]  /*d350*/  BSYNC.RECONVERGENT B4 ;  /* 0x0000000000047941 */ /* 0x000fea0003800200 */
.L_x_10960:
[----:B------:R-:W-:-:S04]  /*d360*/  F2FP.F16.F32.PACK_AB R117, RZ, R117 ;  /* 0x00000075ff75723e */ /* 0x000fc800000000ff */
[----:B------:R-:W-:-:S07]  /*d370*/  PRMT R101, R117, 0x7610, R101 ;  /* 0x0000761075657816 */ /* 0x000fce0000000065 */
.L_x_10959:
[----:B------:R-:W-:Y:S05]  /*d380*/  BSYNC.RECONVERGENT B3 ;  /* 0x0000000000037941 */ /* 0x000fea0003800200 */
.L_x_10958:
        /* <DEDUP_REMOVED lines=17> */
.L_x_10965:
[----:B------:R-:W-:Y:S05]  /*d4a0*/  BSYNC.RECONVERGENT B4 ;  /* 0x0000000000047941 */ /* 0x000fea0003800200 */
.L_x_10964:
[----:B------:R-:W-:-:S04]  /*d4b0*/  F2FP.F16.F32.PACK_AB R117, RZ, R117 ;  /* 0x00000075ff75723e */ /* 0x000fc800000000ff */
[----:B------:R-:W-:-:S07]  /*d4c0*/  PRMT R98, R117, 0x7610, R98 ;  /* 0x0000761075627816 */ /* 0x000fce0000000062 */
.L_x_10963:
[----:B------:R-:W-:Y:S05]  /*d4d0*/  BSYNC.RECONVERGENT B3 ;  /* 0x0000000000037941 */ /* 0x000fea0003800200 */
.L_x_10962:
        /* <DEDUP_REMOVED lines=17> */
.L_x_10969:
[----:B------:R-:W-:Y:S05]  /*d5f0*/  BSYNC.RECONVERGENT B4 ;  /* 0x0000000000047941 */ /* 0x000fea0003800200 */
.L_x_10968:
[----:B------:R-:W-:-:S04]  /*d600*/  F2FP.F16.F32.PACK_AB R117, RZ, R117 ;  /* 0x00000075ff75723e */ /* 0x000fc800000000ff */
[----:B------:R-:W-:-:S07]  /*d610*/  PRMT R99, R117, 0x7610, R99 ;  /* 0x0000761075637816 */ /* 0x000fce0000000063 */
.L_x_10967:
[----:B------:R-:W-:Y:S05]  /*d620*/  BSYNC.RECONVERGENT B3 ;  /* 0x0000000000037941 */ /* 0x000fea0003800200 */
.L_x_10966:
[----:B------:R-:W-:Y:S02]  /*d630*/  LOP3.LUT R84, R101, 0xffff, RZ, 0xc0, !PT ;  /* 0x0000ffff65547812 */ /* 0x000fe400078ec0ff */
[----:B------:R-:W-:-:S03]  /*d640*/  PRMT R99, R98, 0x5410, R99 ;  /* 0x0000541062637816 */ /* 0x000fc60000000063 */
[----:B------:R-:W-:-:S05]  /*d650*/  IMAD.WIDE.U32 R84, R84, 0x10000, RZ ;  /* 0x0001000054547825 */ /* 0x000fca00078e00ff */
[----:B------:R-:W-:Y:S02]  /*d660*/  LOP3.LUT R85, R99, R85, RZ, 0xfc, !PT ;  /* 0x0000005563557212 */ /* 0x000fe400078efcff */
[----:B------:R-:W-:-:S05]  /*d670*/  LOP3.LUT R84, R84, R97, RZ, 0xfc, !PT ;  /* 0x0000006154547212 */ /* 0x000fca00078efcff */
[----:B------:R0:W-:Y:S01]  /*d680*/  STG.E.64 desc[UR4][R82.64+0x800], R84 ;  /* 0x0008005452007986 */ /* 0x0001e2000c101b04 */
[----:B------:R-:W-:Y:S05]  /*d690*/  BRA `(.L_x_10970) ;  /* 0x0000000000107947 */ /* 0x000fea0003800000 */
.L_x_10955:
[----:B------:R-:W0:Y:S02]  /*d6a0*/  LDCU UR6, c[0x0][0x39c] ;  /* 0x00007380ff0677ac */ /* 0x000e240008000800 */
[----:B0-----:R-:W-:-:S13]  /*d6b0*/  ISETP.GE.AND P0, PT, R85, UR6, PT ;  /* 0x0000000655007c0c */ /* 0x001fda000bf06270 */
[----:B------:R-:W-:Y:S05]  /*d6c0*/  @P0 EXIT ;  /* 0x000000000000094d */ /* 0x000fea0003800000 */
[----:B------:R0:W-:Y:S02]  /*d6d0*/  STG.E.64 desc[UR4][R82.64+0x800], RZ ;  /* 0x000800ff52007986 */ /* 0x0001e4000c101b04 */
.L_x_10970:
[----:B------:R-:W-:Y:S05]  /*d6e0*/  BSYNC.RECONVERGENT B2 ;  /* 0x0000000000027941 */ /* 0x000fea0003800200 */
.L_x_10954:
        /* <DEDUP_REMOVED lines=16> */
.L_x_10974:
[----:B------:R-:W-:Y:S05]  /*d7f0*/  BSYNC.RECONVERGENT B3 ;  /* 0x0000000000037941 */ /* 0x000fea0003800200 */
.L_x_10973:
        /* <DEDUP_REMOVED lines=18> */
.L_x_10978:
[----:B------:R-:W-:Y:S05]  /*d920*/  BSYNC.RECONVERGENT B4 ;  /* 0x0000000000047941 */ /* 0x000fea0003800200 */
.L_x_10977:
[----:B------:R-:W-:-:S04]  /*d930*/  F2FP.F16.F32.PACK_AB R117, RZ, R117 ;  /* 0x00000075ff75723e */ /* 0x000fc800000000ff */
[----:B------:R-:W-:-:S07]  /*d940*/  PRMT R97, R117, 0x7610, R97 ;  /* 0x0000761075617816 */ /* 0x000fce0000000061 */
.L_x_10976:
[----:B------:R-:W-:Y:S05]  /*d950*/  BSYNC.RECONVERGENT B3 ;  /* 0x0000000000037941 */ /* 0x000fea0003800200 */
.L_x_10975:
        /* <DEDUP_REMOVED lines=17> */
.L_x_10982:
[----:B------:R-:W-:Y:S05]  /*da70*/  BSYNC.RECONVERGENT B4 ;  /* 0x0000000000047941 */ /* 0x000fea0003800200 */
.L_x_10981:
[----:B------:R-:W-:-:S04]  /*da80*/  F2FP.F16.F32.PACK_AB R117, RZ, R117 ;  /* 0x00000075ff75723e */ /* 0x000fc800000000ff */
[----:B------:R-:W-:-:S07]  /*da90*/  PRMT R94, R117, 0x7610, R94 ;  /* 0x00007610755e7816 */ /* 0x000fce000000005e */
.L_x_10980:
[----:B------:R-:W-:Y:S05]  /*daa0*/  BSYNC.RECONVERGENT B3 ;  /* 0x0000000000037941 */ /* 0x000fea0003800200 */
.L_x_10979:
        /* <DEDUP_REMOVED lines=17> */
.L_x_10986:
[----:B------:R-:W-:Y:S05]  /*dbc0*/  BSYNC.RECONVERGENT B4 ;  /* 0x0000000000047941 */ /* 0x000fea0003800200 */
.L_x_10985:
[----:B------:R-:W-:-:S04]  /*dbd0*/  F2FP.F16.F32.PACK_AB R117, RZ, R117 ;  /* 0x00000075ff75723e */ /* 0x000fc800000000ff */
[----:B------:R-:W-:-:S07]  /*dbe0*/  PRMT R95, R117, 0x7610, R95 ;  /* 0x00007610755f7816 */ /* 0x000fce000000005f */
.L_x_10984:
[----:B------:R-:W-:Y:S05]  /*dbf0*/  BSYNC.RECONVERGENT B3 ;  /* 0x0000000000037941 */ /* 0x000fea0003800200 */
.L_x_10983:
[----:B------:R-:W-:Y:S02]  /*dc00*/  LOP3.LUT R84, R97, 0xffff, RZ, 0xc0, !PT ;  /* 0x0000ffff61547812 */ /* 0x000fe400078ec0ff */
[----:B------:R-:W-:-:S03]  /*dc10*/  PRMT R95, R94, 0x5410, R95 ;  /* 0x000054105e5f7816 */ /* 0x000fc6000000005f */
[----:B------:R-:W-:-:S05]  /*dc20*/  IMAD.WIDE.U32 R84, R84, 0x10000, RZ ;  /* 0x0001000054547825 */ /* 0x000fca00078e00ff */
[----:B------:R-:W-:Y:S02]  /*dc30*/  LOP3.LUT R85, R95, R85, RZ, 0xfc, !PT ;  /* 0x000000555f557212 */ /* 0x000fe400078efcff */
[----:B------:R-:W-:-:S05]  /*dc40*/  LOP3.LUT R84, R84, R93, RZ, 0xfc, !PT ;  /* 0x0000005d54547212 */ /* 0x000fca00078efcff */
[----:B------:R0:W-:Y:S01]  /*dc50*/  STG.E.64 desc[UR4][R82.64+0x900], R84 ;  /* 0x0009005452007986 */ /* 0x0001e2000c101b04 */
[----:B------:R-:W-:Y:S05]  /*dc60*/  BRA `(.L_x_10987) ;  /* 0x0000000000107947 */ /* 0x000fea0003800000 */
.L_x_10972:
[----:B------:R-:W0:Y:S02]  /*dc70*/  LDCU UR6, c[0x0][0x39c] ;  /* 0x00007380ff0677ac */ /* 0x000e240008000800 */
[----:B0-----:R-:W-:-:S13]  /*dc80*/  ISETP.GE.AND P0, PT, R85, UR6, PT ;  /* 0x0000000655007c0c */ /* 0x001fda000bf06270 */
[----:B------:R-:W-:Y:S05]  /*dc90*/  @P0 EXIT ;  /* 0x000000000000094d */ /* 0x000fea0003800000 */
[----:B------:R0:W-:Y:S02]  /*dca0*/  STG.E.64 desc[UR4][R82.64+0x900], RZ ;  /* 0x000900ff52007986 */ /* 0x0001e4000c101b04 */
.L_x_10987:
[----:B------:R-:W-:Y:S05]  /*dcb0*/  BSYNC.RECONVERGENT B2 ;  /* 0x0000000000027941 */ /* 0x000fea0003800200 */
.L_x_10971:
        /* <DEDUP_REMOVED lines=16> */
.L_x_10991:
[----:B------:R-:W-:Y:S05]  /*ddc0*/  BSYNC.RECONVERGENT B3 ;  /* 0x0000000000037941 */ /* 0x000fea0003800200 */
.L_x_10990:
        /* <DEDUP_REMOVED lines=18> */
.L_x_10995:
[----:B------:R-:W-:Y:S05]  /*def0*/  BSYNC.RECONVERGENT B4 ;  /* 0x0000000000047941 */ /* 0x000fea0003800200 */
.L_x_10994:
[----:B------:R-:W-:-:S04]  /*df00*/  F2FP.F16.F32.PACK_AB R117, RZ, R117 ;  /* 0x00000075ff75723e */ /* 0x000fc800000000ff */
[----:B------:R-:W-:-:S07]  /*df10*/  PRMT R93, R117, 0x7610, R93 ;  /* 0x00007610755d7816 */ /* 0x000fce000000005d */
.L_x_10993:
[----:B------:R-:W-:Y:S05]  /*df20*/  BSYNC.RECONVERGENT B3 ;  /* 0x0000000000037941 */ /* 0x000fea0003800200 */
.L_x_10992:
        /* <DEDUP_REMOVED lines=17> */
.L_x_10999:
[----:B------:R-:W-:Y:S05]  /*e040*/  BSYNC.RECONVERGENT B4 ;  /* 0x0000000000047941 */ /* 0x000fea0003800200 */
.L_x_10998:
[----:B------:R-:W-:-:S04]  /*e050*/  F2FP.F16.F32.PACK_AB R117, RZ, R117 ;  /* 0x00000075ff75723e */ /* 0x000fc800000000ff */
[----:B------:R-:W-:-:S07]  /*e060*/  PRMT R90, R117, 0x7610, R90 ;  /* 0x00007610755a7816 */ /* 0x000fce000000005a */
.L_x_10997:
[----:B------:R-:W-:Y:S05]  /*e070*/  BSYNC.RECONVERGENT B3 ;  /* 0x0000000000037941 */ /* 0x000fea0003800200 */
.L_x_10996:
        /* <DEDUP_REMOVED lines=17> */
.L_x_11003:
[----:B------:R-:W-:Y:S05]  /*e190*/  BSYNC.RECONVERGENT B4 ;  /* 0x0000000000047941 */ /* 0x000fea0003800200 */
.L_x_11002:
[----:B------:R-:W-:-:S04]  /*e1a0*/  F2FP.F16.F32.PACK_AB R117, RZ, R117 ;  /* 0x00000075ff75723e */ /* 0x000fc800000000ff */
[----:B------:R-:W-:-:S07]  /*e1b0*/  PRMT R91, R117, 0x7610, R91 ;  /* 0x00007610755b7816 */ /* 0x000fce000000005b */
.L_x_11001:
[----:B------:R-:W-:Y:S05]  /*e1c0*/  BSYNC.RECONVERGENT B3 ;  /* 0x0000000000037941 */ /* 0x000fea0003800200 */
.L_x_11000:
[----:B------:R-:W-:Y:S02]  /*e1d0*/  LOP3.LUT R84, R93, 0xffff, RZ, 0xc0, !PT ;  /* 0x0000ffff5d547812 */ /* 0x000fe400078ec0ff */
[----:B------:R-:W-:-:S03]  /*e1e0*/  PRMT R91, R90, 0x5410, R91 ;  /* 0x000054105a5b7816 */ /* 0x000fc6000000005b */
[----:B------:R-:W-:-:S05]  /*e1f0*/  IMAD.WIDE.U32 R84, R84, 0x10000, RZ ;  /* 0x0001000054547825 */ /* 0x000fca00078e00ff */
[----:B------:R-:W-:Y:S02]  /*e200*/  LOP3.LUT R85, R91, R85, RZ, 0xfc, !PT ;  /* 0x000000555b557212 */ /* 0x000fe400078efcff */
[----:B------:R-:W-:-:S05]  /*e210*/  LOP3.LUT R84, R84, R89, RZ, 0xfc, !PT ;  /* 0x0000005954547212 */ /* 0x000fca00078efcff */
[----:B------:R0:W-:Y:S01]  /*e220*/  STG.E.64 desc[UR4][R82.64+0xa00], R84 ;  /* 0x000a005452007986 */ /* 0x0001e2000c101b04 */
[----:B------:R-:W-:Y:S05]  /*e230*/  BRA `(.L_x_11004) ;  /* 0x0000000000107947 */ /* 0x000fea0003800000 */
.L_x_10989:
[----:B------:R-:W0:Y:S02]  /*e240*/  LDCU UR6, c[0x0][0x39c] ;  /* 0x00007380ff0677ac */ /* 0x000e240008000800 */
[----:B0-----:R-:W-:-:S13]  /*e250*/  ISETP.GE.AND P0, PT, R85, UR6, PT ;  /* 0x0000000655007c0c */ /* 0x001fda000bf06270 */
[----:B------:R-:W-:Y:S05]  /*e260*/  @P0 EXIT ;  /* 0x000000000000094d */ /* 0x000fea0003800000 */
[----:B------:R0:W-:Y:S02]  /*e270*/  STG.E.64 desc[UR4][R82.64+0xa00], RZ ;  /* 0x000a00ff52007986 */ /* 0x0001e4000c101b04 */
.L_x_11004:
[----:B------:R-:W-:Y:S05]  /*e280*/  BSYNC.RECONVERGENT B2 ;  /* 0x0000000000027941 */ /* 0x000fea0003800200 */
.L_x_10988:
        /* <DEDUP_REMOVED lines=16> */
.L_x_11008:
[----:B------:R-:W-:Y:S05]  /*e390*/  BSYNC.RECONVERGENT B3 ;  /* 0x0000000000037941 */ /* 0x000fea0003800200 */
.L_x_11007:
        /* <DEDUP_REMOVED lines=18> */
.L_x_11012:
[----:B------:R-:W-:Y:S05]  /*e4c0*/  BSYNC.RECONVERGENT B4 ;  /* 0x0000000000047941 */ /* 0x000fea0003800200 */
.L_x_11011:
[----:B------:R-:W-:-:S04]  /*e4d0*/  F2FP.F16.F32.PACK_AB R117, RZ, R117 ;  /* 0x00000075ff75723e */ /* 0x000fc800000000ff */
[----:B------:R-:W-:-:S07]  /*e4e0*/  PRMT R89, R117, 0x7610, R89 ;  /* 0x0000761075597816 */ /* 0x000fce0000000059 */
.L_x_11010:
[----:B------:R-:W-:Y:S05]  /*e4f0*/  BSYNC.RECONVERGENT B3 ;  /* 0x0000000000037941 */ /* 0x000fea0003800200 */
.L_x_11009:
        /* <DEDUP_REMOVED lines=17> */
.L_x_11016:
[----:B------:R-:W-:Y:S05]  /*e610*/  BSYNC.RECONVERGENT B4 ;  /* 0x0000000000047941 */ /* 0x000fea0003800200 */
.L_x_11015:
[----:B------:R-:W-:-:S04]  /*e620*/  F2FP.F16.F32.PACK_AB R117, RZ, R117 ;  /* 0x00000075ff75723e */ /* 0x000fc800000000ff */
[----:B------:R-:W-:-:S07]  /*e630*/  PRMT R86, R117, 0x7610, R86 ;  /* 0x0000761075567816 */ /* 0x000fce0000000056 */
.L_x_11014:
[----:B------:R-:W-:Y:S05]  /*e640*/  BSYNC.RECONVERGENT B3 ;  /* 0x0000000000037941 */ /* 0x000fea0003800200 */
.L_x_11013:
        /* <DEDUP_REMOVED lines=17> */
.L_x_11020:
[----:B------:R-:W-:Y:S05]  /*e760*/  BSYNC.RECONVERGENT B4 ;  /* 0x0000000000047941 */ /* 0x000fea0003800200 */
.L_x_11019:
[----:B------:R-:W-:-:S04]  /*e770*/  F2FP.F16.F32.PACK_AB R117, RZ, R117 ;  /* 0x00000075ff75723e */ /* 0x000fc800000000ff */
[----:B------:R-:W-:-:S07]  /*e780*/  PRMT R87, R117, 0x7610, R87 ;  /* 0x0000761075577816 */ /* 0x000fce0000000057 */
.L_x_11018:
[----:B------:R-:W-:Y:S05]  /*e790*/  BSYNC.RECONVERGENT B3 ;  /* 0x0000000000037941 */ /* 0x000fea0003800200 */
.L_x_11017:
[----:B------:R-:W-:Y:S02]  /*e7a0*/  LOP3.LUT R84, R89, 0xffff, RZ, 0xc0, !PT ;  /* 0x0000ffff59547812 */ /* 0x000fe400078ec0ff */
[----:B------:R-:W-:-:S03]  /*e7b0*/  PRMT R87, R86, 0x5410, R87 ;  /* 0x0000541056577816 */ /* 0x000fc60000000057 */
[----:B------:R-:W-:-:S05]  /*e7c0*/  IMAD.WIDE.U32 R84, R84, 0x10000, RZ ;  /* 0x0001000054547825 */ /* 0x000fca00078e00ff */
[----:B------:R-:W-:Y:S02]  /*e7d0*/  LOP3.LUT R85, R87, R85, RZ, 0xfc, !PT ;  /* 0x0000005557557212 */ /* 0x000fe400078efcff */
[----:B------:R-:W-:-:S05]  /*e7e0*/  LOP3.LUT R84, R84, R81, RZ, 0xfc, !PT ;  /* 0x0000005154547212 */ /* 0x000fca00078efcff */
[----:B------:R0:W-:Y:S01]  /*e7f0*/  STG.E.64 desc[UR4][R82.64+0xb00], R84 ;  /* 0x000b005452007986 */ /* 0x0001e2000c101b04 */
[----:B------:R-:W-:Y:S05]  /*e800*/  BRA `(.L_x_11021) ;  /* 0x0000000000107947 */ /* 0x000fea0003800000 */
.L_x_11006:
[----:B------:R-:W0:Y:S02]  /*e810*/  LDCU UR6, c[0x0][0x39c] ;  /* 0x00007380ff0677ac */ /* 0x000e240008000800 */
[----:B0-----:R-:W-:-:S13]  /*e820*/  ISETP.GE.AND P0, PT, R85, UR6, PT ;  /* 0x0000000655007c0c */ /* 0x001fda000bf06270 */
[----:B------:R-:W-:Y:S05]  /*e830*/  @P0 EXIT ;  /* 0x000000000000094d */ /* 0x000fea0003800000 */
[----:B------:R0:W-:Y:S02]  /*e840*/  STG.E.64 desc[UR4][R82.64+0xb00], RZ ;  /* 0x000b00ff52007986 */ /* 0x0001e4000c101b04 */
.L_x_11021:
[----:B------:R-:W-:Y:S05]  /*e850*/  BSYNC.RECONVERGENT B2 ;  /* 0x0000000000027941 */ /* 0x000fea0003800200 */
.L_x_11005:
        /* <DEDUP_REMOVED lines=16> */
.L_x_11025:
[----:B------:R-:W-:Y:S05]  /*e960*/  BSYNC.RECONVERGENT B3 ;  /* 0x0000000000037941 */ /* 0x000fea0003800200 */
.L_x_11024:
        /* <DEDUP_REMOVED lines=18> */
.L_x_11029:
[----:B------:R-:W-:Y:S05]  /*ea90*/  BSYNC.RECONVERGENT B4 ;  /* 0x0000000000047941 */ /* 0x000fea0003800200 */
.L_x_11028:
[----:B------:R-:W-:-:S04]  /*eaa0*/  F2FP.F16.F32.PACK_AB R117, RZ, R117 ;  /* 0x00000075ff75723e */ /* 0x000fc800000000ff */
[----:B------:R-:W-:-:S07]  /*eab0*/  PRMT R0, R117, 0x7610, R0 ;  /* 0x0000761075007816 */ /* 0x000fce0000000000 */
.L_x_11027:
[----:B------:R-:W-:Y:S05]  /*eac0*/  BSYNC.RECONVERGENT B3 ;  /* 0x0000000000037941 */ /* 0x000fea0003800200 */
.L_x_11026:
        /* <DEDUP_REMOVED lines=17> */
.L_x_11033:
[----:B------:R-:W-:Y:S05]  /*ebe0*/  BSYNC.RECONVERGENT B4 ;  /* 0x0000000000047941 */ /* 0x000fea0003800200 */
.L_x_11032:
[----:B------:R-:W-:-:S04]  /*ebf0*/  F2FP.F16.F32.PACK_AB R117, RZ, R117 ;  /* 0x00000075ff75723e */ /* 0x000fc800000000ff */
[----:B------:R-:W-:-:S07]  /*ec00*/  PRMT R86, R117, 0x7610, R86 ;  /* 0x0000761075567816 */ /* 0x000fce0000000056 */
.L_x_11031:
[----:B------:R-:W-:Y:S05]  /*ec10*/  BSYNC.RECONVERGENT B3 ;  /* 0x0000000000037941 */ /* 0x000fea0003800200 */
.L_x_11030:
        /* <DEDUP_REMOVED lines=17> */
.L_x_11037:
[----:B------:R-:W-:Y:S05]  /*ed30*/  BSYNC.RECONVERGENT B4 ;  /* 0x0000000000047941 */ /* 0x000fea0003800200 */
.L_x_11036:
[----:B------:R-:W-:-:S04]  /*ed40*/  F2FP.F16.F32.PACK_AB R117, RZ, R117 ;  /* 0x00000075ff75723e */ /* 0x000fc800000000ff */
[----:B------:R-:W-:-:S07]  /*ed50*/  PRMT R85, R117, 0x7610, R85 ;  /* 0x0000761075557816 */ /* 0x000fce0000000055 */
.L_x_11035:
[----:B------:R-:W-:Y:S05]  /*ed60*/  BSYNC.RECONVERGENT B3 ;  /* 0x0000000000037941 */ /* 0x000fea0003800200 */
.L_x_11034:
[----:B------:R-:W-:Y:S02]  /*ed70*/  LOP3.LUT R0, R0, 0xffff, RZ, 0xc0, !PT ;  /* 0x0000ffff00007812 */ /* 0x000fe400078ec0ff */
[----:B------:R-:W-:-:S03]  /*ed80*/  PRMT R85, R86, 0x5410, R85 ;  /* 0x0000541056557816 */ /* 0x000fc60000000055 */
[----:B------:R-:W-:-:S05]  /*ed90*/  IMAD.WIDE.U32 R2, R0, 0x10000, RZ ;  /* 0x0001000000027825 */ /* 0x000fca00078e00ff */
[----:B------:R-:W-:Y:S02]  /*eda0*/  LOP3.LUT R3, R85, R3, RZ, 0xfc, !PT ;  /* 0x0000000355037212 */ /* 0x000fe400078efcff */
[----:B------:R-:W-:-:S05]  /*edb0*/  LOP3.LUT R2, R2, R81, RZ, 0xfc, !PT ;  /* 0x0000005102027212 */ /* 0x000fca00078efcff */
[----:B------:R0:W-:Y:S01]  /*edc0*/  STG.E.64 desc[UR4][R82.64+0xc00], R2 ;  /* 0x000c000252007986 */ /* 0x0001e2000c101b04 */
[----:B------:R-:W-:Y:S05]  /*edd0*/  BRA `(.L_x_11038) ;  /* 0x0000000000107947 */ /* 0x000fea0003800000 */
.L_x_11023:
[----:B------:R-:W5:Y:S02]  /*ede0*/  LDCU UR6, c[0x0][0x39c] ;  /* 0x00007380ff0677ac */ /* 0x000f640008000800 */
[----:B-----5:R-:W-:-:S13]  /*edf0*/  ISETP.GE.AND P0, PT, R81, UR6, PT ;  /* 0x0000000651007c0c */ /* 0x020fda000bf06270 */
[----:B------:R-:W-:Y:S05]  /*ee00*/  @P0 EXIT ;  /* 0x000000000000094d */ /* 0x000fea0003800000 */
[----:B------:R0:W-:Y:S02]  /*ee10*/  STG.E.64 desc[UR4][R82.64+0xc00], RZ ;  /* 0x000c00ff52007986 */ /* 0x0001e4000c101b04 */
.L_x_11038:
[----:B------:R-:W-:Y:S05]  /*ee20*/  BSYNC.RECONVERGENT B2 ;  /* 0x0000000000027941 */ /* 0x000fea0003800200 */
.L_x_11022:
        /* <DEDUP_REMOVED lines=16> */
.L_x_11042:
[----:B------:R-:W-:Y:S05]  /*ef30*/  BSYNC.RECONVERGENT B3 ;  /* 0x0000000000037941 */ /* 0x000fea0003800200 */
.L_x_11041:
        /* <DEDUP_REMOVED lines=18> */
.L_x_11046:
[----:B------:R-:W-:Y:S05]  /*f060*/  BSYNC.RECONVERGENT B4 ;  /* 0x0000000000047941 */ /* 0x000fea0003800200 */
.L_x_11045:
[----:B------:R-:W-:-:S04]  /*f070*/  F2FP.F16.F32.PACK_AB R117, RZ, R117 ;  /* 0x00000075ff75723e */ /* 0x000fc800000000ff */
[----:B------:R-:W-:-:S07]  /*f080*/  PRMT R2, R117, 0x7610, R2 ;  /* 0x0000761075027816 */ /* 0x000fce0000000002 */
.L_x_11044:
[----:B------:R-:W-:Y:S05]  /*f090*/  BSYNC.RECONVERGENT B3 ;  /* 0x0000000000037941 */ /* 0x000fea0003800200 */
.L_x_11043:
        /* <DEDUP_REMOVED lines=17> */
.L_x_11050:
[----:B------:R-:W-:Y:S05]  /*f1b0*/  BSYNC.RECONVERGENT B4 ;  /* 0x0000000000047941 */ /* 0x000fea0003800200 */
.L_x_11049:
[----:B------:R-:W-:-:S04]  /*f1c0*/  F2FP.F16.F32.PACK_AB R117, RZ, R117 ;  /* 0x00000075ff75723e */ /* 0x000fc800000000ff */
[----:B------:R-:W-:-:S07]  /*f1d0*/  PRMT R4, R117, 0x7610, R4 ;  /* 0x0000761075047816 */ /* 0x000fce0000000004 */
.L_x_11048:
[----:B------:R-:W-:Y:S05]  /*f1e0*/  BSYNC.RECONVERGENT B3 ;  /* 0x0000000000037941 */ /* 0x000fea0003800200 */
.L_x_11047:
        /* <DEDUP_REMOVED lines=17> */
.L_x_11054:
[----:B------:R-:W-:Y:S05]  /*f300*/  BSYNC.RECONVERGENT B4 ;  /* 0x0000000000047941 */ /* 0x000fea0003800200 */
.L_x_11053:
[----:B------:R-:W-:-:S04]  /*f310*/  F2FP.F16.F32.PACK_AB R117, RZ, R117 ;  /* 0x00000075ff75723e */ /* 0x000fc800000000ff */
[----:B------:R-:W-:-:S07]  /*f320*/  PRMT R5, R117, 0x7610, R5 ;  /* 0x0000761075057816 */ /* 0x000fce0000000005 */
.L_x_11052:
[----:B------:R-:W-:Y:S05]  /*f330*/  BSYNC.RECONVERGENT B3 ;  /* 0x0000000000037941 */ /* 0x000fea0003800200 */
.L_x_11051:
[----:B------:R-:W-:Y:S02]  /*f340*/  LOP3.LUT R2, R2, 0xffff, RZ, 0xc0, !PT ;  /* 0x0000ffff02027812 */ /* 0x000fe400078ec0ff */
[----:B------:R-:W-:-:S03]  /*f350*/  PRMT R5, R4, 0x5410, R5 ;  /* 0x0000541004057816 */ /* 0x000fc60000000005 */
[----:B------:R-:W-:-:S05]  /*f360*/  IMAD.WIDE.U32 R2, R2, 0x10000, RZ ;  /* 0x0001000002027825 */ /* 0x000fca00078e00ff */
[----:B------:R-:W-:Y:S02]  /*f370*/  LOP3.LUT R3, R5, R3, RZ, 0xfc, !PT ;  /* 0x0000000305037212 */ /* 0x000fe400078efcff */
[----:B------:R-:W-:-:S05]  /*f380*/  LOP3.LUT R2, R2, R0, RZ, 0xfc, !PT ;  /* 0x0000000002027212 */ /* 0x000fca00078efcff */
[----:B------:R0:W-:Y:S01]  /*f390*/  STG.E.64 desc[UR4][R82.64+0xd00], R2 ;  /* 0x000d000252007986 */ /* 0x0001e2000c101b04 */
[----:B------:R-:W-:Y:S05]  /*f3a0*/  BRA `(.L_x_11055) ;  /* 0x0000000000107947 */ /* 0x000fea0003800000 */
.L_x_11040:
[----:B------:R-:W0:Y:S02]  /*f3b0*/  LDCU UR6, c[0x0][0x39c] ;  /* 0x00007380ff0677ac */ /* 0x000e240008000800 */
[----:B0-----:R-:W-:-:S13]  /*f3c0*/  ISETP.GE.AND P0, PT, R3, UR6, PT ;  /* 0x0000000603007c0c */ /* 0x001fda000bf06270 */
[----:B------:R-:W-:Y:S05]  /*f3d0*/  @P0 EXIT ;  /* 0x000000000000094d */ /* 0x000fea0003800000 */
[----:B------:R0:W-:Y:S02]  /*f3e0*/  STG.E.64 desc[UR4][R82.64+0xd00], RZ ;  /* 0x000d00ff52007986 */ /* 0x0001e4000c101b04 */
.L_x_11055:
[----:B------:R-:W-:Y:S05]  /*f3f0*/  BSYNC.RECONVERGENT B2 ;  /* 0x0000000000027941 */ /* 0x000fea0003800200 */
.L_x_11039:
        /* <DEDUP_REMOVED lines=16> */
.L_x_11059:
[----:B------:R-:W-:Y:S05]  /*f500*/  BSYNC.RECONVERGENT B3 ;  /* 0x0000000000037941 */ /* 0x000fea0003800200 */
.L_x_11058:
        /* <DEDUP_REMOVED lines=18> */
.L_x_11063:
[----:B------:R-:W-:Y:S05]  /*f630*/  BSYNC.RECONVERGENT B4 ;  /* 0x0000000000047941 */ /* 0x000fea0003800200 */
.L_x_11062:
[----:B------:R-:W-:-:S04]  /*f640*/  F2FP.F16.F32.PACK_AB R117, RZ, R117 ;  /* 0x00000075ff75723e */ /* 0x000fc800000000ff */
[----:B------:R-:W-:-:S07]  /*f650*/  PRMT R0, R117, 0x7610, R0 ;  /* 0x0000761075007816 */ /* 0x000fce0000000000 */
.L_x_11061:
[----:B------:R-:W-:Y:S05]  /*f660*/  BSYNC.RECONVERGENT B3 ;  /* 0x0000000000037941 */ /* 0x000fea0003800200 */
.L_x_11060:
        /* <DEDUP_REMOVED lines=17> */
.L_x_11067:
[----:B------:R-:W-:Y:S05]  /*f780*/  BSYNC.RECONVERGENT B4 ;  /* 0x0000000000047941 */ /* 0x000fea0003800200 */
.L_x_11066:
[----:B------:R-:W-:-:S04]  /*f790*/  F2FP.F16.F32.PACK_AB R117, RZ, R117 ;  /* 0x00000075ff75723e */ /* 0x000fc800000000ff */
[----:B------:R-:W-:-:S07]  /*f7a0*/  PRMT R4, R117, 0x7610, R4 ;  /* 0x0000761075047816 */ /* 0x000fce0000000004 */
.L_x_11065:
[----:B------:R-:W-:Y:S05]  /*f7b0*/  BSYNC.RECONVERGENT B3 ;  /* 0x0000000000037941 */ /* 0x000fea0003800200 */
.L_x_11064:
        /* <DEDUP_REMOVED lines=17> */
.L_x_11071:
[----:B------:R-:W-:Y:S05]  /*f8d0*/  BSYNC.RECONVERGENT B4 ;  /* 0x0000000000047941 */ /* 0x000fea0003800200 */
.L_x_11070:
[----:B------:R-:W-:-:S04]  /*f8e0*/  F2FP.F16.F32.PACK_AB R117, RZ, R117 ;  /* 0x00000075ff75723e */ /* 0x000fc800000000ff */
[----:B------:R-:W-:-:S07]  /*f8f0*/  PRMT R5, R117, 0x7610, R5 ;  /* 0x0000761075057816 */ /* 0x000fce0000000005 */
.L_x_11069:
[----:B------:R-:W-:Y:S05]  /*f900*/  BSYNC.RECONVERGENT B3 ;  /* 0x0000000000037941 */ /* 0x000fea0003800200 */
.L_x_11068:
[----:B------:R-:W-:Y:S02]  /*f910*/  LOP3.LUT R0, R0, 0xffff, RZ, 0xc0, !PT ;  /* 0x0000ffff00007812 */ /* 0x000fe400078ec0ff */
[----:B------:R-:W-:-:S03]  /*f920*/  PRMT R5, R4, 0x5410, R5 ;  /* 0x0000541004057816 */ /* 0x000fc60000000005 */
[----:B------:R-:W-:-:S05]  /*f930*/  IMAD.WIDE.U32 R2, R0, 0x10000, RZ ;  /* 0x0001000000027825 */ /* 0x000fca00078e00ff */
[----:B------:R-:W-:Y:S02]  /*f940*/  LOP3.LUT R3, R5, R3, RZ, 0xfc, !PT ;  /* 0x0000000305037212 */ /* 0x000fe400078efcff */
[----:B------:R-:W-:-:S05]  /*f950*/  LOP3.LUT R2, R2, R7, RZ, 0xfc, !PT ;  /* 0x0000000702027212 */ /* 0x000fca00078efcff */
[----:B------:R0:W-:Y:S01]  /*f960*/  STG.E.64 desc[UR4][R82.64+0xe00], R2 ;  /* 0x000e000252007986 */ /* 0x0001e2000c101b04 */
[----:B------:R-:W-:Y:S05]  /*f970*/  BRA `(.L_x_11072) ;  /* 0x0000000000107947 */ /* 0x000fea0003800000 */
.L_x_11057:
[----:B------:R-:W0:Y:S02]  /*f980*/  LDCU UR6, c[0x0][0x39c] ;  /* 0x00007380ff0677ac */ /* 0x000e240008000800 */
[----:B0-----:R-:W-:-:S13]  /*f990*/  ISETP.GE.AND P0, PT, R3, UR6, PT ;  /* 0x0000000603007c0c */ /* 0x001fda000bf06270 */
[----:B------:R-:W-:Y:S05]  /*f9a0*/  @P0 EXIT ;  /* 0x000000000000094d */ /* 0x000fea0003800000 */
[----:B------:R0:W-:Y:S02]  /*f9b0*/  STG.E.64 desc[UR4][R82.64+0xe00], RZ ;  /* 0x000e00ff52007986 */ /* 0x0001e4000c101b04 */
.L_x_11072:
[----:B------:R-:W-:Y:S05]  /*f9c0*/  BSYNC.RECONVERGENT B2 ;  /* 0x0000000000027941 */ /* 0x000fea0003800200 */
.L_x_11056:
        /* <DEDUP_REMOVED lines=16> */
.L_x_11076:
[----:B------:R-:W-:Y:S05]  /*fad0*/  BSYNC.RECONVERGENT B3 ;  /* 0x0000000000037941 */ /* 0x000fea0003800200 */
.L_x_11075:
        /* <DEDUP_REMOVED lines=18> */
.L_x_11080:
[----:B------:R-:W-:Y:S05]  /*fc00*/  BSYNC.RECONVERGENT B4 ;  /* 0x0000000000047941 */ /* 0x000fea0003800200 */
.L_x_11079:
[----:B------:R-:W-:-:S04]  /*fc10*/  F2FP.F16.F32.PACK_AB R117, RZ, R117 ;  /* 0x00000075ff75723e */ /* 0x000fc800000000ff */
[----:B------:R-:W-:-:S07]  /*fc20*/  PRMT R0, R117, 0x7610, R0 ;  /* 0x0000761075007816 */ /* 0x000fce0000000000 */
.L_x_11078:
[----:B------:R-:W-:Y:S05]  /*fc30*/  BSYNC.RECONVERGENT B3 ;  /* 0x0000000000037941 */ /* 0x000fea0003800200 */
.L_x_11077:
        /* <DEDUP_REMOVED lines=17> */
.L_x_11084:
[----:B------:R-:W-:Y:S05]  /*fd50*/  BSYNC.RECONVERGENT B4 ;  /* 0x0000000000047941 */ /* 0x000fea0003800200 */
.L_x_11083:
[----:B------:R-:W-:-:S04]  /*fd60*/  F2FP.F16.F32.PACK_AB R117, RZ, R117 ;  /* 0x00000075ff75723e */ /* 0x000fc800000000ff */
[----:B------:R-:W-:-:S07]  /*fd70*/  PRMT R4, R117, 0x7610, R4 ;  /* 0x0000761075047816 */ /* 0x000fce0000000004 */
.L_x_11082:
[----:B------:R-:W-:Y:S05]  /*fd80*/  BSYNC.RECONVERGENT B3 ;  /* 0x0000000000037941 */ /* 0x000fea0003800200 */
.L_x_11081:
        /* <DEDUP_REMOVED lines=17> */
.L_x_11088:
[----:B------:R-:W-:Y:S05]  /*fea0*/  BSYNC.RECONVERGENT B4 ;  /* 0x0000000000047941 */ /* 0x000fea0003800200 */
.L_x_11087:
[----:B------:R-:W-:-:S04]  /*feb0*/  F2FP.F16.F32.PACK_AB R117, RZ, R117 ;  /* 0x00000075ff75723e */ /* 0x000fc800000000ff */
[----:B------:R-:W-:-:S07]  /*fec0*/  PRMT R5, R117, 0x7610, R5 ;  /* 0x0000761075057816 */ /* 0x000fce0000000005 */
.L_x_11086:
[----:B------:R-:W-:Y:S05]  /*fed0*/  BSYNC.RECONVERGENT B3 ;  /* 0x0000000000037941 */ /* 0x000fea0003800200 */
.L_x_11085:
[----:B------:R-:W-:Y:S02]  /*fee0*/  LOP3.LUT R0, R0, 0xffff, RZ, 0xc0, !PT ;  /* 0x0000ffff00007812 */ /* 0x000fe400078ec0ff */
[----:B------:R-:W-:-:S03]  /*fef0*/  PRMT R5, R4, 0x5410, R5 ;  /* 0x0000541004057816 */ /* 0x000fc60000000005 */
[----:B------:R-:W-:-:S05]  /*ff00*/  IMAD.WIDE.U32 R2, R0, 0x10000, RZ ;  /* 0x0001000000027825 */ /* 0x000fca00078e00ff */
[----:B------:R-:W-:Y:S02]  /*ff10*/  LOP3.LUT R3, R5, R3, RZ, 0xfc, !PT ;  /* 0x0000000305037212 */ /* 0x000fe400078efcff */
[----:B------:R-:W-:-:S05]  /*ff20*/  LOP3.LUT R2, R2, R7, RZ, 0xfc, !PT ;  /* 0x0000000702027212 */ /* 0x000fca00078efcff */
[----:B------:R0:W-:Y:S01]  /*ff30*/  STG.E.64 desc[UR4][R82.64+0xf00], R2 ;  /* 0x000f000252007986 */ /* 0x0001e2000c101b04 */
[----:B------:R-:W-:Y:S05]  /*ff40*/  BRA `(.L_x_11089) ;  /* 0x0000000000107947 */ /* 0x000fea0003800000 */
.L_x_11074:
[----:B------:R-:W0:Y:S02]  /*ff50*/  LDCU UR6, c[0x0][0x39c] ;  /* 0x00007380ff0677ac */ /* 0x000e240008000800 */
[----:B0-----:R-:W-:-:S13]  /*ff60*/  ISETP.GE.AND P0, PT, R3, UR6, PT ;  /* 0x0000000603007c0c */ /* 0x001fda000bf06270 */
[----:B------:R-:W-:Y:S05]  /*ff70*/  @P0 EXIT ;  /* 0x000000000000094d */ /* 0x000fea0003800000 */
[----:B------:R0:W-:Y:S02]  /*ff80*/  STG.E.64 desc[UR4][R82.64+0xf00], RZ ;  /* 0x000f00ff52007986 */ /* 0x0001e4000c101b04 */
.L_x_11089:
[----:B------:R-:W-:Y:S05]  /*ff90*/  BSYNC.RECONVERGENT B2 ;  /* 0x0000000000027941 */ /* 0x000fea0003800200 */
.L_x_11073:
        /* <DEDUP_REMOVED lines=16> */
.L_x_11093:
[----:B------:R-:W-:Y:S05]  /*100a0*/  BSYNC.RECONVERGENT B3 ;  /* 0x0000000000037941 */ /* 0x000fea0003800200 */
.L_x_11092:
        /* <DEDUP_REMOVED lines=18> */
.L_x_11097:
[----:B------:R-:W-:Y:S05]  /*101d0*/  BSYNC.RECONVERGENT B4 ;  /* 0x0000000000047941 */ /* 0x000fea0003800200 */
.L_x_11096:
[----:B------:R-:W-:-:S04]  /*101e0*/  F2FP.F16.F32.PACK_AB R117, RZ, R117 ;  /* 0x00000075ff75723e */ /* 0x000fc800000000ff */
[----:B------:R-:W-:-:S07]  /*101f0*/  PRMT R0, R117, 0x7610, R0 ;  /* 0x0000761075007816 */ /* 0x000fce0000000000 */
.L_x_11095:
[----:B------:R-:W-:Y:S05]  /*10200*/  BSYNC.RECONVERGENT B3 ;  /* 0x0000000000037941 */ /* 0x000fea0003800200 */
.L_x_11094:
        /* <DEDUP_REMOVED lines=17> */
.L_x_11101:
[----:B------:R-:W-:Y:S05]  /*10320*/  BSYNC.RECONVERGENT B4 ;  /* 0x0000000000047941 */ /* 0x000fea0003800200 */
.L_x_11100:
[----:B------:R-:W-:-:S04]  /*10330*/  F2FP.F16.F32.PACK_AB R117, RZ, R117 ;  /* 0x00000075ff75723e */ /* 0x000fc800000000ff */
[----:B------:R-:W-:-:S07]  /*10340*/  PRMT R4, R117, 0x7610, R4 ;  /* 0x0000761075047816 */ /* 0x000fce0000000004 */
.L_x_11099:
[----:B------:R-:W-:Y:S05]  /*10350*/  BSYNC.RECONVERGENT B3 ;  /* 0x0000000000037941 */ /* 0x000fea0003800200 */
.L_x_11098:
        /* <DEDUP_REMOVED lines=17> */
.L_x_11105:
[----:B------:R-:W-:Y:S05]  /*10470*/  BSYNC.RECONVERGENT B4 ;  /* 0x0000000000047941 */ /* 0x000fea0003800200 */
.L_x_11104:
[----:B------:R-:W-:-:S04]  /*10480*/  F2FP.F16.F32.PACK_AB R117, RZ, R117 ;  /* 0x00000075ff75723e */ /* 0x000fc800000000ff */
[----:B------:R-:W-:-:S07]  /*10490*/  PRMT R5, R117, 0x7610, R5 ;  /* 0x0000761075057816 */ /* 0x000fce0000000005 */
.L_x_11103:
[----:B------:R-:W-:Y:S05]  /*104a0*/  BSYNC.RECONVERGENT B3 ;  /* 0x0000000000037941 */ /* 0x000fea0003800200 */
.L_x_11102:
[----:B------:R-:W-:Y:S02]  /*104b0*/  LOP3.LUT R0, R0, 0xffff, RZ, 0xc0, !PT ;  /* 0x0000ffff00007812 */ /* 0x000fe400078ec0ff */
[----:B------:R-:W-:-:S03]  /*104c0*/  PRMT R5, R4, 0x5410, R5 ;  /* 0x0000541004057816 */ /* 0x000fc60000000005 */
[----:B------:R-:W-:-:S05]  /*104d0*/  IMAD.WIDE.U32 R2, R0, 0x10000, RZ ;  /* 0x0001000000027825 */ /* 0x000fca00078e00ff */
[----:B------:R-:W-:Y:S02]  /*104e0*/  LOP3.LUT R3, R5, R3, RZ, 0xfc, !PT ;  /* 0x0000000305037212 */ /* 0x000fe400078efcff */
[----:B------:R-:W-:-:S05]  /*104f0*/  LOP3.LUT R2, R2, R7, RZ, 0xfc, !PT ;  /* 0x0000000702027212 */ /* 0x000fca00078efcff */
[----:B------:R0:W-:Y:S01]  /*10500*/  STG.E.64 desc[UR4][R82.64+0x1000], R2 ;  /* 0x0010000252007986 */ /* 0x0001e2000c101b04 */
[----:B------:R-:W-:Y:S05]  /*10510*/  BRA `(.L_x_11106) ;  /* 0x0000000000107947 */ /* 0x000fea0003800000 */
.L_x_11091:
[----:B------:R-:W0:Y:S02]  /*10520*/  LDCU UR6, c[0x0][0x39c] ;  /* 0x00007380ff0677ac */ /* 0x000e240008000800 */
[----:B0-----:R-:W-:-:S13]  /*10530*/  ISETP.GE.AND P0, PT, R3, UR6, PT ;  /* 0x0000000603007c0c */ /* 0x001fda000bf06270 */
[----:B------:R-:W-:Y:S05]  /*10540*/  @P0 EXIT ;  /* 0x000000000000094d */ /* 0x000fea0003800000 */
[----:B------:R0:W-:Y:S02]  /*10550*/  STG.E.64 desc[UR4][R82.64+0x1000], RZ ;  /* 0x001000ff52007986 */ /* 0x0001e4000c101b04 */
.L_x_11106:
[----:B------:R-:W-:Y:S05]  /*10560*/  BSYNC.RECONVERGENT B2 ;  /* 0x0000000000027941 */ /* 0x000fea0003800200 */
.L_x_11090:
        /* <DEDUP_REMOVED lines=16> */
.L_x_11110:
[----:B------:R-:W-:Y:S05]  /*10670*/  BSYNC.RECONVERGENT B3 ;  /* 0x0000000000037941 */ /* 0x000fea0003800200 */
.L_x_11109:
        /* <DEDUP_REMOVED lines=18> */
.L_x_11114:
[----:B------:R-:W-:Y:S05]  /*107a0*/  BSYNC.RECONVERGENT B4 ;  /* 0x0000000000047941 */ /* 0x000fea0003800200 */
.L_x_11113:
[----:B------:R-:W-:-:S04]  /*107b0*/  F2FP.F16.F32.PACK_AB R117, RZ, R117 ;  /* 0x00000075ff75723e */ /* 0x000fc800000000ff */
[----:B------:R-:W-:-:S07]  /*107c0*/  PRMT R0, R117, 0x7610, R0 ;  /* 0x0000761075007816 */ /* 0x000fce0000000000 */
.L_x_11112:
[----:B------:R-:W-:Y:S05]  /*107d0*/  BSYNC.RECONVERGENT B3 ;  /* 0x0000000000037941 */ /* 0x000fea0003800200 */
.L_x_11111:
        /* <DEDUP_REMOVED lines=17> */
.L_x_11118:
[----:B------:R-:W-:Y:S05]  /*108f0*/  BSYNC.RECONVERGENT B4 ;  /* 0x0000000000047941 */ /* 0x000fea0003800200 */
.L_x_11117:
[----:B------:R-:W-:-:S04]  /*10900*/  F2FP.F16.F32.PACK_AB R117, RZ, R117 ;  /* 0x00000075ff75723e */ /* 0x000fc800000000ff */
[----:B------:R-:W-:-:S07]  /*10910*/  PRMT R4, R117, 0x7610, R4 ;  /* 0x0000761075047816 */ /* 0x000fce0000000004 */
.L_x_11116:
[----:B------:R-:W-:Y:S05]  /*10920*/  BSYNC.RECONVERGENT B3 ;  /* 0x0000000000037941 */ /* 0x000fea0003800200 */
.L_x_11115:
        /* <DEDUP_REMOVED lines=17> */
.L_x_11122:
[----:B------:R-:W-:Y:S05]  /*10a40*/  BSYNC.RECONVERGENT B4 ;  /* 0x0000000000047941 */ /* 0x000fea0003800200 */
.L_x_11121:
[----:B------:R-:W-:-:S04]  /*10a50*/  F2FP.F16.F32.PACK_AB R117, RZ, R117 ;  /* 0x00000075ff75723e */ /* 0x000fc800000000ff */
[----:B------:R-:W-:-:S07]  /*10a60*/  PRMT R5, R117, 0x7610, R5 ;  /* 0x0000761075057816 */ /* 0x000fce0000000005 */
.L_x_11120:
[----:B------:R-:W-:Y:S05]  /*10a70*/  BSYNC.RECONVERGENT B3 ;  /* 0x0000000000037941 */ /* 0x000fea0003800200 */
.L_x_11119:
[----:B------:R-:W-:Y:S02]  /*10a80*/  LOP3.LUT R0, R0, 0xffff, RZ, 0xc0, !PT ;  /* 0x0000ffff00007812 */ /* 0x000fe400078ec0ff */
[----:B------:R-:W-:-:S03]  /*10a90*/  PRMT R5, R4, 0x5410, R5 ;  /* 0x0000541004057816 */ /* 0x000fc60000000005 */
[----:B------:R-:W-:-:S05]  /*10aa0*/  IMAD.WIDE.U32 R2, R0, 0x10000, RZ ;  /* 0x0001000000027825 */ /* 0x000fca00078e00ff */
[----:B------:R-:W-:Y:S02]  /*10ab0*/  LOP3.LUT R3, R5, R3, RZ, 0xfc, !PT ;  /* 0x0000000305037212 */ /* 0x000fe400078efcff */
[----:B------:R-:W-:-:S05]  /*10ac0*/  LOP3.LUT R2, R2, R7, RZ, 0xfc, !PT ;  /* 0x0000000702027212 */ /* 0x000fca00078efcff */
[----:B------:R0:W-:Y:S01]  /*10ad0*/  STG.E.64 desc[UR4][R82.64+0x1100], R2 ;  /* 0x0011000252007986 */ /* 0x0001e2000c101b04 */
[----:B------:R-:W-:Y:S05]  /*10ae0*/  BRA `(.L_x_11123) ;  /* 0x0000000000107947 */ /* 0x000fea0003800000 */
.L_x_11108:
[----:B------:R-:W0:Y:S02]  /*10af0*/  LDCU UR6, c[0x0][0x39c] ;  /* 0x00007380ff0677ac */ /* 0x000e240008000800 */
[----:B0-----:R-:W-:-:S13]  /*10b00*/  ISETP.GE.AND P0, PT, R3, UR6, PT ;  /* 0x0000000603007c0c */ /* 0x001fda000bf06270 */
[----:B------:R-:W-:Y:S05]  /*10b10*/  @P0 EXIT ;  /* 0x000000000000094d */ /* 0x000fea0003800000 */
[----:B------:R0:W-:Y:S02]  /*10b20*/  STG.E.64 desc[UR4][R82.64+0x1100], RZ ;  /* 0x001100ff52007986 */ /* 0x0001e4000c101b04 */
.L_x_11123:
[----:B------:R-:W-:Y:S05]  /*10b30*/  BSYNC.RECONVERGENT B2 ;  /* 0x0000000000027941 */ /* 0x000fea0003800200 */
.L_x_11107:
        /* <DEDUP_REMOVED lines=16> */
.L_x_11127:
[----:B------:R-:W-:Y:S05]  /*10c40*/  BSYNC.RECONVERGENT B3 ;  /* 0x0000000000037941 */ /* 0x000fea0003800200 */
.L_x_11126:
        /* <DEDUP_REMOVED lines=18> */
.L_x_11131:
[----:B------:R-:W-:Y:S05]  /*10d70*/  BSYNC.RECONVERGENT B4 ;  /* 0x0000000000047941 */ /* 0x000fea0003800200 */
.L_x_11130:
[----:B------:R-:W-:-:S04]  /*10d80*/  F2FP.F16.F32.PACK_AB R117, RZ, R117 ;  /* 0x00000075ff75723e */ /* 0x000fc800000000ff */
[----:B------:R-:W-:-:S07]  /*10d90*/  PRMT R0, R117, 0x7610, R0 ;  /* 0x0000761075007816 */ /* 0x000fce0000000000 */
.L_x_11129:
[----:B------:R-:W-:Y:S05]  /*10da0*/  BSYNC.RECONVERGENT B3 ;  /* 0x0000000000037941 */ /* 0x000fea0003800200 */
.L_x_11128:
        /* <DEDUP_REMOVED lines=17> */
.L_x_11135:
[----:B------:R-:W-:Y:S05]  /*10ec0*/  BSYNC.RECONVERGENT B4 ;  /* 0x0000000000047941 */ /* 0x000fea0003800200 */
.L_x_11134:
[----:B------:R-:W-:-:S04]  /*10ed0*/  F2FP.F16.F32.PACK_AB R117, RZ, R117 ;  /* 0x00000075ff75723e */ /* 0x000fc800000000ff */
[----:B------:R-:W-:-:S07]  /*10ee0*/  PRMT R4, R117, 0x7610, R4 ;  /* 0x0000761075047816 */ /* 0x000fce0000000004 */
.L_x_11133:
[----:B------:R-:W-:Y:S05]  /*10ef0*/  BSYNC.RECONVERGENT B3 ;  /* 0x0000000000037941 */ /* 0x000fea0003800200 */
.L_x_11132:
        /* <DEDUP_REMOVED lines=17> */
.L_x_11139:
[----:B------:R-:W-:Y:S05]  /*11010*/  BSYNC.RECONVERGENT B4 ;  /* 0x0000000000047941 */ /* 0x000fea0003800200 */
.L_x_11138:
[----:B------:R-:W-:-:S04]  /*11020*/  F2FP.F16.F32.PACK_AB R117, RZ, R117 ;  /* 0x00000075ff75723e */ /* 0x000fc800000000ff */
[----:B------:R-:W-:-:S07]  /*11030*/  PRMT R5, R117, 0x7610, R5 ;  /* 0x0000761075057816 */ /* 0x000fce0000000005 */
.L_x_11137:
[----:B------:R-:W-:Y:S05]  /*11040*/  BSYNC.RECONVERGENT B3 ;  /* 0x0000000000037941 */ /* 0x000fea0003800200 */
.L_x_11136:
[----:B------:R-:W-:Y:S02]  /*11050*/  LOP3.LUT R0, R0, 0xffff, RZ, 0xc0, !PT ;  /* 0x0000ffff00007812 */ /* 0x000fe400078ec0ff */
[----:B------:R-:W-:-:S03]  /*11060*/  PRMT R5, R4, 0x5410, R5 ;  /* 0x0000541004057816 */ /* 0x000fc60000000005 */
[----:B------:R-:W-:-:S05]  /*11070*/  IMAD.WIDE.U32 R2, R0, 0x10000, RZ ;  /* 0x0001000000027825 */ /* 0x000fca00078e00ff */
[----:B------:R-:W-:Y:S02]  /*11080*/  LOP3.LUT R3, R5, R3, RZ, 0xfc, !PT ;  /* 0x0000000305037212 */ /* 0x000fe400078efcff */
[----:B------:R-:W-:-:S05]  /*11090*/  LOP3.LUT R2, R2, R7, RZ, 0xfc, !PT ;  /* 0x0000000702027212 */ /* 0x000fca00078efcff */
[----:B------:R0:W-:Y:S01]  /*110a0*/  STG.E.64 desc[UR4][R82.64+0x1200], R2 ;  /* 0x0012000252007986 */ /* 0x0001e2000c101b04 */
[----:B------:R-:W-:Y:S05]  /*110b0*/  BRA `(.L_x_11140) ;  /* 0x0000000000107947 */ /* 0x000fea0003800000 */
.L_x_11125:
[----:B------:R-:W0:Y:S02]  /*110c0*/  LDCU UR6, c[0x0][0x39c] ;  /* 0x00007380ff0677ac */ /* 0x000e240008000800 */
[----:B0-----:R-:W-:-:S13]  /*110d0*/  ISETP.GE.AND P0, PT, R3, UR6, PT ;  /* 0x0000000603007c0c */ /* 0x001fda000bf06270 */
[----:B------:R-:W-:Y:S05]  /*110e0*/  @P0 EXIT ;  /* 0x000000000000094d */ /* 0x000fea0003800000 */
[----:B------:R0:W-:Y:S02]  /*110f0*/  STG.E.64 desc[UR4][R82.64+0x1200], RZ ;  /* 0x001200ff52007986 */ /* 0x0001e4000c101b04 */
.L_x_11140:
[----:B------:R-:W-:Y:S05]  /*11100*/  BSYNC.RECONVERGENT B2 ;  /* 0x0000000000027941 */ /* 0x000fea0003800200 */
.L_x_11124:
        /* <DEDUP_REMOVED lines=16> */
.L_x_11144:
[----:B------:R-:W-:Y:S05]  /*11210*/  BSYNC.RECONVERGENT B3 ;  /* 0x0000000000037941 */ /* 0x000fea0003800200 */
.L_x_11143:
        /* <DEDUP_REMOVED lines=18> */
.L_x_11148:
[----:B------:R-:W-:Y:S05]  /*11340*/  BSYNC.RECONVERGENT B4 ;  /* 0x0000000000047941 */ /* 0x000fea0003800200 */
.L_x_11147:
[----:B------:R-:W-:-:S04]  /*11350*/  F2FP.F16.F32.PACK_AB R117, RZ, R117 ;  /* 0x00000075ff75723e */ /* 0x000fc800000000ff */
[----:B------:R-:W-:-:S07]  /*11360*/  PRMT R0, R117, 0x7610, R0 ;  /* 0x0000761075007816 */ /* 0x000fce0000000000 */
.L_x_11146:
[----:B------:R-:W-:Y:S05]  /*11370*/  BSYNC.RECONVERGENT B3 ;  /* 0x0000000000037941 */ /* 0x000fea0003800200 */
.L_x_11145:
        /* <DEDUP_REMOVED lines=17> */
.L_x_11152:
[----:B------:R-:W-:Y:S05]  /*11490*/  BSYNC.RECONVERGENT B4 ;  /* 0x0000000000047941 */ /* 0x000fea0003800200 */
.L_x_11151:
[----:B------:R-:W-:-:S04]  /*114a0*/  F2FP.F16.F32.PACK_AB R117, RZ, R117 ;  /* 0x00000075ff75723e */ /* 0x000fc800000000ff */
[----:B------:R-:W-:-:S07]  /*114b0*/  PRMT R4, R117, 0x7610, R4 ;  /* 0x0000761075047816 */ /* 0x000fce0000000004 */
.L_x_11150:
[----:B------:R-:W-:Y:S05]  /*114c0*/  BSYNC.RECONVERGENT B3 ;  /* 0x0000000000037941 */ /* 0x000fea0003800200 */
.L_x_11149:
        /* <DEDUP_REMOVED lines=17> */
.L_x_11156:
[----:B------:R-:W-:Y:S05]  /*115e0*/  BSYNC.RECONVERGENT B4 ;  /* 0x0000000000047941 */ /* 0x000fea0003800200 */
.L_x_11155:
[----:B------:R-:W-:-:S04]  /*115f0*/  F2FP.F16.F32.PACK_AB R117, RZ, R117 ;  /* 0x00000075ff75723e */ /* 0x000fc800000000ff */
[----:B------:R-:W-:-:S07]  /*11600*/  PRMT R5, R117, 0x7610, R5 ;  /* 0x0000761075057816 */ /* 0x000fce0000000005 */
.L_x_11154:
[----:B------:R-:W-:Y:S05]  /*11610*/  BSYNC.RECONVERGENT B3 ;  /* 0x0000000000037941 */ /* 0x000fea0003800200 */
.L_x_11153:
[----:B------:R-:W-:Y:S02]  /*11620*/  LOP3.LUT R0, R0, 0xffff, RZ, 0xc0, !PT ;  /* 0x0000ffff00007812 */ /* 0x000fe400078ec0ff */
[----:B------:R-:W-:-:S03]  /*11630*/  PRMT R5, R4, 0x5410, R5 ;  /* 0x0000541004057816 */ /* 0x000fc60000000005 */
[----:B------:R-:W-:-:S05]  /*11640*/  IMAD.WIDE.U32 R2, R0, 0x10000, RZ ;  /* 0x0001000000027825 */ /* 0x000fca00078e00ff */
[----:B------:R-:W-:Y:S02]  /*11650*/  LOP3.LUT R3, R5, R3, RZ, 0xfc, !PT ;  /* 0x0000000305037212 */ /* 0x000fe400078efcff */
[----:B------:R-:W-:-:S05]  /*11660*/  LOP3.LUT R2, R2, R7, RZ, 0xfc, !PT ;  /* 0x0000000702027212 */ /* 0x000fca00078efcff */
[----:B------:R0:W-:Y:S01]  /*11670*/  STG.E.64 desc[UR4][R82.64+0x1300], R2 ;  /* 0x0013000252007986 */ /* 0x0001e2000c101b04 */
[----:B------:R-:W-:Y:S05]  /*11680*/  BRA `(.L_x_11157) ;  /* 0x0000000000107947 */ /* 0x000fea0003800000 */
.L_x_11142:
[----:B------:R-:W0:Y:S02]  /*11690*/  LDCU UR6, c[0x0][0x39c] ;  /* 0x00007380ff0677ac */ /* 0x000e240008000800 */
[----:B0-----:R-:W-:-:S13]  /*116a0*/  ISETP.GE.AND P0, PT, R3, UR6, PT ;  /* 0x0000000603007c0c */ /* 0x001fda000bf06270 */
[----:B------:R-:W-:Y:S05]  /*116b0*/  @P0 EXIT ;  /* 0x000000000000094d */ /* 0x000fea0003800000 */
[----:B------:R0:W-:Y:S02]  /*116c0*/  STG.E.64 desc[UR4][R82.64+0x1300], RZ ;  /* 0x001300ff52007986 */ /* 0x0001e4000c101b04 */
.L_x_11157:
[----:B------:R-:W-:Y:S05]  /*116d0*/  BSYNC.RECONVERGENT B2 ;  /* 0x0000000000027941 */ /* 0x000fea0003800200 */
.L_x_11141:
        /* <DEDUP_REMOVED lines=16> */
.L_x_11161:
[----:B------:R-:W-:Y:S05]  /*117e0*/  BSYNC.RECONVERGENT B3 ;  /* 0x0000000000037941 */ /* 0x000fea0003800200 */
.L_x_11160:
        /* <DEDUP_REMOVED lines=18> */
.L_x_11165:
[----:B------:R-:W-:Y:S05]  /*11910*/  BSYNC.RECONVERGENT B4 ;  /* 0x0000000000047941 */ /* 0x000fea0003800200 */
.L_x_11164:
[----:B------:R-:W-:-:S04]  /*11920*/  F2FP.F16.F32.PACK_AB R117, RZ, R117 ;  /* 0x00000075ff75723e */ /* 0x000fc800000000ff */
[----:B------:R-:W-:-:S07]  /*11930*/  PRMT R0, R117, 0x7610, R0 ;  /* 0x0000761075007816 */ /* 0x000fce0000000000 */
.L_x_11163:
[----:B------:R-:W-:Y:S05]  /*11940*/  BSYNC.RECONVERGENT B3 ;  /* 0x0000000000037941 */ /* 0x000fea0003800200 */
.L_x_11162:
        /* <DEDUP_REMOVED lines=17> */
.L_x_11169:
[----:B------:R-:W-:Y:S05]  /*11a60*/  BSYNC.RECONVERGENT B4 ;  /* 0x0000000000047941 */ /* 0x000fea0003800200 */
.L_x_11168:
[----:B------:R-:W-:-:S04]  /*11a70*/  F2FP.F16.F32.PACK_AB R117, RZ, R117 ;  /* 0x00000075ff75723e */ /* 0x000fc800000000ff */
[----:B------:R-:W-:-:S07]  /*11a80*/  PRMT R4, R117, 0x7610, R4 ;  /* 0x0000761075047816 */ /* 0x000fce0000000004 */
.L_x_11167:
[----:B------:R-:W-:Y:S05]  /*11a90*/  BSYNC.RECONVERGENT B3 ;  /* 0x0000000000037941 */ /* 0x000fea0003800200 */
.L_x_11166:
        /* <DEDUP_REMOVED lines=17> */
.L_x_11173:
[----:B------:R-:W-:Y:S05]  /*11bb0*/  BSYNC.RECONVERGENT B4 ;  /* 0x0000000000047941 */ /* 0x000fea0003800200 */
.L_x_11172:
[----:B------:R-:W-:-:S04]  /*11bc0*/  F2FP.F16.F32.PACK_AB R117, RZ, R117 ;  /* 0x00000075ff75723e */ /* 0x000fc800000000ff */
[----:B------:R-:W-:-:S07]  /*11bd0*/  PRMT R5, R117, 0x7610, R5 ;  /* 0x0000761075057816 */ /* 0x000fce0000000005 */
.L_x_11171:
[----:B------:R-:W-:Y:S05]  /*11be0*/  BSYNC.RECONVERGENT B3 ;  /* 0x0000000000037941 */ /* 0x000fea0003800200 */
.L_x_11170:
[----:B------:R-:W-:Y:S02]  /*11bf0*/  LOP3.LUT R0, R0, 0xffff, RZ, 0xc0, !PT ;  /* 0x0000ffff00007812 */ /* 0x000fe400078ec0ff */
[----:B------:R-:W-:-:S03]  /*11c00*/  PRMT R5, R4, 0x5410, R5 ;  /* 0x0000541004057816 */ /* 0x000fc60000000005 */
[----:B------:R-:W-:-:S05]  /*11c10*/  IMAD.WIDE.U32 R2, R0, 0x10000, RZ ;  /* 0x0001000000027825 */ /* 0x000fca00078e00ff */
[----:B------:R-:W-:Y:S02]  /*11c20*/  LOP3.LUT R3, R5, R3, RZ, 0xfc, !PT ;  /* 0x0000000305037212 */ /* 0x000fe400078efcff */
[----:B------:R-:W-:-:S05]  /*11c30*/  LOP3.LUT R2, R2, R7, RZ, 0xfc, !PT ;  /* 0x0000000702027212 */ /* 0x000fca00078efcff */
[----:B------:R0:W-:Y:S01]  /*11c40*/  STG.E.64 desc[UR4][R82.64+0x1400], R2 ;  /* 0x0014000252007986 */ /* 0x0001e2000c101b04 */
[----:B------:R-:W-:Y:S05]  /*11c50*/  BRA `(.L_x_11174) ;  /* 0x0000000000107947 */ /* 0x000fea0003800000 */
.L_x_11159:
[----:B------:R-:W0:Y:S02]  /*11c60*/  LDCU UR6, c[0x0][0x39c] ;  /* 0x00007380ff0677ac */ /* 0x000e240008000800 */
[----:B0-----:R-:W-:-:S13]  /*11c70*/  ISETP.GE.AND P0, PT, R3, UR6, PT ;  /* 0x0000000603007c0c */ /* 0x001fda000bf06270 */
[----:B------:R-:W-:Y:S05]  /*11c80*/  @P0 EXIT ;  /* 0x000000000000094d */ /* 0x000fea0003800000 */
[----:B------:R0:W-:Y:S02]  /*11c90*/  STG.E.64 desc[UR4][R82.64+0x1400], RZ ;  /* 0x001400ff52007986 */ /* 0x0001e4000c101b04 */
.L_x_11174:
[----:B------:R-:W-:Y:S05]  /*11ca0*/  BSYNC.RECONVERGENT B2 ;  /* 0x0000000000027941 */ /* 0x000fea0003800200 */
.L_x_11158:
        /* <DEDUP_REMOVED lines=16> */
.L_x_11178:
[----:B------:R-:W-:Y:S05]  /*11db0*/  BSYNC.RECONVERGENT B3 ;  /* 0x0000000000037941 */ /* 0x000fea0003800200 */
.L_x_11177:
        /* <DEDUP_REMOVED lines=18> */
.L_x_11182:
[----:B------:R-:W-:Y:S05]  /*11ee0*/  BSYNC.RECONVERGENT B4 ;  /* 0x0000000000047941 */ /* 0x000fea0003800200 */
.L_x_11181:
[----:B------:R-:W-:-:S04]  /*11ef0*/  F2FP.F16.F32.PACK_AB R117, RZ, R117 ;  /* 0x00000075ff75723e */ /* 0x000fc800000000ff */
[----:B------:R-:W-:-:S07]  /*11f00*/  PRMT R0, R117, 0x7610, R0 ;  /* 0x0000761075007816 */ /* 0x000fce0000000000 */
.L_x_11180:
[----:B------:R-:W-:Y:S05]  /*11f10*/  BSYNC.RECONVERGENT B3 ;  /* 0x0000000000037941 */ /* 0x000fea0003800200 */
.L_x_11179:
        /* <DEDUP_REMOVED lines=17> */
.L_x_11186:
[----:B------:R-:W-:Y:S05]  /*12030*/  BSYNC.RECONVERGENT B4 ;  /* 0x0000000000047941 */ /* 0x000fea0003800200 */
.L_x_11185:
[----:B------:R-:W-:-:S04]  /*12040*/  F2FP.F16.F32.PACK_AB R117, RZ, R117 ;  /* 0x00000075ff75723e */ /* 0x000fc800000000ff */
[----:B------:R-:W-:-:S07]  /*12050*/  PRMT R4, R117, 0x7610, R4 ;  /* 0x0000761075047816 */ /* 0x000fce0000000004 */
.L_x_11184:
[----:B------:R-:W-:Y:S05]  /*12060*/  BSYNC.RECONVERGENT B3 ;  /* 0x0000000000037941 */ /* 0x000fea0003800200 */
.L_x_11183:
        /* <DEDUP_REMOVED lines=17> */
.L_x_11190:
[----:B------:R-:W-:Y:S05]  /*12180*/  BSYNC.RECONVERGENT B4 ;  /* 0x0000000000047941 */ /* 0x000fea0003800200 */
.L_x_11189:
[----:B------:R-:W-:-:S04]  /*12190*/  F2FP.F16.F32.PACK_AB R117, RZ, R117 ;  /* 0x00000075ff75723e */ /* 0x000fc800000000ff */
[----:B------:R-:W-:-:S07]  /*121a0*/  PRMT R5, R117, 0x7610, R5 ;  /* 0x0000761075057816 */ /* 0x000fce0000000005 */
.L_x_11188:
[----:B------:R-:W-:Y:S05]  /*121b0*/  BSYNC.RECONVERGENT B3 ;  /* 0x0000000000037941 */ /* 0x000fea0003800200 */
.L_x_11187:
[----:B------:R-:W-:Y:S02]  /*121c0*/  LOP3.LUT R0, R0, 0xffff, RZ, 0xc0, !PT ;  /* 0x0000ffff00007812 */ /* 0x000fe400078ec0ff */
[----:B------:R-:W-:-:S03]  /*121d0*/  PRMT R5, R4, 0x5410, R5 ;  /* 0x0000541004057816 */ /* 0x000fc60000000005 */
[----:B------:R-:W-:-:S05]  /*121e0*/  IMAD.WIDE.U32 R2, R0, 0x10000, RZ ;  /* 0x0001000000027825 */ /* 0x000fca00078e00ff */
[----:B------:R-:W-:Y:S02]  /*121f0*/  LOP3.LUT R3, R5, R3, RZ, 0xfc, !PT ;  /* 0x0000000305037212 */ /* 0x000fe400078efcff */
[----:B------:R-:W-:-:S05]  /*12200*/  LOP3.LUT R2, R2, R7, RZ, 0xfc, !PT ;  /* 0x0000000702027212 */ /* 0x000fca00078efcff */
[----:B------:R0:W-:Y:S01]  /*12210*/  STG.E.64 desc[UR4][R82.64+0x1500], R2 ;  /* 0x0015000252007986 */ /* 0x0001e2000c101b04 */
[----:B------:R-:W-:Y:S05]  /*12220*/  BRA `(.L_x_11191) ;  /* 0x0000000000107947 */ /* 0x000fea0003800000 */
.L_x_11176:
[----:B------:R-:W0:Y:S02]  /*12230*/  LDCU UR6, c[0x0][0x39c] ;  /* 0x00007380ff0677ac */ /* 0x000e240008000800 */
[----:B0-----:R-:W-:-:S13]  /*12240*/  ISETP.GE.AND P0, PT, R3, UR6, PT ;  /* 0x0000000603007c0c */ /* 0x001fda000bf06270 */
[----:B------:R-:W-:Y:S05]  /*12250*/  @P0 EXIT ;  /* 0x000000000000094d */ /* 0x000fea0003800000 */
[----:B------:R0:W-:Y:S02]  /*12260*/  STG.E.64 desc[UR4][R82.64+0x1500], RZ ;  /* 0x001500ff52007986 */ /* 0x0001e4000c101b04 */
.L_x_11191:
[----:B------:R-:W-:Y:S05]  /*12270*/  BSYNC.RECONVERGENT B2 ;  /* 0x0000000000027941 */ /* 0x000fea0003800200 */
.L_x_11175:
        /* <DEDUP_REMOVED lines=16> */
.L_x_11195:
[----:B------:R-:W-:Y:S05]  /*12380*/  BSYNC.RECONVERGENT B3 ;  /* 0x0000000000037941 */ /* 0x000fea0003800200 */
.L_x_11194:
        /* <DEDUP_REMOVED lines=18> */
.L_x_11199:
[----:B------:R-:W-:Y:S05]  /*124b0*/  BSYNC.RECONVERGENT B4 ;  /* 0x0000000000047941 */ /* 0x000fea0003800200 */
.L_x_11198:
[----:B------:R-:W-:-:S04]  /*124c0*/  F2FP.F16.F32.PACK_AB R117, RZ, R117 ;  /* 0x00000075ff75723e */ /* 0x000fc800000000ff */
[----:B------:R-:W-:-:S07]  /*124d0*/  PRMT R0, R117, 0x7610, R0 ;  /* 0x0000761075007816 */ /* 0x000fce0000000000 */
.L_x_11197:
[----:B------:R-:W-:Y:S05]  /*124e0*/  BSYNC.RECONVERGENT B3 ;  /* 0x0000000000037941 */ /* 0x000fea0003800200 */
.L_x_11196:
        /* <DEDUP_REMOVED lines=17> */
.L_x_11203:
[----:B------:R-:W-:Y:S05]  /*12600*/  BSYNC.RECONVERGENT B4 ;  /* 0x0000000000047941 */ /* 0x000fea0003800200 */
.L_x_11202:
[----:B------:R-:W-:-:S04]  /*12610*/  F2FP.F16.F32.PACK_AB R117, RZ, R117 ;  /* 0x00000075ff75723e */ /* 0x000fc800000000ff */
[----:B------:R-:W-:-:S07]  /*12620*/  PRMT R4, R117, 0x7610, R4 ;  /* 0x0000761075047816 */ /* 0x000fce0000000004 */
.L_x_11201:
[----:B------:R-:W-:Y:S05]  /*12630*/  BSYNC.RECONVERGENT B3 ;  /* 0x0000000000037941 */ /* 0x000fea0003800200 */
.L_x_11200:
        /* <DEDUP_REMOVED lines=17> */
.L_x_11207:
[----:B------:R-:W-:Y:S05]  /*12750*/  BSYNC.RECONVERGENT B4 ;  /* 0x0000000000047941 */ /* 0x000fea0003800200 */
.L_x_11206:
[----:B------:R-:W-:-:S04]  /*12760*/  F2FP.F16.F32.PACK_AB R117, RZ, R117 ;  /* 0x00000075ff75723e */ /* 0x000fc800000000ff */
[----:B------:R-:W-:-:S07]  /*12770*/  PRMT R5, R117, 0x7610, R5 ;  /* 0x0000761075057816 */ /* 0x000fce0000000005 */
.L_x_11205:
[----:B------:R-:W-:Y:S05]  /*12780*/  BSYNC.RECONVERGENT B3 ;  /* 0x0000000000037941 */ /* 0x000fea0003800200 */
.L_x_11204:
[----:B------:R-:W-:Y:S02]  /*12790*/  LOP3.LUT R0, R0, 0xffff, RZ, 0xc0, !PT ;  /* 0x0000ffff00007812 */ /* 0x000fe400078ec0ff */
[----:B------:R-:W-:-:S03]  /*127a0*/  PRMT R5, R4, 0x5410, R5 ;  /* 0x0000541004057816 */ /* 0x000fc60000000005 */
[----:B------:R-:W-:-:S05]  /*127b0*/  IMAD.WIDE.U32 R2, R0, 0x10000, RZ ;  /* 0x0001000000027825 */ /* 0x000fca00078e00ff */
[----:B------:R-:W-:Y:S02]  /*127c0*/  LOP3.LUT R3, R5, R3, RZ, 0xfc, !PT ;  /* 0x0000000305037212 */ /* 0x000fe400078efcff */
[----:B------:R-:W-:-:S05]  /*127d0*/  LOP3.LUT R2, R2, R7, RZ, 0xfc, !PT ;  /* 0x0000000702027212 */ /* 0x000fca00078efcff */
[----:B------:R0:W-:Y:S01]  /*127e0*/  STG.E.64 desc[UR4][R82.64+0x1600], R2 ;  /* 0x0016000252007986 */ /* 0x0001e2000c101b04 */
[----:B------:R-:W-:Y:S05]  /*127f0*/  BRA `(.L_x_11208) ;  /* 0x0000000000107947 */ /* 0x000fea0003800000 */
.L_x_11193:
[----:B------:R-:W0:Y:S02]  /*12800*/  LDCU UR6, c[0x0][0x39c] ;  /* 0x00007380ff0677ac */ /* 0x000e240008000800 */
[----:B0-----:R-:W-:-:S13]  /*12810*/  ISETP.GE.AND P0, PT, R3, UR6, PT ;  /* 0x0000000603007c0c */ /* 0x001fda000bf06270 */
[----:B------:R-:W-:Y:S05]  /*12820*/  @P0 EXIT ;  /* 0x000000000000094d */ /* 0x000fea0003800000 */
[----:B------:R0:W-:Y:S02]  /*12830*/  STG.E.64 desc[UR4][R82.64+0x1600], RZ ;  /* 0x001600ff52007986 */ /* 0x0001e4000c101b04 */
.L_x_11208:
[----:B------:R-:W-:Y:S05]  /*12840*/  BSYNC.RECONVERGENT B2 ;  /* 0x0000000000027941 */ /* 0x000fea0003800200 */
.L_x_11192:
        /* <DEDUP_REMOVED lines=16> */
.L_x_11212:
[----:B------:R-:W-:Y:S05]  /*12950*/  BSYNC.RECONVERGENT B3 ;  /* 0x0000000000037941 */ /* 0x000fea0003800200 */
.L_x_11211:
        /* <DEDUP_REMOVED lines=18> */
.L_x_11216:
[----:B------:R-:W-:Y:S05]  /*12a80*/  BSYNC.RECONVERGENT B4 ;  /* 0x0000000000047941 */ /* 0x000fea0003800200 */
.L_x_11215:
[----:B------:R-:W-:-:S04]  /*12a90*/  F2FP.F16.F32.PACK_AB R117, RZ, R117 ;  /* 0x00000075ff75723e */ /* 0x000fc800000000ff */
[----:B------:R-:W-:-:S07]  /*12aa0*/  PRMT R0, R117, 0x7610, R0 ;  /* 0x0000761075007816 */ /* 0x000fce0000000000 */
.L_x_11214:
[----:B------:R-:W-:Y:S05]  /*12ab0*/  BSYNC.RECONVERGENT B3 ;  /* 0x0000000000037941 */ /* 0x000fea0003800200 */
.L_x_11213:
        /* <DEDUP_REMOVED lines=17> */
.L_x_11220:
[----:B------:R-:W-:Y:S05]  /*12bd0*/  BSYNC.RECONVERGENT B4 ;  /* 0x0000000000047941 */ /* 0x000fea0003800200 */
.L_x_11219:
[----:B------:R-:W-:-:S04]  /*12be0*/  F2FP.F16.F32.PACK_AB R117, RZ, R117 ;  /* 0x00000075ff75723e */ /* 0x000fc800000000ff */
[----:B------:R-:W-:-:S07]  /*12bf0*/  PRMT R4, R117, 0x7610, R4 ;  /* 0x0000761075047816 */ /* 0x000fce0000000004 */
.L_x_11218:
[----:B------:R-:W-:Y:S05]  /*12c00*/  BSYNC.RECONVERGENT B3 ;  /* 0x0000000000037941 */ /* 0x000fea0003800200 */
.L_x_11217:
        /* <DEDUP_REMOVED lines=17> */
.L_x_11224:
[----:B------:R-:W-:Y:S05]  /*12d20*/  BSYNC.RECONVERGENT B4 ;  /* 0x0000000000047941 */ /* 0x000fea0003800200 */
.L_x_11223:
[----:B------:R-:W-:-:S04]  /*12d30*/  F2FP.F16.F32.PACK_AB R117, RZ, R117 ;  /* 0x00000075ff75723e */ /* 0x000fc800000000ff */
[----:B------:R-:W-:-:S07]  /*12d40*/  PRMT R5, R117, 0x7610, R5 ;  /* 0x0000761075057816 */ /* 0x000fce0000000005 */
.L_x_11222:
[----:B------:R-:W-:Y:S05]  /*12d50*/  BSYNC.RECONVERGENT B3 ;  /* 0x0000000000037941 */ /* 0x000fea0003800200 */
.L_x_11221:
[----:B------:R-:W-:Y:S02]  /*12d60*/  LOP3.LUT R0, R0, 0xffff, RZ, 0xc0, !PT ;  /* 0x0000ffff00007812 */ /* 0x000fe400078ec0ff */
[----:B------:R-:W-:-:S03]  /*12d70*/  PRMT R5, R4, 0x5410, R5 ;  /* 0x0000541004057816 */ /* 0x000fc60000000005 */
[----:B------:R-:W-:-:S05]  /*12d80*/  IMAD.WIDE.U32 R2, R0, 0x10000, RZ ;  /* 0x0001000000027825 */ /* 0x000fca00078e00ff */
[----:B------:R-:W-:Y:S02]  /*12d90*/  LOP3.LUT R3, R5, R3, RZ, 0xfc, !PT ;  /* 0x0000000305037212 */ /* 0x000fe400078efcff */
[----:B------:R-:W-:-:S05]  /*12da0*/  LOP3.LUT R2, R2, R7, RZ, 0xfc, !PT ;  /* 0x0000000702027212 */ /* 0x000fca00078efcff */
[----:B------:R0:W-:Y:S01]  /*12db0*/  STG.E.64 desc[UR4][R82.64+0x1700], R2 ;  /* 0x0017000252007986 */ /* 0x0001e2000c101b04 */
[----:B------:R-:W-:Y:S05]  /*12dc0*/  BRA `(.L_x_11225) ;  /* 0x0000000000107947 */ /* 0x000fea0003800000 */
.L_x_11210:
[----:B------:R-:W0:Y:S02]  /*12dd0*/  LDCU UR6, c[0x0][0x39c] ;  /* 0x00007380ff0677ac */ /* 0x000e240008000800 */
[----:B0-----:R-:W-:-:S13]  /*12de0*/  ISETP.GE.AND P0, PT, R3, UR6, PT ;  /* 0x0000000603007c0c */ /* 0x001fda000bf06270 */
[----:B------:R-:W-:Y:S05]  /*12df0*/  @P0 EXIT ;  /* 0x000000000000094d */ /* 0x000fea0003800000 */
[----:B------:R0:W-:Y:S02]  /*12e00*/  STG.E.64 desc[UR4][R82.64+0x1700], RZ ;  /* 0x001700ff52007986 */ /* 0x0001e4000c101b04 */
.L_x_11225:
[----:B------:R-:W-:Y:S05]  /*12e10*/  BSYNC.RECONVERGENT B2 ;  /* 0x0000000000027941 */ /* 0x000fea0003800200 */
.L_x_11209:
        /* <DEDUP_REMOVED lines=16> */
.L_x_11229:
[----:B------:R-:W-:Y:S05]  /*12f20*/  BSYNC.RECONVERGENT B3 ;  /* 0x0000000000037941 */ /* 0x000fea0003800200 */
.L_x_11228:
        /* <DEDUP_REMOVED lines=18> */
.L_x_11233:
[----:B------:R-:W-:Y:S05]  /*13050*/  BSYNC.RECONVERGENT B4 ;  /* 0x0000000000047941 */ /* 0x000fea0003800200 */
.L_x_11232:
[----:B------:R-:W-:-:S04]  /*13060*/  F2FP.F16.F32.PACK_AB R117, RZ, R117 ;  /* 0x00000075ff75723e */ /* 0x000fc800000000ff */
[----:B------:R-:W-:-:S07]  /*13070*/  PRMT R0, R117, 0x7610, R0 ;  /* 0x0000761075007816 */ /* 0x000fce0000000000 */
.L_x_11231:
[----:B------:R-:W-:Y:S05]  /*13080*/  BSYNC.RECONVERGENT B3 ;  /* 0x0000000000037941 */ /* 0x000fea0003800200 */
.L_x_11230:
        /* <DEDUP_REMOVED lines=17> */
.L_x_11237:
[----:B------:R-:W-:Y:S05]  /*131a0*/  BSYNC.RECONVERGENT B4 ;  /* 0x0000000000047941 */ /* 0x000fea0003800200 */
.L_x_11236:
[----:B------:R-:W-:-:S04]  /*131b0*/  F2FP.F16.F32.PACK_AB R117, RZ, R117 ;  /* 0x00000075ff75723e */ /* 0x000fc800000000ff */
[----:B------:R-:W-:-:S07]  /*131c0*/  PRMT R4, R117, 0x7610, R4 ;  /* 0x0000761075047816 */ /* 0x000fce0000000004 */
.L_x_11235:
[----:B------:R-:W-:Y:S05]  /*131d0*/  BSYNC.RECONVERGENT B3 ;  /* 0x0000000000037941 */ /* 0x000fea0003800200 */
.L_x_11234:
        /* <DEDUP_REMOVED lines=17> */
.L_x_11241:
[----:B------:R-:W-:Y:S05]  /*132f0*/  BSYNC.RECONVERGENT B4 ;  /* 0x0000000000047941 */ /* 0x000fea0003800200 */
.L_x_11240:
[----:B------:R-:W-:-:S04]  /*13300*/  F2FP.F16.F32.PACK_AB R117, RZ, R117 ;  /* 0x00000075ff75723e */ /* 0x000fc800000000ff */
[----:B------:R-:W-:-:S07]  /*13310*/  PRMT R5, R117, 0x7610, R5 ;  /* 0x0000761075057816 */ /* 0x000fce0000000005 */
.L_x_11239:
[----:B------:R-:W-:Y:S05]  /*13320*/  BSYNC.RECONVERGENT B3 ;  /* 0x0000000000037941 */ /* 0x000fea0003800200 */
.L_x_11238:
[----:B------:R-:W-:Y:S02]  /*13330*/  LOP3.LUT R0, R0, 0xffff, RZ, 0xc0, !PT ;  /* 0x0000ffff00007812 */ /* 0x000fe400078ec0ff */
[----:B------:R-:W-:-:S03]  /*13340*/  PRMT R5, R4, 0x5410, R5 ;  /* 0x0000541004057816 */ /* 0x000fc60000000005 */
[----:B------:R-:W-:-:S05]  /*13350*/  IMAD.WIDE.U32 R2, R0, 0x10000, RZ ;  /* 0x0001000000027825 */ /* 0x000fca00078e00ff */
[----:B------:R-:W-:Y:S02]  /*13360*/  LOP3.LUT R3, R5, R3, RZ, 0xfc, !PT ;  /* 0x0000000305037212 */ /* 0x000fe400078efcff */
[----:B------:R-:W-:-:S05]  /*13370*/  LOP3.LUT R2, R2, R7, RZ, 0xfc, !PT ;  /* 0x0000000702027212 */ /* 0x000fca00078efcff */
[----:B------:R0:W-:Y:S01]  /*13380*/  STG.E.64 desc[UR4][R82.64+0x1800], R2 ;  /* 0x0018000252007986 */ /* 0x0001e2000c101b04 */
[----:B------:R-:W-:Y:S05]  /*13390*/  BRA `(.L_x_11242) ;  /* 0x0000000000107947 */ /* 0x000fea0003800000 */
.L_x_11227:
[----:B------:R-:W0:Y:S02]  /*133a0*/  LDCU UR6, c[0x0][0x39c] ;  /* 0x00007380ff0677ac */ /* 0x000e240008000800 */
[----:B0-----:R-:W-:-:S13]  /*133b0*/  ISETP.GE.AND P0, PT, R3, UR6, PT ;  /* 0x0000000603007c0c */ /* 0x001fda000bf06270 */
[----:B------:R-:W-:Y:S05]  /*133c0*/  @P0 EXIT ;  /* 0x000000000000094d */ /* 0x000fea0003800000 */
[----:B------:R0:W-:Y:S02]  /*133d0*/  STG.E.64 desc[UR4][R82.64+0x1800], RZ ;  /* 0x001800ff52007986 */ /* 0x0001e4000c101b04 */
.L_x_11242:
[----:B------:R-:W-:Y:S05]  /*133e0*/  BSYNC.RECONVERGENT B2 ;  /* 0x0000000000027941 */ /* 0x000fea0003800200 */
.L_x_11226:
        /* <DEDUP_REMOVED lines=16> */
.L_x_11246:
[----:B------:R-:W-:Y:S05]  /*134f0*/  BSYNC.RECONVERGENT B3 ;  /* 0x0000000000037941 */ /* 0x000fea0003800200 */
.L_x_11245:
        /* <DEDUP_REMOVED lines=18> */
.L_x_11250:
[----:B------:R-:W-:Y:S05]  /*13620*/  BSYNC.RECONVERGENT B4 ;  /* 0x0000000000047941 */ /* 0x000fea0003800200 */
.L_x_11249:
[----:B------:R-:W-:-:S04]  /*13630*/  F2FP.F16.F32.PACK_AB R117, RZ, R117 ;  /* 0x00000075ff75723e */ /* 0x000fc800000000ff */
[----:B------:R-:W-:-:S07]  /*13640*/  PRMT R0, R117, 0x7610, R0 ;  /* 0x0000761075007816 */ /* 0x000fce0000000000 */
.L_x_11248:
[----:B------:R-:W-:Y:S05]  /*13650*/  BSYNC.RECONVERGENT B3 ;  /* 0x0000000000037941 */ /* 0x000fea0003800200 */
.L_x_11247:
        /* <DEDUP_REMOVED lines=17> */
.L_x_11254:
[----:B------:R-:W-:Y:S05]  /*13770*/  BSYNC.RECONVERGENT B4 ;  /* 0x0000000000047941 */ /* 0x000fea0003800200 */
.L_x_11253:
[----:B------:R-:W-:-:S04]  /*13780*/  F2FP.F16.F32.PACK_AB R117, RZ, R117 ;  /* 0x00000075ff75723e */ /* 0x000fc800000000ff */
[----:B------:R-:W-:-:S07]  /*13790*/  PRMT R4, R117, 0x7610, R4 ;  /* 0x0000761075047816 */ /* 0x000fce0000000004 */
.L_x_11252:
[----:B------:R-:W-:Y:S05]  /*137a0*/  BSYNC.RECONVERGENT B3 ;  /* 0x0000000000037941 */ /* 0x000fea0003800200 */
.L_x_11251:
        /* <DEDUP_REMOVED lines=17> */
.L_x_11258:
[----:B------:R-:W-:Y:S05]  /*138c0*/  BSYNC.RECONVERGENT B4 ;  /* 0x0000000000047941 */ /* 0x000fea0003800200 */
.L_x_11257:
[----:B------:R-:W-:-:S04]  /*138d0*/  F2FP.F16.F32.PACK_AB R117, RZ, R117 ;  /* 0x00000075ff75723e */ /* 0x000fc800000000ff */
[----:B------:R-:W-:-:S07]  /*138e0*/  PRMT R5, R117, 0x7610, R5 ;  /* 0x0000761075057816 */ /* 0x000fce0000000005 */
.L_x_11256:
[----:B------:R-:W-:Y:S05]  /*138f0*/  BSYNC.RECONVERGENT B3 ;  /* 0x0000000000037941 */ /* 0x000fea0003800200 */
.L_x_11255:
[----:B------:R-:W-:Y:S02]  /*13900*/  LOP3.LUT R0, R0, 0xffff, RZ, 0xc0, !PT ;  /* 0x0000ffff00007812 */ /* 0x000fe400078ec0ff */
[----:B------:R-:W-:-:S03]  /*13910*/  PRMT R5, R4, 0x5410, R5 ;  /* 0x0000541004057816 */ /* 0x000fc60000000005 */
[----:B------:R-:W-:-:S05]  /*13920*/  IMAD.WIDE.U32 R2, R0, 0x10000, RZ ;  /* 0x0001000000027825 */ /* 0x000fca00078e00ff */
[----:B------:R-:W-:Y:S02]  /*13930*/  LOP3.LUT R3, R5, R3, RZ, 0xfc, !PT ;  /* 0x0000000305037212 */ /* 0x000fe400078efcff */
[----:B------:R-:W-:-:S05]  /*13940*/  LOP3.LUT R2, R2, R7, RZ, 0xfc, !PT ;  /* 0x0000000702027212 */ /* 0x000fca00078efcff */
[----:B------:R0:W-:Y:S01]  /*13950*/  STG.E.64 desc[UR4][R82.64+0x1900], R2 ;  /* 0x0019000252007986 */ /* 0x0001e2000c101b04 */
[----:B------:R-:W-:Y:S05]  /*13960*/  BRA `(.L_x_11259) ;  /* 0x0000000000107947 */ /* 0x000fea0003800000 */
.L_x_11244:
[----:B------:R-:W0:Y:S02]  /*13970*/  LDCU UR6, c[0x0][0x39c] ;  /* 0x00007380ff0677ac */ /* 0x000e240008000800 */
[----:B0-----:R-:W-:-:S13]  /*13980*/  ISETP.GE.AND P0, PT, R3, UR6, PT ;  /* 0x0000000603007c0c */ /* 0x001fda000bf06270 */
[----:B------:R-:W-:Y:S05]  /*13990*/  @P0 EXIT ;  /* 0x000000000000094d */ /* 0x000fea0003800000 */
[----:B------:R0:W-:Y:S02]  /*139a0*/  STG.E.64 desc[UR4][R82.64+0x1900], RZ ;  /* 0x001900ff52007986 */ /* 0x0001e4000c101b04 */
.L_x_11259:
[----:B------:R-:W-:Y:S05]  /*139b0*/  BSYNC.RECONVERGENT B2 ;  /* 0x0000000000027941 */ /* 0x000fea0003800200 */
.L_x_11243:
        /* <DEDUP_REMOVED lines=16> */
.L_x_11263:
[----:B------:R-:W-:Y:S05]  /*13ac0*/  BSYNC.RECONVERGENT B3 ;  /* 0x0000000000037941 */ /* 0x000fea0003800200 */
.L_x_11262:
        /* <DEDUP_REMOVED lines=18> */
.L_x_11267:
[----:B------:R-:W-:Y:S05]  /*13bf0*/  BSYNC.RECONVERGENT B4 ;  /* 0x0000000000047941 */ /* 0x000fea0003800200 */
.L_x_11266:
[----:B------:R-:W-:-:S04]  /*13c00*/  F2FP.F16.F32.PACK_AB R117, RZ, R117 ;  /* 0x00000075ff75723e */ /* 0x000fc800000000ff */
[----:B------:R-:W-:-:S07]  /*13c10*/  PRMT R0, R117, 0x7610, R0 ;  /* 0x0000761075007816 */ /* 0x000fce0000000000 */
.L_x_11265:
[----:B------:R-:W-:Y:S05]  /*13c20*/  BSYNC.RECONVERGENT B3 ;  /* 0x0000000000037941 */ /* 0x000fea0003800200 */
.L_x_11264:
        /* <DEDUP_REMOVED lines=17> */
.L_x_11271:
[----:B------:R-:W-:Y:S05]  /*13d40*/  BSYNC.RECONVERGENT B4 ;  /* 0x0000000000047941 */ /* 0x000fea0003800200 */
.L_x_11270:
[----:B------:R-:W-:-:S04]  /*13d50*/  F2FP.F16.F32.PACK_AB R117, RZ, R117 ;  /* 0x00000075ff75723e */ /* 0x000fc800000000ff */
[----:B------:R-:W-:-:S07]  /*13d60*/  PRMT R4, R117, 0x7610, R4 ;  /* 0x0000761075047816 */ /* 0x000fce0000000004 */
.L_x_11269:
[----:B------:R-:W-:Y:S05]  /*13d70*/  BSYNC.RECONVERGENT B3 ;  /* 0x0000000000037941 */ /* 0x000fea0003800200 */
.L_x_11268:
        /* <DEDUP_REMOVED lines=17> */
.L_x_11275:
[----:B------:R-:W-:Y:S05]  /*13e90*/  BSYNC.RECONVERGENT B4 ;  /* 0x0000000000047941 */ /* 0x000fea0003800200 */
.L_x_11274:
[----:B------:R-:W-:-:S04]  /*13ea0*/  F2FP.F16.F32.PACK_AB R117, RZ, R117 ;  /* 0x00000075ff75723e */ /* 0x000fc800000000ff */
[----:B------:R-:W-:-:S07]  /*13eb0*/  PRMT R5, R117, 0x7610, R5 ;  /* 0x0000761075057816 */ /* 0x000fce0000000005 */
.L_x_11273:
[----:B------:R-:W-:Y:S05]  /*13ec0*/  BSYNC.RECONVERGENT B3 ;  /* 0x0000000000037941 */ /* 0x000fea0003800200 */
.L_x_11272:
[----:B------:R-:W-:Y:S02]  /*13ed0*/  LOP3.LUT R0, R0, 0xffff, RZ, 0xc0, !PT ;  /* 0x0000ffff00007812 */ /* 0x000fe400078ec0ff */
[----:B------:R-:W-:-:S03]  /*13ee0*/  PRMT R5, R4, 0x5410, R5 ;  /* 0x0000541004057816 */ /* 0x000fc60000000005 */
[----:B------:R-:W-:-:S05]  /*13ef0*/  IMAD.WIDE.U32 R2, R0, 0x10000, RZ ;  /* 0x0001000000027825 */ /* 0x000fca00078e00ff */
[----:B------:R-:W-:Y:S02]  /*13f00*/  LOP3.LUT R3, R5, R3, RZ, 0xfc, !PT ;  /* 0x0000000305037212 */ /* 0x000fe400078efcff */
[----:B------:R-:W-:-:S05]  /*13f10*/  LOP3.LUT R2, R2, R7, RZ, 0xfc, !PT ;  /* 0x0000000702027212 */ /* 0x000fca00078efcff */
[----:B------:R0:W-:Y:S01]  /*13f20*/  STG.E.64 desc[UR4][R82.64+0x1a00], R2 ;  /* 0x001a000252007986 */ /* 0x0001e2000c101b04 */
[----:B------:R-:W-:Y:S05]  /*13f30*/  BRA `(.L_x_11276) ;  /* 0x0000000000107947 */ /* 0x000fea0003800000 */
.L_x_11261:
[----:B------:R-:W0:Y:S02]  /*13f40*/  LDCU UR6, c[0x0][0x39c] ;  /* 0x00007380ff0677ac */ /* 0x000e240008000800 */
[----:B0-----:R-:W-:-:S13]  /*13f50*/  ISETP.GE.AND P0, PT, R3, UR6, PT ;  /* 0x0000000603007c0c */ /* 0x001fda000bf06270 */
[----:B------:R-:W-:Y:S05]  /*13f60*/  @P0 EXIT ;  /* 0x000000000000094d */ /* 0x000fea0003800000 */
[----:B------:R0:W-:Y:S02]  /*13f70*/  STG.E.64 desc[UR4][R82.64+0x1a00], RZ ;  /* 0x001a00ff52007986 */ /* 0x0001e4000c101b04 */
.L_x_11276:
[----:B------:R-:W-:Y:S05]  /*13f80*/  BSYNC.RECONVERGENT B2 ;  /* 0x0000000000027941 */ /* 0x000fea0003800200 */
.L_x_11260:
        /* <DEDUP_REMOVED lines=16> */
.L_x_11280:
[----:B------:R-:W-:Y:S05]  /*14090*/  BSYNC.RECONVERGENT B3 ;  /* 0x0000000000037941 */ /* 0x000fea0003800200 */
.L_x_11279:
        /* <DEDUP_REMOVED lines=18> */
.L_x_11284:
[----:B------:R-:W-:Y:S05]  /*141c0*/  BSYNC.RECONVERGENT B4 ;  /* 0x0000000000047941 */ /* 0x000fea0003800200 */
.L_x_11283:
[----:B------:R-:W-:-:S04]  /*141d0*/  F2FP.F16.F32.PACK_AB R117, RZ, R117 ;  /* 0x00000075ff75723e */ /* 0x000fc800000000ff */
[----:B------:R-:W-:-:S07]  /*141e0*/  PRMT R0, R117, 0x7610, R0 ;  /* 0x0000761075007816 */ /* 0x000fce0000000000 */
.L_x_11282:
[----:B------:R-:W-:Y:S05]  /*141f0*/  BSYNC.RECONVERGENT B3 ;  /* 0x0000000000037941 */ /* 0x000fea0003800200 */
.L_x_11281:
        /* <DEDUP_REMOVED lines=17> */
.L_x_11288:
[----:B------:R-:W-:Y:S05]  /*14310*/  BSYNC.RECONVERGENT B4 ;  /* 0x0000000000047941 */ /* 0x000fea0003800200 */
.L_x_11287:
[----:B------:R-:W-:-:S04]  /*14320*/  F2FP.F16.F32.PACK_AB R117, RZ, R117 ;  /* 0x00000075ff75723e */ /* 0x000fc800000000ff */
[----:B------:R-:W-:-:S07]  /*14330*/  PRMT R4, R117, 0x7610, R4 ;  /* 0x0000761075047816 */ /* 0x000fce0000000004 */
.L_x_11286:
[----:B------:R-:W-:Y:S05]  /*14340*/  BSYNC.RECONVERGENT B3 ;  /* 0x0000000000037941 */ /* 0x000fea0003800200 */
.L_x_11285:
        /* <DEDUP_REMOVED lines=17> */
.L_x_11292:
[----:B------:R-:W-:Y:S05]  /*14460*/  BSYNC.RECONVERGENT B4 ;  /* 0x0000000000047941 */ /* 0x000fea0003800200 */
.L_x_11291:
[----:B------:R-:W-:-:S04]  /*14470*/  F2FP.F16.F32.PACK_AB R117, RZ, R117 ;  /* 0x00000075ff75723e */ /* 0x000fc800000000ff */
[----:B------:R-:W-:-:S07]  /*14480*/  PRMT R5, R117, 0x7610, R5 ;  /* 0x0000761075057816 */ /* 0x000fce0000000005 */
.L_x_11290:
[----:B------:R-:W-:Y:S05]  /*14490*/  BSYNC.RECONVERGENT B3 ;  /* 0x0000000000037941 */ /* 0x000fea0003800200 */
.L_x_11289:
[----:B------:R-:W-:Y:S02]  /*144a0*/  LOP3.LUT R0, R0, 0xffff, RZ, 0xc0, !PT ;  /* 0x0000ffff00007812 */ /* 0x000fe400078ec0ff */
[----:B------:R-:W-:-:S03]  /*144b0*/  PRMT R5, R4, 0x5410, R5 ;  /* 0x0000541004057816 */ /* 0x000fc60000000005 */
[----:B------:R-:W-:-:S05]  /*144c0*/  IMAD.WIDE.U32 R2, R0, 0x10000, RZ ;  /* 0x0001000000027825 */ /* 0x000fca00078e00ff */
[----:B------:R-:W-:Y:S02]  /*144d0*/  LOP3.LUT R3, R5, R3, RZ, 0xfc, !PT ;  /* 0x0000000305037212 */ /* 0x000fe400078efcff */
[----:B------:R-:W-:-:S05]  /*144e0*/  LOP3.LUT R2, R2, R7, RZ, 0xfc, !PT ;  /* 0x0000000702027212 */ /* 0x000fca00078efcff */
[----:B------:R0:W-:Y:S01]  /*144f0*/  STG.E.64 desc[UR4][R82.64+0x1b00], R2 ;  /* 0x001b000252007986 */ /* 0x0001e2000c101b04 */
[----:B------:R-:W-:Y:S05]  /*14500*/  BRA `(.L_x_11293) ;  /* 0x0000000000107947 */ /* 0x000fea0003800000 */
.L_x_11278:
[----:B------:R-:W0:Y:S02]  /*14510*/  LDCU UR6, c[0x0][0x39c] ;  /* 0x00007380ff0677ac */ /* 0x000e240008000800 */
[----:B0-----:R-:W-:-:S13]  /*14520*/  ISETP.GE.AND P0, PT, R3, UR6, PT ;  /* 0x0000000603007c0c */ /* 0x001fda000bf06270 */
[----:B------:R-:W-:Y:S05]  /*14530*/  @P0 EXIT ;  /* 0x000000000000094d */ /* 0x000fea0003800000 */
[----:B------:R0:W-:Y:S02]  /*14540*/  STG.E.64 desc[UR4][R82.64+0x1b00], RZ ;  /* 0x001b00ff52007986 */ /* 0x0001e4000c101b04 */
.L_x_11293:
[----:B------:R-:W-:Y:S05]  /*14550*/  BSYNC.RECONVERGENT B2 ;  /* 0x0000000000027941 */ /* 0x000fea0003800200 */
.L_x_11277:
        /* <DEDUP_REMOVED lines=16> */
.L_x_11297:
[----:B------:R-:W-:Y:S05]  /*14660*/  BSYNC.RECONVERGENT B3 ;  /* 0x0000000000037941 */ /* 0x000fea0003800200 */
.L_x_11296:
        /* <DEDUP_REMOVED lines=18> */
.L_x_11301:
[----:B------:R-:W-:Y:S05]  /*14790*/  BSYNC.RECONVERGENT B4 ;  /* 0x0000000000047941 */ /* 0x000fea0003800200 */
.L_x_11300:
[----:B------:R-:W-:-:S04]  /*147a0*/  F2FP.F16.F32.PACK_AB R117, RZ, R117 ;  /* 0x00000075ff75723e */ /* 0x000fc800000000ff */
[----:B------:R-:W-:-:S07]  /*147b0*/  PRMT R0, R117, 0x7610, R0 ;  /* 0x0000761075007816 */ /* 0x000fce0000000000 */
.L_x_11299:
[----:B------:R-:W-:Y:S05]  /*147c0*/  BSYNC.RECONVERGENT B3 ;  /* 0x0000000000037941 */ /* 0x000fea0003800200 */
.L_x_11298:
        /* <DEDUP_REMOVED lines=17> */
.L_x_11305:
[----:B------:R-:W-:Y:S05]  /*148e0*/  BSYNC.RECONVERGENT B4 ;  /* 0x0000000000047941 */ /* 0x000fea0003800200 */
.L_x_11304:
[----:B------:R-:W-:-:S04]  /*148f0*/  F2FP.F16.F32.PACK_AB R117, RZ, R117 ;  /* 0x00000075ff75723e */ /* 0x000fc800000000ff */
[----:B------:R-:W-:-:S07]  /*14900*/  PRMT R4, R117, 0x7610, R4 ;  /* 0x0000761075047816 */ /* 0x000fce0000000004 */
.L_x_11303:
[----:B------:R-:W-:Y:S05]  /*14910*/  BSYNC.RECONVERGENT B3 ;  /* 0x0000000000037941 */ /* 0x000fea0003800200 */
.L_x_11302:
        /* <DEDUP_REMOVED lines=17> */
.L_x_11309:
[----:B------:R-:W-:Y:S05]  /*14a30*/  BSYNC.RECONVERGENT B4 ;  /* 0x0000000000047941 */ /* 0x000fea0003800200 */
.L_x_11308:
[----:B------:R-:W-:-:S04]  /*14a40*/  F2FP.F16.F32.PACK_AB R117, RZ, R117 ;  /* 0x00000075ff75723e */ /* 0x000fc800000000ff */
[----:B------:R-:W-:-:S07]  /*14a50*/  PRMT R5, R117, 0x7610, R5 ;  /* 0x0000761075057816 */ /* 0x000fce0000000005 */
.L_x_11307:
[----:B------:R-:W-:Y:S05]  /*14a60*/  BSYNC.RECONVERGENT B3 ;  /* 0x0000000000037941 */ /* 0x000fea0003800200 */
.L_x_11306:
[----:B------:R-:W-:Y:S02]  /*14a70*/  LOP3.LUT R0, R0, 0xffff, RZ, 0xc0, !PT ;  /* 0x0000ffff00007812 */ /* 0x000fe400078ec0ff */
[----:B------:R-:W-:-:S03]  /*14a80*/  PRMT R5, R4, 0x5410, R5 ;  /* 0x0000541004057816 */ /* 0x000fc60000000005 */
[----:B------:R-:W-:-:S05]  /*14a90*/  IMAD.WIDE.U32 R2, R0, 0x10000, RZ ;  /* 0x0001000000027825 */ /* 0x000fca00078e00ff */
[----:B------:R-:W-:Y:S02]  /*14aa0*/  LOP3.LUT R3, R5, R3, RZ, 0xfc, !PT ;  /* 0x0000000305037212 */ /* 0x000fe400078efcff */
[----:B------:R-:W-:-:S05]  /*14ab0*/  LOP3.LUT R2, R2, R7, RZ, 0xfc, !PT ;  /* 0x0000000702027212 */ /* 0x000fca00078efcff */
[----:B------:R0:W-:Y:S01]  /*14ac0*/  STG.E.64 desc[UR4][R82.64+0x1c00], R2 ;  /* 0x001c000252007986 */ /* 0x0001e2000c101b04 */
[----:B------:R-:W-:Y:S05]  /*14ad0*/  BRA `(.L_x_11310) ;  /* 0x0000000000107947 */ /* 0x000fea0003800000 */
.L_x_11295:
[----:B------:R-:W0:Y:S02]  /*14ae0*/  LDCU UR6, c[0x0][0x39c] ;  /* 0x00007380ff0677ac */ /* 0x000e240008000800 */
[----:B0-----:R-:W-:-:S13]  /*14af0*/  ISETP.GE.AND P0, PT, R3, UR6, PT ;  /* 0x0000000603007c0c */ /* 0x001fda000bf06270 */
[----:B------:R-:W-:Y:S05]  /*14b00*/  @P0 EXIT ;  /* 0x000000000000094d */ /* 0x000fea0003800000 */
[----:B------:R0:W-:Y:S02]  /*14b10*/  STG.E.64 desc[UR4][R82.64+0x1c00], RZ ;  /* 0x001c00ff52007986 */ /* 0x0001e4000c101b04 */
.L_x_11310:
[----:B------:R-:W-:Y:S05]  /*14b20*/  BSYNC.RECONVERGENT B2 ;  /* 0x0000000000027941 */ /* 0x000fea0003800200 */
.L_x_11294:
        /* <DEDUP_REMOVED lines=16> */
.L_x_11314:
[----:B------:R-:W-:Y:S05]  /*14c30*/  BSYNC.RECONVERGENT B3 ;  /* 0x0000000000037941 */ /* 0x000fea0003800200 */
.L_x_11313:
        /* <DEDUP_REMOVED lines=18> */
.L_x_11318:
[----:B------:R-:W-:Y:S05]  /*14d60*/  BSYNC.RECONVERGENT B4 ;  /* 0x0000000000047941 */ /* 0x000fea0003800200 */
.L_x_11317:
[----:B------:R-:W-:-:S04]  /*14d70*/  F2FP.F16.F32.PACK_AB R117, RZ, R117 ;  /* 0x00000075ff75723e */ /* 0x000fc800000000ff */
[----:B------:R-:W-:-:S07]  /*14d80*/  PRMT R0, R117, 0x7610, R0 ;  /* 0x0000761075007816 */ /* 0x000fce0000000000 */
.L_x_11316:
[----:B------:R-:W-:Y:S05]  /*14d90*/  BSYNC.RECONVERGENT B3 ;  /* 0x0000000000037941 */ /* 0x000fea0003800200 */
.L_x_11315:
        /* <DEDUP_REMOVED lines=17> */
.L_x_11322:
[----:B------:R-:W-:Y:S05]  /*14eb0*/  BSYNC.RECONVERGENT B4 ;  /* 0x0000000000047941 */ /* 0x000fea0003800200 */
.L_x_11321:
[----:B------:R-:W-:-:S04]  /*14ec0*/  F2FP.F16.F32.PACK_AB R117, RZ, R117 ;  /* 0x00000075ff75723e */ /* 0x000fc800000000ff */
[----:B------:R-:W-:-:S07]  /*14ed0*/  PRMT R4, R117, 0x7610, R4 ;  /* 0x0000761075047816 */ /* 0x000fce0000000004 */
.L_x_11320:
[----:B------:R-:W-:Y:S05]  /*14ee0*/  BSYNC.RECONVERGENT B3 ;  /* 0x0000000000037941 */ /* 0x000fea0003800200 */
.L_x_11319:
        /* <DEDUP_REMOVED lines=17> */
.L_x_11326:
[----:B------:R-:W-:Y:S05]  /*15000*/  BSYNC.RECONVERGENT B4 ;  /* 0x0000000000047941 */ /* 0x000fea0003800200 */
.L_x_11325:
[----:B------:R-:W-:-:S04]  /*15010*/  F2FP.F16.F32.PACK_AB R117, RZ, R117 ;  /* 0x00000075ff75723e */ /* 0x000fc800000000ff */
[----:B------:R-:W-:-:S07]  /*15020*/  PRMT R5, R117, 0x7610, R5 ;  /* 0x0000761075057816 */ /* 0x000fce0000000005 */
.L_x_11324:
[----:B------:R-:W-:Y:S05]  /*15030*/  BSYNC.RECONVERGENT B3 ;  /* 0x0000000000037941 */ /* 0x000fea0003800200 */
.L_x_11323:
[----:B------:R-:W-:Y:S02]  /*15040*/  LOP3.LUT R0, R0, 0xffff, RZ, 0xc0, !PT ;  /* 0x0000ffff00007812 */ /* 0x000fe400078ec0ff */
[----:B------:R-:W-:-:S03]  /*15050*/  PRMT R5, R4, 0x5410, R5 ;  /* 0x0000541004057816 */ /* 0x000fc60000000005 */
[----:B------:R-:W-:-:S05]  /*15060*/  IMAD.WIDE.U32 R2, R0, 0x10000, RZ ;  /* 0x0001000000027825 */ /* 0x000fca00078e00ff */
[----:B------:R-:W-:Y:S02]  /*15070*/  LOP3.LUT R3, R5, R3, RZ, 0xfc, !PT ;  /* 0x0000000305037212 */ /* 0x000fe400078efcff */
[----:B------:R-:W-:-:S05]  /*15080*/  LOP3.LUT R2, R2, R7, RZ, 0xfc, !PT ;  /* 0x0000000702027212 */ /* 0x000fca00078efcff */
[----:B------:R0:W-:Y:S01]  /*15090*/  STG.E.64 desc[UR4][R82.64+0x1d00], R2 ;  /* 0x001d000252007986 */ /* 0x0001e2000c101b04 */
[----:B------:R-:W-:Y:S05]  /*150a0*/  BRA `(.L_x_11327) ;  /* 0x0000000000107947 */ /* 0x000fea0003800000 */
.L_x_11312:
[----:B------:R-:W0:Y:S02]  /*150b0*/  LDCU UR6, c[0x0][0x39c] ;  /* 0x00007380ff0677ac */ /* 0x000e240008000800 */
[----:B0-----:R-:W-:-:S13]  /*150c0*/  ISETP.GE.AND P0, PT, R3, UR6, PT ;  /* 0x0000000603007c0c */ /* 0x001fda000bf06270 */
[----:B------:R-:W-:Y:S05]  /*150d0*/  @P0 EXIT ;  /* 0x000000000000094d */ /* 0x000fea0003800000 */
[----:B------:R0:W-:Y:S02]  /*150e0*/  STG.E.64 desc[UR4][R82.64+0x1d00], RZ ;  /* 0x001d00ff52007986 */ /* 0x0001e4000c101b04 */
.L_x_11327:
[----:B------:R-:W-:Y:S05]  /*150f0*/  BSYNC.RECONVERGENT B2 ;  /* 0x0000000000027941 */ /* 0x000fea0003800200 */
.L_x_11311:
        /* <DEDUP_REMOVED lines=16> */
.L_x_11331:
[----:B------:R-:W-:Y:S05]  /*15200*/  BSYNC.RECONVERGENT B3 ;  /* 0x0000000000037941 */ /* 0x000fea0003800200 */
.L_x_11330:
        /* <DEDUP_REMOVED lines=18> */
.L_x_11335:
[----:B------:R-:W-:Y:S05]  /*15330*/  BSYNC.RECONVERGENT B4 ;  /* 0x0000000000047941 */ /* 0x000fea0003800200 */
.L_x_11334:
[----:B------:R-:W-:-:S04]  /*15340*/  F2FP.F16.F32.PACK_AB R117, RZ, R117 ;  /* 0x00000075ff75723e */ /* 0x000fc800000000ff */
[----:B------:R-:W-:-:S07]  /*15350*/  PRMT R0, R117, 0x7610, R0 ;  /* 0x0000761075007816 */ /* 0x000fce0000000000 */
.L_x_11333:
[----:B------:R-:W-:Y:S05]  /*15360*/  BSYNC.RECONVERGENT B3 ;  /* 0x0000000000037941 */ /* 0x000fea0003800200 */
.L_x_11332:
        /* <DEDUP_REMOVED lines=17> */
.L_x_11339:
[----:B------:R-:W-:Y:S05]  /*15480*/  BSYNC.RECONVERGENT B4 ;  /* 0x0000000000047941 */ /* 0x000fea0003800200 */
.L_x_11338:
[----:B------:R-:W-:-:S04]  /*15490*/  F2FP.F16.F32.PACK_AB R117, RZ, R117 ;  /* 0x00000075ff75723e */ /* 0x000fc800000000ff */
[----:B------:R-:W-:-:S07]  /*154a0*/  PRMT R4, R117, 0x7610, R4 ;  /* 0x0000761075047816 */ /* 0x000fce0000000004 */
.L_x_11337:
[----:B------:R-:W-:Y:S05]  /*154b0*/  BSYNC.RECONVERGENT B3 ;  /* 0x0000000000037941 */ /* 0x000fea0003800200 */
.L_x_11336:
        /* <DEDUP_REMOVED lines=17> */
.L_x_11343:
[----:B------:R-:W-:Y:S05]  /*155d0*/  BSYNC.RECONVERGENT B4 ;  /* 0x0000000000047941 */ /* 0x000fea0003800200 */
.L_x_11342:
[----:B------:R-:W-:-:S04]  /*155e0*/  F2FP.F16.F32.PACK_AB R117, RZ, R117 ;  /* 0x00000075ff75723e */ /* 0x000fc800000000ff */
[----:B------:R-:W-:-:S07]  /*155f0*/  PRMT R5, R117, 0x7610, R5 ;  /* 0x0000761075057816 */ /* 0x000fce0000000005 */
.L_x_11341:
[----:B------:R-:W-:Y:S05]  /*15600*/  BSYNC.RECONVERGENT B3 ;  /* 0x0000000000037941 */ /* 0x000fea0003800200 */
.L_x_11340:
[----:B------:R-:W-:Y:S02]  /*15610*/  LOP3.LUT R0, R0, 0xffff, RZ, 0xc0, !PT ;  /* 0x0000ffff00007812 */ /* 0x000fe400078ec0ff */
[----:B------:R-:W-:-:S03]  /*15620*/  PRMT R5, R4, 0x5410, R5 ;  /* 0x0000541004057816 */ /* 0x000fc60000000005 */
[----:B------:R-:W-:-:S05]  /*15630*/  IMAD.WIDE.U32 R2, R0, 0x10000, RZ ;  /* 0x0001000000027825 */ /* 0x000fca00078e00ff */
[----:B------:R-:W-:Y:S02]  /*15640*/  LOP3.LUT R3, R5, R3, RZ, 0xfc, !PT ;  /* 0x0000000305037212 */ /* 0x000fe400078efcff */
[----:B------:R-:W-:-:S05]  /*15650*/  LOP3.LUT R2, R2, R7, RZ, 0xfc, !PT ;  /* 0x0000000702027212 */ /* 0x000fca00078efcff */
[----:B------:R0:W-:Y:S01]  /*15660*/  STG.E.64 desc[UR4][R82.64+0x1e00], R2 ;  /* 0x001e000252007986 */ /* 0x0001e2000c101b04 */
[----:B------:R-:W-:Y:S05]  /*15670*/  BRA `(.L_x_11344) ;  /* 0x0000000000107947 */ /* 0x000fea0003800000 */
.L_x_11329:
[----:B------:R-:W0:Y:S02]  /*15680*/  LDCU UR6, c[0x0][0x39c] ;  /* 0x00007380ff0677ac */ /* 0x000e240008000800 */
[----:B0-----:R-:W-:-:S13]  /*15690*/  ISETP.GE.AND P0, PT, R3, UR6, PT ;  /* 0x0000000603007c0c */ /* 0x001fda000bf06270 */
[----:B------:R-:W-:Y:S05]  /*156a0*/  @P0 EXIT ;  /* 0x000000000000094d */ /* 0x000fea0003800000 */
[----:B------:R0:W-:Y:S02]  /*156b0*/  STG.E.64 desc[UR4][R82.64+0x1e00], RZ ;  /* 0x001e00ff52007986 */ /* 0x0001e4000c101b04 */
.L_x_11344:
[----:B------:R-:W-:Y:S05]  /*156c0*/  BSYNC.RECONVERGENT B2 ;  /* 0x0000000000027941 */ /* 0x000fea0003800200 */
.L_x_11328:
        /* <DEDUP_REMOVED lines=15> */
.L_x_11347:
[----:B------:R-:W-:Y:S05]  /*157c0*/  BSYNC.RECONVERGENT B2 ;  /* 0x0000000000027941 */ /* 0x000fea0003800200 */
.L_x_11346:
        /* <DEDUP_REMOVED lines=18> */
.L_x_11351:
[----:B------:R-:W-:Y:S05]  /*158f0*/  BSYNC.RECONVERGENT B3 ;  /* 0x0000000000037941 */ /* 0x000fea0003800200 */
.L_x_11350:
[----:B------:R-:W-:-:S04]  /*15900*/  F2FP.F16.F32.PACK_AB R117, RZ, R117 ;  /* 0x00000075ff75723e */ /* 0x000fc800000000ff */
[----:B------:R-:W-:-:S07]  /*15910*/  PRMT R0, R117, 0x7610, R0 ;  /* 0x0000761075007816 */ /* 0x000fce0000000000 */
.L_x_11349:
[----:B------:R-:W-:Y:S05]  /*15920*/  BSYNC.RECONVERGENT B2 ;  /* 0x0000000000027941 */ /* 0x000fea0003800200 */
.L_x_11348:
        /* <DEDUP_REMOVED lines=17> */
.L_x_11355:
[----:B------:R-:W-:Y:S05]  /*15a40*/  BSYNC.RECONVERGENT B3 ;  /* 0x0000000000037941 */ /* 0x000fea0003800200 */
.L_x_11354:
[----:B------:R-:W-:-:S04]  /*15a50*/  F2FP.F16.F32.PACK_AB R117, RZ, R117 ;  /* 0x00000075ff75723e */ /* 0x000fc800000000ff */
[----:B------:R-:W-:-:S07]  /*15a60*/  PRMT R5, R117, 0x7610, R5 ;  /* 0x0000761075057816 */ /* 0x000fce0000000005 */
.L_x_11353:
[----:B------:R-:W-:Y:S05]  /*15a70*/  BSYNC.RECONVERGENT B2 ;  /* 0x0000000000027941 */ /* 0x000fea0003800200 */
.L_x_11352:
        /* <DEDUP_REMOVED lines=16> */
.L_x_11359:
[----:B------:R-:W-:Y:S05]  /*15b80*/  BSYNC.RECONVERGENT B3 ;  /* 0x0000000000037941 */ /* 0x000fea0003800200 */
.L_x_11358:
[----:B------:R-:W-:-:S04]  /*15b90*/  F2FP.F16.F32.PACK_AB R117, RZ, R117 ;  /* 0x00000075ff75723e */ /* 0x000fc800000000ff */
[----:B------:R-:W-:-:S07]  /*15ba0*/  PRMT R112, R117, 0x7610, R112 ;  /* 0x0000761075707816 */ /* 0x000fce0000000070 */
.L_x_11357:
[----:B------:R-:W-:Y:S05]  /*15bb0*/  BSYNC.RECONVERGENT B2 ;  /* 0x0000000000027941 */ /* 0x000fea0003800200 */
.L_x_11356:
[----:B------:R-:W-:Y:S02]  /*15bc0*/  LOP3.LUT R0, R0, 0xffff, RZ, 0xc0, !PT ;  /* 0x0000ffff00007812 */ /* 0x000fe400078ec0ff */
[----:B------:R-:W-:-:S03]  /*15bd0*/  PRMT R5, R5, 0x5410, R112 ;  /* 0x0000541005057816 */ /* 0x000fc60000000070 */
[----:B------:R-:W-:-:S05]  /*15be0*/  IMAD.WIDE.U32 R2, R0, 0x10000, RZ ;  /* 0x0001000000027825 */ /* 0x000fca00078e00ff */
[----:B------:R-:W-:Y:S02]  /*15bf0*/  LOP3.LUT R3, R5, R3, RZ, 0xfc, !PT ;  /* 0x0000000305037212 */ /* 0x000fe400078efcff */
[----:B------:R-:W-:-:S05]  /*15c00*/  LOP3.LUT R2, R2, R7, RZ, 0xfc, !PT ;  /* 0x0000000702027212 */ /* 0x000fca00078efcff */
[----:B------:R-:W-:Y:S01]  /*15c10*/  STG.E.64 desc[UR4][R82.64+0x1f00], R2 ;  /* 0x001f000252007986 */ /* 0x000fe2000c101b04 */
[----:B------:R-:W-:Y:S05]  /*15c20*/  EXIT ;  /* 0x000000000000794d */ /* 0x000fea0003800000 */
.L_x_11345:
[----:B------:R-:W0:Y:S02]  /*15c30*/  LDCU UR6, c[0x0][0x39c] ;  /* 0x00007380ff0677ac */ /* 0x000e240008000800 */
[----:B0-----:R-:W-:-:S13]  /*15c40*/  ISETP.GE.AND P0, PT, R3, UR6, PT ;  /* 0x0000000603007c0c */ /* 0x001fda000bf06270 */
[----:B------:R-:W-:Y:S05]  /*15c50*/  @P0 EXIT ;  /* 0x000000000000094d */ /* 0x000fea0003800000 */
[----:B------:R-:W-:Y:S01]  /*15c60*/  STG.E.64 desc[UR4][R82.64+0x1f00], RZ ;  /* 0x001f00ff52007986 */ /* 0x000fe2000c101b04 */
[----:B------:R-:W-:Y:S05]  /*15c70*/  EXIT ;  /* 0x000000000000794d */ /* 0x000fea0003800000 */
        .weak           $__internal_13_$__cuda_sm3x_div_rn_noftz_f32_slowpath
        .type           $__internal_13_$__cuda_sm3x_div_rn_noftz_f32_slowpath,@function
        .size           $__internal_13_$__cuda_sm3x_div_rn_noftz_f32_slowpath,(.L_x_12127 - $__internal_13_$__cuda_sm3x_div_rn_noftz_f32_slowpath)
$__internal_13_$__cuda_sm3x_div_rn_noftz_f32_slowpath:
        /* <DEDUP_REMOVED lines=35> */
.L_x_11361:
        /* <DEDUP_REMOVED lines=30> */
[----:B------:R-:W-:Y:S01]  /*16090*/  IADD3 R158, PT, PT, R85, 0x20, RZ ;  /* 0x00000020559e7810 */ /* 0x000fe20007ffe0ff */
        /* <DEDUP_REMOVED lines=20> */
.L_x_11368:
[----:B------:R-:W-:-:S04]  /*161e0*/  LOP3.LUT R84, R84, 0x80000000, RZ, 0xc0, !PT ;  /* 0x8000000054547812 */ /* 0x000fc800078ec0ff */
[----:B------:R-:W-:Y:S01]  /*161f0*/  LOP3.LUT R84, R84, 0x7f800000, RZ, 0xfc, !PT ;  /* 0x7f80000054547812 */ /* 0x000fe200078efcff */
[----:B------:R-:W-:Y:S06]  /*16200*/  BRA `(.L_x_11369) ;  /* 0x0000000000047947 */ /* 0x000fec0003800000 */
.L_x_11367:
[----:B------:R-:W-:-:S07]  /*16210*/  LEA R84, R117, R84, 0x17 ;  /* 0x0000005475547211 */ /* 0x000fce00078eb8ff */
.L_x_11369:
[----:B------:R-:W-:Y:S05]  /*16220*/  BSYNC.RECONVERGENT B1 ;  /* 0x0000000000017941 */ /* 0x000fea0003800200 */
.L_x_11366:
[----:B------:R-:W-:Y:S05]  /*16230*/  BRA `(.L_x_11370) ;  /* 0x0000000000207947 */ /* 0x000fea0003800000 */
.L_x_11365:
[----:B------:R-:W-:-:S04]  /*16240*/  LOP3.LUT R84, R119, 0x80000000, R84, 0x48, !PT ;  /* 0x8000000077547812 */ /* 0x000fc800078e4854 */
[----:B------:R-:W-:Y:S01]  /*16250*/  LOP3.LUT R84, R84, 0x7f800000, RZ, 0xfc, !PT ;  /* 0x7f80000054547812 */ /* 0x000fe200078efcff */
[----:B------:R-:W-:Y:S06]  /*16260*/  BRA `(.L_x_11370) ;  /* 0x0000000000147947 */ /* 0x000fec0003800000 */
.L_x_11364:
[----:B------:R-:W-:Y:S01]  /*16270*/  LOP3.LUT R84, R119, 0x80000000, R84, 0x48, !PT ;  /* 0x8000000077547812 */ /* 0x000fe200078e4854 */
[----:B------:R-:W-:Y:S06]  /*16280*/  BRA `(.L_x_11370) ;  /* 0x00000000000c7947 */ /* 0x000fec0003800000 */
.L_x_11363:
[----:B------:R-:W0:Y:S01]  /*16290*/  MUFU.RSQ R84, -QNAN ;  /* 0xffc0000000547908 */ /* 0x000e220000001400 */
[----:B------:R-:W-:Y:S05]  /*162a0*/  BRA `(.L_x_11370) ;  /* 0x0000000000047947 */ /* 0x000fea0003800000 */
.L_x_11362:
[----:B------:R-:W-:-:S07]  /*162b0*/  FADD.FTZ R84, R84, R111 ;  /* 0x0000006f54547221 */ /* 0x000fce0000010000 */
.L_x_11370:
[----:B------:R-:W-:Y:S05]  /*162c0*/  BSYNC.RECONVERGENT B0 ;  /* 0x0000000000007941 */ /* 0x000fea0003800200 */
.L_x_11360:
[----:B------:R-:W-:Y:S01]  /*162d0*/  HFMA2 R85, -RZ, RZ, 0, 0 ;  /* 0x00000000ff557431 */ /* 0x000fe200000001ff */
[----:B0-----:R-:W-:Y:S02]  /*162e0*/  MOV R117, R84 ;  /* 0x0000005400757202 */ /* 0x001fe40000000f00 */
[----:B------:R-:W-:-:S04]  /*162f0*/  MOV R84, R115 ;  /* 0x0000007300547202 */ /* 0x000fc80000000f00 */
[----:B------:R-:W-:Y:S05]  /*16300*/  RET.REL.NODEC R84 `(_ZN18transformer_engine49scaled_aligned_causal_masked_softmax_warp_forwardI6__halfS1_fLi12EEEvPT0_PKT_T1_iii) ;  /* 0xfffffe9c543c7950 */ /* 0x000fea0003c3ffff */
.L_x_11371:
        /* <DEDUP_REMOVED lines=15> */
.L_x_12127:


//--------------------- .text._ZN18transformer_engine49scaled_aligned_causal_masked_softmax_warp_forwardI6__halfS1_fLi11EEEvPT0_PKT_T1_iii --------------------------
	.section	.text._ZN18transformer_engine49scaled_aligned_causal_masked_softmax_warp_forwardI6__halfS1_fLi11EEEvPT0_PKT_T1_iii,"ax",@progbits
	.align	128
        .global         _ZN18transformer_engine49scaled_aligned_causal_masked_softmax_warp_forwardI6__halfS1_fLi11EEEvPT0_PKT_T1_iii
        .type           _ZN18transformer_engine49scaled_aligned_causal_masked_softmax_warp_forwardI6__halfS1_fLi11EEEvPT0_PKT_T1_iii,@function
        .size           _ZN18transformer_engine49scaled_aligned_causal_masked_softmax_warp_forwardI6__halfS1_fLi11EEEvPT0_PKT_T1_iii,(.L_x_12128 - _ZN18transformer_engine49scaled_aligned_causal_masked_softmax_warp_forwardI6__halfS1_fLi11EEEvPT0_PKT_T1_iii)
        .other          _ZN18transformer_engine49scaled_aligned_causal_masked_softmax_warp_forwardI6__halfS1_fLi11EEEvPT0_PKT_T1_iii,@"STO_CUDA_ENTRY STV_DEFAULT"
_ZN18transformer_engine49scaled_aligned_causal_masked_softmax_warp_forwardI6__halfS1_fLi11EEEvPT0_PKT_T1_iii:
.text._ZN18transformer_engine49scaled_aligned_causal_masked_softmax_warp_forwardI6__halfS1_fLi11EEEvPT0_PKT_T1_iii:
        /* <DEDUP_REMOVED lines=77> */
.L_x_11375:
[----:B------:R-:W-:Y:S05]  /*04d0*/  BSYNC.RECONVERGENT B1 ;  /* 0x0000000000017941 */ /* 0x000fea0003800200 */
.L_x_11374:
        /* <DEDUP_REMOVED lines=31> */
.L_x_11377:
[----:B------:R-:W-:Y:S05]  /*06d0*/  BSYNC.RECONVERGENT B1 ;  /* 0x0000000000017941 */ /* 0x000fea0003800200 */
.L_x_11376:
        /* <DEDUP_REMOVED lines=30> */
.L_x_11379:
[----:B------:R-:W-:Y:S05]  /*08c0*/  BSYNC.RECONVERGENT B1 ;  /* 0x0000000000017941 */ /* 0x000fea0003800200 */
.L_x_11378:
        /* <DEDUP_REMOVED lines=30> */
.L_x_11381:
[----:B------:R-:W-:Y:S05]  /*0ab0*/  BSYNC.RECONVERGENT B1 ;  /* 0x0000000000017941 */ /* 0x000fea0003800200 */
.L_x_11380:
        /* <DEDUP_REMOVED lines=30> */
.L_x_11383:
[----:B------:R-:W-:Y:S05]  /*0ca0*/  BSYNC.RECONVERGENT B1 ;  /* 0x0000000000017941 */ /* 0x000fea0003800200 */
.L_x_11382:
        /* <DEDUP_REMOVED lines=30> */
.L_x_11385:
[----:B------:R-:W-:Y:S05]  /*0e90*/  BSYNC.RECONVERGENT B1 ;  /* 0x0000000000017941 */ /* 0x000fea0003800200 */
.L_x_11384:
        /* <DEDUP_REMOVED lines=30> */
.L_x_11387:
[----:B------:R-:W-:Y:S05]  /*1080*/  BSYNC.RECONVERGENT B1 ;  /* 0x0000000000017941 */ /* 0x000fea0003800200 */
.L_x_11386:
        /* <DEDUP_REMOVED lines=30> */
.L_x_11389:
[----:B------:R-:W-:Y:S05]  /*1270*/  BSYNC.RECONVERGENT B1 ;  /* 0x0000000000017941 */ /* 0x000fea0003800200 */
.L_x_11388:
        /* <DEDUP_REMOVED lines=30> */
.L_x_11391:
[----:B------:R-:W-:Y:S05]  /*1460*/  BSYNC.RECONVERGENT B1 ;  /* 0x0000000000017941 */ /* 0x000fea0003800200 */
.L_x_11390:
        /* <DEDUP_REMOVED lines=25> */
[----:B------:R-:W-:-:S02]  /*1600*/  MOV R8, 0xc61c4000 ;  /* 0xc61c400000087802 */ /* 0x000fc40000000f00 */
[----:B------:R-:W-:Y:S02]  /*1610*/  MOV R67, 0xc61c4000 ;  /* 0xc61c400000437802 */ /* 0x000fe40000000f00 */
        /* <DEDUP_REMOVED lines=24> */
.L_x_11393:
[----:B------:R-:W-:Y:S05]  /*17a0*/  BSYNC.RECONVERGENT B1 ;  /* 0x0000000000017941 */ /* 0x000fea0003800200 */
.L_x_11392:
[----:B------:R-:W-:Y:S04]  /*17b0*/  BSSY.RECONVERGENT B1, `(.L_x_11394) ;  /* 0x0000018000017945 */ /* 0x000fe80003800200 */
[----:B------:R-:W-:Y:S05]  /*17c0*/  @P0 BRA `(.L_x_11395) ;  /* 0x0000000000580947 */ /* 0x000fea0003800000 */
[----:B------:R-:W2:Y:S01]  /*17d0*/  LDG.E.64 R2, desc[UR6][R72.64+0xa00] ;  /* 0x000a000648027981 */ /* 0x000ea2000c1e1b00 */
[C---:B------:R-:W-:Y:S01]  /*17e0*/  IADD3 R5, PT, PT, R69.reuse, 0x502, RZ ;  /* 0x0000050245057810 */ /* 0x040fe20007ffe0ff */
[----:B------:R-:W-:Y:S01]  /*17f0*/  HFMA2 R23, -RZ, RZ, -6.109375, 2 ;  /* 0xc61c4000ff177431 */ /* 0x000fe200000001ff */
[----:B------:R-:W-:Y:S01]  /*1800*/  IADD3 R25, PT, PT, R69, 0x503, RZ ;  /* 0x0000050345197810 */ /* 0x000fe20007ffe0ff */
[----:B------:R-:W0:Y:S01]  /*1810*/  LDCU UR8, c[0x0][0x390] ;  /* 0x00007200ff0877ac */ /* 0x000e220008000800 */
[-C--:B------:R-:W-:Y:S01]  /*1820*/  ISETP.GT.U32.AND P0, PT, R5, R66.reuse, PT ;  /* 0x000000420500720c */ /* 0x080fe20003f04070 */
[----:B------:R-:W-:Y:S01]  /*1830*/  HFMA2 R22, -RZ, RZ, -6.109375, 2 ;  /* 0xc61c4000ff167431 */ /* 0x000fe200000001ff */
[----:B------:R-:W-:Y:S02]  /*1840*/  ISETP.GT.U32.AND P1, PT, R25, R66, PT ;  /* 0x000000421900720c */ /* 0x000fe40003f24070 */
[----:B------:R-:W-:-:S09]  /*1850*/  MOV R24, 0xc61c4000 ;  /* 0xc61c400000187802 */ /* 0x000fd20000000f00 */
[----:B------:R-:W1:Y:S01]  /*1860*/  @!P0 LDC R5, c[0x0][0x390] ;  /* 0x0000e400ff058b82 */ /* 0x000e620000000800 */
[----:B--2---:R-:W-:Y:S02]  /*1870*/  @!P0 HADD2.F32 R0, -RZ, R3.H0_H0 ;  /* 0x20000003ff008230 */ /* 0x004fe40000004100 */
[----:B------:R-:W-:-:S03]  /*1880*/  HADD2.F32 R25, -RZ, R2.H0_H0 ;  /* 0x20000002ff197230 */ /* 0x000fc60000004100 */
[----:B-1----:R-:W-:Y:S01]  /*1890*/  @!P0 FMUL R23, R0, R5 ;  /* 0x0000000500178220 */ /* 0x002fe20000400000 */
[----:B------:R-:W-:Y:S01]  /*18a0*/  IADD3 R5, PT, PT, R69, 0x501, RZ ;  /* 0x0000050145057810 */ /* 0x000fe20007ffe0ff */
[----:B0-----:R-:W-:-:S03]  /*18b0*/  FMUL R25, R25, UR8 ;  /* 0x0000000819197c20 */ /* 0x001fc60008400000 */
[----:B------:R-:W-:-:S13]  /*18c0*/  ISETP.GT.U32.AND P0, PT, R5, R66, PT ;  /* 0x000000420500720c */ /* 0x000fda0003f04070 */
[--C-:B------:R-:W-:Y:S02]  /*18d0*/  @!P0 SHF.R.U64 R0, R2, 0x10, R3.reuse ;  /* 0x0000001002008819 */ /* 0x100fe40000001203 */
[----:B------:R-:W-:-:S03]  /*18e0*/  @!P1 SHF.R.U32.HI R3, RZ, 0x10, R3 ;  /* 0x00000010ff039819 */ /* 0x000fc60000011603 */
[----:B------:R-:W-:Y:S02]  /*18f0*/  @!P0 HADD2.F32 R0, -RZ, R0.H0_H0 ;  /* 0x20000000ff008230 */ /* 0x000fe40000004100 */
[----:B------:R-:W-:-:S03]  /*1900*/  @!P1 HADD2.F32 R2, -RZ, R3.H0_H0 ;  /* 0x20000003ff029230 */ /* 0x000fc60000004100 */
[----:B------:R-:W-:Y:S02]  /*1910*/  @!P0 FMUL R24, R0, UR8 ;  /* 0x0000000800188c20 */ /* 0x000fe40008400000 */
[----:B------:R-:W-:-:S07]  /*1920*/  @!P1 FMUL R22, R2, UR8 ;  /* 0x0000000802169c20 */ /* 0x000fce0008400000 */
.L_x_11395:
[----:B------:R-:W-:Y:S05]  /*1930*/  BSYNC.RECONVERGENT B1 ;  /* 0x0000000000017941 */ /* 0x000fea0003800200 */
.L_x_11394:
        /* <DEDUP_REMOVED lines=13> */
[----:B------:R-:W1:Y:S01]  /*1a10*/  @!P1 LDC R21, c[0x0][0x390] ;  /* 0x0000e400ff159b82 */ /* 0x000e620000000800 */
[----:B--2---:R-:W-:-:S05]  /*1a20*/  @!P1 HADD2.F32 R0, -RZ, R3.H0_H0 ;  /* 0x20000003ff009230 */ /* 0x004fca0000004100 */
[----:B-1----:R-:W-:Y:S01]  /*1a30*/  @!P1 FMUL R19, R0, R21 ;  /* 0x0000001500139220 */ /* 0x002fe20000400000 */
[--C-:B------:R-:W-:Y:S01]  /*1a40*/  @!P0 SHF.R.U64 R0, R2, 0x10, R3.reuse ;  /* 0x0000001002008819 */ /* 0x100fe20000001203 */
[----:B------:R-:W-:Y:S01]  /*1a50*/  HADD2.F32 R21, -RZ, R2.H0_H0 ;  /* 0x20000002ff157230 */ /* 0x000fe20000004100 */
[----:B------:R-:W-:-:S03]  /*1a60*/  @!P6 SHF.R.U32.HI R3, RZ, 0x10, R3 ;  /* 0x00000010ff03e819 */ /* 0x000fc60000011603 */
[----:B------:R-:W-:Y:S02]  /*1a70*/  @!P0 HADD2.F32 R0, -RZ, R0.H0_H0 ;  /* 0x20000000ff008230 */ /* 0x000fe40000004100 */
[----:B0-----:R-:W-:Y:S01]  /*1a80*/  FMUL R21, R21, UR8 ;  /* 0x0000000815157c20 */ /* 0x001fe20008400000 */
[----:B------:R-:W-:Y:S02]  /*1a90*/  @!P6 HADD2.F32 R2, -RZ, R3.H0_H0 ;  /* 0x20000003ff02e230 */ /* 0x000fe40000004100 */
[----:B------:R-:W-:-:S03]  /*1aa0*/  @!P0 FMUL R20, R0, UR8 ;  /* 0x0000000800148c20 */ /* 0x000fc60008400000 */
[----:B------:R-:W-:-:S07]  /*1ab0*/  @!P6 FMUL R18, R2, UR8 ;  /* 0x000000080212ec20 */ /* 0x000fce0008400000 */
.L_x_11397:
[----:B------:R-:W-:Y:S05]  /*1ac0*/  BSYNC.RECONVERGENT B1 ;  /* 0x0000000000017941 */ /* 0x000fea0003800200 */
.L_x_11396:
        /* <DEDUP_REMOVED lines=24> */
.L_x_11399:
[----:B------:R-:W-:Y:S05]  /*1c50*/  BSYNC.RECONVERGENT B1 ;  /* 0x0000000000017941 */ /* 0x000fea0003800200 */
.L_x_11398:
        /* <DEDUP_REMOVED lines=24> */
.L_x_11401:
[----:B------:R-:W-:Y:S05]  /*1de0*/  BSYNC.RECONVERGENT B1 ;  /* 0x0000000000017941 */ /* 0x000fea0003800200 */
.L_x_11400:
        /* <DEDUP_REMOVED lines=24> */
.L_x_11403:
[----:B------:R-:W-:Y:S05]  /*1f70*/  BSYNC.RECONVERGENT B1 ;  /* 0x0000000000017941 */ /* 0x000fea0003800200 */
.L_x_11402:
        /* <DEDUP_REMOVED lines=12> */
[----:B------:R-:W-:-:S03]  /*2040*/  MOV R67, 0xc61c4000 ;  /* 0xc61c400000437802 */ /* 0x000fc60000000f00 */
[----:B------:R-:W1:Y:S01]  /*2050*/  @!P1 LDC R71, c[0x0][0x390] ;  /* 0x0000e400ff479b82 */ /* 0x000e620000000800 */
[----:B--2---:R-:W-:Y:S02]  /*2060*/  @!P1 HADD2.F32 R0, -RZ, R3.H0_H0 ;  /* 0x20000003ff009230 */ /* 0x004fe40000004100 */
[----:B------:R-:W-:-:S03]  /*2070*/  HADD2.F32 R5, -RZ, R2.H0_H0 ;  /* 0x20000002ff057230 */ /* 0x000fc60000004100 */
[----:B-1----:R-:W-:Y:S01]  /*2080*/  @!P1 FMUL R4, R0, R71 ;  /* 0x0000004700049220 */ /* 0x002fe20000400000 */
[--C-:B------:R-:W-:Y:S01]  /*2090*/  @!P0 SHF.R.U64 R0, R2, 0x10, R3.reuse ;  /* 0x0000001002008819 */ /* 0x100fe20000001203 */
[----:B0-----:R-:W-:Y:S01]  /*20a0*/  FMUL R5, R5, UR8 ;  /* 0x0000000805057c20 */ /* 0x001fe20008400000 */
[----:B------:R-:W-:-:S03]  /*20b0*/  @!P2 SHF.R.U32.HI R3, RZ, 0x10, R3 ;  /* 0x00000010ff03a819 */ /* 0x000fc60000011603 */
[----:B------:R-:W-:Y:S02]  /*20c0*/  @!P0 HADD2.F32 R0, -RZ, R0.H0_H0 ;  /* 0x20000000ff008230 */ /* 0x000fe40000004100 */
[----:B------:R-:W-:Y:S01]  /*20d0*/  @!P2 HADD2.F32 R2, -RZ, R3.H0_H0 ;  /* 0x20000003ff02a230 */ /* 0x000fe20000004100 */
[----:B------:R-:W-:Y:S02]  /*20e0*/  MOV R3, 0xc61c4000 ;  /* 0xc61c400000037802 */ /* 0x000fe40000000f00 */
[----:B------:R-:W-:Y:S02]  /*20f0*/  @!P0 FMUL R3, R0, UR8 ;  /* 0x0000000800038c20 */ /* 0x000fe40008400000 */
[----:B------:R-:W-:-:S07]  /*2100*/  @!P2 FMUL R67, R2, UR8 ;  /* 0x000000080243ac20 */ /* 0x000fce0008400000 */
.L_x_11373:
[----:B------:R-:W-:Y:S05]  /*2110*/  BSYNC.RECONVERGENT B0 ;  /* 0x0000000000007941 */ /* 0x000fea0003800200 */
.L_x_11372:
        /* <DEDUP_REMOVED lines=217> */
[----:B------:R-:W-:Y:S01]  /*2eb0*/  SHF.L.U32 R72, R71, 0x17, RZ ;  /* 0x0000001747487819 */ /* 0x000fe200000006ff */
[----:B------:R-:W-:Y:S01]  /*2ec0*/  FFMA.SAT R71, R63, R0, 0.5 ;  /* 0x3f0000003f477423 */ /* 0x000fe20000002000 */
[----:B------:R0:W1:Y:S01]  /*2ed0*/  MUFU.EX2 R68, R74 ;  /* 0x0000004a00447308 */ /* 0x0000620000000800 */
[----:B------:R-:W-:Y:S02]  /*2ee0*/  FFMA R73, R70, 1.4426950216293334961, -R73 ;  /* 0x3fb8aa3b46497823 */ /* 0x000fe40000000849 */
[----:B------:R-:W-:-:S02]  /*2ef0*/  FFMA.RM R71, R71, R2, 12582913 ;  /* 0x4b40000147477423 */ /* 0x000fc40000004002 */
        /* <DEDUP_REMOVED lines=51> */
[----:B------:R-:W-:Y:S01]  /*3230*/  SHF.L.U32 R72, R71, 0x17, RZ ;  /* 0x0000001747487819 */ /* 0x000fe200000006ff */
        /* <DEDUP_REMOVED lines=144> */
[----:B------:R-:W-:Y:S01]  /*3b40*/  SHF.L.U32 R72, R71, 0x17, RZ ;  /* 0x0000001747487819 */ /* 0x000fe200000006ff */
        /* <DEDUP_REMOVED lines=13> */
[----:B------:R-:W-:-:S03]  /*3c20*/  IMAD.SHL.U32 R70, R70, 0x800000, RZ ;  /* 0x0080000046467824 */ /* 0x000fc600078e00ff */
        /* <DEDUP_REMOVED lines=34> */
[----:B------:R-:W-:Y:S01]  /*3e50*/  SHF.L.U32 R72, R71, 0x17, RZ ;  /* 0x0000001747487819 */ /* 0x000fe200000006ff */
        /* <DEDUP_REMOVED lines=202> */
[----:B------:R-:W-:Y:S02]  /*4b00*/  FFMA.SAT R77, R3, R0, 0.5 ;  /* 0x3f000000034d7423 */ /* 0x000fe40000002000 */
[C---:B------:R-:W-:Y:S02]  /*4b10*/  IMAD.SHL.U32 R71, R70.reuse, 0x800000, RZ ;  /* 0x0080000046477824 */ /* 0x040fe400078e00ff */
        /* <DEDUP_REMOVED lines=24> */
[----:B------:R-:W-:Y:S01]  /*4ca0*/  SHF.L.U32 R76, R70, 0x17, RZ ;  /* 0x00000017464c7819 */ /* 0x000fe200000006ff */
[----:B-1----:R-:W-:Y:S02]  /*4cb0*/  FMUL R5, R5, R74 ;  /* 0x0000004a05057220 */ /* 0x002fe40000400000 */
        /* <DEDUP_REMOVED lines=114> */
[----:B0-----:R-:W-:Y:S05]  /*53e0*/  CALL.REL.NOINC `($__internal_14_$__cuda_sm3x_div_rn_noftz_f32_slowpath) ;  /* 0x0000005c00047944 */ /* 0x001fea0003c00000 */
.L_x_11407:
[----:B------:R-:W-:Y:S05]  /*53f0*/  BSYNC.RECONVERGENT B3 ;  /* 0x0000000000037941 */ /* 0x000fea0003800200 */
.L_x_11406:
[----:B------:R-:W1:Y:S01]  /*5400*/  S2R R74, SR_TID.X ;  /* 0x00000000004a7919 */ /* 0x000e620000002100 */
[----:B0-----:R0:W2:Y:S01]  /*5410*/  F2F.F16.F32 R73, R39 ;  /* 0x0000002700497304 */ /* 0x0010a20000200800 */
        /* <DEDUP_REMOVED lines=16> */
[----:B------:R-:W-:Y:S05]  /*5520*/  CALL.REL.NOINC `($__internal_14_$__cuda_sm3x_div_rn_noftz_f32_slowpath) ;  /* 0x0000005800b47944 */ /* 0x000fea0003c00000 */
.L_x_11411:
[----:B------:R-:W-:Y:S05]  /*5530*/  BSYNC.RECONVERGENT B4 ;  /* 0x0000000000047941 */ /* 0x000fea0003800200 */
.L_x_11410:
[----:B------:R-:W-:-:S04]  /*5540*/  F2FP.F16.F32.PACK_AB R39, RZ, R39 ;  /* 0x00000027ff27723e */ /* 0x000fc800000000ff */
[----:B------:R-:W-:-:S07]  /*5550*/  PRMT R72, R39, 0x7610, R72 ;  /* 0x0000761027487816 */ /* 0x000fce0000000048 */
.L_x_11409:
[----:B------:R-:W-:Y:S05]  /*5560*/  BSYNC.RECONVERGENT B3 ;  /* 0x0000000000037941 */ /* 0x000fea0003800200 */
.L_x_11408:
        /* <DEDUP_REMOVED lines=17> */
.L_x_11415:
[----:B------:R-:W-:Y:S05]  /*5680*/  BSYNC.RECONVERGENT B4 ;  /* 0x0000000000047941 */ /* 0x000fea0003800200 */
.L_x_11414:
[----:B------:R-:W-:-:S04]  /*5690*/  F2FP.F16.F32.PACK_AB R39, RZ, R39 ;  /* 0x00000027ff27723e */ /* 0x000fc800000000ff */
[----:B------:R-:W-:-:S07]  /*56a0*/  PRMT R64, R39, 0x7610, R64 ;  /* 0x0000761027407816 */ /* 0x000fce0000000040 */
.L_x_11413:
[----:B------:R-:W-:Y:S05]  /*56b0*/  BSYNC.RECONVERGENT B3 ;  /* 0x0000000000037941 */ /* 0x000fea0003800200 */
.L_x_11412:
        /* <DEDUP_REMOVED lines=17> */
.L_x_11419:
[----:B------:R-:W-:Y:S05]  /*57d0*/  BSYNC.RECONVERGENT B4 ;  /* 0x0000000000047941 */ /* 0x000fea0003800200 */
.L_x_11418:
[----:B------:R-:W-:-:S07]  /*57e0*/  F2FP.F16.F32.PACK_AB R39, RZ, R39 ;  /* 0x00000027ff27723e */ /* 0x000fce00000000ff */
.L_x_11417:
[----:B------:R-:W-:Y:S05]  /*57f0*/  BSYNC.RECONVERGENT B3 ;  /* 0x0000000000037941 */ /* 0x000fea0003800200 */
.L_x_11416:
[----:B------:R-:W-:Y:S02]  /*5800*/  LOP3.LUT R62, R72, 0xffff, RZ, 0xc0, !PT ;  /* 0x0000ffff483e7812 */ /* 0x000fe400078ec0ff */
[----:B------:R-:W-:-:S03]  /*5810*/  PRMT R39, R64, 0x5410, R39 ;  /* 0x0000541040277816 */ /* 0x000fc60000000027 */
[----:B------:R-:W-:-:S05]  /*5820*/  IMAD.WIDE.U32 R62, R62, 0x10000, RZ ;  /* 0x000100003e3e7825 */ /* 0x000fca00078e00ff */
[----:B------:R-:W-:Y:S02]  /*5830*/  LOP3.LUT R69, R39, R63, RZ, 0xfc, !PT ;  /* 0x0000003f27457212 */ /* 0x000fe400078efcff */
[----:B------:R-:W-:Y:S01]  /*5840*/  LOP3.LUT R68, R62, R73, RZ, 0xfc, !PT ;  /* 0x000000493e447212 */ /* 0x000fe200078efcff */
[----:B------:R-:W-:Y:S06]  /*5850*/  BRA `(.L_x_11420) ;  /* 0x00000000000c7947 */ /* 0x000fec0003800000 */
.L_x_11405:
[----:B------:R-:W-:-:S13]  /*5860*/  ISETP.GE.AND P0, PT, R69, R39, PT ;  /* 0x000000274500720c */ /* 0x000fda0003f06270 */
[----:B------:R-:W-:Y:S05]  /*5870*/  @P0 EXIT ;  /* 0x000000000000094d */ /* 0x000fea0003800000 */
[----:B------:R-:W-:-:S07]  /*5880*/  CS2R R68, SRZ ;  /* 0x0000000000447805 */ /* 0x000fce000001ff00 */
.L_x_11420:
[----:B------:R-:W-:Y:S05]  /*5890*/  BSYNC.RECONVERGENT B2 ;  /* 0x0000000000027941 */ /* 0x000fea0003800200 */
.L_x_11404:
        /* <DEDUP_REMOVED lines=27> */
.L_x_11424:
[----:B------:R-:W-:Y:S05]  /*5a50*/  BSYNC.RECONVERGENT B3 ;  /* 0x0000000000037941 */ /* 0x000fea0003800200 */
.L_x_11423:
        /* <DEDUP_REMOVED lines=18> */
.L_x_11428:
[----:B------:R-:W-:Y:S05]  /*5b80*/  BSYNC.RECONVERGENT B4 ;  /* 0x0000000000047941 */ /* 0x000fea0003800200 */
.L_x_11427:
[----:B------:R-:W-:-:S04]  /*5b90*/  F2FP.F16.F32.PACK_AB R39, RZ, R39 ;  /* 0x00000027ff27723e */ /* 0x000fc800000000ff */
[----:B------:R-:W-:-:S07]  /*5ba0*/  PRMT R63, R39, 0x7610, R63 ;  /* 0x00007610273f7816 */ /* 0x000fce000000003f */
.L_x_11426:
[----:B------:R-:W-:Y:S05]  /*5bb0*/  BSYNC.RECONVERGENT B3 ;  /* 0x0000000000037941 */ /* 0x000fea0003800200 */
.L_x_11425:
        /* <DEDUP_REMOVED lines=17> */
.L_x_11432:
[----:B------:R-:W-:Y:S05]  /*5cd0*/  BSYNC.RECONVERGENT B4 ;  /* 0x0000000000047941 */ /* 0x000fea0003800200 */
.L_x_11431:
[----:B------:R-:W-:-:S04]  /*5ce0*/  F2FP.F16.F32.PACK_AB R39, RZ, R39 ;  /* 0x00000027ff27723e */ /* 0x000fc800000000ff */
[----:B------:R-:W-:-:S07]  /*5cf0*/  PRMT R60, R39, 0x7610, R60 ;  /* 0x00007610273c7816 */ /* 0x000fce000000003c */
.L_x_11430:
[----:B------:R-:W-:Y:S05]  /*5d00*/  BSYNC.RECONVERGENT B3 ;  /* 0x0000000000037941 */ /* 0x000fea0003800200 */
.L_x_11429:
        /* <DEDUP_REMOVED lines=17> */
.L_x_11436:
[----:B------:R-:W-:Y:S05]  /*5e20*/  BSYNC.RECONVERGENT B4 ;  /* 0x0000000000047941 */ /* 0x000fea0003800200 */
.L_x_11435:
[----:B------:R-:W-:-:S07]  /*5e30*/  F2FP.F16.F32.PACK_AB R39, RZ, R39 ;  /* 0x00000027ff27723e */ /* 0x000fce00000000ff */
.L_x_11434:
[----:B------:R-:W-:Y:S05]  /*5e40*/  BSYNC.RECONVERGENT B3 ;  /* 0x0000000000037941 */ /* 0x000fea0003800200 */
.L_x_11433:
[----:B------:R-:W-:Y:S02]  /*5e50*/  LOP3.LUT R58, R63, 0xffff, RZ, 0xc0, !PT ;  /* 0x0000ffff3f3a7812 */ /* 0x000fe400078ec0ff */
[----:B------:R-:W-:-:S03]  /*5e60*/  PRMT R39, R60, 0x5410, R39 ;  /* 0x000054103c277816 */ /* 0x000fc60000000027 */
[----:B------:R-:W-:-:S05]  /*5e70*/  IMAD.WIDE.U32 R58, R58, 0x10000, RZ ;  /* 0x000100003a3a7825 */ /* 0x000fca00078e00ff */
[----:B------:R-:W-:Y:S02]  /*5e80*/  LOP3.LUT R59, R39, R59, RZ, 0xfc, !PT ;  /* 0x0000003b273b7212 */ /* 0x000fe400078efcff */
[----:B------:R-:W-:-:S05]  /*5e90*/  LOP3.LUT R58, R58, R61, RZ, 0xfc, !PT ;  /* 0x0000003d3a3a7212 */ /* 0x000fca00078efcff */
[----:B------:R1:W-:Y:S01]  /*5ea0*/  STG.E.64 desc[UR6][R72.64+0x100], R58 ;  /* 0x0001003a48007986 */ /* 0x0003e2000c101b06 */
[----:B------:R-:W-:Y:S05]  /*5eb0*/  BRA `(.L_x_11437) ;  /* 0x00000000000c7947 */ /* 0x000fea0003800000 */
.L_x_11422:
[----:B------:R-:W-:-:S13]  /*5ec0*/  ISETP.GE.AND P0, PT, R39, UR5, PT ;  /* 0x0000000527007c0c */ /* 0x000fda000bf06270 */
[----:B------:R-:W-:Y:S05]  /*5ed0*/  @P0 EXIT ;  /* 0x000000000000094d */ /* 0x000fea0003800000 */
[----:B------:R0:W-:Y:S02]  /*5ee0*/  STG.E.64 desc[UR6][R72.64+0x100], RZ ;  /* 0x000100ff48007986 */ /* 0x0001e4000c101b06 */
.L_x_11437:
[----:B------:R-:W-:Y:S05]  /*5ef0*/  BSYNC.RECONVERGENT B2 ;  /* 0x0000000000027941 */ /* 0x000fea0003800200 */
.L_x_11421:
        /* <DEDUP_REMOVED lines=16> */
.L_x_11441:
[----:B------:R-:W-:Y:S05]  /*6000*/  BSYNC.RECONVERGENT B3 ;  /* 0x0000000000037941 */ /* 0x000fea0003800200 */
.L_x_11440:
[----:B------:R-:W-:Y:S01]  /*6010*/  IADD3 R59, PT, PT, R62, 0x101, RZ ;  /* 0x000001013e3b7810 */ /* 0x000fe20007ffe0ff */
[----:B------:R1:W2:Y:S01]  /*6020*/  F2F.F16.F32 R57, R39 ;  /* 0x0000002700397304 */ /* 0x0002a20000200800 */
        /* <DEDUP_REMOVED lines=16> */
.L_x_11445:
[----:B------:R-:W-:Y:S05]  /*6130*/  BSYNC.RECONVERGENT B4 ;  /* 0x0000000000047941 */ /* 0x000fea0003800200 */
.L_x_11444:
[----:B------:R-:W-:-:S04]  /*6140*/  F2FP.F16.F32.PACK_AB R39, RZ, R39 ;  /* 0x00000027ff27723e */ /* 0x000fc800000000ff */
[----:B------:R-:W-:-:S07]  /*6150*/  PRMT R58, R39, 0x7610, R58 ;  /* 0x00007610273a7816 */ /* 0x000fce000000003a */
.L_x_11443:
[----:B------:R-:W-:Y:S05]  /*6160*/  BSYNC.RECONVERGENT B3 ;  /* 0x0000000000037941 */ /* 0x000fea0003800200 */
.L_x_11442:
        /* <DEDUP_REMOVED lines=17> */
.L_x_11449:
[----:B------:R-:W-:Y:S05]  /*6280*/  BSYNC.RECONVERGENT B4 ;  /* 0x0000000000047941 */ /* 0x000fea0003800200 */
.L_x_11448:
[----:B------:R-:W-:-:S04]  /*6290*/  F2FP.F16.F32.PACK_AB R39, RZ, R39 ;  /* 0x00000027ff27723e */ /* 0x000fc800000000ff */
[----:B------:R-:W-:-:S07]  /*62a0*/  PRMT R56, R39, 0x7610, R56 ;  /* 0x0000761027387816 */ /* 0x000fce0000000038 */
.L_x_11447:
[----:B------:R-:W-:Y:S05]  /*62b0*/  BSYNC.RECONVERGENT B3 ;  /* 0x0000000000037941 */ /* 0x000fea0003800200 */
.L_x_11446:
        /* <DEDUP_REMOVED lines=17> */
.L_x_11453:
[----:B------:R-:W-:Y:S05]  /*63d0*/  BSYNC.RECONVERGENT B4 ;  /* 0x0000000000047941 */ /* 0x000fea0003800200 */
.L_x_11452:
[----:B------:R-:W-:-:S07]  /*63e0*/  F2FP.F16.F32.PACK_AB R39, RZ, R39 ;  /* 0x00000027ff27723e */ /* 0x000fce00000000ff */
.L_x_11451:
[----:B------:R-:W-:Y:S05]  /*63f0*/  BSYNC.RECONVERGENT B3 ;  /* 0x0000000000037941 */ /* 0x000fea0003800200 */
.L_x_11450:
[----:B------:R-:W-:Y:S02]  /*6400*/  LOP3.LUT R54, R58, 0xffff, RZ, 0xc0, !PT ;  /* 0x0000ffff3a367812 */ /* 0x000fe400078ec0ff */
[----:B------:R-:W-:-:S03]  /*6410*/  PRMT R39, R56, 0x5410, R39 ;  /* 0x0000541038277816 */ /* 0x000fc60000000027 */
[----:B------:R-:W-:-:S05]  /*6420*/  IMAD.WIDE.U32 R54, R54, 0x10000, RZ ;  /* 0x0001000036367825 */ /* 0x000fca00078e00ff */
[----:B------:R-:W-:Y:S02]  /*6430*/  LOP3.LUT R55, R39, R55, RZ, 0xfc, !PT ;  /* 0x0000003727377212 */ /* 0x000fe400078efcff */
[----:B------:R-:W-:-:S05]  /*6440*/  LOP3.LUT R54, R54, R57, RZ, 0xfc, !PT ;  /* 0x0000003936367212 */ /* 0x000fca00078efcff */
[----:B------:R3:W-:Y:S01]  /*6450*/  STG.E.64 desc[UR6][R72.64+0x200], R54 ;  /* 0x0002003648007986 */ /* 0x0007e2000c101b06 */
[----:B------:R-:W-:Y:S05]  /*6460*/  BRA `(.L_x_11454) ;  /* 0x0000000000107947 */ /* 0x000fea0003800000 */
.L_x_11439:
[----:B------:R-:W2:Y:S02]  /*6470*/  LDCU UR4, c[0x0][0x39c] ;  /* 0x00007380ff0477ac */ /* 0x000ea40008000800 */
[----:B--2---:R-:W-:-:S13]  /*6480*/  ISETP.GE.AND P0, PT, R39, UR4, PT ;  /* 0x0000000427007c0c */ /* 0x004fda000bf06270 */
[----:B------:R-:W-:Y:S05]  /*6490*/  @P0 EXIT ;  /* 0x000000000000094d */ /* 0x000fea0003800000 */
[----:B------:R2:W-:Y:S02]  /*64a0*/  STG.E.64 desc[UR6][R72.64+0x200], RZ ;  /* 0x000200ff48007986 */ /* 0x0005e4000c101b06 */
.L_x_11454:
[----:B------:R-:W-:Y:S05]  /*64b0*/  BSYNC.RECONVERGENT B2 ;  /* 0x0000000000027941 */ /* 0x000fea0003800200 */
.L_x_11438:
[----:B------:R-:W-:Y:S01]  /*64c0*/  VIADD R39, R62, 0x180 ;  /* 0x000001803e277836 */ /* 0x000fe20000000000 */
[----:B------:R-:W-:Y:S04]  /*64d0*/  BSSY.RECONVERGENT B2, `(.L_x_11455) ;  /* 0x000005a000027945 */ /* 0x000fe80003800200 */
        /* <DEDUP_REMOVED lines=13> */
[----:B012---:R-:W-:Y:S05]  /*65b0*/  CALL.REL.NOINC `($__internal_14_$__cuda_sm3x_div_rn_noftz_f32_slowpath) ;  /* 0x0000004800907944 */ /* 0x007fea0003c00000 */
.L_x_11458:
[----:B------:R-:W-:Y:S05]  /*65c0*/  BSYNC.RECONVERGENT B3 ;  /* 0x0000000000037941 */ /* 0x000fea0003800200 */
.L_x_11457:
[----:B------:R-:W-:Y:S01]  /*65d0*/  IADD3 R55, PT, PT, R62, 0x181, RZ ;  /* 0x000001813e377810 */ /* 0x000fe20007ffe0ff */
[----:B------:R3:W4:Y:S01]  /*65e0*/  F2F.F16.F32 R53, R39 ;  /* 0x0000002700357304 */ /* 0x0007220000200800 */
        /* <DEDUP_REMOVED lines=16> */
.L_x_11462:
[----:B------:R-:W-:Y:S05]  /*66f0*/  BSYNC.RECONVERGENT B4 ;  /* 0x0000000000047941 */ /* 0x000fea0003800200 */
.L_x_11461:
[----:B------:R-:W-:-:S04]  /*6700*/  F2FP.F16.F32.PACK_AB R39, RZ, R39 ;  /* 0x00000027ff27723e */ /* 0x000fc800000000ff */
[----:B------:R-:W-:-:S07]  /*6710*/  PRMT R54, R39, 0x7610, R54 ;  /* 0x0000761027367816 */ /* 0x000fce0000000036 */
.L_x_11460:
[----:B------:R-:W-:Y:S05]  /*6720*/  BSYNC.RECONVERGENT B3 ;  /* 0x0000000000037941 */ /* 0x000fea0003800200 */
.L_x_11459:
        /* <DEDUP_REMOVED lines=17> */
.L_x_11466:
[----:B------:R-:W-:Y:S05]  /*6840*/  BSYNC.RECONVERGENT B4 ;  /* 0x0000000000047941 */ /* 0x000fea0003800200 */
.L_x_11465:
[----:B------:R-:W-:-:S04]  /*6850*/  F2FP.F16.F32.PACK_AB R39, RZ, R39 ;  /* 0x00000027ff27723e */ /* 0x000fc800000000ff */
[----:B------:R-:W-:-:S07]  /*6860*/  PRMT R52, R39, 0x7610, R52 ;  /* 0x0000761027347816 */ /* 0x000fce0000000034 */
.L_x_11464:
[----:B------:R-:W-:Y:S05]  /*6870*/  BSYNC.RECONVERGENT B3 ;  /* 0x0000000000037941 */ /* 0x000fea0003800200 */
.L_x_11463:
        /* <DEDUP_REMOVED lines=16> */
[----:B0-2---:R-:W-:Y:S05]  /*6980*/  CALL.REL.NOINC `($__internal_14_$__cuda_sm3x_div_rn_noftz_f32_slowpath) ;  /* 0x00000044009c7944 */ /* 0x005fea0003c00000 */
.L_x_11470:
[----:B------:R-:W-:Y:S05]  /*6990*/  BSYNC.RECONVERGENT B4 ;  /* 0x0000000000047941 */ /* 0x000fea0003800200 */
.L_x_11469:
[----:B------:R-:W-:-:S07]  /*69a0*/  F2FP.F16.F32.PACK_AB R39, RZ, R39 ;  /* 0x00000027ff27723e */ /* 0x000fce00000000ff */
.L_x_11468:
[----:B------:R-:W-:Y:S05]  /*69b0*/  BSYNC.RECONVERGENT B3 ;  /* 0x0000000000037941 */ /* 0x000fea0003800200 */
.L_x_11467:
[----:B------:R-:W-:Y:S02]  /*69c0*/  LOP3.LUT R50, R54, 0xffff, RZ, 0xc0, !PT ;  /* 0x0000ffff36327812 */ /* 0x000fe400078ec0ff */
[----:B------:R-:W-:-:S03]  /*69d0*/  PRMT R39, R52, 0x5410, R39 ;  /* 0x0000541034277816 */ /* 0x000fc60000000027 */
[----:B------:R-:W-:-:S05]  /*69e0*/  IMAD.WIDE.U32 R50, R50, 0x10000, RZ ;  /* 0x0001000032327825 */ /* 0x000fca00078e00ff */
[----:B------:R-:W-:Y:S02]  /*69f0*/  LOP3.LUT R51, R39, R51, RZ, 0xfc, !PT ;  /* 0x0000003327337212 */ /* 0x000fe400078efcff */
[----:B------:R-:W-:-:S05]  /*6a00*/  LOP3.LUT R50, R50, R53, RZ, 0xfc, !PT ;  /* 0x0000003532327212 */ /* 0x000fca00078efcff */
[----:B------:R3:W-:Y:S01]  /*6a10*/  STG.E.64 desc[UR6][R72.64+0x300], R50 ;  /* 0x0003003248007986 */ /* 0x0007e2000c101b06 */
[----:B------:R-:W-:Y:S05]  /*6a20*/  BRA `(.L_x_11471) ;  /* 0x0000000000107947 */ /* 0x000fea0003800000 */
.L_x_11456:
[----:B------:R-:W4:Y:S02]  /*6a30*/  LDCU UR4, c[0x0][0x39c] ;  /* 0x00007380ff0477ac */ /* 0x000f240008000800 */
[----:B----4-:R-:W-:-:S13]  /*6a40*/  ISETP.GE.AND P0, PT, R39, UR4, PT ;  /* 0x0000000427007c0c */ /* 0x010fda000bf06270 */
[----:B------:R-:W-:Y:S05]  /*6a50*/  @P0 EXIT ;  /* 0x000000000000094d */ /* 0x000fea0003800000 */
[----:B------:R4:W-:Y:S02]  /*6a60*/  STG.E.64 desc[UR6][R72.64+0x300], RZ ;  /* 0x000300ff48007986 */ /* 0x0009e4000c101b06 */
.L_x_11471:
[----:B------:R-:W-:Y:S05]  /*6a70*/  BSYNC.RECONVERGENT B2 ;  /* 0x0000000000027941 */ /* 0x000fea0003800200 */
.L_x_11455:
        /* <DEDUP_REMOVED lines=13> */
[----:B------:R-:W-:Y:S02]  /*6b50*/  MOV R39, R49 ;  /* 0x0000003100277202 */ /* 0x000fe40000000f00 */
[----:B------:R-:W-:-:S07]  /*6b60*/  MOV R75, 0x6b80 ;  /* 0x00006b80004b7802 */ /* 0x000fce0000000f00 */
[----:B012-4-:R-:W-:Y:S05]  /*6b70*/  CALL.REL.NOINC `($__internal_14_$__cuda_sm3x_div_rn_noftz_f32_slowpath) ;  /* 0x0000004400207944 */ /* 0x017fea0003c00000 */
.L_x_11475:
[----:B------:R-:W-:Y:S05]  /*6b80*/  BSYNC.RECONVERGENT B3 ;  /* 0x0000000000037941 */ /* 0x000fea0003800200 */
.L_x_11474:
[----:B------:R-:W-:Y:S01]  /*6b90*/  IADD3 R51, PT, PT, R62, 0x201, RZ ;  /* 0x000002013e337810 */ /* 0x000fe20007ffe0ff */
[----:B------:R3:W0:Y:S01]  /*6ba0*/  F2F.F16.F32 R49, R39 ;  /* 0x0000002700317304 */ /* 0x0006220000200800 */
        /* <DEDUP_REMOVED lines=15> */
[----:B-12-4-:R-:W-:Y:S05]  /*6ca0*/  CALL.REL.NOINC `($__internal_14_$__cuda_sm3x_div_rn_noftz_f32_slowpath) ;  /* 0x0000004000d47944 */ /* 0x016fea0003c00000 */
.L_x_11479:
[----:B------:R-:W-:Y:S05]  /*6cb0*/  BSYNC.RECONVERGENT B4 ;  /* 0x0000000000047941 */ /* 0x000fea0003800200 */
.L_x_11478:
[----:B------:R-:W-:-:S04]  /*6cc0*/  F2FP.F16.F32.PACK_AB R39, RZ, R39 ;  /* 0x00000027ff27723e */ /* 0x000fc800000000ff */
[----:B------:R-:W-:-:S07]  /*6cd0*/  PRMT R50, R39, 0x7610, R50 ;  /* 0x0000761027327816 */ /* 0x000fce0000000032 */
.L_x_11477:
[----:B------:R-:W-:Y:S05]  /*6ce0*/  BSYNC.RECONVERGENT B3 ;  /* 0x0000000000037941 */ /* 0x000fea0003800200 */
.L_x_11476:
        /* <DEDUP_REMOVED lines=17> */
.L_x_11483:
[----:B------:R-:W-:Y:S05]  /*6e00*/  BSYNC.RECONVERGENT B4 ;  /* 0x0000000000047941 */ /* 0x000fea0003800200 */
.L_x_11482:
[----:B------:R-:W-:-:S04]  /*6e10*/  F2FP.F16.F32.PACK_AB R39, RZ, R39 ;  /* 0x00000027ff27723e */ /* 0x000fc800000000ff */
[----:B------:R-:W-:-:S07]  /*6e20*/  PRMT R48, R39, 0x7610, R48 ;  /* 0x0000761027307816 */ /* 0x000fce0000000030 */
.L_x_11481:
[----:B------:R-:W-:Y:S05]  /*6e30*/  BSYNC.RECONVERGENT B3 ;  /* 0x0000000000037941 */ /* 0x000fea0003800200 */
.L_x_11480:
        /* <DEDUP_REMOVED lines=17> */
.L_x_11487:
[----:B------:R-:W-:Y:S05]  /*6f50*/  BSYNC.RECONVERGENT B4 ;  /* 0x0000000000047941 */ /* 0x000fea0003800200 */
.L_x_11486:
[----:B------:R-:W-:-:S07]  /*6f60*/  F2FP.F16.F32.PACK_AB R39, RZ, R39 ;  /* 0x00000027ff27723e */ /* 0x000fce00000000ff */
.L_x_11485:
[----:B------:R-:W-:Y:S05]  /*6f70*/  BSYNC.RECONVERGENT B3 ;  /* 0x0000000000037941 */ /* 0x000fea0003800200 */
.L_x_11484:
[----:B------:R-:W-:Y:S02]  /*6f80*/  LOP3.LUT R46, R50, 0xffff, RZ, 0xc0, !PT ;  /* 0x0000ffff322e7812 */ /* 0x000fe400078ec0ff */
[----:B------:R-:W-:-:S03]  /*6f90*/  PRMT R39, R48, 0x5410, R39 ;  /* 0x0000541030277816 */ /* 0x000fc60000000027 */
[----:B------:R-:W-:-:S05]  /*6fa0*/  IMAD.WIDE.U32 R46, R46, 0x10000, RZ ;  /* 0x000100002e2e7825 */ /* 0x000fca00078e00ff */
[----:B------:R-:W-:Y:S02]  /*6fb0*/  LOP3.LUT R47, R39, R47, RZ, 0xfc, !PT ;  /* 0x0000002f272f7212 */ /* 0x000fe400078efcff */
[----:B------:R-:W-:-:S05]  /*6fc0*/  LOP3.LUT R46, R46, R49, RZ, 0xfc, !PT ;  /* 0x000000312e2e7212 */ /* 0x000fca00078efcff */
[----:B------:R0:W-:Y:S01]  /*6fd0*/  STG.E.64 desc[UR6][R72.64+0x400], R46 ;  /* 0x0004002e48007986 */ /* 0x0001e2000c101b06 */
[----:B------:R-:W-:Y:S05]  /*6fe0*/  BRA `(.L_x_11488) ;  /* 0x0000000000107947 */ /* 0x000fea0003800000 */
.L_x_11473:
[----:B------:R-:W5:Y:S02]  /*6ff0*/  LDCU UR4, c[0x0][0x39c] ;  /* 0x00007380ff0477ac */ /* 0x000f640008000800 */
[----:B-----5:R-:W-:-:S13]  /*7000*/  ISETP.GE.AND P0, PT, R39, UR4, PT ;  /* 0x0000000427007c0c */ /* 0x020fda000bf06270 */
[----:B------:R-:W-:Y:S05]  /*7010*/  @P0 EXIT ;  /* 0x000000000000094d */ /* 0x000fea0003800000 */
[----:B------:R0:W-:Y:S02]  /*7020*/  STG.E.64 desc[UR6][R72.64+0x400], RZ ;  /* 0x000400ff48007986 */ /* 0x0001e4000c101b06 */
.L_x_11488:
[----:B------:R-:W-:Y:S05]  /*7030*/  BSYNC.RECONVERGENT B2 ;  /* 0x0000000000027941 */ /* 0x000fea0003800200 */
.L_x_11472:
        /* <DEDUP_REMOVED lines=15> */
[----:B-1234-:R-:W-:Y:S05]  /*7130*/  CALL.REL.NOINC `($__internal_14_$__cuda_sm3x_div_rn_noftz_f32_slowpath) ;  /* 0x0000003c00b07944 */ /* 0x01efea0003c00000 */
.L_x_11492:
[----:B------:R-:W-:Y:S05]  /*7140*/  BSYNC.RECONVERGENT B3 ;  /* 0x0000000000037941 */ /* 0x000fea0003800200 */
.L_x_11491:
        /* <DEDUP_REMOVED lines=18> */
.L_x_11496:
[----:B------:R-:W-:Y:S05]  /*7270*/  BSYNC.RECONVERGENT B4 ;  /* 0x0000000000047941 */ /* 0x000fea0003800200 */
.L_x_11495:
[----:B------:R-:W-:-:S04]  /*7280*/  F2FP.F16.F32.PACK_AB R39, RZ, R39 ;  /* 0x00000027ff27723e */ /* 0x000fc800000000ff */
[----:B------:R-:W-:-:S07]  /*7290*/  PRMT R46, R39, 0x7610, R46 ;  /* 0x00007610272e7816 */ /* 0x000fce000000002e */
.L_x_11494:
[----:B------:R-:W-:Y:S05]  /*72a0*/  BSYNC.RECONVERGENT B3 ;  /* 0x0000000000037941 */ /* 0x000fea0003800200 */
.L_x_11493:
        /* <DEDUP_REMOVED lines=17> */
.L_x_11500:
[----:B------:R-:W-:Y:S05]  /*73c0*/  BSYNC.RECONVERGENT B4 ;  /* 0x0000000000047941 */ /* 0x000fea0003800200 */
.L_x_11499:
[----:B------:R-:W-:-:S04]  /*73d0*/  F2FP.F16.F32.PACK_AB R39, RZ, R39 ;  /* 0x00000027ff27723e */ /* 0x000fc800000000ff */
[----:B------:R-:W-:-:S07]  /*73e0*/  PRMT R44, R39, 0x7610, R44 ;  /* 0x00007610272c7816 */ /* 0x000fce000000002c */
.L_x_11498:
[----:B------:R-:W-:Y:S05]  /*73f0*/  BSYNC.RECONVERGENT B3 ;  /* 0x0000000000037941 */ /* 0x000fea0003800200 */
.L_x_11497:
        /* <DEDUP_REMOVED lines=16> */
[----:B-12-4-:R-:W-:Y:S05]  /*7500*/  CALL.REL.NOINC `($__internal_14_$__cuda_sm3x_div_rn_noftz_f32_slowpath) ;  /* 0x0000003800bc7944 */ /* 0x016fea0003c00000 */
.L_x_11504:
[----:B------:R-:W-:Y:S05]  /*7510*/  BSYNC.RECONVERGENT B4 ;  /* 0x0000000000047941 */ /* 0x000fea0003800200 */
.L_x_11503:
[----:B------:R-:W-:-:S07]  /*7520*/  F2FP.F16.F32.PACK_AB R39, RZ, R39 ;  /* 0x00000027ff27723e */ /* 0x000fce00000000ff */
.L_x_11502:
[----:B------:R-:W-:Y:S05]  /*7530*/  BSYNC.RECONVERGENT B3 ;  /* 0x0000000000037941 */ /* 0x000fea0003800200 */
.L_x_11501:
[----:B------:R-:W-:Y:S02]  /*7540*/  LOP3.LUT R42, R46, 0xffff, RZ, 0xc0, !PT ;  /* 0x0000ffff2e2a7812 */ /* 0x000fe400078ec0ff */
[----:B------:R-:W-:-:S03]  /*7550*/  PRMT R39, R44, 0x5410, R39 ;  /* 0x000054102c277816 */ /* 0x000fc60000000027 */
[----:B------:R-:W-:-:S05]  /*7560*/  IMAD.WIDE.U32 R42, R42, 0x10000, RZ ;  /* 0x000100002a2a7825 */ /* 0x000fca00078e00ff */
[----:B------:R-:W-:Y:S02]  /*7570*/  LOP3.LUT R43, R39, R43, RZ, 0xfc, !PT ;  /* 0x0000002b272b7212 */ /* 0x000fe400078efcff */
[----:B------:R-:W-:-:S05]  /*7580*/  LOP3.LUT R42, R42, R45, RZ, 0xfc, !PT ;  /* 0x0000002d2a2a7212 */ /* 0x000fca00078efcff */
[----:B------:R0:W-:Y:S01]  /*7590*/  STG.E.64 desc[UR6][R72.64+0x500], R42 ;  /* 0x0005002a48007986 */ /* 0x0001e2000c101b06 */
[----:B------:R-:W-:Y:S05]  /*75a0*/  BRA `(.L_x_11505) ;  /* 0x0000000000107947 */ /* 0x000fea0003800000 */
.L_x_11490:
[----:B------:R-:W5:Y:S02]  /*75b0*/  LDCU UR4, c[0x0][0x39c] ;  /* 0x00007380ff0477ac */ /* 0x000f640008000800 */
[----:B-----5:R-:W-:-:S13]  /*75c0*/  ISETP.GE.AND P0, PT, R39, UR4, PT ;  /* 0x0000000427007c0c */ /* 0x020fda000bf06270 */
[----:B------:R-:W-:Y:S05]  /*75d0*/  @P0 EXIT ;  /* 0x000000000000094d */ /* 0x000fea0003800000 */
[----:B------:R0:W-:Y:S02]  /*75e0*/  STG.E.64 desc[UR6][R72.64+0x500], RZ ;  /* 0x000500ff48007986 */ /* 0x0001e4000c101b06 */
.L_x_11505:
[----:B------:R-:W-:Y:S05]  /*75f0*/  BSYNC.RECONVERGENT B2 ;  /* 0x0000000000027941 */ /* 0x000fea0003800200 */
.L_x_11489:
        /* <DEDUP_REMOVED lines=16> */
.L_x_11509:
[----:B------:R-:W-:Y:S05]  /*7700*/  BSYNC.RECONVERGENT B3 ;  /* 0x0000000000037941 */ /* 0x000fea0003800200 */
.L_x_11508:
        /* <DEDUP_REMOVED lines=18> */
.L_x_11513:
[----:B------:R-:W-:Y:S05]  /*7830*/  BSYNC.RECONVERGENT B4 ;  /* 0x0000000000047941 */ /* 0x000fea0003800200 */
.L_x_11512:
[----:B------:R-:W-:-:S04]  /*7840*/  F2FP.F16.F32.PACK_AB R39, RZ, R39 ;  /* 0x00000027ff27723e */ /* 0x000fc800000000ff */
[----:B------:R-:W-:-:S07]  /*7850*/  PRMT R42, R39, 0x7610, R42 ;  /* 0x00007610272a7816 */ /* 0x000fce000000002a */
.L_x_11511:
[----:B------:R-:W-:Y:S05]  /*7860*/  BSYNC.RECONVERGENT B3 ;  /* 0x0000000000037941 */ /* 0x000fea0003800200 */
.L_x_11510:
        /* <DEDUP_REMOVED lines=17> */
.L_x_11517:
[----:B------:R-:W-:Y:S05]  /*7980*/  BSYNC.RECONVERGENT B4 ;  /* 0x0000000000047941 */ /* 0x000fea0003800200 */
.L_x_11516:
[----:B------:R-:W-:-:S04]  /*7990*/  F2FP.F16.F32.PACK_AB R39, RZ, R39 ;  /* 0x00000027ff27723e */ /* 0x000fc800000000ff */
[----:B------:R-:W-:-:S07]  /*79a0*/  PRMT R40, R39, 0x7610, R40 ;  /* 0x0000761027287816 */ /* 0x000fce0000000028 */
.L_x_11515:
[----:B------:R-:W-:Y:S05]  /*79b0*/  BSYNC.RECONVERGENT B3 ;  /* 0x0000000000037941 */ /* 0x000fea0003800200 */
.L_x_11514:
        /* <DEDUP_REMOVED lines=17> */
.L_x_11521:
[----:B------:R-:W-:Y:S05]  /*7ad0*/  BSYNC.RECONVERGENT B4 ;  /* 0x0000000000047941 */ /* 0x000fea0003800200 */
.L_x_11520:
[----:B------:R-:W-:-:S04]  /*7ae0*/  F2FP.F16.F32.PACK_AB R39, RZ, R39 ;  /* 0x00000027ff27723e */ /* 0x000fc800000000ff */
[----:B------:R-:W-:-:S07]  /*7af0*/  PRMT R43, R39, 0x7610, R43 ;  /* 0x00007610272b7816 */ /* 0x000fce000000002b */
.L_x_11519:
[----:B------:R-:W-:Y:S05]  /*7b00*/  BSYNC.RECONVERGENT B3 ;  /* 0x0000000000037941 */ /* 0x000fea0003800200 */
.L_x_11518:
[----:B------:R-:W-:Y:S02]  /*7b10*/  LOP3.LUT R38, R42, 0xffff, RZ, 0xc0, !PT ;  /* 0x0000ffff2a267812 */ /* 0x000fe400078ec0ff */
[----:B------:R-:W-:-:S03]  /*7b20*/  PRMT R43, R40, 0x5410, R43 ;  /* 0x00005410282b7816 */ /* 0x000fc6000000002b */
[----:B------:R-:W-:-:S05]  /*7b30*/  IMAD.WIDE.U32 R38, R38, 0x10000, RZ ;  /* 0x0001000026267825 */ /* 0x000fca00078e00ff */
[----:B------:R-:W-:Y:S02]  /*7b40*/  LOP3.LUT R39, R43, R39, RZ, 0xfc, !PT ;  /* 0x000000272b277212 */ /* 0x000fe400078efcff */
[----:B------:R-:W-:-:S05]  /*7b50*/  LOP3.LUT R38, R38, R41, RZ, 0xfc, !PT ;  /* 0x0000002926267212 */ /* 0x000fca00078efcff */
[----:B------:R0:W-:Y:S01]  /*7b60*/  STG.E.64 desc[UR6][R72.64+0x600], R38 ;  /* 0x0006002648007986 */ /* 0x0001e2000c101b06 */
[----:B------:R-:W-:Y:S05]  /*7b70*/  BRA `(.L_x_11522) ;  /* 0x0000000000107947 */ /* 0x000fea0003800000 */
.L_x_11507:
[----:B------:R-:W5:Y:S02]  /*7b80*/  LDCU UR4, c[0x0][0x39c] ;  /* 0x00007380ff0477ac */ /* 0x000f640008000800 */
[----:B-----5:R-:W-:-:S13]  /*7b90*/  ISETP.GE.AND P0, PT, R39, UR4, PT ;  /* 0x0000000427007c0c */ /* 0x020fda000bf06270 */
[----:B------:R-:W-:Y:S05]  /*7ba0*/  @P0 EXIT ;  /* 0x000000000000094d */ /* 0x000fea0003800000 */
[----:B------:R0:W-:Y:S02]  /*7bb0*/  STG.E.64 desc[UR6][R72.64+0x600], RZ ;  /* 0x000600ff48007986 */ /* 0x0001e4000c101b06 */
.L_x_11522:
[----:B------:R-:W-:Y:S05]  /*7bc0*/  BSYNC.RECONVERGENT B2 ;  /* 0x0000000000027941 */ /* 0x000fea0003800200 */
.L_x_11506:
        /* <DEDUP_REMOVED lines=16> */
.L_x_11526:
[----:B------:R-:W-:Y:S05]  /*7cd0*/  BSYNC.RECONVERGENT B3 ;  /* 0x0000000000037941 */ /* 0x000fea0003800200 */
.L_x_11525:
        /* <DEDUP_REMOVED lines=18> */
.L_x_11530:
[----:B------:R-:W-:Y:S05]  /*7e00*/  BSYNC.RECONVERGENT B4 ;  /* 0x0000000000047941 */ /* 0x000fea0003800200 */
.L_x_11529:
[----:B------:R-:W-:-:S04]  /*7e10*/  F2FP.F16.F32.PACK_AB R39, RZ, R39 ;  /* 0x00000027ff27723e */ /* 0x000fc800000000ff */
[----:B------:R-:W-:-:S07]  /*7e20*/  PRMT R37, R39, 0x7610, R37 ;  /* 0x0000761027257816 */ /* 0x000fce0000000025 */
.L_x_11528:
[----:B------:R-:W-:Y:S05]  /*7e30*/  BSYNC.RECONVERGENT B3 ;  /* 0x0000000000037941 */ /* 0x000fea0003800200 */
.L_x_11527:
        /* <DEDUP_REMOVED lines=17> */
.L_x_11534:
[----:B------:R-:W-:Y:S05]  /*7f50*/  BSYNC.RECONVERGENT B4 ;  /* 0x0000000000047941 */ /* 0x000fea0003800200 */
.L_x_11533:
[----:B------:R-:W-:-:S04]  /*7f60*/  F2FP.F16.F32.PACK_AB R39, RZ, R39 ;  /* 0x00000027ff27723e */ /* 0x000fc800000000ff */
[----:B------:R-:W-:-:S07]  /*7f70*/  PRMT R35, R39, 0x7610, R35 ;  /* 0x0000761027237816 */ /* 0x000fce0000000023 */
.L_x_11532:
[----:B------:R-:W-:Y:S05]  /*7f80*/  BSYNC.RECONVERGENT B3 ;  /* 0x0000000000037941 */ /* 0x000fea0003800200 */
.L_x_11531:
        /* <DEDUP_REMOVED lines=17> */
.L_x_11538:
[----:B------:R-:W-:Y:S05]  /*80a0*/  BSYNC.RECONVERGENT B4 ;  /* 0x0000000000047941 */ /* 0x000fea0003800200 */
.L_x_11537:
[----:B------:R-:W-:-:S04]  /*80b0*/  F2FP.F16.F32.PACK_AB R39, RZ, R39 ;  /* 0x00000027ff27723e */ /* 0x000fc800000000ff */
[----:B------:R-:W-:-:S07]  /*80c0*/  PRMT R34, R39, 0x7610, R34 ;  /* 0x0000761027227816 */ /* 0x000fce0000000022 */
.L_x_11536:
[----:B------:R-:W-:Y:S05]  /*80d0*/  BSYNC.RECONVERGENT B3 ;  /* 0x0000000000037941 */ /* 0x000fea0003800200 */
.L_x_11535:
[----:B------:R-:W-:Y:S02]  /*80e0*/  LOP3.LUT R37, R37, 0xffff, RZ, 0xc0, !PT ;  /* 0x0000ffff25257812 */ /* 0x000fe400078ec0ff */
[----:B------:R-:W-:-:S03]  /*80f0*/  PRMT R35, R35, 0x5410, R34 ;  /* 0x0000541023237816 */ /* 0x000fc60000000022 */
[----:B------:R-:W-:-:S05]  /*8100*/  IMAD.WIDE.U32 R38, R37, 0x10000, RZ ;  /* 0x0001000025267825 */ /* 0x000fca00078e00ff */
[----:B------:R-:W-:Y:S02]  /*8110*/  LOP3.LUT R35, R35, R39, RZ, 0xfc, !PT ;  /* 0x0000002723237212 */ /* 0x000fe400078efcff */
[----:B------:R-:W-:-:S05]  /*8120*/  LOP3.LUT R34, R38, R36, RZ, 0xfc, !PT ;  /* 0x0000002426227212 */ /* 0x000fca00078efcff */
[----:B------:R0:W-:Y:S01]  /*8130*/  STG.E.64 desc[UR6][R72.64+0x700], R34 ;  /* 0x0007002248007986 */ /* 0x0001e2000c101b06 */
[----:B------:R-:W-:Y:S05]  /*8140*/  BRA `(.L_x_11539) ;  /* 0x0000000000107947 */ /* 0x000fea0003800000 */
.L_x_11524:
[----:B------:R-:W5:Y:S02]  /*8150*/  LDCU UR4, c[0x0][0x39c] ;  /* 0x00007380ff0477ac */ /* 0x000f640008000800 */
[----:B-----5:R-:W-:-:S13]  /*8160*/  ISETP.GE.AND P0, PT, R37, UR4, PT ;  /* 0x0000000425007c0c */ /* 0x020fda000bf06270 */
[----:B------:R-:W-:Y:S05]  /*8170*/  @P0 EXIT ;  /* 0x000000000000094d */ /* 0x000fea0003800000 */
[----:B------:R0:W-:Y:S02]  /*8180*/  STG.E.64 desc[UR6][R72.64+0x700], RZ ;  /* 0x000700ff48007986 */ /* 0x0001e4000c101b06 */
.L_x_11539:
[----:B------:R-:W-:Y:S05]  /*8190*/  BSYNC.RECONVERGENT B2 ;  /* 0x0000000000027941 */ /* 0x000fea0003800200 */
.L_x_11523:
        /* <DEDUP_REMOVED lines=16> */
.L_x_11543:
[----:B------:R-:W-:Y:S05]  /*82a0*/  BSYNC.RECONVERGENT B3 ;  /* 0x0000000000037941 */ /* 0x000fea0003800200 */
.L_x_11542:
        /* <DEDUP_REMOVED lines=18> */
.L_x_11547:
[----:B------:R-:W-:Y:S05]  /*83d0*/  BSYNC.RECONVERGENT B4 ;  /* 0x0000000000047941 */ /* 0x000fea0003800200 */
.L_x_11546:
[----:B------:R-:W-:-:S04]  /*83e0*/  F2FP.F16.F32.PACK_AB R39, RZ, R39 ;  /* 0x00000027ff27723e */ /* 0x000fc800000000ff */
[----:B------:R-:W-:-:S07]  /*83f0*/  PRMT R33, R39, 0x7610, R33 ;  /* 0x0000761027217816 */ /* 0x000fce0000000021 */
.L_x_11545:
[----:B------:R-:W-:Y:S05]  /*8400*/  BSYNC.RECONVERGENT B3 ;  /* 0x0000000000037941 */ /* 0x000fea0003800200 */
.L_x_11544:
        /* <DEDUP_REMOVED lines=17> */
.L_x_11551:
[----:B------:R-:W-:Y:S05]  /*8520*/  BSYNC.RECONVERGENT B4 ;  /* 0x0000000000047941 */ /* 0x000fea0003800200 */
.L_x_11550:
[----:B------:R-:W-:-:S04]  /*8530*/  F2FP.F16.F32.PACK_AB R39, RZ, R39 ;  /* 0x00000027ff27723e */ /* 0x000fc800000000ff */
[----:B------:R-:W-:-:S07]  /*8540*/  PRMT R31, R39, 0x7610, R31 ;  /* 0x00007610271f7816 */ /* 0x000fce000000001f */
.L_x_11549:
[----:B------:R-:W-:Y:S05]  /*8550*/  BSYNC.RECONVERGENT B3 ;  /* 0x0000000000037941 */ /* 0x000fea0003800200 */
.L_x_11548:
        /* <DEDUP_REMOVED lines=17> */
.L_x_11555:
[----:B------:R-:W-:Y:S05]  /*8670*/  BSYNC.RECONVERGENT B4 ;  /* 0x0000000000047941 */ /* 0x000fea0003800200 */
.L_x_11554:
[----:B------:R-:W-:-:S04]  /*8680*/  F2FP.F16.F32.PACK_AB R39, RZ, R39 ;  /* 0x00000027ff27723e */ /* 0x000fc800000000ff */
[----:B------:R-:W-:-:S07]  /*8690*/  PRMT R30, R39, 0x7610, R30 ;  /* 0x00007610271e7816 */ /* 0x000fce000000001e */
.L_x_11553:
[----:B------:R-:W-:Y:S05]  /*86a0*/  BSYNC.RECONVERGENT B3 ;  /* 0x0000000000037941 */ /* 0x000fea0003800200 */
.L_x_11552:
[----:B------:R-:W-:Y:S02]  /*86b0*/  LOP3.LUT R33, R33, 0xffff, RZ, 0xc0, !PT ;  /* 0x0000ffff21217812 */ /* 0x000fe400078ec0ff */
[----:B------:R-:W-:-:S03]  /*86c0*/  PRMT R31, R31, 0x5410, R30 ;  /* 0x000054101f1f7816 */ /* 0x000fc6000000001e */
[----:B------:R-:W-:-:S05]  /*86d0*/  IMAD.WIDE.U32 R34, R33, 0x10000, RZ ;  /* 0x0001000021227825 */ /* 0x000fca00078e00ff */
[----:B------:R-:W-:Y:S02]  /*86e0*/  LOP3.LUT R31, R31, R35, RZ, 0xfc, !PT ;  /* 0x000000231f1f7212 */ /* 0x000fe400078efcff */
[----:B------:R-:W-:-:S05]  /*86f0*/  LOP3.LUT R30, R34, R32, RZ, 0xfc, !PT ;  /* 0x00000020221e7212 */ /* 0x000fca00078efcff */
[----:B------:R0:W-:Y:S01]  /*8700*/  STG.E.64 desc[UR6][R72.64+0x800], R30 ;  /* 0x0008001e48007986 */ /* 0x0001e2000c101b06 */
[----:B------:R-:W-:Y:S05]  /*8710*/  BRA `(.L_x_11556) ;  /* 0x0000000000107947 */ /* 0x000fea0003800000 */
.L_x_11541:
[----:B------:R-:W5:Y:S02]  /*8720*/  LDCU UR4, c[0x0][0x39c] ;  /* 0x00007380ff0477ac */ /* 0x000f640008000800 */
[----:B-----5:R-:W-:-:S13]  /*8730*/  ISETP.GE.AND P0, PT, R33, UR4, PT ;  /* 0x0000000421007c0c */ /* 0x020fda000bf06270 */
[----:B------:R-:W-:Y:S05]  /*8740*/  @P0 EXIT ;  /* 0x000000000000094d */ /* 0x000fea0003800000 */
[----:B------:R0:W-:Y:S02]  /*8750*/  STG.E.64 desc[UR6][R72.64+0x800], RZ ;  /* 0x000800ff48007986 */ /* 0x0001e4000c101b06 */
.L_x_11556:
[----:B------:R-:W-:Y:S05]  /*8760*/  BSYNC.RECONVERGENT B2 ;  /* 0x0000000000027941 */ /* 0x000fea0003800200 */
.L_x_11540:
        /* <DEDUP_REMOVED lines=16> */
.L_x_11560:
[----:B------:R-:W-:Y:S05]  /*8870*/  BSYNC.RECONVERGENT B3 ;  /* 0x0000000000037941 */ /* 0x000fea0003800200 */
.L_x_11559:
        /* <DEDUP_REMOVED lines=18> */
.L_x_11564:
[----:B------:R-:W-:Y:S05]  /*89a0*/  BSYNC.RECONVERGENT B4 ;  /* 0x0000000000047941 */ /* 0x000fea0003800200 */
.L_x_11563:
[----:B------:R-:W-:-:S04]  /*89b0*/  F2FP.F16.F32.PACK_AB R39, RZ, R39 ;  /* 0x00000027ff27723e */ /* 0x000fc800000000ff */
[----:B------:R-:W-:-:S07]  /*89c0*/  PRMT R29, R39, 0x7610, R29 ;  /* 0x00007610271d7816 */ /* 0x000fce000000001d */
.L_x_11562:
[----:B------:R-:W-:Y:S05]  /*89d0*/  BSYNC.RECONVERGENT B3 ;  /* 0x0000000000037941 */ /* 0x000fea0003800200 */
.L_x_11561:
        /* <DEDUP_REMOVED lines=17> */
.L_x_11568:
[----:B------:R-:W-:Y:S05]  /*8af0*/  BSYNC.RECONVERGENT B4 ;  /* 0x0000000000047941 */ /* 0x000fea0003800200 */
.L_x_11567:
[----:B------:R-:W-:-:S04]  /*8b00*/  F2FP.F16.F32.PACK_AB R39, RZ, R39 ;  /* 0x00000027ff27723e */ /* 0x000fc800000000ff */
[----:B------:R-:W-:-:S07]  /*8b10*/  PRMT R27, R39, 0x7610, R27 ;  /* 0x00007610271b7816 */ /* 0x000fce000000001b */
.L_x_11566:
[----:B------:R-:W-:Y:S05]  /*8b20*/  BSYNC.RECONVERGENT B3 ;  /* 0x0000000000037941 */ /* 0x000fea0003800200 */
.L_x_11565:
        /* <DEDUP_REMOVED lines=17> */
.L_x_11572:
[----:B------:R-:W-:Y:S05]  /*8c40*/  BSYNC.RECONVERGENT B4 ;  /* 0x0000000000047941 */ /* 0x000fea0003800200 */
.L_x_11571:
[----:B------:R-:W-:-:S04]  /*8c50*/  F2FP.F16.F32.PACK_AB R39, RZ, R39 ;  /* 0x00000027ff27723e */ /* 0x000fc800000000ff */
[----:B------:R-:W-:-:S07]  /*8c60*/  PRMT R26, R39, 0x7610, R26 ;  /* 0x00007610271a7816 */ /* 0x000fce000000001a */
.L_x_11570:
[----:B------:R-:W-:Y:S05]  /*8c70*/  BSYNC.RECONVERGENT B3 ;  /* 0x0000000000037941 */ /* 0x000fea0003800200 */
.L_x_11569:
[----:B------:R-:W-:Y:S02]  /*8c80*/  LOP3.LUT R29, R29, 0xffff, RZ, 0xc0, !PT ;  /* 0x0000ffff1d1d7812 */ /* 0x000fe400078ec0ff */
[----:B------:R-:W-:-:S03]  /*8c90*/  PRMT R27, R27, 0x5410, R26 ;  /* 0x000054101b1b7816 */ /* 0x000fc6000000001a */
[----:B------:R-:W-:-:S05]  /*8ca0*/  IMAD.WIDE.U32 R30, R29, 0x10000, RZ ;  /* 0x000100001d1e7825 */ /* 0x000fca00078e00ff */
[----:B------:R-:W-:Y:S02]  /*8cb0*/  LOP3.LUT R27, R27, R31, RZ, 0xfc, !PT ;  /* 0x0000001f1b1b7212 */ /* 0x000fe400078efcff */
[----:B------:R-:W-:-:S05]  /*8cc0*/  LOP3.LUT R26, R30, R28, RZ, 0xfc, !PT ;  /* 0x0000001c1e1a7212 */ /* 0x000fca00078efcff */
[----:B------:R0:W-:Y:S01]  /*8cd0*/  STG.E.64 desc[UR6][R72.64+0x900], R26 ;  /* 0x0009001a48007986 */ /* 0x0001e2000c101b06 */
[----:B------:R-:W-:Y:S05]  /*8ce0*/  BRA `(.L_x_11573) ;  /* 0x0000000000107947 */ /* 0x000fea0003800000 */
.L_x_11558:
[----:B------:R-:W5:Y:S02]  /*8cf0*/  LDCU UR4, c[0x0][0x39c] ;  /* 0x00007380ff0477ac */ /* 0x000f640008000800 */
[----:B-----5:R-:W-:-:S13]  /*8d00*/  ISETP.GE.AND P0, PT, R29, UR4, PT ;  /* 0x000000041d007c0c */ /* 0x020fda000bf06270 */
[----:B------:R-:W-:Y:S05]  /*8d10*/  @P0 EXIT ;  /* 0x000000000000094d */ /* 0x000fea0003800000 */
[----:B------:R0:W-:Y:S02]  /*8d20*/  STG.E.64 desc[UR6][R72.64+0x900], RZ ;  /* 0x000900ff48007986 */ /* 0x0001e4000c101b06 */
.L_x_11573:
[----:B------:R-:W-:Y:S05]  /*8d30*/  BSYNC.RECONVERGENT B2 ;  /* 0x0000000000027941 */ /* 0x000fea0003800200 */
.L_x_11557:
        /* <DEDUP_REMOVED lines=16> */
.L_x_11577:
[----:B------:R-:W-:Y:S05]  /*8e40*/  BSYNC.RECONVERGENT B3 ;  /* 0x0000000000037941 */ /* 0x000fea0003800200 */
.L_x_11576:
        /* <DEDUP_REMOVED lines=18> */
.L_x_11581:
[----:B------:R-:W-:Y:S05]  /*8f70*/  BSYNC.RECONVERGENT B4 ;  /* 0x0000000000047941 */ /* 0x000fea0003800200 */
.L_x_11580:
[----:B------:R-:W-:-:S04]  /*8f80*/  F2FP.F16.F32.PACK_AB R39, RZ, R39 ;  /* 0x00000027ff27723e */ /* 0x000fc800000000ff */
[----:B------:R-:W-:-:S07]  /*8f90*/  PRMT R25, R39, 0x7610, R25 ;  /* 0x0000761027197816 */ /* 0x000fce0000000019 */
.L_x_11579:
[----:B------:R-:W-:Y:S05]  /*8fa0*/  BSYNC.RECONVERGENT B3 ;  /* 0x0000000000037941 */ /* 0x000fea0003800200 */
.L_x_11578:
        /* <DEDUP_REMOVED lines=16> */
[----:B-1234-:R-:W-:Y:S05]  /*90b0*/  CALL.REL.NOINC `($__internal_14_$__cuda_sm3x_div_rn_noftz_f32_slowpath) ;  /* 0x0000001c00d07944 */ /* 0x01efea0003c00000 */
.L_x_11585:
[----:B------:R-:W-:Y:S05]  /*90c0*/  BSYNC.RECONVERGENT B4 ;  /* 0x0000000000047941 */ /* 0x000fea0003800200 */
.L_x_11584:
[----:B------:R-:W-:-:S04]  /*90d0*/  F2FP.F16.F32.PACK_AB R39, RZ, R39 ;  /* 0x00000027ff27723e */ /* 0x000fc800000000ff */
[----:B------:R-:W-:-:S07]  /*90e0*/  PRMT R23, R39, 0x7610, R23 ;  /* 0x0000761027177816 */ /* 0x000fce0000000017 */
.L_x_11583:
[----:B------:R-:W-:Y:S05]  /*90f0*/  BSYNC.RECONVERGENT B3 ;  /* 0x0000000000037941 */ /* 0x000fea0003800200 */
.L_x_11582:
        /* <DEDUP_REMOVED lines=17> */
.L_x_11589:
[----:B------:R-:W-:Y:S05]  /*9210*/  BSYNC.RECONVERGENT B4 ;  /* 0x0000000000047941 */ /* 0x000fea0003800200 */
.L_x_11588:
[----:B------:R-:W-:-:S04]  /*9220*/  F2FP.F16.F32.PACK_AB R39, RZ, R39 ;  /* 0x00000027ff27723e */ /* 0x000fc800000000ff */
[----:B------:R-:W-:-:S07]  /*9230*/  PRMT R22, R39, 0x7610, R22 ;  /* 0x0000761027167816 */ /* 0x000fce0000000016 */
.L_x_11587:
[----:B------:R-:W-:Y:S05]  /*9240*/  BSYNC.RECONVERGENT B3 ;  /* 0x0000000000037941 */ /* 0x000fea0003800200 */
.L_x_11586:
[----:B------:R-:W-:Y:S02]  /*9250*/  LOP3.LUT R25, R25, 0xffff, RZ, 0xc0, !PT ;  /* 0x0000ffff19197812 */ /* 0x000fe400078ec0ff */
[----:B------:R-:W-:-:S03]  /*9260*/  PRMT R23, R23, 0x5410, R22 ;  /* 0x0000541017177816 */ /* 0x000fc60000000016 */
[----:B------:R-:W-:-:S05]  /*9270*/  IMAD.WIDE.U32 R26, R25, 0x10000, RZ ;  /* 0x00010000191a7825 */ /* 0x000fca00078e00ff */
[----:B------:R-:W-:Y:S02]  /*9280*/  LOP3.LUT R23, R23, R27, RZ, 0xfc, !PT ;  /* 0x0000001b17177212 */ /* 0x000fe400078efcff */
[----:B------:R-:W-:-:S05]  /*9290*/  LOP3.LUT R22, R26, R24, RZ, 0xfc, !PT ;  /* 0x000000181a167212 */ /* 0x000fca00078efcff */
[----:B------:R0:W-:Y:S01]  /*92a0*/  STG.E.64 desc[UR6][R72.64+0xa00], R22 ;  /* 0x000a001648007986 */ /* 0x0001e2000c101b06 */
[----:B------:R-:W-:Y:S05]  /*92b0*/  BRA `(.L_x_11590) ;  /* 0x0000000000107947 */ /* 0x000fea0003800000 */
.L_x_11575:
[----:B------:R-:W5:Y:S02]  /*92c0*/  LDCU UR4, c[0x0][0x39c] ;  /* 0x00007380ff0477ac */ /* 0x000f640008000800 */
[----:B-----5:R-:W-:-:S13]  /*92d0*/  ISETP.GE.AND P0, PT, R25, UR4, PT ;  /* 0x0000000419007c0c */ /* 0x020fda000bf06270 */
[----:B------:R-:W-:Y:S05]  /*92e0*/  @P0 EXIT ;  /* 0x000000000000094d */ /* 0x000fea0003800000 */
[----:B------:R0:W-:Y:S02]  /*92f0*/  STG.E.64 desc[UR6][R72.64+0xa00], RZ ;  /* 0x000a00ff48007986 */ /* 0x0001e4000c101b06 */
.L_x_11590:
[----:B------:R-:W-:Y:S05]  /*9300*/  BSYNC.RECONVERGENT B2 ;  /* 0x0000000000027941 */ /* 0x000fea0003800200 */
.L_x_11574:
        /* <DEDUP_REMOVED lines=16> */
.L_x_11594:
[----:B------:R-:W-:Y:S05]  /*9410*/  BSYNC.RECONVERGENT B3 ;  /* 0x0000000000037941 */ /* 0x000fea0003800200 */
.L_x_11593:
        /* <DEDUP_REMOVED lines=18> */
.L_x_11598:
[----:B------:R-:W-:Y:S05]  /*9540*/  BSYNC.RECONVERGENT B4 ;  /* 0x0000000000047941 */ /* 0x000fea0003800200 */
.L_x_11597:
[----:B------:R-:W-:-:S04]  /*9550*/  F2FP.F16.F32.PACK_AB R39, RZ, R39 ;  /* 0x00000027ff27723e */ /* 0x000fc800000000ff */
[----:B------:R-:W-:-:S07]  /*9560*/  PRMT R21, R39, 0x7610, R21 ;  /* 0x0000761027157816 */ /* 0x000fce0000000015 */
.L_x_11596:
[----:B------:R-:W-:Y:S05]  /*9570*/  BSYNC.RECONVERGENT B3 ;  /* 0x0000000000037941 */ /* 0x000fea0003800200 */
.L_x_11595:
        /* <DEDUP_REMOVED lines=17> */
.L_x_11602:
[----:B------:R-:W-:Y:S05]  /*9690*/  BSYNC.RECONVERGENT B4 ;  /* 0x0000000000047941 */ /* 0x000fea0003800200 */
.L_x_11601:
[----:B------:R-:W-:-:S04]  /*96a0*/  F2FP.F16.F32.PACK_AB R39, RZ, R39 ;  /* 0x00000027ff27723e */ /* 0x000fc800000000ff */
[----:B------:R-:W-:-:S07]  /*96b0*/  PRMT R19, R39, 0x7610, R19 ;  /* 0x0000761027137816 */ /* 0x000fce0000000013 */
.L_x_11600:
[----:B------:R-:W-:Y:S05]  /*96c0*/  BSYNC.RECONVERGENT B3 ;  /* 0x0000000000037941 */ /* 0x000fea0003800200 */
.L_x_11599:
        /* <DEDUP_REMOVED lines=17> */
.L_x_11606:
[----:B------:R-:W-:Y:S05]  /*97e0*/  BSYNC.RECONVERGENT B4 ;  /* 0x0000000000047941 */ /* 0x000fea0003800200 */
.L_x_11605:
[----:B------:R-:W-:-:S04]  /*97f0*/  F2FP.F16.F32.PACK_AB R39, RZ, R39 ;  /* 0x00000027ff27723e */ /* 0x000fc800000000ff */
[----:B------:R-:W-:-:S07]  /*9800*/  PRMT R18, R39, 0x7610, R18 ;  /* 0x0000761027127816 */ /* 0x000fce0000000012 */
.L_x_11604:
[----:B------:R-:W-:Y:S05]  /*9810*/  BSYNC.RECONVERGENT B3 ;  /* 0x0000000000037941 */ /* 0x000fea0003800200 */
.L_x_11603:
[----:B------:R-:W-:Y:S02]  /*9820*/  LOP3.LUT R21, R21, 0xffff, RZ, 0xc0, !PT ;  /* 0x0000ffff15157812 */ /* 0x000fe400078ec0ff */
[----:B------:R-:W-:-:S03]  /*9830*/  PRMT R19, R19, 0x5410, R18 ;  /* 0x0000541013137816 */ /* 0x000fc60000000012 */
[----:B------:R-:W-:-:S05]  /*9840*/  IMAD.WIDE.U32 R22, R21, 0x10000, RZ ;  /* 0x0001000015167825 */ /* 0x000fca00078e00ff */
[----:B------:R-:W-:Y:S02]  /*9850*/  LOP3.LUT R19, R19, R23, RZ, 0xfc, !PT ;  /* 0x0000001713137212 */ /* 0x000fe400078efcff */
[----:B------:R-:W-:-:S05]  /*9860*/  LOP3.LUT R18, R22, R20, RZ, 0xfc, !PT ;  /* 0x0000001416127212 */ /* 0x000fca00078efcff */
[----:B------:R0:W-:Y:S01]  /*9870*/  STG.E.64 desc[UR6][R72.64+0xb00], R18 ;  /* 0x000b001248007986 */ /* 0x0001e2000c101b06 */
[----:B------:R-:W-:Y:S05]  /*9880*/  BRA `(.L_x_11607) ;  /* 0x0000000000107947 */ /* 0x000fea0003800000 */
.L_x_11592:
[----:B------:R-:W5:Y:S02]  /*9890*/  LDCU UR4, c[0x0][0x39c] ;  /* 0x00007380ff0477ac */ /* 0x000f640008000800 */
[----:B-----5:R-:W-:-:S13]  /*98a0*/  ISETP.GE.AND P0, PT, R21, UR4, PT ;  /* 0x0000000415007c0c */ /* 0x020fda000bf06270 */
[----:B------:R-:W-:Y:S05]  /*98b0*/  @P0 EXIT ;  /* 0x000000000000094d */ /* 0x000fea0003800000 */
[----:B------:R0:W-:Y:S02]  /*98c0*/  STG.E.64 desc[UR6][R72.64+0xb00], RZ ;  /* 0x000b00ff48007986 */ /* 0x0001e4000c101b06 */
.L_x_11607:
[----:B------:R-:W-:Y:S05]  /*98d0*/  BSYNC.RECONVERGENT B2 ;  /* 0x0000000000027941 */ /* 0x000fea0003800200 */
.L_x_11591:
        /* <DEDUP_REMOVED lines=16> */
.L_x_11611:
[----:B------:R-:W-:Y:S05]  /*99e0*/  BSYNC.RECONVERGENT B3 ;  /* 0x0000000000037941 */ /* 0x000fea0003800200 */
.L_x_11610:
        /* <DEDUP_REMOVED lines=18> */
.L_x_11615:
[----:B------:R-:W-:Y:S05]  /*9b10*/  BSYNC.RECONVERGENT B4 ;  /* 0x0000000000047941 */ /* 0x000fea0003800200 */
.L_x_11614:
[----:B------:R-:W-:-:S04]  /*9b20*/  F2FP.F16.F32.PACK_AB R39, RZ, R39 ;  /* 0x00000027ff27723e */ /* 0x000fc800000000ff */
[----:B------:R-:W-:-:S07]  /*9b30*/  PRMT R17, R39, 0x7610, R17 ;  /* 0x0000761027117816 */ /* 0x000fce0000000011 */
.L_x_11613:
[----:B------:R-:W-:Y:S05]  /*9b40*/  BSYNC.RECONVERGENT B3 ;  /* 0x0000000000037941 */ /* 0x000fea0003800200 */
.L_x_11612:
        /* <DEDUP_REMOVED lines=17> */
.L_x_11619:
[----:B------:R-:W-:Y:S05]  /*9c60*/  BSYNC.RECONVERGENT B4 ;  /* 0x0000000000047941 */ /* 0x000fea0003800200 */
.L_x_11618:
[----:B------:R-:W-:-:S04]  /*9c70*/  F2FP.F16.F32.PACK_AB R39, RZ, R39 ;  /* 0x00000027ff27723e */ /* 0x000fc800000000ff */
[----:B------:R-:W-:-:S07]  /*9c80*/  PRMT R15, R39, 0x7610, R15 ;  /* 0x00007610270f7816 */ /* 0x000fce000000000f */
.L_x_11617:
[----:B------:R-:W-:Y:S05]  /*9c90*/  BSYNC.RECONVERGENT B3 ;  /* 0x0000000000037941 */ /* 0x000fea0003800200 */
.L_x_11616:
        /* <DEDUP_REMOVED lines=17> */
.L_x_11623:
[----:B------:R-:W-:Y:S05]  /*9db0*/  BSYNC.RECONVERGENT B4 ;  /* 0x0000000000047941 */ /* 0x000fea0003800200 */
.L_x_11622:
[----:B------:R-:W-:-:S04]  /*9dc0*/  F2FP.F16.F32.PACK_AB R39, RZ, R39 ;  /* 0x00000027ff27723e */ /* 0x000fc800000000ff */
[----:B------:R-:W-:-:S07]  /*9dd0*/  PRMT R14, R39, 0x7610, R14 ;  /* 0x00007610270e7816 */ /* 0x000fce000000000e */
.L_x_11621:
[----:B------:R-:W-:Y:S05]  /*9de0*/  BSYNC.RECONVERGENT B3 ;  /* 0x0000000000037941 */ /* 0x000fea0003800200 */
.L_x_11620:
[----:B------:R-:W-:Y:S02]  /*9df0*/  LOP3.LUT R17, R17, 0xffff, RZ, 0xc0, !PT ;  /* 0x0000ffff11117812 */ /* 0x000fe400078ec0ff */
[----:B------:R-:W-:-:S03]  /*9e00*/  PRMT R15, R15, 0x5410, R14 ;  /* 0x000054100f0f7816 */ /* 0x000fc6000000000e */
[----:B------:R-:W-:-:S05]  /*9e10*/  IMAD.WIDE.U32 R18, R17, 0x10000, RZ ;  /* 0x0001000011127825 */ /* 0x000fca00078e00ff */
[----:B------:R-:W-:Y:S02]  /*9e20*/  LOP3.LUT R15, R15, R19, RZ, 0xfc, !PT ;  /* 0x000000130f0f7212 */ /* 0x000fe400078efcff */
[----:B------:R-:W-:-:S05]  /*9e30*/  LOP3.LUT R14, R18, R16, RZ, 0xfc, !PT ;  /* 0x00000010120e7212 */ /* 0x000fca00078efcff */
[----:B------:R0:W-:Y:S01]  /*9e40*/  STG.E.64 desc[UR6][R72.64+0xc00], R14 ;  /* 0x000c000e48007986 */ /* 0x0001e2000c101b06 */
[----:B------:R-:W-:Y:S05]  /*9e50*/  BRA `(.L_x_11624) ;  /* 0x0000000000107947 */ /* 0x000fea0003800000 */
.L_x_11609:
[----:B------:R-:W5:Y:S02]  /*9e60*/  LDCU UR4, c[0x0][0x39c] ;  /* 0x00007380ff0477ac */ /* 0x000f640008000800 */
[----:B-----5:R-:W-:-:S13]  /*9e70*/  ISETP.GE.AND P0, PT, R17, UR4, PT ;  /* 0x0000000411007c0c */ /* 0x020fda000bf06270 */
[----:B------:R-:W-:Y:S05]  /*9e80*/  @P0 EXIT ;  /* 0x000000000000094d */ /* 0x000fea0003800000 */
[----:B------:R0:W-:Y:S02]  /*9e90*/  STG.E.64 desc[UR6][R72.64+0xc00], RZ ;  /* 0x000c00ff48007986 */ /* 0x0001e4000c101b06 */
.L_x_11624:
[----:B------:R-:W-:Y:S05]  /*9ea0*/  BSYNC.RECONVERGENT B2 ;  /* 0x0000000000027941 */ /* 0x000fea0003800200 */
.L_x_11608:
        /* <DEDUP_REMOVED lines=16> */
.L_x_11628:
[----:B------:R-:W-:Y:S05]  /*9fb0*/  BSYNC.RECONVERGENT B3 ;  /* 0x0000000000037941 */ /* 0x000fea0003800200 */
.L_x_11627:
        /* <DEDUP_REMOVED lines=18> */
.L_x_11632:
[----:B------:R-:W-:Y:S05]  /*a0e0*/  BSYNC.RECONVERGENT B4 ;  /* 0x0000000000047941 */ /* 0x000fea0003800200 */
.L_x_11631:
[----:B------:R-:W-:-:S04]  /*a0f0*/  F2FP.F16.F32.PACK_AB R39, RZ, R39 ;  /* 0x00000027ff27723e */ /* 0x000fc800000000ff */
[----:B------:R-:W-:-:S07]  /*a100*/  PRMT R13, R39, 0x7610, R13 ;  /* 0x00007610270d7816 */ /* 0x000fce000000000d */
.L_x_11630:
[----:B------:R-:W-:Y:S05]  /*a110*/  BSYNC.RECONVERGENT B3 ;  /* 0x0000000000037941 */ /* 0x000fea0003800200 */
.L_x_11629:
        /* <DEDUP_REMOVED lines=17> */
.L_x_11636:
[----:B------:R-:W-:Y:S05]  /*a230*/  BSYNC.RECONVERGENT B4 ;  /* 0x0000000000047941 */ /* 0x000fea0003800200 */
.L_x_11635:
[----:B------:R-:W-:-:S04]  /*a240*/  F2FP.F16.F32.PACK_AB R39, RZ, R39 ;  /* 0x00000027ff27723e */ /* 0x000fc800000000ff */
[----:B------:R-:W-:-:S07]  /*a250*/  PRMT R11, R39, 0x7610, R11 ;  /* 0x00007610270b7816 */ /* 0x000fce000000000b */
.L_x_11634:
[----:B------:R-:W-:Y:S05]  /*a260*/  BSYNC.RECONVERGENT B3 ;  /* 0x0000000000037941 */ /* 0x000fea0003800200 */
.L_x_11633:
        /* <DEDUP_REMOVED lines=17> */
.L_x_11640:
[----:B------:R-:W-:Y:S05]  /*a380*/  BSYNC.RECONVERGENT B4 ;  /* 0x0000000000047941 */ /* 0x000fea0003800200 */
.L_x_11639:
[----:B------:R-:W-:-:S04]  /*a390*/  F2FP.F16.F32.PACK_AB R39, RZ, R39 ;  /* 0x00000027ff27723e */ /* 0x000fc800000000ff */
[----:B------:R-:W-:-:S07]  /*a3a0*/  PRMT R10, R39, 0x7610, R10 ;  /* 0x00007610270a7816 */ /* 0x000fce000000000a */
.L_x_11638:
[----:B------:R-:W-:Y:S05]  /*a3b0*/  BSYNC.RECONVERGENT B3 ;  /* 0x0000000000037941 */ /* 0x000fea0003800200 */
.L_x_11637:
[----:B------:R-:W-:Y:S02]  /*a3c0*/  LOP3.LUT R13, R13, 0xffff, RZ, 0xc0, !PT ;  /* 0x0000ffff0d0d7812 */ /* 0x000fe400078ec0ff */
[----:B------:R-:W-:-:S03]  /*a3d0*/  PRMT R11, R11, 0x5410, R10 ;  /* 0x000054100b0b7816 */ /* 0x000fc6000000000a */
[----:B------:R-:W-:-:S05]  /*a3e0*/  IMAD.WIDE.U32 R14, R13, 0x10000, RZ ;  /* 0x000100000d0e7825 */ /* 0x000fca00078e00ff */
[----:B------:R-:W-:Y:S02]  /*a3f0*/  LOP3.LUT R11, R11, R15, RZ, 0xfc, !PT ;  /* 0x0000000f0b0b7212 */ /* 0x000fe400078efcff */
[----:B------:R-:W-:-:S05]  /*a400*/  LOP3.LUT R10, R14, R12, RZ, 0xfc, !PT ;  /* 0x0000000c0e0a7212 */ /* 0x000fca00078efcff */
[----:B------:R0:W-:Y:S01]  /*a410*/  STG.E.64 desc[UR6][R72.64+0xd00], R10 ;  /* 0x000d000a48007986 */ /* 0x0001e2000c101b06 */
[----:B------:R-:W-:Y:S05]  /*a420*/  BRA `(.L_x_11641) ;  /* 0x0000000000107947 */ /* 0x000fea0003800000 */
.L_x_11626:
[----:B------:R-:W5:Y:S02]  /*a430*/  LDCU UR4, c[0x0][0x39c] ;  /* 0x00007380ff0477ac */ /* 0x000f640008000800 */
[----:B-----5:R-:W-:-:S13]  /*a440*/  ISETP.GE.AND P0, PT, R13, UR4, PT ;  /* 0x000000040d007c0c */ /* 0x020fda000bf06270 */
[----:B------:R-:W-:Y:S05]  /*a450*/  @P0 EXIT ;  /* 0x000000000000094d */ /* 0x000fea0003800000 */
[----:B------:R0:W-:Y:S02]  /*a460*/  STG.E.64 desc[UR6][R72.64+0xd00], RZ ;  /* 0x000d00ff48007986 */ /* 0x0001e4000c101b06 */
.L_x_11641:
[----:B------:R-:W-:Y:S05]  /*a470*/  BSYNC.RECONVERGENT B2 ;  /* 0x0000000000027941 */ /* 0x000fea0003800200 */
.L_x_11625:
        /* <DEDUP_REMOVED lines=16> */
.L_x_11645:
[----:B------:R-:W-:Y:S05]  /*a580*/  BSYNC.RECONVERGENT B3 ;  /* 0x0000000000037941 */ /* 0x000fea0003800200 */
.L_x_11644:
        /* <DEDUP_REMOVED lines=18> */
.L_x_11649:
[----:B------:R-:W-:Y:S05]  /*a6b0*/  BSYNC.RECONVERGENT B4 ;  /* 0x0000000000047941 */ /* 0x000fea0003800200 */
.L_x_11648:
[----:B------:R-:W-:-:S04]  /*a6c0*/  F2FP.F16.F32.PACK_AB R39, RZ, R39 ;  /* 0x00000027ff27723e */ /* 0x000fc800000000ff */
[----:B------:R-:W-:-:S07]  /*a6d0*/  PRMT R9, R39, 0x7610, R9 ;  /* 0x0000761027097816 */ /* 0x000fce0000000009 */
.L_x_11647:
[----:B------:R-:W-:Y:S05]  /*a6e0*/  BSYNC.RECONVERGENT B3 ;  /* 0x0000000000037941 */ /* 0x000fea0003800200 */
.L_x_11646:
[----:B------:R-:W-:Y:S01]  /*a6f0*/  VIADD R7, R62, 0x702 ;  /* 0x000007023e077836 */ /* 0x000fe20000000000 */
[----:B------:R-:W-:Y:S04]  /*a700*/  BSSY.RECONVERGENT B3, `(.L_x_11650) ;  /* 0x0000013000037945 */ /* 0x000fe80003800200 */
        /* <DEDUP_REMOVED lines=15> */
.L_x_11653:
[----:B------:R-:W-:Y:S05]  /*a800*/  BSYNC.RECONVERGENT B4 ;  /* 0x0000000000047941 */ /* 0x000fea0003800200 */
.L_x_11652:
[----:B------:R-:W-:-:S04]  /*a810*/  F2FP.F16.F32.PACK_AB R39, RZ, R39 ;  /* 0x00000027ff27723e */ /* 0x000fc800000000ff */
[----:B------:R-:W-:-:S07]  /*a820*/  PRMT R7, R39, 0x7610, R7 ;  /* 0x0000761027077816 */ /* 0x000fce0000000007 */
.L_x_11651:
[----:B------:R-:W-:Y:S05]  /*a830*/  BSYNC.RECONVERGENT B3 ;  /* 0x0000000000037941 */ /* 0x000fea0003800200 */
.L_x_11650:
        /* <DEDUP_REMOVED lines=17> */
.L_x_11657:
[----:B------:R-:W-:Y:S05]  /*a950*/  BSYNC.RECONVERGENT B4 ;  /* 0x0000000000047941 */ /* 0x000fea0003800200 */
.L_x_11656:
[----:B------:R-:W-:-:S04]  /*a960*/  F2FP.F16.F32.PACK_AB R39, RZ, R39 ;  /* 0x00000027ff27723e */ /* 0x000fc800000000ff */
[----:B------:R-:W-:-:S07]  /*a970*/  PRMT R6, R39, 0x7610, R6 ;  /* 0x0000761027067816 */ /* 0x000fce0000000006 */
.L_x_11655:
[----:B------:R-:W-:Y:S05]  /*a980*/  BSYNC.RECONVERGENT B3 ;  /* 0x0000000000037941 */ /* 0x000fea0003800200 */
.L_x_11654:
[----:B------:R-:W-:Y:S02]  /*a990*/  LOP3.LUT R9, R9, 0xffff, RZ, 0xc0, !PT ;  /* 0x0000ffff09097812 */ /* 0x000fe400078ec0ff */
[----:B------:R-:W-:-:S03]  /*a9a0*/  PRMT R7, R7, 0x5410, R6 ;  /* 0x0000541007077816 */ /* 0x000fc60000000006 */
[----:B------:R-:W-:-:S05]  /*a9b0*/  IMAD.WIDE.U32 R10, R9, 0x10000, RZ ;  /* 0x00010000090a7825 */ /* 0x000fca00078e00ff */
[----:B------:R-:W-:Y:S02]  /*a9c0*/  LOP3.LUT R7, R7, R11, RZ, 0xfc, !PT ;  /* 0x0000000b07077212 */ /* 0x000fe400078efcff */
[----:B------:R-:W-:-:S05]  /*a9d0*/  LOP3.LUT R6, R10, R8, RZ, 0xfc, !PT ;  /* 0x000000080a067212 */ /* 0x000fca00078efcff */
[----:B------:R0:W-:Y:S01]  /*a9e0*/  STG.E.64 desc[UR6][R72.64+0xe00], R6 ;  /* 0x000e000648007986 */ /* 0x0001e2000c101b06 */
[----:B------:R-:W-:Y:S05]  /*a9f0*/  BRA `(.L_x_11658) ;  /* 0x0000000000107947 */ /* 0x000fea0003800000 */
.L_x_11643:
[----:B------:R-:W5:Y:S02]  /*aa00*/  LDCU UR4, c[0x0][0x39c] ;  /* 0x00007380ff0477ac */ /* 0x000f640008000800 */
[----:B-----5:R-:W-:-:S13]  /*aa10*/  ISETP.GE.AND P0, PT, R9, UR4, PT ;  /* 0x0000000409007c0c */ /* 0x020fda000bf06270 */
[----:B------:R-:W-:Y:S05]  /*aa20*/  @P0 EXIT ;  /* 0x000000000000094d */ /* 0x000fea0003800000 */
[----:B------:R0:W-:Y:S02]  /*aa30*/  STG.E.64 desc[UR6][R72.64+0xe00], RZ ;  /* 0x000e00ff48007986 */ /* 0x0001e4000c101b06 */
.L_x_11658:
[----:B------:R-:W-:Y:S05]  /*aa40*/  BSYNC.RECONVERGENT B2 ;  /* 0x0000000000027941 */ /* 0x000fea0003800200 */
.L_x_11642:
        /* <DEDUP_REMOVED lines=15> */
.L_x_11661:
[----:B------:R-:W-:Y:S05]  /*ab40*/  BSYNC.RECONVERGENT B2 ;  /* 0x0000000000027941 */ /* 0x000fea0003800200 */
.L_x_11660:
        /* <DEDUP_REMOVED lines=18> */
.L_x_11665:
[----:B------:R-:W-:Y:S05]  /*ac70*/  BSYNC.RECONVERGENT B3 ;  /* 0x0000000000037941 */ /* 0x000fea0003800200 */
.L_x_11664:
[----:B------:R-:W-:-:S04]  /*ac80*/  F2FP.F16.F32.PACK_AB R39, RZ, R39 ;  /* 0x00000027ff27723e */ /* 0x000fc800000000ff */
[----:B------:R-:W-:-:S07]  /*ac90*/  PRMT R5, R39, 0x7610, R5 ;  /* 0x0000761027057816 */ /* 0x000fce0000000005 */
.L_x_11663:
[----:B------:R-:W-:Y:S05]  /*aca0*/  BSYNC.RECONVERGENT B2 ;  /* 0x0000000000027941 */ /* 0x000fea0003800200 */
.L_x_11662:
        /* <DEDUP_REMOVED lines=17> */
.L_x_11669:
[----:B------:R-:W-:Y:S05]  /*adc0*/  BSYNC.RECONVERGENT B3 ;  /* 0x0000000000037941 */ /* 0x000fea0003800200 */
.L_x_11668:
[----:B------:R-:W-:-:S04]  /*add0*/  F2FP.F16.F32.PACK_AB R39, RZ, R39 ;  /* 0x00000027ff27723e */ /* 0x000fc800000000ff */
[----:B------:R-:W-:-:S07]  /*ade0*/  PRMT R6, R39, 0x7610, R6 ;  /* 0x0000761027067816 */ /* 0x000fce0000000006 */
.L_x_11667:
[----:B------:R-:W-:Y:S05]  /*adf0*/  BSYNC.RECONVERGENT B2 ;  /* 0x0000000000027941 */ /* 0x000fea0003800200 */
.L_x_11666:
        /* <DEDUP_REMOVED lines=16> */
.L_x_11673:
[----:B------:R-:W-:Y:S05]  /*af00*/  BSYNC.RECONVERGENT B3 ;  /* 0x0000000000037941 */ /* 0x000fea0003800200 */
.L_x_11672:
[----:B------:R-:W-:-:S04]  /*af10*/  F2FP.F16.F32.PACK_AB R39, RZ, R39 ;  /* 0x00000027ff27723e */ /* 0x000fc800000000ff */
[----:B------:R-:W-:-:S07]  /*af20*/  PRMT R65, R39, 0x7610, R65 ;  /* 0x0000761027417816 */ /* 0x000fce0000000041 */
.L_x_11671:
[----:B------:R-:W-:Y:S05]  /*af30*/  BSYNC.RECONVERGENT B2 ;  /* 0x0000000000027941 */ /* 0x000fea0003800200 */
.L_x_11670:
[----:B------:R-:W-:Y:S02]  /*af40*/  LOP3.LUT R2, R5, 0xffff, RZ, 0xc0, !PT ;  /* 0x0000ffff05027812 */ /* 0x000fe400078ec0ff */
[----:B------:R-:W-:-:S03]  /*af50*/  PRMT R65, R6, 0x5410, R65 ;  /* 0x0000541006417816 */ /* 0x000fc60000000041 */
[----:B------:R-:W-:-:S05]  /*af60*/  IMAD.WIDE.U32 R2, R2, 0x10000, RZ ;  /* 0x0001000002027825 */ /* 0x000fca00078e00ff */
[----:B------:R-:W-:Y:S02]  /*af70*/  LOP3.LUT R3, R65, R3, RZ, 0xfc, !PT ;  /* 0x0000000341037212 */ /* 0x000fe400078efcff */
[----:B------:R-:W-:-:S05]  /*af80*/  LOP3.LUT R2, R2, R4, RZ, 0xfc, !PT ;  /* 0x0000000402027212 */ /* 0x000fca00078efcff */
[----:B------:R-:W-:Y:S01]  /*af90*/  STG.E.64 desc[UR6][R72.64+0xf00], R2 ;  /* 0x000f000248007986 */ /* 0x000fe2000c101b06 */
[----:B------:R-:W-:Y:S05]  /*afa0*/  EXIT ;  /* 0x000000000000794d */ /* 0x000fea0003800000 */
.L_x_11659:
[----:B------:R-:W5:Y:S02]  /*afb0*/  LDCU UR4, c[0x0][0x39c] ;  /* 0x00007380ff0477ac */ /* 0x000f640008000800 */
[----:B-----5:R-:W-:-:S13]  /*afc0*/  ISETP.GE.AND P0, PT, R5, UR4, PT ;  /* 0x0000000405007c0c */ /* 0x020fda000bf06270 */
[----:B------:R-:W-:Y:S05]  /*afd0*/  @P0 EXIT ;  /* 0x000000000000094d */ /* 0x000fea0003800000 */
[----:B------:R-:W-:Y:S01]  /*afe0*/  STG.E.64 desc[UR6][R72.64+0xf00], RZ ;  /* 0x000f00ff48007986 */ /* 0x000fe2000c101b06 */
[----:B------:R-:W-:Y:S05]  /*aff0*/  EXIT ;  /* 0x000000000000794d */ /* 0x000fea0003800000 */
        .weak           $__internal_14_$__cuda_sm3x_div_rn_noftz_f32_slowpath
        .type           $__internal_14_$__cuda_sm3x_div_rn_noftz_f32_slowpath,@function
        .size           $__internal_14_$__cuda_sm3x_div_rn_noftz_f32_slowpath,(.L_x_12128 - $__internal_14_$__cuda_sm3x_div_rn_noftz_f32_slowpath)
$__internal_14_$__cuda_sm3x_div_rn_noftz_f32_slowpath:
        /* <DEDUP_REMOVED lines=35> */
.L_x_11675:
[----:B------:R-:W-:Y:S01]  /*b230*/  LEA R69, R71, 0xc0800000, 0x17 ;  /* 0xc080000047457811 */ /* 0x000fe200078eb8ff */
[----:B------:R-:W-:Y:S01]  /*b240*/  BSSY.RECONVERGENT B1, `(.L_x_11680) ;  /* 0x0000036000017945 */ /* 0x000fe20003800200 */
[----:B------:R-:W-:Y:S02]  /*b250*/  IADD3 R70, PT, PT, R70, -0x7f, RZ ;  /* 0xffffff8146467810 */ /* 0x000fe40007ffe0ff */
[----:B------:R-:W-:Y:S02]  /*b260*/  IADD3 R69, PT, PT, -R69, R76, RZ ;  /* 0x0000004c45457210 */ /* 0x000fe40007ffe1ff */
[C---:B------:R-:W-:Y:S01]  /*b270*/  IADD3 R71, PT, PT, R70.reuse, 0x7f, -R71 ;  /* 0x0000007f46477810 */ /* 0x040fe20007ffe847 */
[----:B------:R-:W-:Y:S01]  /*b280*/  IMAD R68, R70, -0x800000, R39 ;  /* 0xff80000046447824 */ /* 0x000fe200078e0227 */
[----:B------:R0:W1:Y:S02]  /*b290*/  MUFU.RCP R76, R69 ;  /* 0x00000045004c7308 */ /* 0x0000640000001000 */
        /* <DEDUP_REMOVED lines=30> */
[C---:B------:R-:W-:Y:S02]  /*b480*/  IADD3 R39, PT, PT, R68.reuse, 0x20, RZ ;  /* 0x0000002044277810 */ /* 0x040fe40007ffe0ff */
        /* <DEDUP_REMOVED lines=13> */
.L_x_11682:
[----:B------:R-:W-:-:S04]  /*b560*/  LOP3.LUT R77, R77, 0x80000000, RZ, 0xc0, !PT ;  /* 0x800000004d4d7812 */ /* 0x000fc800078ec0ff */
[----:B------:R-:W-:Y:S01]  /*b570*/  LOP3.LUT R77, R77, 0x7f800000, RZ, 0xfc, !PT ;  /* 0x7f8000004d4d7812 */ /* 0x000fe200078efcff */
[----:B------:R-:W-:Y:S06]  /*b580*/  BRA `(.L_x_11683) ;  /* 0x0000000000047947 */ /* 0x000fec0003800000 */
.L_x_11681:
[----:B------:R-:W-:-:S07]  /*b590*/  LEA R77, R71, R77, 0x17 ;  /* 0x0000004d474d7211 */ /* 0x000fce00078eb8ff */
.L_x_11683:
[----:B------:R-:W-:Y:S05]  /*b5a0*/  BSYNC.RECONVERGENT B1 ;  /* 0x0000000000017941 */ /* 0x000fea0003800200 */
.L_x_11680:
[----:B------:R-:W-:Y:S01]  /*b5b0*/  MOV R39, R77 ;  /* 0x0000004d00277202 */ /* 0x000fe20000000f00 */
[----:B------:R-:W-:Y:S06]  /*b5c0*/  BRA `(.L_x_11684) ;  /* 0x0000000000207947 */ /* 0x000fec0003800000 */
.L_x_11679:
[----:B------:R-:W-:-:S04]  /*b5d0*/  LOP3.LUT R39, R76, 0x80000000, R39, 0x48, !PT ;  /* 0x800000004c277812 */ /* 0x000fc800078e4827 */
[----:B------:R-:W-:Y:S01]  /*b5e0*/  LOP3.LUT R39, R39, 0x7f800000, RZ, 0xfc, !PT ;  /* 0x7f80000027277812 */ /* 0x000fe200078efcff */
[----:B------:R-:W-:Y:S06]  /*b5f0*/  BRA `(.L_x_11684) ;  /* 0x0000000000147947 */ /* 0x000fec0003800000 */
.L_x_11678:
[----:B------:R-:W-:Y:S01]  /*b600*/  LOP3.LUT R39, R76, 0x80000000, R39, 0x48, !PT ;  /* 0x800000004c277812 */ /* 0x000fe200078e4827 */
[----:B------:R-:W-:Y:S06]  /*b610*/  BRA `(.L_x_11684) ;  /* 0x00000000000c7947 */ /* 0x000fec0003800000 */
.L_x_11677:
[----:B------:R-:W0:Y:S01]  /*b620*/  MUFU.RSQ R39, -QNAN ;  /* 0xffc0000000277908 */ /* 0x000e220000001400 */
[----:B------:R-:W-:Y:S05]  /*b630*/  BRA `(.L_x_11684) ;  /* 0x0000000000047947 */ /* 0x000fea0003800000 */
.L_x_11676:
[----:B------:R-:W-:-:S07]  /*b640*/  FADD.FTZ R39, R39, R67 ;  /* 0x0000004327277221 */ /* 0x000fce0000010000 */
.L_x_11684:
[----:B------:R-:W-:Y:S05]  /*b650*/  BSYNC.RECONVERGENT B0 ;  /* 0x0000000000007941 */ /* 0x000fea0003800200 */
.L_x_11674:
[----:B------:R-:W-:Y:S01]  /*b660*/  HFMA2 R69, -RZ, RZ, 0, 0 ;  /* 0x00000000ff457431 */ /* 0x000fe200000001ff */
[----:B------:R-:W-:-:S04]  /*b670*/  MOV R68, R75 ;  /* 0x0000004b00447202 */ /* 0x000fc80000000f00 */
[----:B0-----:R-:W-:Y:S05]  /*b680*/  RET.REL.NODEC R68 `(_ZN18transformer_engine49scaled_aligned_causal_masked_softmax_warp_forwardI6__halfS1_fLi11EEEvPT0_PKT_T1_iii) ;  /* 0xffffff48445c7950 */ /* 0x001fea0003c3ffff */
.L_x_11685:
        /* <DEDUP_REMOVED lines=15> */
.L_x_12128:


//--------------------- .text._ZN18transformer_engine49scaled_aligned_causal_masked_softmax_warp_forwardI6__halfS1_fLi10EEEvPT0_PKT_T1_iii --------------------------
	.section	.text._ZN18transformer_engine49scaled_aligned_causal_masked_softmax_warp_forwardI6__halfS1_fLi10EEEvPT0_PKT_T1_iii,"ax",@progbits
	.align	128
        .global         _ZN18transformer_engine49scaled_aligned_causal_masked_softmax_warp_forwardI6__halfS1_fLi10EEEvPT0_PKT_T1_iii
        .type           _ZN18transformer_engine49scaled_aligned_causal_masked_softmax_warp_forwardI6__halfS1_fLi10EEEvPT0_PKT_T1_iii,@function
        .size           _ZN18transformer_engine49scaled_aligned_causal_masked_softmax_warp_forwardI6__halfS1_fLi10EEEvPT0_PKT_T1_iii,(.L_x_12129 - _ZN18transformer_engine49scaled_aligned_causal_masked_softmax_warp_forwardI6__halfS1_fLi10EEEvPT0_PKT_T1_iii)
        .other          _ZN18transformer_engine49scaled_aligned_causal_masked_softmax_warp_forwardI6__halfS1_fLi10EEEvPT0_PKT_T1_iii,@"STO_CUDA_ENTRY STV_DEFAULT"
_ZN18transformer_engine49scaled_aligned_causal_masked_softmax_warp_forwardI6__halfS1_fLi10EEEvPT0_PKT_T1_iii:
.text._ZN18transformer_engine49scaled_aligned_causal_masked_softmax_warp_forwardI6__halfS1_fLi10EEEvPT0_PKT_T1_iii:
[----:B------:R-:W-:Y:S01]  /*0000*/  LDC R1, c[0x0][0x37c] ;  /* 0x0000df00ff017b82 */ /* 0x000fe20000000800 */
[----:B------:R-:W0:Y:S01]  /*0010*/  LDCU.64 UR8, c[0x0][0x398] ;  /* 0x00007300ff0877ac */ /* 0x000e220008000a00 */
[----:B------:R-:W1:Y:S06]  /*0020*/  S2R R33, SR_TID.Y ;  /* 0x0000000000217919 */ /* 0x000e6c0000002200 */
[----:B------:R-:W1:Y:S01]  /*0030*/  S2UR UR4, SR_CTAID.X ;  /* 0x00000000000479c3 */ /* 0x000e620000002500 */
[----:B------:R-:W-:Y:S01]  /*0040*/  BSSY.RECONVERGENT B0, `(.L_x_11686) ;  /* 0x0000116000007945 */ /* 0x000fe20003800200 */
[----:B------:R-:W2:Y:S01]  /*0050*/  LDCU UR5, c[0x0][0x394] ;  /* 0x00007280ff0577ac */ /* 0x000ea20008000800 */
[----:B------:R-:W3:Y:S01]  /*0060*/  S2R R40, SR_TID.X ;  /* 0x0000000000287919 */ /* 0x000ee20000002100 */
[----:B------:R-:W-:Y:S01]  /*0070*/  IMAD.MOV.U32 R31, RZ, RZ, -0x39e3c000 ;  /* 0xc61c4000ff1f7424 */ /* 0x000fe200078e00ff */
        /* <DEDUP_REMOVED lines=24> */
[----:B--2---:R-:W-:Y:S02]  /*0200*/  ISETP.GE.AND P1, PT, R5, UR5, PT ;  /* 0x0000000505007c0c */ /* 0x004fe4000bf26270 */
[----:B------:R-:W-:Y:S02]  /*0210*/  @!P2 IADD3 R0, PT, PT, -R0, RZ, RZ ;  /* 0x000000ff0000a210 */ /* 0x000fe40007ffe1ff */
[----:B------:R-:W-:-:S04]  /*0220*/  @!P0 LOP3.LUT R0, RZ, UR8, RZ, 0x33, !PT ;  /* 0x00000008ff008c12 */ /* 0x000fc8000f8e33ff */
[----:B------:R-:W-:-:S05]  /*0230*/  IADD3 R41, PT, PT, R0, UR9, -R41 ;  /* 0x0000000900297c10 */ /* 0x000fca000fffe829 */
[----:B----4-:R-:W-:Y:S05]  /*0240*/  @P1 BRA `(.L_x_11687) ;  /* 0x0000000c00d41947 */ /* 0x010fea0003800000 */
[----:B------:R-:W0:Y:S01]  /*0250*/  LDC.64 R22, c[0x0][0x388] ;  /* 0x0000e200ff167b82 */ /* 0x000e220000000a00 */
[CC--:B------:R-:W-:Y:S01]  /*0260*/  ISETP.GT.AND P5, PT, R40.reuse, R41.reuse, PT ;  /* 0x000000292800720c */ /* 0x0c0fe20003fa4270 */
[----:B------:R-:W-:Y:S01]  /*0270*/  IMAD R5, R5, UR9, R40 ;  /* 0x0000000905057c24 */ /* 0x000fe2000f8e0228 */
[C---:B------:R-:W-:Y:S01]  /*0280*/  IADD3 R0, PT, PT, R40.reuse, 0x80, RZ ;  /* 0x0000008028007810 */ /* 0x040fe20007ffe0ff */
[----:B------:R-:W-:Y:S01]  /*0290*/  BSSY.RECONVERGENT B1, `(.L_x_11688) ;  /* 0x0000025000017945 */ /* 0x000fe20003800200 */
[C---:B------:R-:W-:Y:S02]  /*02a0*/  IADD3 R2, PT, PT, R40.reuse, 0x100, RZ ;  /* 0x0000010028027810 */ /* 0x040fe40007ffe0ff */
[----:B------:R-:W-:Y:S02]  /*02b0*/  IADD3 R4, PT, PT, R40, 0x180, RZ ;  /* 0x0000018028047810 */ /* 0x000fe40007ffe0ff */
[-C--:B------:R-:W-:Y:S02]  /*02c0*/  ISETP.GT.AND P0, PT, R0, R41.reuse, PT ;  /* 0x000000290000720c */ /* 0x080fe40003f04270 */
[----:B------:R-:W-:-:S02]  /*02d0*/  ISETP.GT.AND P1, PT, R2, R41, PT ;  /* 0x000000290200720c */ /* 0x000fc40003f24270 */
[C---:B------:R-:W-:Y:S02]  /*02e0*/  IADD3 R0, PT, PT, R40.reuse, 0x200, RZ ;  /* 0x0000020028007810 */ /* 0x040fe40007ffe0ff */
[----:B------:R-:W-:Y:S02]  /*02f0*/  IADD3 R2, PT, PT, R40, 0x280, RZ ;  /* 0x0000028028027810 */ /* 0x000fe40007ffe0ff */
[-C--:B------:R-:W-:Y:S01]  /*0300*/  ISETP.GT.AND P2, PT, R4, R41.reuse, PT ;  /* 0x000000290400720c */ /* 0x080fe20003f44270 */
[----:B------:R-:W-:Y:S01]  /*0310*/  VIADD R4, R40, 0x300 ;  /* 0x0000030028047836 */ /* 0x000fe20000000000 */
[-C--:B------:R-:W-:Y:S02]  /*0320*/  ISETP.GT.AND P3, PT, R0, R41.reuse, PT ;  /* 0x000000290000720c */ /* 0x080fe40003f64270 */
[----:B------:R-:W-:Y:S02]  /*0330*/  ISETP.GT.AND P4, PT, R2, R41, PT ;  /* 0x000000290200720c */ /* 0x000fe40003f84270 */
[----:B------:R-:W-:Y:S01]  /*0340*/  MOV R24, 0xc61c4000 ;  /* 0xc61c400000187802 */ /* 0x000fe20000000f00 */
[----:B0-----:R-:W-:Y:S01]  /*0350*/  IMAD.WIDE R22, R5, 0x2, R22 ;  /* 0x0000000205167825 */ /* 0x001fe200078e0216 */
[----:B------:R-:W-:-:S02]  /*0360*/  MOV R26, 0xc61c4000 ;  /* 0xc61c4000001a7802 */ /* 0x000fc40000000f00 */
[----:B------:R-:W-:Y:S02]  /*0370*/  IADD3 R6, PT, PT, R40, 0x380, RZ ;  /* 0x0000038028067810 */ /* 0x000fe40007ffe0ff */
[----:B------:R-:W-:Y:S01]  /*0380*/  MOV R20, 0xc61c4000 ;  /* 0xc61c400000147802 */ /* 0x000fe20000000f00 */
[----:B------:R-:W-:Y:S06]  /*0390*/  @P5 BRA `(.L_x_11689) ;  /* 0x0000000000505947 */ /* 0x000fec0003800000 */
[----:B------:R-:W2:Y:S01]  /*03a0*/  LDG.E.64 R20, desc[UR6][R22.64] ;  /* 0x0000000616147981 */ /* 0x000ea2000c1e1b00 */
[CC--:B------:R-:W-:Y:S01]  /*03b0*/  ISETP.GE.U32.AND P6, PT, R40.reuse, R41.reuse, PT ;  /* 0x000000292800720c */ /* 0x0c0fe20003fc6070 */
[----:B------:R-:W0:Y:S01]  /*03c0*/  LDCU UR8, c[0x0][0x390] ;  /* 0x00007200ff0877ac */ /* 0x000e220008000800 */
[C---:B------:R-:W-:Y:S01]  /*03d0*/  IADD3 R0, PT, PT, R40.reuse, 0x2, RZ ;  /* 0x0000000228007810 */ /* 0x040fe20007ffe0ff */
[----:B------:R-:W-:Y:S01]  /*03e0*/  HFMA2 R24, -RZ, RZ, -6.109375, 2 ;  /* 0xc61c4000ff187431 */ /* 0x000fe200000001ff */
[----:B------:R-:W-:Y:S02]  /*03f0*/  IADD3 R2, PT, PT, R40, 0x3, RZ ;  /* 0x0000000328027810 */ /* 0x000fe40007ffe0ff */
[----:B------:R-:W-:Y:S02]  /*0400*/  ISETP.GT.U32.AND P5, PT, R0, R41, PT ;  /* 0x000000290000720c */ /* 0x000fe40003fa4070 */
[----:B------:R-:W-:-:S11]  /*0410*/  MOV R26, 0xc61c4000 ;  /* 0xc61c4000001a7802 */ /* 0x000fd60000000f00 */
[----:B------:R-:W1:Y:S01]  /*0420*/  @!P5 LDC R3, c[0x0][0x390] ;  /* 0x0000e400ff03db82 */ /* 0x000e620000000800 */
[----:B--2---:R-:W-:Y:S01]  /*0430*/  @!P6 SHF.R.U64 R0, R20, 0x10, R21 ;  /* 0x000000101400e819 */ /* 0x004fe20000001215 */
[----:B------:R-:W-:-:S04]  /*0440*/  HADD2.F32 R20, -RZ, R20.H0_H0 ;  /* 0x20000014ff147230 */ /* 0x000fc80000004100 */
[----:B------:R-:W-:Y:S02]  /*0450*/  @!P6 HADD2.F32 R0, -RZ, R0.H0_H0 ;  /* 0x20000000ff00e230 */ /* 0x000fe40000004100 */
[----:B0-----:R-:W-:-:S03]  /*0460*/  FMUL R20, R20, UR8 ;  /* 0x0000000814147c20 */ /* 0x001fc60008400000 */
[----:B------:R-:W-:Y:S01]  /*0470*/  @!P6 FMUL R26, R0, UR8 ;  /* 0x00000008001aec20 */ /* 0x000fe20008400000 */
[----:B------:R-:W-:Y:S01]  /*0480*/  ISETP.GT.U32.AND P6, PT, R2, R41, PT ;  /* 0x000000290200720c */ /* 0x000fe20003fc4070 */
[----:B------:R-:W-:-:S05]  /*0490*/  @!P5 HADD2.F32 R0, -RZ, R21.H0_H0 ;  /* 0x20000015ff00d230 */ /* 0x000fca0000004100 */
[----:B-1----:R-:W-:-:S07]  /*04a0*/  @!P5 FMUL R24, R0, R3 ;  /* 0x000000030018d220 */ /* 0x002fce0000400000 */
[----:B------:R-:W-:-:S05]  /*04b0*/  @!P6 SHF.R.U32.HI R2, RZ, 0x10, R21 ;  /* 0x00000010ff02e819 */ /* 0x000fca0000011615 */
[----:B------:R-:W-:-:S05]  /*04c0*/  @!P6 HADD2.F32 R2, -RZ, R2.H0_H0 ;  /* 0x20000002ff02e230 */ /* 0x000fca0000004100 */
[----:B------:R-:W-:-:S07]  /*04d0*/  @!P6 FMUL R31, R2, UR8 ;  /* 0x00000008021fec20 */ /* 0x000fce0008400000 */
.L_x_11689:
[----:B------:R-:W-:Y:S05]  /*04e0*/  BSYNC.RECONVERGENT B1 ;  /* 0x0000000000017941 */ /* 0x000fea0003800200 */
.L_x_11688:
[-C--:B------:R-:W-:Y:S01]  /*04f0*/  ISETP.GT.AND P6, PT, R6, R41.reuse, PT ;  /* 0x000000290600720c */ /* 0x080fe20003fc4270 */
[----:B------:R-:W-:Y:S01]  /*0500*/  BSSY.RECONVERGENT B1, `(.L_x_11690) ;  /* 0x0000033000017945 */ /* 0x000fe20003800200 */
[----:B------:R-:W-:Y:S01]  /*0510*/  HFMA2 R29, -RZ, RZ, -6.109375, 2 ;  /* 0xc61c4000ff1d7431 */ /* 0x000fe200000001ff */
[----:B------:R-:W-:Y:S01]  /*0520*/  ISETP.GT.AND P5, PT, R4, R41, PT ;  /* 0x000000290400720c */ /* 0x000fe20003fa4270 */
        /* <DEDUP_REMOVED lines=20> */
[----:B------:R-:W-:Y:S01]  /*0670*/  IMAD.MOV.U32 R9, RZ, RZ, -0x39e3c000 ;  /* 0xc61c4000ff097424 */ /* 0x000fe200078e00ff */
[----:B------:R-:W-:Y:S02]  /*0680*/  MOV R15, 0xc61c4000 ;  /* 0xc61c4000000f7802 */ /* 0x000fe40000000f00 */
[----:B------:R-:W-:-:S02]  /*0690*/  MOV R39, 0xc61c4000 ;  /* 0xc61c400000277802 */ /* 0x000fc40000000f00 */
[----:B------:R-:W-:Y:S02]  /*06a0*/  MOV R35, 0xc61c4000 ;  /* 0xc61c400000237802 */ /* 0x000fe40000000f00 */
        /* <DEDUP_REMOVED lines=8> */
[----:B------:R-:W-:-:S11]  /*0730*/  IADD3 R0, PT, PT, R40, 0x81, RZ ;  /* 0x0000008128007810 */ /* 0x000fd60007ffe0ff */
        /* <DEDUP_REMOVED lines=15> */
.L_x_11691:
[----:B------:R-:W-:Y:S05]  /*0830*/  BSYNC.RECONVERGENT B1 ;  /* 0x0000000000017941 */ /* 0x000fea0003800200 */
.L_x_11690:
[----:B------:R-:W-:Y:S04]  /*0840*/  BSSY.RECONVERGENT B1, `(.L_x_11692) ;  /* 0x0000018000017945 */ /* 0x000fe80003800200 */
[----:B------:R-:W-:Y:S05]  /*0850*/  @P1 BRA `(.L_x_11693) ;  /* 0x0000000000581947 */ /* 0x000fea0003800000 */
[----:B------:R-:W2:Y:S01]  /*0860*/  LDG.E.64 R2, desc[UR6][R22.64+0x200] ;  /* 0x0002000616027981 */ /* 0x000ea2000c1e1b00 */
[C---:B------:R-:W-:Y:S01]  /*0870*/  IADD3 R0, PT, PT, R40.reuse, 0x101, RZ ;  /* 0x0000010128007810 */ /* 0x040fe20007ffe0ff */
[----:B------:R-:W0:Y:S01]  /*0880*/  LDCU UR8, c[0x0][0x390] ;  /* 0x00007200ff0877ac */ /* 0x000e220008000800 */
[----:B------:R-:W-:Y:S01]  /*0890*/  HFMA2 R14, -RZ, RZ, -6.109375, 2 ;  /* 0xc61c4000ff0e7431 */ /* 0x000fe200000001ff */
[----:B------:R-:W-:Y:S02]  /*08a0*/  IADD3 R12, PT, PT, R40, 0x103, RZ ;  /* 0x00000103280c7810 */ /* 0x000fe40007ffe0ff */
[----:B------:R-:W-:Y:S02]  /*08b0*/  ISETP.GT.U32.AND P1, PT, R0, R41, PT ;  /* 0x000000290000720c */ /* 0x000fe40003f24070 */
[----:B------:R-:W-:Y:S02]  /*08c0*/  IADD3 R0, PT, PT, R40, 0x102, RZ ;  /* 0x0000010228007810 */ /* 0x000fe40007ffe0ff */
[----:B------:R-:W-:-:S02]  /*08d0*/  MOV R25, 0xc61c4000 ;  /* 0xc61c400000197802 */ /* 0x000fc40000000f00 */
[----:B------:R-:W-:-:S13]  /*08e0*/  ISETP.GT.U32.AND P0, PT, R0, R41, PT ;  /* 0x000000290000720c */ /* 0x000fda0003f04070 */
[----:B------:R-:W1:Y:S01]  /*08f0*/  @!P0 LDC R28, c[0x0][0x390] ;  /* 0x0000e400ff1c8b82 */ /* 0x000e620000000800 */
[----:B--2---:R-:W-:Y:S01]  /*0900*/  @!P1 SHF.R.U64 R0, R2, 0x10, R3 ;  /* 0x0000001002009819 */ /* 0x004fe20000001203 */
[----:B------:R-:W-:-:S04]  /*0910*/  HADD2.F32 R2, -RZ, R2.H0_H0 ;  /* 0x20000002ff027230 */ /* 0x000fc80000004100 */
[----:B------:R-:W-:Y:S02]  /*0920*/  @!P1 HADD2.F32 R0, -RZ, R0.H0_H0 ;  /* 0x20000000ff009230 */ /* 0x000fe40000004100 */
[----:B0-----:R-:W-:-:S03]  /*0930*/  FMUL R27, R2, UR8 ;  /* 0x00000008021b7c20 */ /* 0x001fc60008400000 */
[----:B------:R-:W-:Y:S01]  /*0940*/  @!P1 FMUL R14, R0, UR8 ;  /* 0x00000008000e9c20 */ /* 0x000fe20008400000 */
[----:B------:R-:W-:Y:S01]  /*0950*/  ISETP.GT.U32.AND P1, PT, R12, R41, PT ;  /* 0x000000290c00720c */ /* 0x000fe20003f24070 */
[----:B------:R-:W-:-:S12]  /*0960*/  HFMA2 R12, -RZ, RZ, -6.109375, 2 ;  /* 0xc61c4000ff0c7431 */ /* 0x000fd800000001ff */
[----:B------:R-:W-:Y:S01]  /*0970*/  @!P1 SHF.R.U32.HI R0, RZ, 0x10, R3 ;  /* 0x00000010ff009819 */ /* 0x000fe20000011603 */
[----:B------:R-:W-:-:S04]  /*0980*/  @!P0 HADD2.F32 R3, -RZ, R3.H0_H0 ;  /* 0x20000003ff038230 */ /* 0x000fc80000004100 */
[----:B------:R-:W-:Y:S02]  /*0990*/  @!P1 HADD2.F32 R0, -RZ, R0.H0_H0 ;  /* 0x20000000ff009230 */ /* 0x000fe40000004100 */
[----:B-1----:R-:W-:-:S03]  /*09a0*/  @!P0 FMUL R25, R3, R28 ;  /* 0x0000001c03198220 */ /* 0x002fc60000400000 */
[----:B------:R-:W-:-:S07]  /*09b0*/  @!P1 FMUL R12, R0, UR8 ;  /* 0x00000008000c9c20 */ /* 0x000fce0008400000 */
.L_x_11693:
[----:B------:R-:W-:Y:S05]  /*09c0*/  BSYNC.RECONVERGENT B1 ;  /* 0x0000000000017941 */ /* 0x000fea0003800200 */
.L_x_11692:
[----:B------:R-:W-:Y:S04]  /*09d0*/  BSSY.RECONVERGENT B1, `(.L_x_11694) ;  /* 0x0000018000017945 */ /* 0x000fe80003800200 */
[----:B------:R-:W-:Y:S05]  /*09e0*/  @P2 BRA `(.L_x_11695) ;  /* 0x0000000000582947 */ /* 0x000fea0003800000 */
[----:B------:R-:W2:Y:S01]  /*09f0*/  LDG.E.64 R2, desc[UR6][R22.64+0x300] ;  /* 0x0003000616027981 */ /* 0x000ea2000c1e1b00 */
[C---:B------:R-:W-:Y:S01]  /*0a00*/  VIADD R0, R40.reuse, 0x182 ;  /* 0x0000018228007836 */ /* 0x040fe20000000000 */
[----:B------:R-:W-:Y:S01]  /*0a10*/  IADD3 R8, PT, PT, R40, 0x183, RZ ;  /* 0x0000018328087810 */ /* 0x000fe20007ffe0ff */
[----:B------:R-:W0:Y:S01]  /*0a20*/  LDCU UR8, c[0x0][0x390] ;  /* 0x00007200ff0877ac */ /* 0x000e220008000800 */
[----:B------:R-:W-:Y:S01]  /*0a30*/  HFMA2 R10, -RZ, RZ, -6.109375, 2 ;  /* 0xc61c4000ff0a7431 */ /* 0x000fe200000001ff */
[----:B------:R-:W-:Y:S02]  /*0a40*/  MOV R21, 0xc61c4000 ;  /* 0xc61c400000157802 */ /* 0x000fe40000000f00 */
[-C--:B------:R-:W-:Y:S02]  /*0a50*/  ISETP.GT.U32.AND P1, PT, R0, R41.reuse, PT ;  /* 0x000000290000720c */ /* 0x080fe40003f24070 */
[----:B------:R-:W-:Y:S02]  /*0a60*/  IADD3 R0, PT, PT, R40, 0x181, RZ ;  /* 0x0000018128007810 */ /* 0x000fe40007ffe0ff */
[----:B------:R-:W-:-:S02]  /*0a70*/  ISETP.GT.U32.AND P2, PT, R8, R41, PT ;  /* 0x000000290800720c */ /* 0x000fc40003f44070 */
[----:B------:R-:W-:Y:S02]  /*0a80*/  ISETP.GT.U32.AND P0, PT, R0, R41, PT ;  /* 0x000000290000720c */ /* 0x000fe40003f04070 */
        /* <DEDUP_REMOVED lines=12> */
.L_x_11695:
[----:B------:R-:W-:Y:S05]  /*0b50*/  BSYNC.RECONVERGENT B1 ;  /* 0x0000000000017941 */ /* 0x000fea0003800200 */
.L_x_11694:
        /* <DEDUP_REMOVED lines=24> */
.L_x_11697:
[----:B------:R-:W-:Y:S05]  /*0ce0*/  BSYNC.RECONVERGENT B1 ;  /* 0x0000000000017941 */ /* 0x000fea0003800200 */
.L_x_11696:
        /* <DEDUP_REMOVED lines=24> */
.L_x_11699:
[----:B------:R-:W-:Y:S05]  /*0e70*/  BSYNC.RECONVERGENT B1 ;  /* 0x0000000000017941 */ /* 0x000fea0003800200 */
.L_x_11698:
        /* <DEDUP_REMOVED lines=24> */
.L_x_11701:
[----:B------:R-:W-:Y:S05]  /*1000*/  BSYNC.RECONVERGENT B1 ;  /* 0x0000000000017941 */ /* 0x000fea0003800200 */
.L_x_11700:
        /* <DEDUP_REMOVED lines=25> */
.L_x_11687:
[----:B------:R-:W-:Y:S05]  /*11a0*/  BSYNC.RECONVERGENT B0 ;  /* 0x0000000000007941 */ /* 0x000fea0003800200 */
.L_x_11686:
        /* <DEDUP_REMOVED lines=142> */
[-C--:B------:R-:W-:Y:S01]  /*1a90*/  FFMA.SAT R20, R18, R0.reuse, 0.5 ;  /* 0x3f00000012147423 */ /* 0x080fe20000002000 */
[----:B------:R-:W-:Y:S01]  /*1aa0*/  SHF.L.U32 R31, R30, 0x17, RZ ;  /* 0x000000171e1f7819 */ /* 0x000fe200000006ff */
[----:B------:R-:W-:Y:S02]  /*1ab0*/  IMAD.SHL.U32 R30, R22, 0x800000, RZ ;  /* 0x00800000161e7824 */ /* 0x000fe400078e00ff */
[----:B------:R-:W-:Y:S01]  /*1ac0*/  FFMA.SAT R22, R29, R0, 0.5 ;  /* 0x3f0000001d167423 */ /* 0x000fe20000002000 */
[----:B------:R-:W-:Y:S01]  /*1ad0*/  FFMA.RM R20, R20, R2, 12582913 ;  /* 0x4b40000114147423 */ /* 0x000fe20000004002 */
[----:B------:R-:W2:Y:S01]  /*1ae0*/  MUFU.EX2 R38, R38 ;  /* 0x0000002600267308 */ /* 0x000ea20000000800 */
[----:B-1----:R-:W-:Y:S01]  /*1af0*/  FMUL R30, R30, R34 ;  /* 0x000000221e1e7220 */ /* 0x002fe20000400000 */
[----:B------:R-:W-:Y:S01]  /*1b00*/  FFMA.RM R22, R22, R2, 12582913 ;  /* 0x4b40000116167423 */ /* 0x000fe20000004002 */
[----:B------:R-:W-:Y:S01]  /*1b10*/  FADD R26, R20, -12583039 ;  /* 0xcb40007f141a7421 */ /* 0x000fe20000000000 */
[----:B------:R-:W-:-:S03]  /*1b20*/  FMUL R31, R31, R42 ;  /* 0x0000002a1f1f7220 */ /* 0x000fc60000400000 */
[----:B------:R-:W-:-:S04]  /*1b30*/  FFMA R26, R18, 1.4426950216293334961, -R26 ;  /* 0x3fb8aa3b121a7823 */ /* 0x000fc8000000081a */
[----:B------:R-:W-:Y:S01]  /*1b40*/  FFMA R26, R18, 1.925963033500011079e-08, R26 ;  /* 0x32a57060121a7823 */ /* 0x000fe2000000001a */
[----:B------:R-:W-:-:S04]  /*1b50*/  FADD R18, R22, -12583039 ;  /* 0xcb40007f16127421 */ /* 0x000fc80000000000 */
[C---:B------:R-:W-:Y:S01]  /*1b60*/  FFMA R18, R29.reuse, 1.4426950216293334961, -R18 ;  /* 0x3fb8aa3b1d127823 */ /* 0x040fe20000000812 */
[----:B------:R-:W1:Y:S03]  /*1b70*/  MUFU.EX2 R26, R26 ;  /* 0x0000001a001a7308 */ /* 0x000e660000000800 */
[----:B------:R-:W-:Y:S01]  /*1b80*/  FFMA R34, R29, 1.925963033500011079e-08, R18 ;  /* 0x32a570601d227823 */ /* 0x000fe20000000012 */
[----:B------:R-:W-:Y:S01]  /*1b90*/  FFMA.SAT R18, R16, R0, 0.5 ;  /* 0x3f00000010127423 */ /* 0x000fe20000002000 */
[----:B------:R-:W-:Y:S02]  /*1ba0*/  SHF.L.U32 R29, R28, 0x17, RZ ;  /* 0x000000171c1d7819 */ /* 0x000fe400000006ff */
[----:B------:R-:W-:Y:S01]  /*1bb0*/  SHF.L.U32 R28, R24, 0x17, RZ ;  /* 0x00000017181c7819 */ /* 0x000fe200000006ff */
[----:B------:R-:W-:Y:S01]  /*1bc0*/  FFMA.RM R18, R18, R2, 12582913 ;  /* 0x4b40000112127423 */ /* 0x000fe20000004002 */
[----:B------:R-:W3:Y:S01]  /*1bd0*/  MUFU.EX2 R34, R34 ;  /* 0x0000002200227308 */ /* 0x000ee20000000800 */
[----:B0-----:R-:W-:-:S02]  /*1be0*/  FMUL R29, R29, R36 ;  /* 0x000000241d1d7220 */ /* 0x001fc40000400000 */
[----:B------:R-:W-:Y:S01]  /*1bf0*/  FADD R42, R18, -12583039 ;  /* 0xcb40007f122a7421 */ /* 0x000fe20000000000 */
[----:B--2---:R-:W-:Y:S01]  /*1c00*/  FMUL R28, R28, R38 ;  /* 0x000000261c1c7220 */ /* 0x004fe20000400000 */
[----:B------:R-:W-:Y:S02]  /*1c10*/  FFMA.SAT R38, R14, R0, 0.5 ;  /* 0x3f0000000e267423 */ /* 0x000fe40000002000 */
[----:B------:R-:W-:-:S04]  /*1c20*/  FFMA R24, R16, 1.4426950216293334961, -R42 ;  /* 0x3fb8aa3b10187823 */ /* 0x000fc8000000082a */
[----:B------:R-:W-:Y:S01]  /*1c30*/  FFMA R24, R16, 1.925963033500011079e-08, R24 ;  /* 0x32a5706010187823 */ /* 0x000fe20000000018 */
[----:B------:R-:W-:-:S04]  /*1c40*/  FFMA.SAT R16, R27, R0, 0.5 ;  /* 0x3f0000001b107423 */ /* 0x000fc80000002000 */
[----:B------:R-:W-:Y:S01]  /*1c50*/  FFMA.RM R16, R16, R2, 12582913 ;  /* 0x4b40000110107423 */ /* 0x000fe20000004002 */
[----:B------:R-:W0:Y:S03]  /*1c60*/  MUFU.EX2 R24, R24 ;  /* 0x0000001800187308 */ /* 0x000e260000000800 */
[C---:B------:R-:W-:Y:S01]  /*1c70*/  FADD R36, R16.reuse, -12583039 ;  /* 0xcb40007f10247421 */ /* 0x040fe20000000000 */
[----:B------:R-:W-:-:S03]  /*1c80*/  SHF.L.U32 R16, R16, 0x17, RZ ;  /* 0x0000001710107819 */ /* 0x000fc600000006ff */
[----:B------:R-:W-:-:S04]  /*1c90*/  FFMA R36, R27, 1.4426950216293334961, -R36 ;  /* 0x3fb8aa3b1b247823 */ /* 0x000fc80000000824 */
[----:B------:R-:W-:Y:S01]  /*1ca0*/  FFMA R36, R27, 1.925963033500011079e-08, R36 ;  /* 0x32a570601b247823 */ /* 0x000fe20000000024 */
[----:B------:R-:W-:Y:S01]  /*1cb0*/  SHF.L.U32 R27, R20, 0x17, RZ ;  /* 0x00000017141b7819 */ /* 0x000fe200000006ff */
[----:B------:R-:W-:Y:S01]  /*1cc0*/  FFMA.RM R20, R38, R2, 12582913 ;  /* 0x4b40000126147423 */ /* 0x000fe20000004002 */
[----:B------:R-:W-:-:S03]  /*1cd0*/  SHF.L.U32 R38, R22, 0x17, RZ ;  /* 0x0000001716267819 */ /* 0x000fc600000006ff */
[----:B------:R-:W-:Y:S01]  /*1ce0*/  FADD R42, R20, -12583039 ;  /* 0xcb40007f142a7421 */ /* 0x000fe20000000000 */
[----:B-1----:R-:W-:Y:S01]  /*1cf0*/  FMUL R27, R27, R26 ;  /* 0x0000001a1b1b7220 */ /* 0x002fe20000400000 */
[----:B---3--:R-:W-:Y:S01]  /*1d00*/  FMUL R26, R38, R34 ;  /* 0x00000022261a7220 */ /* 0x008fe20000400000 */
        /* <DEDUP_REMOVED lines=14> */
[----:B0-----:R-:W-:Y:S01]  /*1df0*/  FMUL R25, R25, R24 ;  /* 0x0000001819197220 */ /* 0x001fe20000400000 */
[----:B-1----:R-:W-:Y:S01]  /*1e00*/  FMUL R24, R16, R36 ;  /* 0x0000002410187220 */ /* 0x002fe20000400000 */
        /* <DEDUP_REMOVED lines=12> */
[----:B--2---:R-:W-:Y:S01]  /*1ed0*/  FMUL R23, R23, R22 ;  /* 0x0000001617177220 */ /* 0x004fe20000400000 */
        /* <DEDUP_REMOVED lines=11> */
[----:B------:R-:W-:Y:S01]  /*1f90*/  IMAD.SHL.U32 R21, R18, 0x800000, RZ ;  /* 0x0080000012157824 */ /* 0x000fe200078e00ff */
[----:B------:R-:W-:Y:S01]  /*1fa0*/  SHF.L.U32 R18, R16, 0x17, RZ ;  /* 0x0000001710127819 */ /* 0x000fe200000006ff */
[----:B-1----:R-:W-:Y:S01]  /*1fb0*/  FFMA.SAT R42, R6, R0, 0.5 ;  /* 0x3f000000062a7423 */ /* 0x002fe20000002000 */
[----:B------:R-:W-:Y:S01]  /*1fc0*/  FFMA.RM R10, R10, R2, 12582913 ;  /* 0x4b4000010a0a7423 */ /* 0x000fe20000004002 */
[----:B0-----:R-:W-:Y:S01]  /*1fd0*/  FMUL R21, R21, R34 ;  /* 0x0000002215157220 */ /* 0x001fe20000400000 */
[----:B------:R-:W0:Y:S02]  /*1fe0*/  MUFU.EX2 R36, R36 ;  /* 0x0000002400247308 */ /* 0x000e240000000800 */
        /* <DEDUP_REMOVED lines=10> */
[----:B------:R-:W-:Y:S01]  /*2090*/  SHF.L.U32 R19, R12, 0x17, RZ ;  /* 0x000000170c137819 */ /* 0x000fe200000006ff */
[----:B------:R-:W-:Y:S01]  /*20a0*/  FFMA.RM R12, R42, R2, 12582913 ;  /* 0x4b4000012a0c7423 */ /* 0x000fe20000004002 */
[----:B------:R-:W-:Y:S01]  /*20b0*/  SHF.L.U32 R42, R14, 0x17, RZ ;  /* 0x000000170e2a7819 */ /* 0x000fe200000006ff */
[----:B------:R1:W2:Y:S02]  /*20c0*/  MUFU.EX2 R18, R38 ;  /* 0x0000002600127308 */ /* 0x0002a40000000800 */
[----:B------:R-:W-:Y:S01]  /*20d0*/  FADD R44, R12, -12583039 ;  /* 0xcb40007f0c2c7421 */ /* 0x000fe20000000000 */
[----:B0-----:R-:W-:-:S03]  /*20e0*/  FMUL R19, R19, R36 ;  /* 0x0000002413137220 */ /* 0x001fc60000400000 */
[----:B------:R-:W-:Y:S02]  /*20f0*/  FFMA R14, R6, 1.4426950216293334961, -R44 ;  /* 0x3fb8aa3b060e7823 */ /* 0x000fe4000000082c */
[----:B------:R-:W0:Y:S01]  /*2100*/  MUFU.EX2 R34, R34 ;  /* 0x0000002200227308 */ /* 0x000e220000000800 */
[-C--:B-1----:R-:W-:Y:S01]  /*2110*/  FFMA.SAT R38, R4, R0.reuse, 0.5 ;  /* 0x3f00000004267423 */ /* 0x082fe20000002000 */
[----:B------:R-:W-:Y:S01]  /*2120*/  FFMA R14, R6, 1.925963033500011079e-08, R14 ;  /* 0x32a57060060e7823 */ /* 0x000fe2000000000e */
[----:B------:R-:W-:-:S04]  /*2130*/  FFMA.SAT R6, R17, R0, 0.5 ;  /* 0x3f00000011067423 */ /* 0x000fc80000002000 */
[----:B------:R-:W-:Y:S01]  /*2140*/  FFMA.RM R6, R6, R2, 12582913 ;  /* 0x4b40000106067423 */ /* 0x000fe20000004002 */
[----:B------:R-:W1:Y:S01]  /*2150*/  MUFU.EX2 R14, R14 ;  /* 0x0000000e000e7308 */ /* 0x000e620000000800 */
[----:B--2---:R-:W-:Y:S02]  /*2160*/  FMUL R18, R42, R18 ;  /* 0x000000122a127220 */ /* 0x004fe40000400000 */
        /* <DEDUP_REMOVED lines=8> */
[----:B------:R-:W-:Y:S01]  /*21f0*/  FMUL R17, R17, R16 ;  /* 0x0000001011117220 */ /* 0x000fe20000400000 */
[----:B0-----:R-:W-:Y:S01]  /*2200*/  FMUL R16, R38, R34 ;  /* 0x0000002226107220 */ /* 0x001fe20000400000 */
[----:B------:R-:W0:Y:S01]  /*2210*/  MUFU.EX2 R36, R36 ;  /* 0x0000002400247308 */ /* 0x000e220000000800 */
        /* <DEDUP_REMOVED lines=9> */
[----:B------:R-:W-:Y:S01]  /*22b0*/  FFMA.SAT R34, R45, R0, 0.5 ;  /* 0x3f0000002d227423 */ /* 0x000fe20000002000 */
[----:B------:R-:W-:-:S03]  /*22c0*/  SHF.L.U32 R15, R12, 0x17, RZ ;  /* 0x000000170c0f7819 */ /* 0x000fc600000006ff */
[----:B------:R-:W-:Y:S02]  /*22d0*/  FFMA.RM R34, R34, R2, 12582913 ;  /* 0x4b40000122227423 */ /* 0x000fe40000004002 */
[----:B-1----:R-:W-:Y:S01]  /*22e0*/  FMUL R15, R15, R14 ;  /* 0x0000000e0f0f7220 */ /* 0x002fe20000400000 */
[----:B0-----:R-:W-:Y:S01]  /*22f0*/  FMUL R14, R6, R36 ;  /* 0x00000024060e7220 */ /* 0x001fe20000400000 */
        /* <DEDUP_REMOVED lines=8> */
[----:B------:R-:W-:Y:S02]  /*2380*/  SHF.L.U32 R6, R6, 0x17, RZ ;  /* 0x0000001706067819 */ /* 0x000fe400000006ff */
[----:B------:R-:W-:Y:S01]  /*2390*/  SHF.L.U32 R44, R36, 0x17, RZ ;  /* 0x00000017242c7819 */ /* 0x000fe200000006ff */
        /* <DEDUP_REMOVED lines=60> */
[----:B------:R-:W-:-:S02]  /*2760*/  IMAD.SHL.U32 R34, R34, 0x800000, RZ ;  /* 0x0080000022227824 */ /* 0x000fc400078e00ff */
        /* <DEDUP_REMOVED lines=37> */
[----:B------:R-:W-:-:S03]  /*29c0*/  SHF.L.U32 R43, R4, 0x17, RZ ;  /* 0x00000017042b7819 */ /* 0x000fc600000006ff */
[----:B------:R-:W-:Y:S02]  /*29d0*/  FADD R37, R36, R9 ;  /* 0x0000000924257221 */ /* 0x000fe40000000000 */
[----:B------:R-:W-:Y:S02]  /*29e0*/  FMUL R4, R43, R38 ;  /* 0x000000262b047220 */ /* 0x000fe40000400000 */
[----:B------:R-:W-:Y:S01]  /*29f0*/  FADD R36, R37, R8 ;  /* 0x0000000825247221 */ /* 0x000fe20000000000 */
[----:B------:R-:W0:Y:S03]  /*2a00*/  LDC R38, c[0x0][0x364] ;  /* 0x0000d900ff267b82 */ /* 0x000e260000000800 */
[----:B------:R-:W-:-:S04]  /*2a10*/  FADD R37, R36, R7 ;  /* 0x0000000724257221 */ /* 0x000fc80000000000 */
[----:B------:R-:W-:-:S04]  /*2a20*/  FADD R36, R37, R6 ;  /* 0x0000000625247221 */ /* 0x000fc80000000000 */
[----:B------:R-:W-:Y:S01]  /*2a30*/  FADD R37, R36, R5 ;  /* 0x0000000524257221 */ /* 0x000fe20000000000 */
[----:B------:R-:W-:-:S03]  /*2a40*/  SHF.L.U32 R36, R0, 0x17, RZ ;  /* 0x0000001700247819 */ /* 0x000fc600000006ff */
[----:B------:R-:W-:Y:S02]  /*2a50*/  FADD R0, R37, R4 ;  /* 0x0000000425007221 */ /* 0x000fe40000000000 */
[----:B------:R-:W-:Y:S02]  /*2a60*/  FMUL R2, R36, R39 ;  /* 0x0000002724027220 */ /* 0x000fe40000400000 */
[----:B------:R-:W-:Y:S01]  /*2a70*/  FADD R37, R0, R3 ;  /* 0x0000000300257221 */ /* 0x000fe20000000000 */
[----:B------:R-:W-:-:S03]  /*2a80*/  FMUL R0, R34, R35 ;  /* 0x0000002322007220 */ /* 0x000fc60000400000 */
[----:B------:R-:W-:Y:S01]  /*2a90*/  FADD R37, R37, R2 ;  /* 0x0000000225257221 */ /* 0x000fe20000000000 */
[----:B0-----:R-:W-:-:S03]  /*2aa0*/  IMAD R33, R38, UR4, R33 ;  /* 0x0000000426217c24 */ /* 0x001fc6000f8e0221 */
[----:B------:R-:W-:Y:S02]  /*2ab0*/  FADD R37, R37, R0 ;  /* 0x0000000025257221 */ /* 0x000fe40000000000 */
[----:B------:R-:W-:-:S03]  /*2ac0*/  ISETP.GE.AND P0, PT, R33, UR5, PT ;  /* 0x0000000521007c0c */ /* 0x000fc6000bf06270 */
        /* <DEDUP_REMOVED lines=25> */
[----:B------:R-:W-:Y:S05]  /*2c60*/  CALL.REL.NOINC `($__internal_15_$__cuda_sm3x_div_rn_noftz_f32_slowpath) ;  /* 0x0000002c00707944 */ /* 0x000fea0003c00000 */
[----:B------:R-:W-:-:S07]  /*2c70*/  MOV R37, R32 ;  /* 0x0000002000257202 */ /* 0x000fce0000000f00 */
.L_x_11705:
[----:B------:R-:W-:Y:S05]  /*2c80*/  BSYNC.RECONVERGENT B3 ;  /* 0x0000000000037941 */ /* 0x000fea0003800200 */
.L_x_11704:
[----:B------:R-:W-:Y:S01]  /*2c90*/  ISETP.GE.U32.AND P0, PT, R40, R41, PT ;  /* 0x000000292800720c */ /* 0x000fe20003f06070 */
[----:B------:R-:W0:Y:S01]  /*2ca0*/  F2F.F16.F32 R37, R37 ;  /* 0x0000002500257304 */ /* 0x000e220000200800 */
        /* <DEDUP_REMOVED lines=14> */
[----:B0-----:R-:W-:Y:S05]  /*2d90*/  CALL.REL.NOINC `($__internal_15_$__cuda_sm3x_div_rn_noftz_f32_slowpath) ;  /* 0x0000002c00247944 */ /* 0x001fea0003c00000 */
.L_x_11709:
[----:B------:R-:W-:Y:S05]  /*2da0*/  BSYNC.RECONVERGENT B4 ;  /* 0x0000000000047941 */ /* 0x000fea0003800200 */
.L_x_11708:
[----:B------:R-:W-:-:S04]  /*2db0*/  F2FP.F16.F32.PACK_AB R32, RZ, R32 ;  /* 0x00000020ff20723e */ /* 0x000fc800000000ff */
[----:B------:R-:W-:-:S07]  /*2dc0*/  PRMT R36, R32, 0x7610, R36 ;  /* 0x0000761020247816 */ /* 0x000fce0000000024 */
.L_x_11707:
[----:B------:R-:W-:Y:S05]  /*2dd0*/  BSYNC.RECONVERGENT B3 ;  /* 0x0000000000037941 */ /* 0x000fea0003800200 */
.L_x_11706:
        /* <DEDUP_REMOVED lines=17> */
.L_x_11713:
[----:B------:R-:W-:Y:S05]  /*2ef0*/  BSYNC.RECONVERGENT B4 ;  /* 0x0000000000047941 */ /* 0x000fea0003800200 */
.L_x_11712:
[----:B------:R-:W-:-:S04]  /*2f00*/  F2FP.F16.F32.PACK_AB R32, RZ, R32 ;  /* 0x00000020ff20723e */ /* 0x000fc800000000ff */
[----:B------:R-:W-:-:S07]  /*2f10*/  PRMT R31, R32, 0x7610, R31 ;  /* 0x00007610201f7816 */ /* 0x000fce000000001f */
.L_x_11711:
[----:B------:R-:W-:Y:S05]  /*2f20*/  BSYNC.RECONVERGENT B3 ;  /* 0x0000000000037941 */ /* 0x000fea0003800200 */
.L_x_11710:
        /* <DEDUP_REMOVED lines=17> */
.L_x_11717:
[----:B------:R-:W-:Y:S05]  /*3040*/  BSYNC.RECONVERGENT B4 ;  /* 0x0000000000047941 */ /* 0x000fea0003800200 */
.L_x_11716:
[----:B------:R-:W-:-:S04]  /*3050*/  F2FP.F16.F32.PACK_AB R32, RZ, R32 ;  /* 0x00000020ff20723e */ /* 0x000fc800000000ff */
[----:B------:R-:W-:-:S07]  /*3060*/  PRMT R30, R32, 0x7610, R30 ;  /* 0x00007610201e7816 */ /* 0x000fce000000001e */
.L_x_11715:
[----:B------:R-:W-:Y:S05]  /*3070*/  BSYNC.RECONVERGENT B3 ;  /* 0x0000000000037941 */ /* 0x000fea0003800200 */
.L_x_11714:
[----:B------:R-:W-:Y:S02]  /*3080*/  LOP3.LUT R32, R36, 0xffff, RZ, 0xc0, !PT ;  /* 0x0000ffff24207812 */ /* 0x000fe400078ec0ff */
[----:B------:R-:W-:-:S03]  /*3090*/  PRMT R31, R31, 0x5410, R30 ;  /* 0x000054101f1f7816 */ /* 0x000fc6000000001e */
[----:B------:R-:W-:-:S05]  /*30a0*/  IMAD.WIDE.U32 R32, R32, 0x10000, RZ ;  /* 0x0001000020207825 */ /* 0x000fca00078e00ff */
[----:B------:R-:W-:Y:S02]  /*30b0*/  LOP3.LUT R33, R31, R33, RZ, 0xfc, !PT ;  /* 0x000000211f217212 */ /* 0x000fe400078efcff */
[----:B0-----:R-:W-:Y:S01]  /*30c0*/  LOP3.LUT R32, R32, R37, RZ, 0xfc, !PT ;  /* 0x0000002520207212 */ /* 0x001fe200078efcff */
[----:B------:R-:W-:Y:S06]  /*30d0*/  BRA `(.L_x_11718) ;  /* 0x00000000000c7947 */ /* 0x000fec0003800000 */
.L_x_11703:
[----:B------:R-:W-:-:S13]  /*30e0*/  ISETP.GE.AND P0, PT, R40, UR9, PT ;  /* 0x0000000928007c0c */ /* 0x000fda000bf06270 */
[----:B------:R-:W-:Y:S05]  /*30f0*/  @P0 EXIT ;  /* 0x000000000000094d */ /* 0x000fea0003800000 */
[----:B------:R-:W-:-:S07]  /*3100*/  CS2R R32, SRZ ;  /* 0x0000000000207805 */ /* 0x000fce000001ff00 */
.L_x_11718:
[----:B------:R-:W-:Y:S05]  /*3110*/  BSYNC.RECONVERGENT B2 ;  /* 0x0000000000027941 */ /* 0x000fea0003800200 */
.L_x_11702:
        /* <DEDUP_REMOVED lines=24> */
[----:B------:R-:W-:Y:S05]  /*32a0*/  CALL.REL.NOINC `($__internal_15_$__cuda_sm3x_div_rn_noftz_f32_slowpath) ;  /* 0x0000002400e07944 */ /* 0x000fea0003c00000 */
.L_x_11722:
[----:B------:R-:W-:Y:S05]  /*32b0*/  BSYNC.RECONVERGENT B3 ;  /* 0x0000000000037941 */ /* 0x000fea0003800200 */
.L_x_11721:
        /* <DEDUP_REMOVED lines=18> */
.L_x_11726:
[----:B------:R-:W-:Y:S05]  /*33e0*/  BSYNC.RECONVERGENT B4 ;  /* 0x0000000000047941 */ /* 0x000fea0003800200 */
.L_x_11725:
[----:B------:R-:W-:-:S04]  /*33f0*/  F2FP.F16.F32.PACK_AB R32, RZ, R32 ;  /* 0x00000020ff20723e */ /* 0x000fc800000000ff */
[----:B------:R-:W-:-:S07]  /*3400*/  PRMT R29, R32, 0x7610, R29 ;  /* 0x00007610201d7816 */ /* 0x000fce000000001d */
.L_x_11724:
[----:B------:R-:W-:Y:S05]  /*3410*/  BSYNC.RECONVERGENT B3 ;  /* 0x0000000000037941 */ /* 0x000fea0003800200 */
.L_x_11723:
        /* <DEDUP_REMOVED lines=17> */
.L_x_11730:
[----:B------:R-:W-:Y:S05]  /*3530*/  BSYNC.RECONVERGENT B4 ;  /* 0x0000000000047941 */ /* 0x000fea0003800200 */
.L_x_11729:
[----:B------:R-:W-:-:S04]  /*3540*/  F2FP.F16.F32.PACK_AB R32, RZ, R32 ;  /* 0x00000020ff20723e */ /* 0x000fc800000000ff */
[----:B------:R-:W-:-:S07]  /*3550*/  PRMT R27, R32, 0x7610, R27 ;  /* 0x00007610201b7816 */ /* 0x000fce000000001b */
.L_x_11728:
[----:B------:R-:W-:Y:S05]  /*3560*/  BSYNC.RECONVERGENT B3 ;  /* 0x0000000000037941 */ /* 0x000fea0003800200 */
.L_x_11727:
        /* <DEDUP_REMOVED lines=17> */
.L_x_11734:
[----:B------:R-:W-:Y:S05]  /*3680*/  BSYNC.RECONVERGENT B4 ;  /* 0x0000000000047941 */ /* 0x000fea0003800200 */
.L_x_11733:
[----:B------:R-:W-:-:S04]  /*3690*/  F2FP.F16.F32.PACK_AB R32, RZ, R32 ;  /* 0x00000020ff20723e */ /* 0x000fc800000000ff */
[----:B------:R-:W-:-:S07]  /*36a0*/  PRMT R26, R32, 0x7610, R26 ;  /* 0x00007610201a7816 */ /* 0x000fce000000001a */
.L_x_11732:
[----:B------:R-:W-:Y:S05]  /*36b0*/  BSYNC.RECONVERGENT B3 ;  /* 0x0000000000037941 */ /* 0x000fea0003800200 */
.L_x_11731:
[----:B------:R-:W-:Y:S02]  /*36c0*/  LOP3.LUT R29, R29, 0xffff, RZ, 0xc0, !PT ;  /* 0x0000ffff1d1d7812 */ /* 0x000fe400078ec0ff */
[----:B------:R-:W-:-:S03]  /*36d0*/  PRMT R27, R27, 0x5410, R26 ;  /* 0x000054101b1b7816 */ /* 0x000fc6000000001a */
[----:B------:R-:W-:-:S05]  /*36e0*/  IMAD.WIDE.U32 R32, R29, 0x10000, RZ ;  /* 0x000100001d207825 */ /* 0x000fca00078e00ff */
[----:B------:R-:W-:Y:S02]  /*36f0*/  LOP3.LUT R27, R27, R33, RZ, 0xfc, !PT ;  /* 0x000000211b1b7212 */ /* 0x000fe400078efcff */
[----:B------:R-:W-:-:S05]  /*3700*/  LOP3.LUT R26, R32, R28, RZ, 0xfc, !PT ;  /* 0x0000001c201a7212 */ /* 0x000fca00078efcff */
[----:B------:R0:W-:Y:S01]  /*3710*/  STG.E.64 desc[UR6][R30.64+0x100], R26 ;  /* 0x0001001a1e007986 */ /* 0x0001e2000c101b06 */
[----:B------:R-:W-:Y:S05]  /*3720*/  BRA `(.L_x_11735) ;  /* 0x00000000000c7947 */ /* 0x000fea0003800000 */
.L_x_11720:
[----:B------:R-:W-:-:S13]  /*3730*/  ISETP.GE.AND P0, PT, R34, UR5, PT ;  /* 0x0000000522007c0c */ /* 0x000fda000bf06270 */
[----:B------:R-:W-:Y:S05]  /*3740*/  @P0 EXIT ;  /* 0x000000000000094d */ /* 0x000fea0003800000 */
[----:B------:R1:W-:Y:S02]  /*3750*/  STG.E.64 desc[UR6][R30.64+0x100], RZ ;  /* 0x000100ff1e007986 */ /* 0x0003e4000c101b06 */
.L_x_11735:
[----:B------:R-:W-:Y:S05]  /*3760*/  BSYNC.RECONVERGENT B2 ;  /* 0x0000000000027941 */ /* 0x000fea0003800200 */
.L_x_11719:
        /* <DEDUP_REMOVED lines=15> */
[----:B-1----:R-:W-:Y:S05]  /*3860*/  CALL.REL.NOINC `($__internal_15_$__cuda_sm3x_div_rn_noftz_f32_slowpath) ;  /* 0x0000002000707944 */ /* 0x002fea0003c00000 */
.L_x_11739:
[----:B------:R-:W-:Y:S05]  /*3870*/  BSYNC.RECONVERGENT B3 ;  /* 0x0000000000037941 */ /* 0x000fea0003800200 */
.L_x_11738:
        /* <DEDUP_REMOVED lines=17> */
[----:B-1----:R-:W-:Y:S05]  /*3990*/  CALL.REL.NOINC `($__internal_15_$__cuda_sm3x_div_rn_noftz_f32_slowpath) ;  /* 0x0000002000247944 */ /* 0x002fea0003c00000 */
.L_x_11743:
[----:B------:R-:W-:Y:S05]  /*39a0*/  BSYNC.RECONVERGENT B4 ;  /* 0x0000000000047941 */ /* 0x000fea0003800200 */
.L_x_11742:
[----:B------:R-:W-:-:S04]  /*39b0*/  F2FP.F16.F32.PACK_AB R32, RZ, R32 ;  /* 0x00000020ff20723e */ /* 0x000fc800000000ff */
[----:B------:R-:W-:-:S07]  /*39c0*/  PRMT R25, R32, 0x7610, R25 ;  /* 0x0000761020197816 */ /* 0x000fce0000000019 */
.L_x_11741:
[----:B------:R-:W-:Y:S05]  /*39d0*/  BSYNC.RECONVERGENT B3 ;  /* 0x0000000000037941 */ /* 0x000fea0003800200 */
.L_x_11740:
        /* <DEDUP_REMOVED lines=17> */
.L_x_11747:
[----:B------:R-:W-:Y:S05]  /*3af0*/  BSYNC.RECONVERGENT B4 ;  /* 0x0000000000047941 */ /* 0x000fea0003800200 */
.L_x_11746:
[----:B------:R-:W-:-:S04]  /*3b00*/  F2FP.F16.F32.PACK_AB R32, RZ, R32 ;  /* 0x00000020ff20723e */ /* 0x000fc800000000ff */
[----:B------:R-:W-:-:S07]  /*3b10*/  PRMT R23, R32, 0x7610, R23 ;  /* 0x0000761020177816 */ /* 0x000fce0000000017 */
.L_x_11745:
[----:B------:R-:W-:Y:S05]  /*3b20*/  BSYNC.RECONVERGENT B3 ;  /* 0x0000000000037941 */ /* 0x000fea0003800200 */
.L_x_11744:
        /* <DEDUP_REMOVED lines=17> */
.L_x_11751:
[----:B------:R-:W-:Y:S05]  /*3c40*/  BSYNC.RECONVERGENT B4 ;  /* 0x0000000000047941 */ /* 0x000fea0003800200 */
.L_x_11750:
[----:B------:R-:W-:-:S04]  /*3c50*/  F2FP.F16.F32.PACK_AB R32, RZ, R32 ;  /* 0x00000020ff20723e */ /* 0x000fc800000000ff */
[----:B------:R-:W-:-:S07]  /*3c60*/  PRMT R22, R32, 0x7610, R22 ;  /* 0x0000761020167816 */ /* 0x000fce0000000016 */
.L_x_11749:
[----:B------:R-:W-:Y:S05]  /*3c70*/  BSYNC.RECONVERGENT B3 ;  /* 0x0000000000037941 */ /* 0x000fea0003800200 */
.L_x_11748:
[----:B------:R-:W-:Y:S02]  /*3c80*/  LOP3.LUT R25, R25, 0xffff, RZ, 0xc0, !PT ;  /* 0x0000ffff19197812 */ /* 0x000fe400078ec0ff */
[----:B------:R-:W-:-:S03]  /*3c90*/  PRMT R23, R23, 0x5410, R22 ;  /* 0x0000541017177816 */ /* 0x000fc60000000016 */
[----:B------:R-:W-:-:S05]  /*3ca0*/  IMAD.WIDE.U32 R26, R25, 0x10000, RZ ;  /* 0x00010000191a7825 */ /* 0x000fca00078e00ff */
[----:B------:R-:W-:Y:S02]  /*3cb0*/  LOP3.LUT R23, R23, R27, RZ, 0xfc, !PT ;  /* 0x0000001b17177212 */ /* 0x000fe400078efcff */
[----:B------:R-:W-:-:S05]  /*3cc0*/  LOP3.LUT R22, R26, R24, RZ, 0xfc, !PT ;  /* 0x000000181a167212 */ /* 0x000fca00078efcff */
[----:B------:R2:W-:Y:S01]  /*3cd0*/  STG.E.64 desc[UR6][R30.64+0x200], R22 ;  /* 0x000200161e007986 */ /* 0x0005e2000c101b06 */
[----:B------:R-:W-:Y:S05]  /*3ce0*/  BRA `(.L_x_11752) ;  /* 0x0000000000107947 */ /* 0x000fea0003800000 */
.L_x_11737:
[----:B------:R-:W0:Y:S02]  /*3cf0*/  LDCU UR4, c[0x0][0x39c] ;  /* 0x00007380ff0477ac */ /* 0x000e240008000800 */
[----:B0-----:R-:W-:-:S13]  /*3d00*/  ISETP.GE.AND P0, PT, R26, UR4, PT ;  /* 0x000000041a007c0c */ /* 0x001fda000bf06270 */
[----:B------:R-:W-:Y:S05]  /*3d10*/  @P0 EXIT ;  /* 0x000000000000094d */ /* 0x000fea0003800000 */
[----:B------:R0:W-:Y:S02]  /*3d20*/  STG.E.64 desc[UR6][R30.64+0x200], RZ ;  /* 0x000200ff1e007986 */ /* 0x0001e4000c101b06 */
.L_x_11752:
[----:B------:R-:W-:Y:S05]  /*3d30*/  BSYNC.RECONVERGENT B2 ;  /* 0x0000000000027941 */ /* 0x000fea0003800200 */
.L_x_11736:
        /* <DEDUP_REMOVED lines=15> */
[----:B01----:R-:W-:Y:S05]  /*3e30*/  CALL.REL.NOINC `($__internal_15_$__cuda_sm3x_div_rn_noftz_f32_slowpath) ;  /* 0x0000001800fc7944 */ /* 0x003fea0003c00000 */
.L_x_11756:
[----:B------:R-:W-:Y:S05]  /*3e40*/  BSYNC.RECONVERGENT B3 ;  /* 0x0000000000037941 */ /* 0x000fea0003800200 */
.L_x_11755:
[----:B------:R-:W-:Y:S01]  /*3e50*/  VIADD R22, R40, 0x181 ;  /* 0x0000018128167836 */ /* 0x000fe20000000000 */
[----:B------:R2:W3:Y:S01]  /*3e60*/  F2F.F16.F32 R20, R32 ;  /* 0x0000002000147304 */ /* 0x0004e20000200800 */
        /* <DEDUP_REMOVED lines=16> */
.L_x_11760:
[----:B------:R-:W-:Y:S05]  /*3f70*/  BSYNC.RECONVERGENT B4 ;  /* 0x0000000000047941 */ /* 0x000fea0003800200 */
.L_x_11759:
[----:B------:R-:W-:-:S04]  /*3f80*/  F2FP.F16.F32.PACK_AB R32, RZ, R32 ;  /* 0x00000020ff20723e */ /* 0x000fc800000000ff */
[----:B------:R-:W-:-:S07]  /*3f90*/  PRMT R21, R32, 0x7610, R21 ;  /* 0x0000761020157816 */ /* 0x000fce0000000015 */
.L_x_11758:
[----:B------:R-:W-:Y:S05]  /*3fa0*/  BSYNC.RECONVERGENT B3 ;  /* 0x0000000000037941 */ /* 0x000fea0003800200 */
.L_x_11757:
        /* <DEDUP_REMOVED lines=17> */
.L_x_11764:
[----:B------:R-:W-:Y:S05]  /*40c0*/  BSYNC.RECONVERGENT B4 ;  /* 0x0000000000047941 */ /* 0x000fea0003800200 */
.L_x_11763:
[----:B------:R-:W-:-:S04]  /*40d0*/  F2FP.F16.F32.PACK_AB R32, RZ, R32 ;  /* 0x00000020ff20723e */ /* 0x000fc800000000ff */
[----:B------:R-:W-:-:S07]  /*40e0*/  PRMT R19, R32, 0x7610, R19 ;  /* 0x0000761020137816 */ /* 0x000fce0000000013 */
.L_x_11762:
[----:B------:R-:W-:Y:S05]  /*40f0*/  BSYNC.RECONVERGENT B3 ;  /* 0x0000000000037941 */ /* 0x000fea0003800200 */
.L_x_11761:
        /* <DEDUP_REMOVED lines=17> */
.L_x_11768:
[----:B------:R-:W-:Y:S05]  /*4210*/  BSYNC.RECONVERGENT B4 ;  /* 0x0000000000047941 */ /* 0x000fea0003800200 */
.L_x_11767:
[----:B------:R-:W-:-:S04]  /*4220*/  F2FP.F16.F32.PACK_AB R32, RZ, R32 ;  /* 0x00000020ff20723e */ /* 0x000fc800000000ff */
[----:B------:R-:W-:-:S07]  /*4230*/  PRMT R18, R32, 0x7610, R18 ;  /* 0x0000761020127816 */ /* 0x000fce0000000012 */
.L_x_11766:
[----:B------:R-:W-:Y:S05]  /*4240*/  BSYNC.RECONVERGENT B3 ;  /* 0x0000000000037941 */ /* 0x000fea0003800200 */
.L_x_11765:
[----:B------:R-:W-:Y:S02]  /*4250*/  LOP3.LUT R21, R21, 0xffff, RZ, 0xc0, !PT ;  /* 0x0000ffff15157812 */ /* 0x000fe400078ec0ff */
[----:B------:R-:W-:-:S03]  /*4260*/  PRMT R19, R19, 0x5410, R18 ;  /* 0x0000541013137816 */ /* 0x000fc60000000012 */
[----:B------:R-:W-:-:S05]  /*4270*/  IMAD.WIDE.U32 R22, R21, 0x10000, RZ ;  /* 0x0001000015167825 */ /* 0x000fca00078e00ff */
[----:B------:R-:W-:Y:S02]  /*4280*/  LOP3.LUT R19, R19, R23, RZ, 0xfc, !PT ;  /* 0x0000001713137212 */ /* 0x000fe400078efcff */
[----:B------:R-:W-:-:S05]  /*4290*/  LOP3.LUT R18, R22, R20, RZ, 0xfc, !PT ;  /* 0x0000001416127212 */ /* 0x000fca00078efcff */
[----:B------:R3:W-:Y:S01]  /*42a0*/  STG.E.64 desc[UR6][R30.64+0x300], R18 ;  /* 0x000300121e007986 */ /* 0x0007e2000c101b06 */
[----:B------:R-:W-:Y:S05]  /*42b0*/  BRA `(.L_x_11769) ;  /* 0x0000000000107947 */ /* 0x000fea0003800000 */
.L_x_11754:
[----:B------:R-:W2:Y:S02]  /*42c0*/  LDCU UR4, c[0x0][0x39c] ;  /* 0x00007380ff0477ac */ /* 0x000ea40008000800 */
[----:B--2---:R-:W-:-:S13]  /*42d0*/  ISETP.GE.AND P0, PT, R22, UR4, PT ;  /* 0x0000000416007c0c */ /* 0x004fda000bf06270 */
[----:B------:R-:W-:Y:S05]  /*42e0*/  @P0 EXIT ;  /* 0x000000000000094d */ /* 0x000fea0003800000 */
[----:B------:R2:W-:Y:S02]  /*42f0*/  STG.E.64 desc[UR6][R30.64+0x300], RZ ;  /* 0x000300ff1e007986 */ /* 0x0005e4000c101b06 */
.L_x_11769:
[----:B------:R-:W-:Y:S05]  /*4300*/  BSYNC.RECONVERGENT B2 ;  /* 0x0000000000027941 */ /* 0x000fea0003800200 */
.L_x_11753:
        /* <DEDUP_REMOVED lines=15> */
[----:B012---:R-:W-:Y:S05]  /*4400*/  CALL.REL.NOINC `($__internal_15_$__cuda_sm3x_div_rn_noftz_f32_slowpath) ;  /* 0x0000001400887944 */ /* 0x007fea0003c00000 */
.L_x_11773:
[----:B------:R-:W-:Y:S05]  /*4410*/  BSYNC.RECONVERGENT B3 ;  /* 0x0000000000037941 */ /* 0x000fea0003800200 */
.L_x_11772:
        /* <DEDUP_REMOVED lines=17> */
[----:B012---:R-:W-:Y:S05]  /*4530*/  CALL.REL.NOINC `($__internal_15_$__cuda_sm3x_div_rn_noftz_f32_slowpath) ;  /* 0x00000014003c7944 */ /* 0x007fea0003c00000 */
.L_x_11777:
[----:B------:R-:W-:Y:S05]  /*4540*/  BSYNC.RECONVERGENT B4 ;  /* 0x0000000000047941 */ /* 0x000fea0003800200 */
.L_x_11776:
[----:B------:R-:W-:-:S04]  /*4550*/  F2FP.F16.F32.PACK_AB R32, RZ, R32 ;  /* 0x00000020ff20723e */ /* 0x000fc800000000ff */
[----:B------:R-:W-:-:S07]  /*4560*/  PRMT R17, R32, 0x7610, R17 ;  /* 0x0000761020117816 */ /* 0x000fce0000000011 */
.L_x_11775:
[----:B------:R-:W-:Y:S05]  /*4570*/  BSYNC.RECONVERGENT B3 ;  /* 0x0000000000037941 */ /* 0x000fea0003800200 */
.L_x_11774:
        /* <DEDUP_REMOVED lines=17> */
.L_x_11781:
[----:B------:R-:W-:Y:S05]  /*4690*/  BSYNC.RECONVERGENT B4 ;  /* 0x0000000000047941 */ /* 0x000fea0003800200 */
.L_x_11780:
[----:B------:R-:W-:-:S04]  /*46a0*/  F2FP.F16.F32.PACK_AB R32, RZ, R32 ;  /* 0x00000020ff20723e */ /* 0x000fc800000000ff */
[----:B------:R-:W-:-:S07]  /*46b0*/  PRMT R15, R32, 0x7610, R15 ;  /* 0x00007610200f7816 */ /* 0x000fce000000000f */
.L_x_11779:
[----:B------:R-:W-:Y:S05]  /*46c0*/  BSYNC.RECONVERGENT B3 ;  /* 0x0000000000037941 */ /* 0x000fea0003800200 */
.L_x_11778:
        /* <DEDUP_REMOVED lines=17> */
.L_x_11785:
[----:B------:R-:W-:Y:S05]  /*47e0*/  BSYNC.RECONVERGENT B4 ;  /* 0x0000000000047941 */ /* 0x000fea0003800200 */
.L_x_11784:
[----:B------:R-:W-:-:S04]  /*47f0*/  F2FP.F16.F32.PACK_AB R32, RZ, R32 ;  /* 0x00000020ff20723e */ /* 0x000fc800000000ff */
[----:B------:R-:W-:-:S07]  /*4800*/  PRMT R14, R32, 0x7610, R14 ;  /* 0x00007610200e7816 */ /* 0x000fce000000000e */
.L_x_11783:
[----:B------:R-:W-:Y:S05]  /*4810*/  BSYNC.RECONVERGENT B3 ;  /* 0x0000000000037941 */ /* 0x000fea0003800200 */
.L_x_11782:
[----:B------:R-:W-:Y:S02]  /*4820*/  LOP3.LUT R17, R17, 0xffff, RZ, 0xc0, !PT ;  /* 0x0000ffff11117812 */ /* 0x000fe400078ec0ff */
[----:B------:R-:W-:-:S03]  /*4830*/  PRMT R15, R15, 0x5410, R14 ;  /* 0x000054100f0f7816 */ /* 0x000fc6000000000e */
[----:B------:R-:W-:-:S05]  /*4840*/  IMAD.WIDE.U32 R18, R17, 0x10000, RZ ;  /* 0x0001000011127825 */ /* 0x000fca00078e00ff */
[----:B------:R-:W-:Y:S02]  /*4850*/  LOP3.LUT R15, R15, R19, RZ, 0xfc, !PT ;  /* 0x000000130f0f7212 */ /* 0x000fe400078efcff */
[----:B------:R-:W-:-:S05]  /*4860*/  LOP3.LUT R14, R18, R16, RZ, 0xfc, !PT ;  /* 0x00000010120e7212 */ /* 0x000fca00078efcff */
[----:B------:R4:W-:Y:S01]  /*4870*/  STG.E.64 desc[UR6][R30.64+0x400], R14 ;  /* 0x0004000e1e007986 */ /* 0x0009e2000c101b06 */
[----:B------:R-:W-:Y:S05]  /*4880*/  BRA `(.L_x_11786) ;  /* 0x0000000000107947 */ /* 0x000fea0003800000 */
.L_x_11771:
[----:B------:R-:W3:Y:S02]  /*4890*/  LDCU UR4, c[0x0][0x39c] ;  /* 0x00007380ff0477ac */ /* 0x000ee40008000800 */
[----:B---3--:R-:W-:-:S13]  /*48a0*/  ISETP.GE.AND P0, PT, R18, UR4, PT ;  /* 0x0000000412007c0c */ /* 0x008fda000bf06270 */
[----:B------:R-:W-:Y:S05]  /*48b0*/  @P0 EXIT ;  /* 0x000000000000094d */ /* 0x000fea0003800000 */
[----:B------:R3:W-:Y:S02]  /*48c0*/  STG.E.64 desc[UR6][R30.64+0x400], RZ ;  /* 0x000400ff1e007986 */ /* 0x0007e4000c101b06 */
.L_x_11786:
[----:B------:R-:W-:Y:S05]  /*48d0*/  BSYNC.RECONVERGENT B2 ;  /* 0x0000000000027941 */ /* 0x000fea0003800200 */
.L_x_11770:
        /* <DEDUP_REMOVED lines=15> */
[----:B0123--:R-:W-:Y:S05]  /*49d0*/  CALL.REL.NOINC `($__internal_15_$__cuda_sm3x_div_rn_noftz_f32_slowpath) ;  /* 0x0000001000147944 */ /* 0x00ffea0003c00000 */
.L_x_11790:
[----:B------:R-:W-:Y:S05]  /*49e0*/  BSYNC.RECONVERGENT B3 ;  /* 0x0000000000037941 */ /* 0x000fea0003800200 */
.L_x_11789:
[----:B------:R-:W-:Y:S01]  /*49f0*/  IADD3 R14, PT, PT, R40, 0x281, RZ ;  /* 0x00000281280e7810 */ /* 0x000fe20007ffe0ff */
[----:B------:R4:W0:Y:S01]  /*4a00*/  F2F.F16.F32 R12, R32 ;  /* 0x00000020000c7304 */ /* 0x0008220000200800 */
        /* <DEDUP_REMOVED lines=15> */
[----:B-123--:R-:W-:Y:S05]  /*4b00*/  CALL.REL.NOINC `($__internal_15_$__cuda_sm3x_div_rn_noftz_f32_slowpath) ;  /* 0x0000000c00c87944 */ /* 0x00efea0003c00000 */
.L_x_11794:
[----:B------:R-:W-:Y:S05]  /*4b10*/  BSYNC.RECONVERGENT B4 ;  /* 0x0000000000047941 */ /* 0x000fea0003800200 */
.L_x_11793:
[----:B------:R-:W-:-:S04]  /*4b20*/  F2FP.F16.F32.PACK_AB R32, RZ, R32 ;  /* 0x00000020ff20723e */ /* 0x000fc800000000ff */
[----:B------:R-:W-:-:S07]  /*4b30*/  PRMT R13, R32, 0x7610, R13 ;  /* 0x00007610200d7816 */ /* 0x000fce000000000d */
.L_x_11792:
[----:B------:R-:W-:Y:S05]  /*4b40*/  BSYNC.RECONVERGENT B3 ;  /* 0x0000000000037941 */ /* 0x000fea0003800200 */
.L_x_11791:
[----:B------:R-:W-:Y:S01]  /*4b50*/  VIADD R14, R40, 0x282 ;  /* 0x00000282280e7836 */ /* 0x000fe20000000000 */
[----:B------:R-:W-:Y:S01]  /*4b60*/  BSSY.RECONVERGENT B3, `(.L_x_11795) ;  /* 0x0000013000037945 */ /* 0x000fe20003800200 */
[----:B------:R-:W-:-:S03]  /*4b70*/  PRMT R11, RZ, 0x7610, R11 ;  /* 0x00007610ff0b7816 */ /* 0x000fc6000000000b */
        /* <DEDUP_REMOVED lines=14> */
.L_x_11798:
[----:B------:R-:W-:Y:S05]  /*4c60*/  BSYNC.RECONVERGENT B4 ;  /* 0x0000000000047941 */ /* 0x000fea0003800200 */
.L_x_11797:
[----:B------:R-:W-:-:S04]  /*4c70*/  F2FP.F16.F32.PACK_AB R32, RZ, R32 ;  /* 0x00000020ff20723e */ /* 0x000fc800000000ff */
[----:B------:R-:W-:-:S07]  /*4c80*/  PRMT R11, R32, 0x7610, R11 ;  /* 0x00007610200b7816 */ /* 0x000fce000000000b */
.L_x_11796:
[----:B------:R-:W-:Y:S05]  /*4c90*/  BSYNC.RECONVERGENT B3 ;  /* 0x0000000000037941 */ /* 0x000fea0003800200 */
.L_x_11795:
        /* <DEDUP_REMOVED lines=17> */
.L_x_11802:
[----:B------:R-:W-:Y:S05]  /*4db0*/  BSYNC.RECONVERGENT B4 ;  /* 0x0000000000047941 */ /* 0x000fea0003800200 */
.L_x_11801:
[----:B------:R-:W-:-:S04]  /*4dc0*/  F2FP.F16.F32.PACK_AB R32, RZ, R32 ;  /* 0x00000020ff20723e */ /* 0x000fc800000000ff */
[----:B------:R-:W-:-:S07]  /*4dd0*/  PRMT R10, R32, 0x7610, R10 ;  /* 0x00007610200a7816 */ /* 0x000fce000000000a */
.L_x_11800:
[----:B------:R-:W-:Y:S05]  /*4de0*/  BSYNC.RECONVERGENT B3 ;  /* 0x0000000000037941 */ /* 0x000fea0003800200 */
.L_x_11799:
[----:B------:R-:W-:Y:S02]  /*4df0*/  LOP3.LUT R13, R13, 0xffff, RZ, 0xc0, !PT ;  /* 0x0000ffff0d0d7812 */ /* 0x000fe400078ec0ff */
[----:B------:R-:W-:-:S03]  /*4e00*/  PRMT R11, R11, 0x5410, R10 ;  /* 0x000054100b0b7816 */ /* 0x000fc6000000000a */
[----:B------:R-:W-:-:S05]  /*4e10*/  IMAD.WIDE.U32 R14, R13, 0x10000, RZ ;  /* 0x000100000d0e7825 */ /* 0x000fca00078e00ff */
[----:B------:R-:W-:Y:S02]  /*4e20*/  LOP3.LUT R11, R11, R15, RZ, 0xfc, !PT ;  /* 0x0000000f0b0b7212 */ /* 0x000fe400078efcff */
[----:B------:R-:W-:-:S05]  /*4e30*/  LOP3.LUT R10, R14, R12, RZ, 0xfc, !PT ;  /* 0x0000000c0e0a7212 */ /* 0x000fca00078efcff */
[----:B------:R0:W-:Y:S01]  /*4e40*/  STG.E.64 desc[UR6][R30.64+0x500], R10 ;  /* 0x0005000a1e007986 */ /* 0x0001e2000c101b06 */
[----:B------:R-:W-:Y:S05]  /*4e50*/  BRA `(.L_x_11803) ;  /* 0x0000000000107947 */ /* 0x000fea0003800000 */
.L_x_11788:
[----:B------:R-:W4:Y:S02]  /*4e60*/  LDCU UR4, c[0x0][0x39c] ;  /* 0x00007380ff0477ac */ /* 0x000f240008000800 */
[----:B----4-:R-:W-:-:S13]  /*4e70*/  ISETP.GE.AND P0, PT, R14, UR4, PT ;  /* 0x000000040e007c0c */ /* 0x010fda000bf06270 */
[----:B------:R-:W-:Y:S05]  /*4e80*/  @P0 EXIT ;  /* 0x000000000000094d */ /* 0x000fea0003800000 */
[----:B------:R4:W-:Y:S02]  /*4e90*/  STG.E.64 desc[UR6][R30.64+0x500], RZ ;  /* 0x000500ff1e007986 */ /* 0x0009e4000c101b06 */
.L_x_11803:
[----:B------:R-:W-:Y:S05]  /*4ea0*/  BSYNC.RECONVERGENT B2 ;  /* 0x0000000000027941 */ /* 0x000fea0003800200 */
.L_x_11787:
        /* <DEDUP_REMOVED lines=15> */
[----:B-1234-:R-:W-:Y:S05]  /*4fa0*/  CALL.REL.NOINC `($__internal_15_$__cuda_sm3x_div_rn_noftz_f32_slowpath) ;  /* 0x0000000800a07944 */ /* 0x01efea0003c00000 */
.L_x_11807:
[----:B------:R-:W-:Y:S05]  /*4fb0*/  BSYNC.RECONVERGENT B3 ;  /* 0x0000000000037941 */ /* 0x000fea0003800200 */
.L_x_11806:
        /* <DEDUP_REMOVED lines=18> */
.L_x_11811:
[----:B------:R-:W-:Y:S05]  /*50e0*/  BSYNC.RECONVERGENT B4 ;  /* 0x0000000000047941 */ /* 0x000fea0003800200 */
.L_x_11810:
[----:B------:R-:W-:-:S04]  /*50f0*/  F2FP.F16.F32.PACK_AB R32, RZ, R32 ;  /* 0x00000020ff20723e */ /* 0x000fc800000000ff */
[----:B------:R-:W-:-:S07]  /*5100*/  PRMT R9, R32, 0x7610, R9 ;  /* 0x0000761020097816 */ /* 0x000fce0000000009 */
.L_x_11809:
[----:B------:R-:W-:Y:S05]  /*5110*/  BSYNC.RECONVERGENT B3 ;  /* 0x0000000000037941 */ /* 0x000fea0003800200 */
.L_x_11808:
        /* <DEDUP_REMOVED lines=16> */
[----:B-1234-:R-:W-:Y:S05]  /*5220*/  CALL.REL.NOINC `($__internal_15_$__cuda_sm3x_div_rn_noftz_f32_slowpath) ;  /* 0x0000000800007944 */ /* 0x01efea0003c00000 */
.L_x_11815:
[----:B------:R-:W-:Y:S05]  /*5230*/  BSYNC.RECONVERGENT B4 ;  /* 0x0000000000047941 */ /* 0x000fea0003800200 */
.L_x_11814:
[----:B------:R-:W-:-:S04]  /*5240*/  F2FP.F16.F32.PACK_AB R32, RZ, R32 ;  /* 0x00000020ff20723e */ /* 0x000fc800000000ff */
[----:B------:R-:W-:-:S07]  /*5250*/  PRMT R7, R32, 0x7610, R7 ;  /* 0x0000761020077816 */ /* 0x000fce0000000007 */
.L_x_11813:
[----:B------:R-:W-:Y:S05]  /*5260*/  BSYNC.RECONVERGENT B3 ;  /* 0x0000000000037941 */ /* 0x000fea0003800200 */
.L_x_11812:
        /* <DEDUP_REMOVED lines=17> */
.L_x_11819:
[----:B------:R-:W-:Y:S05]  /*5380*/  BSYNC.RECONVERGENT B4 ;  /* 0x0000000000047941 */ /* 0x000fea0003800200 */
.L_x_11818:
[----:B------:R-:W-:-:S04]  /*5390*/  F2FP.F16.F32.PACK_AB R32, RZ, R32 ;  /* 0x00000020ff20723e */ /* 0x000fc800000000ff */
[----:B------:R-:W-:-:S07]  /*53a0*/  PRMT R6, R32, 0x7610, R6 ;  /* 0x0000761020067816 */ /* 0x000fce0000000006 */
.L_x_11817:
[----:B------:R-:W-:Y:S05]  /*53b0*/  BSYNC.RECONVERGENT B3 ;  /* 0x0000000000037941 */ /* 0x000fea0003800200 */
.L_x_11816:
[----:B------:R-:W-:Y:S02]  /*53c0*/  LOP3.LUT R9, R9, 0xffff, RZ, 0xc0, !PT ;  /* 0x0000ffff09097812 */ /* 0x000fe400078ec0ff */
[----:B------:R-:W-:-:S03]  /*53d0*/  PRMT R7, R7, 0x5410, R6 ;  /* 0x0000541007077816 */ /* 0x000fc60000000006 */
[----:B------:R-:W-:-:S05]  /*53e0*/  IMAD.WIDE.U32 R10, R9, 0x10000, RZ ;  /* 0x00010000090a7825 */ /* 0x000fca00078e00ff */
[----:B------:R-:W-:Y:S02]  /*53f0*/  LOP3.LUT R7, R7, R11, RZ, 0xfc, !PT ;  /* 0x0000000b07077212 */ /* 0x000fe400078efcff */
[----:B------:R-:W-:-:S05]  /*5400*/  LOP3.LUT R6, R10, R8, RZ, 0xfc, !PT ;  /* 0x000000080a067212 */ /* 0x000fca00078efcff */
[----:B------:R0:W-:Y:S01]  /*5410*/  STG.E.64 desc[UR6][R30.64+0x600], R6 ;  /* 0x000600061e007986 */ /* 0x0001e2000c101b06 */
[----:B------:R-:W-:Y:S05]  /*5420*/  BRA `(.L_x_11820) ;  /* 0x0000000000107947 */ /* 0x000fea0003800000 */
.L_x_11805:
[----:B------:R-:W0:Y:S02]  /*5430*/  LDCU UR4, c[0x0][0x39c] ;  /* 0x00007380ff0477ac */ /* 0x000e240008000800 */
[----:B0-----:R-:W-:-:S13]  /*5440*/  ISETP.GE.AND P0, PT, R10, UR4, PT ;  /* 0x000000040a007c0c */ /* 0x001fda000bf06270 */
[----:B------:R-:W-:Y:S05]  /*5450*/  @P0 EXIT ;  /* 0x000000000000094d */ /* 0x000fea0003800000 */
[----:B------:R0:W-:Y:S02]  /*5460*/  STG.E.64 desc[UR6][R30.64+0x600], RZ ;  /* 0x000600ff1e007986 */ /* 0x0001e4000c101b06 */
.L_x_11820:
[----:B------:R-:W-:Y:S05]  /*5470*/  BSYNC.RECONVERGENT B2 ;  /* 0x0000000000027941 */ /* 0x000fea0003800200 */
.L_x_11804:
        /* <DEDUP_REMOVED lines=15> */
.L_x_11823:
[----:B------:R-:W-:Y:S05]  /*5570*/  BSYNC.RECONVERGENT B2 ;  /* 0x0000000000027941 */ /* 0x000fea0003800200 */
.L_x_11822:
        /* <DEDUP_REMOVED lines=18> */
.L_x_11827:
[----:B------:R-:W-:Y:S05]  /*56a0*/  BSYNC.RECONVERGENT B3 ;  /* 0x0000000000037941 */ /* 0x000fea0003800200 */
.L_x_11826:
[----:B------:R-:W-:-:S04]  /*56b0*/  F2FP.F16.F32.PACK_AB R32, RZ, R32 ;  /* 0x00000020ff20723e */ /* 0x000fc800000000ff */
[----:B------:R-:W-:-:S07]  /*56c0*/  PRMT R5, R32, 0x7610, R5 ;  /* 0x0000761020057816 */ /* 0x000fce0000000005 */
.L_x_11825:
[----:B------:R-:W-:Y:S05]  /*56d0*/  BSYNC.RECONVERGENT B2 ;  /* 0x0000000000027941 */ /* 0x000fea0003800200 */
.L_x_11824:
        /* <DEDUP_REMOVED lines=17> */
.L_x_11831:
[----:B------:R-:W-:Y:S05]  /*57f0*/  BSYNC.RECONVERGENT B3 ;  /* 0x0000000000037941 */ /* 0x000fea0003800200 */
.L_x_11830:
[----:B------:R-:W-:-:S04]  /*5800*/  F2FP.F16.F32.PACK_AB R32, RZ, R32 ;  /* 0x00000020ff20723e */ /* 0x000fc800000000ff */
[----:B------:R-:W-:-:S07]  /*5810*/  PRMT R3, R32, 0x7610, R3 ;  /* 0x0000761020037816 */ /* 0x000fce0000000003 */
.L_x_11829:
[----:B------:R-:W-:Y:S05]  /*5820*/  BSYNC.RECONVERGENT B2 ;  /* 0x0000000000027941 */ /* 0x000fea0003800200 */
.L_x_11828:
        /* <DEDUP_REMOVED lines=16> */
.L_x_11835:
[----:B------:R-:W-:Y:S05]  /*5930*/  BSYNC.RECONVERGENT B3 ;  /* 0x0000000000037941 */ /* 0x000fea0003800200 */
.L_x_11834:
[----:B------:R-:W-:-:S04]  /*5940*/  F2FP.F16.F32.PACK_AB R32, RZ, R32 ;  /* 0x00000020ff20723e */ /* 0x000fc800000000ff */
[----:B------:R-:W-:-:S07]  /*5950*/  PRMT R38, R32, 0x7610, R38 ;  /* 0x0000761020267816 */ /* 0x000fce0000000026 */
.L_x_11833:
[----:B------:R-:W-:Y:S05]  /*5960*/  BSYNC.RECONVERGENT B2 ;  /* 0x0000000000027941 */ /* 0x000fea0003800200 */
.L_x_11832:
[----:B------:R-:W-:Y:S02]  /*5970*/  LOP3.LUT R5, R5, 0xffff, RZ, 0xc0, !PT ;  /* 0x0000ffff05057812 */ /* 0x000fe400078ec0ff */
[----:B------:R-:W-:-:S03]  /*5980*/  PRMT R3, R3, 0x5410, R38 ;  /* 0x0000541003037816 */ /* 0x000fc60000000026 */
[----:B------:R-:W-:-:S05]  /*5990*/  IMAD.WIDE.U32 R6, R5, 0x10000, RZ ;  /* 0x0001000005067825 */ /* 0x000fca00078e00ff */
[----:B------:R-:W-:Y:S02]  /*59a0*/  LOP3.LUT R3, R3, R7, RZ, 0xfc, !PT ;  /* 0x0000000703037212 */ /* 0x000fe400078efcff */
[----:B------:R-:W-:-:S05]  /*59b0*/  LOP3.LUT R2, R6, R4, RZ, 0xfc, !PT ;  /* 0x0000000406027212 */ /* 0x000fca00078efcff */
[----:B------:R-:W-:Y:S01]  /*59c0*/  STG.E.64 desc[UR6][R30.64+0x700], R2 ;  /* 0x000700021e007986 */ /* 0x000fe2000c101b06 */
[----:B------:R-:W-:Y:S05]  /*59d0*/  EXIT ;  /* 0x000000000000794d */ /* 0x000fea0003800000 */
.L_x_11821:
[----:B------:R-:W0:Y:S02]  /*59e0*/  LDCU UR4, c[0x0][0x39c] ;  /* 0x00007380ff0477ac */ /* 0x000e240008000800 */
[----:B0-----:R-:W-:-:S13]  /*59f0*/  ISETP.GE.AND P0, PT, R6, UR4, PT ;  /* 0x0000000406007c0c */ /* 0x001fda000bf06270 */
[----:B------:R-:W-:Y:S05]  /*5a00*/  @P0 EXIT ;  /* 0x000000000000094d */ /* 0x000fea0003800000 */
[----:B------:R-:W-:Y:S01]  /*5a10*/  STG.E.64 desc[UR6][R30.64+0x700], RZ ;  /* 0x000700ff1e007986 */ /* 0x000fe2000c101b06 */
[----:B------:R-:W-:Y:S05]  /*5a20*/  EXIT ;  /* 0x000000000000794d */ /* 0x000fea0003800000 */
        .weak           $__internal_15_$__cuda_sm3x_div_rn_noftz_f32_slowpath
        .type           $__internal_15_$__cuda_sm3x_div_rn_noftz_f32_slowpath,@function
        .size           $__internal_15_$__cuda_sm3x_div_rn_noftz_f32_slowpath,(.L_x_12129 - $__internal_15_$__cuda_sm3x_div_rn_noftz_f32_slowpath)
$__internal_15_$__cuda_sm3x_div_rn_noftz_f32_slowpath:
        /* <DEDUP_REMOVED lines=29> */
[----:B------:R-:W-:-:S04]  /*5c00*/  IADD3 R33, PT, PT, R35, -0x1, RZ ;  /* 0xffffffff23217810 */ /* 0x000fc80007ffe0ff */
[----:B------:R-:W-:-:S07]  /*5c10*/  ISETP.GE.AND P1, PT, R33, RZ, PT ;  /* 0x000000ff2100720c */ /* 0x000fce0003f26270 */
[----:B------:R-:W-:Y:S01]  /*5c20*/  @P0 MOV R44, RZ ;  /* 0x000000ff002c0202 */ /* 0x000fe20000000f00 */
[----:B------:R-:W-:Y:S01]  /*5c30*/  @!P0 FFMA R32, R32, 1.84467440737095516160e+19, RZ ;  /* 0x5f80000020208823 */ /* 0x000fe200000000ff */
[----:B------:R-:W-:-:S04]  /*5c40*/  @!P0 MOV R44, 0xffffffc0 ;  /* 0xffffffc0002c8802 */ /* 0x000fc80000000f00 */
[----:B------:R-:W-:Y:S01]  /*5c50*/  @!P1 FFMA R43, R39, 1.84467440737095516160e+19, RZ ;  /* 0x5f800000272b9823 */ /* 0x000fe200000000ff */
[----:B------:R-:W-:-:S07]  /*5c60*/  @!P1 IADD3 R44, PT, PT, R44, 0x40, RZ ;  /* 0x000000402c2c9810 */ /* 0x000fce0007ffe0ff */
.L_x_11837:
        /* <DEDUP_REMOVED lines=37> */
[C---:B------:R-:W-:Y:S02]  /*5ec0*/  ISETP.NE.AND P1, PT, R43.reuse, RZ, PT ;  /* 0x000000ff2b00720c */ /* 0x040fe40003f25270 */
        /* <DEDUP_REMOVED lines=13> */
.L_x_11844:
[----:B------:R-:W-:-:S04]  /*5fa0*/  LOP3.LUT R35, R35, 0x80000000, RZ, 0xc0, !PT ;  /* 0x8000000023237812 */ /* 0x000fc800078ec0ff */
[----:B------:R-:W-:Y:S01]  /*5fb0*/  LOP3.LUT R35, R35, 0x7f800000, RZ, 0xfc, !PT ;  /* 0x7f80000023237812 */ /* 0x000fe200078efcff */
[----:B------:R-:W-:Y:S06]  /*5fc0*/  BRA `(.L_x_11845) ;  /* 0x0000000000047947 */ /* 0x000fec0003800000 */
.L_x_11843:
[----:B------:R-:W-:-:S07]  /*5fd0*/  LEA R35, R44, R35, 0x17 ;  /* 0x000000232c237211 */ /* 0x000fce00078eb8ff */
.L_x_11845:
[----:B------:R-:W-:Y:S05]  /*5fe0*/  BSYNC.RECONVERGENT B1 ;  /* 0x0000000000017941 */ /* 0x000fea0003800200 */
.L_x_11842:
[----:B------:R-:W-:Y:S01]  /*5ff0*/  MOV R32, R35 ;  /* 0x0000002300207202 */ /* 0x000fe20000000f00 */
[----:B------:R-:W-:Y:S06]  /*6000*/  BRA `(.L_x_11846) ;  /* 0x0000000000207947 */ /* 0x000fec0003800000 */
.L_x_11841:
[----:B------:R-:W-:-:S04]  /*6010*/  LOP3.LUT R32, R43, 0x80000000, R32, 0x48, !PT ;  /* 0x800000002b207812 */ /* 0x000fc800078e4820 */
[----:B------:R-:W-:Y:S01]  /*6020*/  LOP3.LUT R32, R32, 0x7f800000, RZ, 0xfc, !PT ;  /* 0x7f80000020207812 */ /* 0x000fe200078efcff */
[----:B------:R-:W-:Y:S06]  /*6030*/  BRA `(.L_x_11846) ;  /* 0x0000000000147947 */ /* 0x000fec0003800000 */
.L_x_11840:
[----:B------:R-:W-:Y:S01]  /*6040*/  LOP3.LUT R32, R43, 0x80000000, R32, 0x48, !PT ;  /* 0x800000002b207812 */ /* 0x000fe200078e4820 */
[----:B------:R-:W-:Y:S06]  /*6050*/  BRA `(.L_x_11846) ;  /* 0x00000000000c7947 */ /* 0x000fec0003800000 */
.L_x_11839:
[----:B------:R-:W0:Y:S01]  /*6060*/  MUFU.RSQ R32, -QNAN ;  /* 0xffc0000000207908 */ /* 0x000e220000001400 */
[----:B------:R-:W-:Y:S05]  /*6070*/  BRA `(.L_x_11846) ;  /* 0x0000000000047947 */ /* 0x000fea0003800000 */
.L_x_11838:
[----:B------:R-:W-:-:S07]  /*6080*/  FADD.FTZ R32, R32, R39 ;  /* 0x0000002720207221 */ /* 0x000fce0000010000 */
.L_x_11846:
[----:B------:R-:W-:Y:S05]  /*6090*/  BSYNC.RECONVERGENT B0 ;  /* 0x0000000000007941 */ /* 0x000fea0003800200 */
.L_x_11836:
[----:B------:R-:W-:-:S04]  /*60a0*/  HFMA2 R43, -RZ, RZ, 0, 0 ;  /* 0x00000000ff2b7431 */ /* 0x000fc800000001ff */
[----:B0-----:R-:W-:Y:S05]  /*60b0*/  RET.REL.NODEC R42 `(_ZN18transformer_engine49scaled_aligned_causal_masked_softmax_warp_forwardI6__halfS1_fLi10EEEvPT0_PKT_T1_iii) ;  /* 0xffffff9c2ad07950 */ /* 0x001fea0003c3ffff */
.L_x_11847:
        /* <DEDUP_REMOVED lines=12> */
.L_x_12129:


//--------------------- .text._ZN18transformer_engine49scaled_aligned_causal_masked_softmax_warp_forwardI6__halfS1_fLi9EEEvPT0_PKT_T1_iii --------------------------
	.section	.text._ZN18transformer_engine49scaled_aligned_causal_masked_softmax_warp_forwardI6__halfS1_fLi9EEEvPT0_PKT_T1_iii,"ax",@progbits
	.align	128
        .global         _ZN18transformer_engine49scaled_aligned_causal_masked_softmax_warp_forwardI6__halfS1_fLi9EEEvPT0_PKT_T1_iii
        .type           _ZN18transformer_engine49scaled_aligned_causal_masked_softmax_warp_forwardI6__halfS1_fLi9EEEvPT0_PKT_T1_iii,@function
        .size           _ZN18transformer_engine49scaled_aligned_causal_masked_softmax_warp_forwardI6__halfS1_fLi9EEEvPT0_PKT_T1_iii,(.L_x_12130 - _ZN18transformer_engine49scaled_aligned_causal_masked_softmax_warp_forwardI6__halfS1_fLi9EEEvPT0_PKT_T1_iii)
        .other          _ZN18transformer_engine49scaled_aligned_causal_masked_softmax_warp_forwardI6__halfS1_fLi9EEEvPT0_PKT_T1_iii,@"STO_CUDA_ENTRY STV_DEFAULT"
_ZN18transformer_engine49scaled_aligned_causal_masked_softmax_warp_forwardI6__halfS1_fLi9EEEvPT0_PKT_T1_iii:
.text._ZN18transformer_engine49scaled_aligned_causal_masked_softmax_warp_forwardI6__halfS1_fLi9EEEvPT0_PKT_T1_iii:
        /* <DEDUP_REMOVED lines=12> */
[----:B---3--:R-:W-:Y:S01]  /*00c0*/  SHF.L.U32 R18, R18, 0x2, RZ ;  /* 0x0000000212127819 */ /* 0x008fe200000006ff */
[----:B-1----:R-:W-:Y:S01]  /*00d0*/  IMAD R25, R25, UR4, R4 ;  /* 0x0000000419197c24 */ /* 0x002fe2000f8e0204 */
[----:B------:R-:W1:Y:S05]  /*00e0*/  LDCU.64 UR4, c[0x0][0x358] ;  /* 0x00006b00ff0477ac */ /* 0x000e6a0008000a00 */
[----:B0-----:R-:W0:Y:S01]  /*00f0*/  MUFU.RCP R0, R0 ;  /* 0x0000000000007308 */ /* 0x001e220000001000 */
[----:B------:R-:W-:-:S02]  /*0100*/  ISETP.GE.AND P2, PT, R25, RZ, PT ;  /* 0x000000ff1900720c */ /* 0x000fc40003f46270 */
[----:B0-----:R-:W-:Y:S02]  /*0110*/  IADD3 R2, PT, PT, R0, 0xffffffe, RZ ;  /* 0x0ffffffe00027810 */ /* 0x001fe40007ffe0ff */
[----:B------:R-:W-:-:S03]  /*0120*/  IABS R0, R25 ;  /* 0x0000001900007213 */ /* 0x000fc60000000000 */
[----:B------:R0:W3:Y:S02]  /*0130*/  F2I.FTZ.U32.TRUNC.NTZ R3, R2 ;  /* 0x0000000200037305 */ /* 0x0000e4000021f000 */
[----:B0-----:R-:W-:Y:S01]  /*0140*/  IMAD.MOV.U32 R2, RZ, RZ, RZ ;  /* 0x000000ffff027224 */ /* 0x001fe200078e00ff */
[----:B---3--:R-:W-:-:S05]  /*0150*/  IADD3 R6, PT, PT, RZ, -R3, RZ ;  /* 0x80000003ff067210 */ /* 0x008fca0007ffe0ff */
[----:B------:R-:W-:-:S04]  /*0160*/  IMAD R7, R6, R5, RZ ;  /* 0x0000000506077224 */ /* 0x000fc800078e02ff */
[----:B------:R-:W-:-:S06]  /*0170*/  IMAD.HI.U32 R3, R3, R7, R2 ;  /* 0x0000000703037227 */ /* 0x000fcc00078e0002 */
[----:B------:R-:W-:-:S05]  /*0180*/  IMAD.HI.U32 R3, R3, R0, RZ ;  /* 0x0000000003037227 */ /* 0x000fca00078e00ff */
[----:B------:R-:W-:-:S05]  /*0190*/  IADD3 R3, PT, PT, -R3, RZ, RZ ;  /* 0x000000ff03037210 */ /* 0x000fca0007ffe1ff */
        /* <DEDUP_REMOVED lines=17> */
[----:B------:R-:W-:Y:S01]  /*02b0*/  HFMA2 R22, -RZ, RZ, -6.109375, 2 ;  /* 0xc61c4000ff167431 */ /* 0x000fe200000001ff */
[-C--:B------:R-:W-:Y:S01]  /*02c0*/  ISETP.GT.AND P1, PT, R0, R19.reuse, PT ;  /* 0x000000130000720c */ /* 0x080fe20003f24270 */
[----:B------:R-:W-:Y:S01]  /*02d0*/  HFMA2 R10, -RZ, RZ, -6.109375, 2 ;  /* 0xc61c4000ff0a7431 */ /* 0x000fe200000001ff */
[-C--:B------:R-:W-:Y:S01]  /*02e0*/  ISETP.GT.AND P3, PT, R6, R19.reuse, PT ;  /* 0x000000130600720c */ /* 0x080fe20003f64270 */
[----:B------:R-:W-:Y:S01]  /*02f0*/  HFMA2 R26, -RZ, RZ, -6.109375, 2 ;  /* 0xc61c4000ff1a7431 */ /* 0x000fe200000001ff */
[----:B------:R-:W-:Y:S01]  /*0300*/  ISETP.GT.AND P2, PT, R4, R19, PT ;  /* 0x000000130400720c */ /* 0x000fe20003f44270 */
        /* <DEDUP_REMOVED lines=8> */
[----:B------:R-:W-:Y:S02]  /*0390*/  MOV R12, 0xc61c4000 ;  /* 0xc61c4000000c7802 */ /* 0x000fe40000000f00 */
[----:B------:R-:W-:Y:S01]  /*03a0*/  MOV R5, 0xc61c4000 ;  /* 0xc61c400000057802 */ /* 0x000fe20000000f00 */
[----:B0-----:R-:W-:Y:S01]  /*03b0*/  IMAD.WIDE R2, R25, 0x2, R2 ;  /* 0x0000000219027825 */ /* 0x001fe200078e0202 */
[----:B------:R-:W-:Y:S06]  /*03c0*/  @P4 BRA `(.L_x_11851) ;  /* 0x0000000000504947 */ /* 0x000fec0003800000 */
[----:B------:R-:W2:Y:S01]  /*03d0*/  LDG.E.64 R8, desc[UR4][R2.64] ;  /* 0x0000000402087981 */ /* 0x000ea2000c1e1b00 */
[C---:B------:R-:W-:Y:S01]  /*03e0*/  VIADD R14, R18.reuse, 0x2 ;  /* 0x00000002120e7836 */ /* 0x040fe20000000000 */
[-C--:B------:R-:W-:Y:S01]  /*03f0*/  ISETP.GE.U32.AND P4, PT, R18, R19.reuse, PT ;  /* 0x000000131200720c */ /* 0x080fe20003f86070 */
[----:B------:R-:W0:Y:S01]  /*0400*/  LDCU UR6, c[0x0][0x390] ;  /* 0x00007200ff0677ac */ /* 0x000e220008000800 */
[----:B------:R-:W-:Y:S02]  /*0410*/  MOV R16, 0xc61c4000 ;  /* 0xc61c400000107802 */ /* 0x000fe40000000f00 */
[----:B------:R-:W-:Y:S02]  /*0420*/  ISETP.GT.U32.AND P5, PT, R14, R19, PT ;  /* 0x000000130e00720c */ /* 0x000fe40003fa4070 */
[----:B------:R-:W-:Y:S02]  /*0430*/  IADD3 R14, PT, PT, R18, 0x3, RZ ;  /* 0x00000003120e7810 */ /* 0x000fe40007ffe0ff */
[----:B------:R-:W-:-:S02]  /*0440*/  MOV R22, 0xc61c4000 ;  /* 0xc61c400000167802 */ /* 0x000fc40000000f00 */
[----:B------:R-:W-:-:S07]  /*0450*/  ISETP.GT.U32.AND P6, PT, R14, R19, PT ;  /* 0x000000130e00720c */ /* 0x000fce0003fc4070 */
[----:B------:R-:W1:Y:S01]  /*0460*/  @!P5 LDC R24, c[0x0][0x390] ;  /* 0x0000e400ff18db82 */ /* 0x000e620000000800 */
[----:B--2---:R-:W-:Y:S01]  /*0470*/  @!P4 SHF.R.U64 R14, R8, 0x10, R9 ;  /* 0x00000010080ec819 */ /* 0x004fe20000001209 */
[----:B------:R-:W-:-:S04]  /*0480*/  HADD2.F32 R8, -RZ, R8.H0_H0 ;  /* 0x20000008ff087230 */ /* 0x000fc80000004100 */
[----:B------:R-:W-:Y:S01]  /*0490*/  @!P6 SHF.R.U32.HI R20, RZ, 0x10, R9 ;  /* 0x00000010ff14e819 */ /* 0x000fe20000011609 */
[----:B------:R-:W-:Y:S02]  /*04a0*/  @!P5 HADD2.F32 R9, -RZ, R9.H0_H0 ;  /* 0x20000009ff09d230 */ /* 0x000fe40000004100 */
[----:B------:R-:W-:Y:S02]  /*04b0*/  @!P4 HADD2.F32 R14, -RZ, R14.H0_H0 ;  /* 0x2000000eff0ec230 */ /* 0x000fe40000004100 */
[----:B0-----:R-:W-:Y:S01]  /*04c0*/  FMUL R21, R8, UR6 ;  /* 0x0000000608157c20 */ /* 0x001fe20008400000 */
[----:B------:R-:W-:Y:S02]  /*04d0*/  @!P6 HADD2.F32 R20, -RZ, R20.H0_H0 ;  /* 0x20000014ff14e230 */ /* 0x000fe40000004100 */
[----:B-1----:R-:W-:Y:S01]  /*04e0*/  @!P5 FMUL R22, R9, R24 ;  /* 0x000000180916d220 */ /* 0x002fe20000400000 */
[----:B------:R-:W-:Y:S02]  /*04f0*/  @!P4 FMUL R16, R14, UR6 ;  /* 0x000000060e10cc20 */ /* 0x000fe40008400000 */
[----:B------:R-:W-:-:S07]  /*0500*/  @!P6 FMUL R15, R20, UR6 ;  /* 0x00000006140fec20 */ /* 0x000fce0008400000 */
.L_x_11851:
[----:B------:R-:W-:Y:S05]  /*0510*/  BSYNC.RECONVERGENT B1 ;  /* 0x0000000000017941 */ /* 0x000fea0003800200 */
.L_x_11850:
[----:B------:R-:W-:Y:S04]  /*0520*/  BSSY.RECONVERGENT B1, `(.L_x_11852) ;  /* 0x0000018000017945 */ /* 0x000fe80003800200 */
[----:B------:R-:W-:Y:S05]  /*0530*/  @P1 BRA `(.L_x_11853) ;  /* 0x0000000000581947 */ /* 0x000fea0003800000 */
[----:B------:R-:W2:Y:S01]  /*0540*/  LDG.E.64 R8, desc[UR4][R2.64+0x100] ;  /* 0x0001000402087981 */ /* 0x000ea2000c1e1b00 */
[C---:B------:R-:W-:Y:S01]  /*0550*/  VIADD R10, R18.reuse, 0x82 ;  /* 0x00000082120a7836 */ /* 0x040fe20000000000 */
[----:B------:R-:W-:Y:S01]  /*0560*/  IADD3 R14, PT, PT, R18, 0x83, RZ ;  /* 0x00000083120e7810 */ /* 0x000fe20007ffe0ff */
[----:B------:R-:W0:Y:S01]  /*0570*/  LDCU UR6, c[0x0][0x390] ;  /* 0x00007200ff0677ac */ /* 0x000e220008000800 */
[----:B------:R-:W-:Y:S02]  /*0580*/  HFMA2 R11, -RZ, RZ, -6.109375, 2 ;  /* 0xc61c4000ff0b7431 */ /* 0x000fe400000001ff */
[----:B------:R-:W-:Y:S01]  /*0590*/  IMAD.MOV.U32 R13, RZ, RZ, -0x39e3c000 ;  /* 0xc61c4000ff0d7424 */ /* 0x000fe200078e00ff */
        /* <DEDUP_REMOVED lines=16> */
.L_x_11853:
[----:B------:R-:W-:Y:S05]  /*06a0*/  BSYNC.RECONVERGENT B1 ;  /* 0x0000000000017941 */ /* 0x000fea0003800200 */
.L_x_11852:
        /* <DEDUP_REMOVED lines=10> */
[----:B------:R-:W-:Y:S01]  /*0750*/  ISETP.GT.U32.AND P1, PT, R0, R19, PT ;  /* 0x000000130000720c */ /* 0x000fe20003f24070 */
[----:B------:R-:W-:Y:S01]  /*0760*/  HFMA2 R0, -RZ, RZ, -6.109375, 2 ;  /* 0xc61c4000ff007431 */ /* 0x000fe200000001ff */
[----:B------:R-:W-:-:S05]  /*0770*/  MOV R4, 0xc61c4000 ;  /* 0xc61c400000047802 */ /* 0x000fca0000000f00 */
[----:B------:R-:W1:Y:S06]  /*0780*/  @!P2 LDC R20, c[0x0][0x390] ;  /* 0x0000e400ff14ab82 */ /* 0x000e6c0000000800 */
[--C-:B--2---:R-:W-:Y:S01]  /*0790*/  @!P1 SHF.R.U64 R12, R8, 0x10, R9.reuse ;  /* 0x00000010080c9819 */ /* 0x104fe20000001209 */
[----:B------:R-:W-:Y:S01]  /*07a0*/  HADD2.F32 R8, -RZ, R8.H0_H0 ;  /* 0x20000008ff087230 */ /* 0x000fe20000004100 */
[----:B------:R-:W-:Y:S01]  /*07b0*/  @!P4 SHF.R.U32.HI R14, RZ, 0x10, R9 ;  /* 0x00000010ff0ec819 */ /* 0x000fe20000011609 */
[----:B------:R-:W-:Y:S02]  /*07c0*/  @!P2 HADD2.F32 R9, -RZ, R9.H0_H0 ;  /* 0x20000009ff09a230 */ /* 0x000fe40000004100 */
[----:B------:R-:W-:-:S02]  /*07d0*/  @!P1 HADD2.F32 R12, -RZ, R12.H0_H0 ;  /* 0x2000000cff0c9230 */ /* 0x000fc40000004100 */
[----:B------:R-:W-:Y:S02]  /*07e0*/  @!P4 HADD2.F32 R14, -RZ, R14.H0_H0 ;  /* 0x2000000eff0ec230 */ /* 0x000fe40000004100 */
[----:B-1----:R-:W-:Y:S01]  /*07f0*/  @!P2 FMUL R0, R9, R20 ;  /* 0x000000140900a220 */ /* 0x002fe20000400000 */
[----:B0-----:R-:W-:Y:S01]  /*0800*/  @!P1 FMUL R4, R12, UR6 ;  /* 0x000000060c049c20 */ /* 0x001fe20008400000 */
[----:B------:R-:W-:Y:S01]  /*0810*/  FMUL R12, R8, UR6 ;  /* 0x00000006080c7c20 */ /* 0x000fe20008400000 */
[----:B------:R-:W-:-:S07]  /*0820*/  @!P4 FMUL R7, R14, UR6 ;  /* 0x000000060e07cc20 */ /* 0x000fce0008400000 */
.L_x_11855:
[----:B------:R-:W-:Y:S05]  /*0830*/  BSYNC.RECONVERGENT B1 ;  /* 0x0000000000017941 */ /* 0x000fea0003800200 */
.L_x_11854:
[----:B------:R-:W-:Y:S01]  /*0840*/  IMAD.MOV.U32 R14, RZ, RZ, -0x39e3c000 ;  /* 0xc61c4000ff0e7424 */ /* 0x000fe200078e00ff */
[----:B------:R-:W-:Y:S01]  /*0850*/  MOV R36, 0xc61c4000 ;  /* 0xc61c400000247802 */ /* 0x000fe20000000f00 */
[----:B------:R-:W-:Y:S06]  /*0860*/  @P3 BRA `(.L_x_11849) ;  /* 0x0000000000583947 */ /* 0x000fec0003800000 */
        /* <DEDUP_REMOVED lines=22> */
.L_x_11849:
[----:B------:R-:W-:Y:S05]  /*09d0*/  BSYNC.RECONVERGENT B0 ;  /* 0x0000000000007941 */ /* 0x000fea0003800200 */
.L_x_11848:
        /* <DEDUP_REMOVED lines=76> */
[----:B------:R-:W-:Y:S02]  /*0ea0*/  SHF.L.U32 R16, R7, 0x17, RZ ;  /* 0x0000001707107819 */ /* 0x000fe400000006ff */
        /* <DEDUP_REMOVED lines=10> */
[----:B-1----:R-:W-:Y:S02]  /*0f50*/  IMAD.SHL.U32 R13, R2, 0x800000, RZ ;  /* 0x00800000020d7824 */ /* 0x002fe400078e00ff */
[C---:B------:R-:W-:Y:S01]  /*0f60*/  FADD R7, R3.reuse, -12583039 ;  /* 0xcb40007f03077421 */ /* 0x040fe20000000000 */
[----:B------:R-:W-:Y:S01]  /*0f70*/  SHF.L.U32 R14, R3, 0x17, RZ ;  /* 0x00000017030e7819 */ /* 0x000fe200000006ff */
        /* <DEDUP_REMOVED lines=61> */
[----:B------:R-:W-:Y:S02]  /*1350*/  SHF.L.U32 R5, R6, 0x17, RZ ;  /* 0x0000001706057819 */ /* 0x000fe400000006ff */
[----:B------:R-:W-:Y:S01]  /*1360*/  SHF.L.U32 R6, R7, 0x17, RZ ;  /* 0x0000001707067819 */ /* 0x000fe200000006ff */
[----:B------:R-:W-:Y:S02]  /*1370*/  FFMA.SAT R7, R36, R9, 0.5 ;  /* 0x3f00000024077423 */ /* 0x000fe40000002009 */
[----:B-1----:R-:W-:Y:S01]  /*1380*/  FMUL R5, R5, R22 ;  /* 0x0000001605057220 */ /* 0x002fe20000400000 */
[----:B------:R-:W1:Y:S01]  /*1390*/  MUFU.EX2 R34, R34 ;  /* 0x0000002200227308 */ /* 0x000e620000000800 */
[----:B------:R-:W-:Y:S01]  /*13a0*/  FFMA.RM R10, R7, R8, 12582913 ;  /* 0x4b400001070a7423 */ /* 0x000fe20000004008 */
[----:B0-----:R-:W-:Y:S01]  /*13b0*/  FMUL R6, R6, R23 ;  /* 0x0000001706067220 */ /* 0x001fe20000400000 */
[----:B------:R-:W-:-:S02]  /*13c0*/  FFMA.SAT R23, R32, R9, 0.5 ;  /* 0x3f00000020177423 */ /* 0x000fc40000002009 */
[----:B------:R-:W-:-:S04]  /*13d0*/  FADD R7, R10, -12583039 ;  /* 0xcb40007f0a077421 */ /* 0x000fc80000000000 */
[----:B------:R-:W-:-:S04]  /*13e0*/  FFMA R7, R36, 1.4426950216293334961, -R7 ;  /* 0x3fb8aa3b24077823 */ /* 0x000fc80000000807 */
[----:B------:R-:W-:Y:S01]  /*13f0*/  FFMA R36, R36, 1.925963033500011079e-08, R7 ;  /* 0x32a5706024247823 */ /* 0x000fe20000000007 */
[----:B------:R-:W-:Y:S02]  /*1400*/  IMAD.SHL.U32 R7, R20, 0x800000, RZ ;  /* 0x0080000014077824 */ /* 0x000fe400078e00ff */
[----:B------:R-:W-:Y:S02]  /*1410*/  FFMA.RM R20, R23, R8, 12582913 ;  /* 0x4b40000117147423 */ /* 0x000fe40000004008 */
[----:B-1----:R-:W-:Y:S02]  /*1420*/  FMUL R7, R7, R34 ;  /* 0x0000002207077220 */ /* 0x002fe40000400000 */
[C---:B------:R-:W-:Y:S01]  /*1430*/  FADD R23, R20.reuse, -12583039 ;  /* 0xcb40007f14177421 */ /* 0x040fe20000000000 */
[----:B------:R-:W-:Y:S01]  /*1440*/  MUFU.EX2 R36, R36 ;  /* 0x0000002400247308 */ /* 0x000fe20000000800 */
[----:B------:R-:W-:Y:S02]  /*1450*/  SHF.L.U32 R29, R20, 0x17, RZ ;  /* 0x00000017141d7819 */ /* 0x000fe400000006ff */
        /* <DEDUP_REMOVED lines=8> */
[----:B------:R-:W-:-:S03]  /*14e0*/  IMAD.SHL.U32 R22, R22, 0x800000, RZ ;  /* 0x0080000016167824 */ /* 0x000fc600078e00ff */
        /* <DEDUP_REMOVED lines=17> */
[----:B------:R-:W-:-:S03]  /*1600*/  SHF.L.U32 R9, R10, 0x17, RZ ;  /* 0x000000170a097819 */ /* 0x000fc600000006ff */
[----:B------:R-:W-:Y:S02]  /*1610*/  FADD R27, R12, R5 ;  /* 0x000000050c1b7221 */ /* 0x000fe40000000000 */
[----:B------:R-:W-:Y:S02]  /*1620*/  FMUL R9, R9, R36 ;  /* 0x0000002409097220 */ /* 0x000fe40000400000 */
[----:B------:R-:W-:-:S04]  /*1630*/  FADD R10, R27, R6 ;  /* 0x000000061b0a7221 */ /* 0x000fc80000000000 */
[----:B------:R-:W-:Y:S01]  /*1640*/  FADD R27, R10, R7 ;  /* 0x000000070a1b7221 */ /* 0x000fe20000000000 */
[----:B------:R-:W-:-:S03]  /*1650*/  FMUL R10, R29, R32 ;  /* 0x000000201d0a7220 */ /* 0x000fc60000400000 */
[----:B------:R-:W-:-:S04]  /*1660*/  FADD R12, R27, R8 ;  /* 0x000000081b0c7221 */ /* 0x000fc80000000000 */
[----:B------:R-:W-:Y:S01]  /*1670*/  FADD R27, R12, R9 ;  /* 0x000000090c1b7221 */ /* 0x000fe20000000000 */
[----:B------:R-:W-:-:S03]  /*1680*/  SHF.L.U32 R12, R23, 0x17, RZ ;  /* 0x00000017170c7819 */ /* 0x000fc600000006ff */
[----:B------:R-:W-:Y:S02]  /*1690*/  FADD R20, R27, R10 ;  /* 0x0000000a1b147221 */ /* 0x000fe40000000000 */
[----:B-1----:R-:W-:Y:S02]  /*16a0*/  FMUL R12, R12, R21 ;  /* 0x000000150c0c7220 */ /* 0x002fe40000400000 */
        /* <DEDUP_REMOVED lines=28> */
[----:B0-----:R-:W-:Y:S05]  /*1870*/  CALL.REL.NOINC `($__internal_16_$__cuda_sm3x_div_rn_noftz_f32_slowpath) ;  /* 0x0000001400c87944 */ /* 0x001fea0003c00000 */
[----:B------:R-:W-:-:S07]  /*1880*/  MOV R30, R16 ;  /* 0x00000010001e7202 */ /* 0x000fce0000000f00 */
.L_x_11859:
[----:B------:R-:W-:Y:S05]  /*1890*/  BSYNC.RECONVERGENT B3 ;  /* 0x0000000000037941 */ /* 0x000fea0003800200 */
.L_x_11858:
[----:B------:R-:W-:Y:S01]  /*18a0*/  ISETP.GE.U32.AND P0, PT, R18, R19, PT ;  /* 0x000000131200720c */ /* 0x000fe20003f06070 */
[----:B------:R-:W1:Y:S01]  /*18b0*/  F2F.F16.F32 R30, R30 ;  /* 0x0000001e001e7304 */ /* 0x000e620000200800 */
        /* <DEDUP_REMOVED lines=15> */
[----:B01----:R-:W-:Y:S05]  /*19b0*/  CALL.REL.NOINC `($__internal_16_$__cuda_sm3x_div_rn_noftz_f32_slowpath) ;  /* 0x0000001400787944 */ /* 0x003fea0003c00000 */
.L_x_11863:
[----:B------:R-:W-:Y:S05]  /*19c0*/  BSYNC.RECONVERGENT B4 ;  /* 0x0000000000047941 */ /* 0x000fea0003800200 */
.L_x_11862:
[----:B------:R-:W-:-:S04]  /*19d0*/  F2FP.F16.F32.PACK_AB R16, RZ, R16 ;  /* 0x00000010ff10723e */ /* 0x000fc800000000ff */
[----:B------:R-:W-:-:S07]  /*19e0*/  PRMT R29, R16, 0x7610, R29 ;  /* 0x00007610101d7816 */ /* 0x000fce000000001d */
.L_x_11861:
[----:B------:R-:W-:Y:S05]  /*19f0*/  BSYNC.RECONVERGENT B3 ;  /* 0x0000000000037941 */ /* 0x000fea0003800200 */
.L_x_11860:
        /* <DEDUP_REMOVED lines=17> */
[----:B01----:R-:W-:Y:S05]  /*1b10*/  CALL.REL.NOINC `($__internal_16_$__cuda_sm3x_div_rn_noftz_f32_slowpath) ;  /* 0x0000001400207944 */ /* 0x003fea0003c00000 */
.L_x_11867:
[----:B------:R-:W-:Y:S05]  /*1b20*/  BSYNC.RECONVERGENT B4 ;  /* 0x0000000000047941 */ /* 0x000fea0003800200 */
.L_x_11866:
[----:B------:R-:W-:-:S04]  /*1b30*/  F2FP.F16.F32.PACK_AB R16, RZ, R16 ;  /* 0x00000010ff10723e */ /* 0x000fc800000000ff */
[----:B------:R-:W-:-:S07]  /*1b40*/  PRMT R15, R16, 0x7610, R15 ;  /* 0x00007610100f7816 */ /* 0x000fce000000000f */
.L_x_11865:
[----:B------:R-:W-:Y:S05]  /*1b50*/  BSYNC.RECONVERGENT B3 ;  /* 0x0000000000037941 */ /* 0x000fea0003800200 */
.L_x_11864:
        /* <DEDUP_REMOVED lines=15> */
[----:B------:R-:W-:Y:S02]  /*1c50*/  MOV R17, R21 ;  /* 0x0000001500117202 */ /* 0x000fe40000000f00 */
[----:B------:R-:W-:-:S07]  /*1c60*/  MOV R22, 0x1c80 ;  /* 0x00001c8000167802 */ /* 0x000fce0000000f00 */
[----:B01----:R-:W-:Y:S05]  /*1c70*/  CALL.REL.NOINC `($__internal_16_$__cuda_sm3x_div_rn_noftz_f32_slowpath) ;  /* 0x0000001000c87944 */ /* 0x003fea0003c00000 */
.L_x_11871:
[----:B------:R-:W-:Y:S05]  /*1c80*/  BSYNC.RECONVERGENT B4 ;  /* 0x0000000000047941 */ /* 0x000fea0003800200 */
.L_x_11870:
[----:B------:R-:W-:-:S04]  /*1c90*/  F2FP.F16.F32.PACK_AB R16, RZ, R16 ;  /* 0x00000010ff10723e */ /* 0x000fc800000000ff */
[----:B------:R-:W-:-:S07]  /*1ca0*/  PRMT R22, R16, 0x7610, R22 ;  /* 0x0000761010167816 */ /* 0x000fce0000000016 */
.L_x_11869:
[----:B------:R-:W-:Y:S05]  /*1cb0*/  BSYNC.RECONVERGENT B3 ;  /* 0x0000000000037941 */ /* 0x000fea0003800200 */
.L_x_11868:
[----:B------:R-:W-:Y:S02]  /*1cc0*/  LOP3.LUT R16, R29, 0xffff, RZ, 0xc0, !PT ;  /* 0x0000ffff1d107812 */ /* 0x000fe400078ec0ff */
[----:B------:R-:W-:-:S03]  /*1cd0*/  PRMT R15, R15, 0x5410, R22 ;  /* 0x000054100f0f7816 */ /* 0x000fc60000000016 */
[----:B------:R-:W-:-:S05]  /*1ce0*/  IMAD.WIDE.U32 R16, R16, 0x10000, RZ ;  /* 0x0001000010107825 */ /* 0x000fca00078e00ff */
[----:B------:R-:W-:Y:S02]  /*1cf0*/  LOP3.LUT R17, R15, R17, RZ, 0xfc, !PT ;  /* 0x000000110f117212 */ /* 0x000fe400078efcff */
[----:B-1----:R-:W-:Y:S01]  /*1d00*/  LOP3.LUT R16, R16, R30, RZ, 0xfc, !PT ;  /* 0x0000001e10107212 */ /* 0x002fe200078efcff */
[----:B------:R-:W-:Y:S06]  /*1d10*/  BRA `(.L_x_11872) ;  /* 0x00000000000c7947 */ /* 0x000fec0003800000 */
.L_x_11857:
[----:B------:R-:W-:-:S13]  /*1d20*/  ISETP.GE.AND P0, PT, R18, R17, PT ;  /* 0x000000111200720c */ /* 0x000fda0003f06270 */
[----:B------:R-:W-:Y:S05]  /*1d30*/  @P0 EXIT ;  /* 0x000000000000094d */ /* 0x000fea0003800000 */
[----:B------:R-:W-:-:S07]  /*1d40*/  CS2R R16, SRZ ;  /* 0x0000000000107805 */ /* 0x000fce000001ff00 */
.L_x_11872:
[----:B------:R-:W-:Y:S05]  /*1d50*/  BSYNC.RECONVERGENT B2 ;  /* 0x0000000000027941 */ /* 0x000fea0003800200 */
.L_x_11856:
[----:B------:R-:W1:Y:S01]  /*1d60*/  LDC.64 R14, c[0x0][0x380] ;  /* 0x0000e000ff0e7b82 */ /* 0x000e620000000a00 */
[----:B------:R-:W-:Y:S01]  /*1d70*/  VIADD R22, R18, 0x80 ;  /* 0x0000008012167836 */ /* 0x000fe20000000000 */
[----:B------:R-:W-:Y:S04]  /*1d80*/  BSSY.RECONVERGENT B2, `(.L_x_11873) ;  /* 0x0000061000027945 */ /* 0x000fe80003800200 */
        /* <DEDUP_REMOVED lines=14> */
[----:B------:R-:W-:Y:S02]  /*1e70*/  MOV R17, R21 ;  /* 0x0000001500117202 */ /* 0x000fe40000000f00 */
[----:B------:R-:W-:-:S07]  /*1e80*/  MOV R22, 0x1ea0 ;  /* 0x00001ea000167802 */ /* 0x000fce0000000f00 */
[----:B0-----:R-:W-:Y:S05]  /*1e90*/  CALL.REL.NOINC `($__internal_16_$__cuda_sm3x_div_rn_noftz_f32_slowpath) ;  /* 0x0000001000407944 */ /* 0x001fea0003c00000 */
.L_x_11876:
[----:B------:R-:W-:Y:S05]  /*1ea0*/  BSYNC.RECONVERGENT B3 ;  /* 0x0000000000037941 */ /* 0x000fea0003800200 */
.L_x_11875:
[----:B------:R-:W-:Y:S01]  /*1eb0*/  IADD3 R0, PT, PT, R18, 0x81, RZ ;  /* 0x0000008112007810 */ /* 0x000fe20007ffe0ff */
[----:B------:R1:W2:Y:S01]  /*1ec0*/  F2F.F16.F32 R13, R16 ;  /* 0x00000010000d7304 */ /* 0x0002a20000200800 */
        /* <DEDUP_REMOVED lines=16> */
[----:B0-----:R-:W-:Y:S05]  /*1fd0*/  CALL.REL.NOINC `($__internal_16_$__cuda_sm3x_div_rn_noftz_f32_slowpath) ;  /* 0x0000000c00f07944 */ /* 0x001fea0003c00000 */
.L_x_11880:
[----:B------:R-:W-:Y:S05]  /*1fe0*/  BSYNC.RECONVERGENT B4 ;  /* 0x0000000000047941 */ /* 0x000fea0003800200 */
.L_x_11879:
[----:B------:R-:W-:-:S04]  /*1ff0*/  F2FP.F16.F32.PACK_AB R16, RZ, R16 ;  /* 0x00000010ff10723e */ /* 0x000fc800000000ff */
[----:B------:R-:W-:-:S07]  /*2000*/  PRMT R0, R16, 0x7610, R0 ;  /* 0x0000761010007816 */ /* 0x000fce0000000000 */
.L_x_11878:
[----:B------:R-:W-:Y:S05]  /*2010*/  BSYNC.RECONVERGENT B3 ;  /* 0x0000000000037941 */ /* 0x000fea0003800200 */
.L_x_11877:
        /* <DEDUP_REMOVED lines=14> */
[----:B------:R-:W-:Y:S01]  /*2100*/  MOV R16, R3 ;  /* 0x0000000300107202 */ /* 0x000fe20000000f00 */
[----:B------:R-:W-:Y:S01]  /*2110*/  IMAD.MOV.U32 R17, RZ, RZ, R21 ;  /* 0x000000ffff117224 */ /* 0x000fe200078e0015 */
[----:B------:R-:W-:-:S07]  /*2120*/  MOV R22, 0x2140 ;  /* 0x0000214000167802 */ /* 0x000fce0000000f00 */
[----:B0-----:R-:W-:Y:S05]  /*2130*/  CALL.REL.NOINC `($__internal_16_$__cuda_sm3x_div_rn_noftz_f32_slowpath) ;  /* 0x0000000c00987944 */ /* 0x001fea0003c00000 */
.L_x_11884:
[----:B------:R-:W-:Y:S05]  /*2140*/  BSYNC.RECONVERGENT B4 ;  /* 0x0000000000047941 */ /* 0x000fea0003800200 */
.L_x_11883:
[----:B------:R-:W-:-:S04]  /*2150*/  F2FP.F16.F32.PACK_AB R16, RZ, R16 ;  /* 0x00000010ff10723e */ /* 0x000fc800000000ff */
[----:B------:R-:W-:-:S07]  /*2160*/  PRMT R2, R16, 0x7610, R2 ;  /* 0x0000761010027816 */ /* 0x000fce0000000002 */
.L_x_11882:
[----:B------:R-:W-:Y:S05]  /*2170*/  BSYNC.RECONVERGENT B3 ;  /* 0x0000000000037941 */ /* 0x000fea0003800200 */
.L_x_11881:
        /* <DEDUP_REMOVED lines=18> */
.L_x_11888:
[----:B------:R-:W-:Y:S05]  /*22a0*/  BSYNC.RECONVERGENT B4 ;  /* 0x0000000000047941 */ /* 0x000fea0003800200 */
.L_x_11887:
[----:B------:R-:W-:-:S04]  /*22b0*/  F2FP.F16.F32.PACK_AB R16, RZ, R16 ;  /* 0x00000010ff10723e */ /* 0x000fc800000000ff */
[----:B------:R-:W-:-:S07]  /*22c0*/  PRMT R3, R16, 0x7610, R3 ;  /* 0x0000761010037816 */ /* 0x000fce0000000003 */
.L_x_11886:
[----:B------:R-:W-:Y:S05]  /*22d0*/  BSYNC.RECONVERGENT B3 ;  /* 0x0000000000037941 */ /* 0x000fea0003800200 */
.L_x_11885:
[----:B------:R-:W-:Y:S02]  /*22e0*/  LOP3.LUT R0, R0, 0xffff, RZ, 0xc0, !PT ;  /* 0x0000ffff00007812 */ /* 0x000fe400078ec0ff */
[----:B------:R-:W-:-:S03]  /*22f0*/  PRMT R3, R2, 0x5410, R3 ;  /* 0x0000541002037816 */ /* 0x000fc60000000003 */
[----:B------:R-:W-:-:S05]  /*2300*/  IMAD.WIDE.U32 R16, R0, 0x10000, RZ ;  /* 0x0001000000107825 */ /* 0x000fca00078e00ff */
[----:B------:R-:W-:Y:S02]  /*2310*/  LOP3.LUT R3, R3, R17, RZ, 0xfc, !PT ;  /* 0x0000001103037212 */ /* 0x000fe400078efcff */
[----:B------:R-:W-:-:S05]  /*2320*/  LOP3.LUT R2, R16, R13, RZ, 0xfc, !PT ;  /* 0x0000000d10027212 */ /* 0x000fca00078efcff */
[----:B------:R3:W-:Y:S01]  /*2330*/  STG.E.64 desc[UR4][R14.64+0x100], R2 ;  /* 0x000100020e007986 */ /* 0x0007e2000c101b04 */
[----:B------:R-:W-:Y:S05]  /*2340*/  BRA `(.L_x_11889) ;  /* 0x0000000000107947 */ /* 0x000fea0003800000 */
.L_x_11874:
[----:B------:R-:W2:Y:S02]  /*2350*/  LDCU UR6, c[0x0][0x39c] ;  /* 0x00007380ff0677ac */ /* 0x000ea40008000800 */
[----:B--2---:R-:W-:-:S13]  /*2360*/  ISETP.GE.AND P0, PT, R22, UR6, PT ;  /* 0x0000000616007c0c */ /* 0x004fda000bf06270 */
[----:B------:R-:W-:Y:S05]  /*2370*/  @P0 EXIT ;  /* 0x000000000000094d */ /* 0x000fea0003800000 */
[----:B------:R2:W-:Y:S02]  /*2380*/  STG.E.64 desc[UR4][R14.64+0x100], RZ ;  /* 0x000100ff0e007986 */ /* 0x0005e4000c101b04 */
.L_x_11889:
[----:B------:R-:W-:Y:S05]  /*2390*/  BSYNC.RECONVERGENT B2 ;  /* 0x0000000000027941 */ /* 0x000fea0003800200 */
.L_x_11873:
[----:B------:R-:W-:Y:S01]  /*23a0*/  VIADD R0, R18, 0x100 ;  /* 0x0000010012007836 */ /* 0x000fe20000000000 */
[----:B------:R-:W-:Y:S04]  /*23b0*/  BSSY.RECONVERGENT B2, `(.L_x_11890) ;  /* 0x000005f000027945 */ /* 0x000fe80003800200 */
        /* <DEDUP_REMOVED lines=11> */
[----:B------:R-:W-:Y:S02]  /*2470*/  MOV R16, R5 ;  /* 0x0000000500107202 */ /* 0x000fe40000000f00 */
[----:B------:R-:W-:Y:S02]  /*2480*/  MOV R17, R21 ;  /* 0x0000001500117202 */ /* 0x000fe40000000f00 */
[----:B------:R-:W-:-:S07]  /*2490*/  MOV R22, 0x24b0 ;  /* 0x000024b000167802 */ /* 0x000fce0000000f00 */
[----:B0-2---:R-:W-:Y:S05]  /*24a0*/  CALL.REL.NOINC `($__internal_16_$__cuda_sm3x_div_rn_noftz_f32_slowpath) ;  /* 0x0000000800bc7944 */ /* 0x005fea0003c00000 */
.L_x_11893:
[----:B------:R-:W-:Y:S05]  /*24b0*/  BSYNC.RECONVERGENT B3 ;  /* 0x0000000000037941 */ /* 0x000fea0003800200 */
.L_x_11892:
[----:B------:R-:W-:Y:S01]  /*24c0*/  IADD3 R2, PT, PT, R18, 0x101, RZ ;  /* 0x0000010112027810 */ /* 0x000fe20007ffe0ff */
[----:B------:R1:W3:Y:S01]  /*24d0*/  F2F.F16.F32 R0, R16 ;  /* 0x0000001000007304 */ /* 0x0002e20000200800 */
        /* <DEDUP_REMOVED lines=16> */
[----:B0-2---:R-:W-:Y:S05]  /*25e0*/  CALL.REL.NOINC `($__internal_16_$__cuda_sm3x_div_rn_noftz_f32_slowpath) ;  /* 0x00000008006c7944 */ /* 0x005fea0003c00000 */
.L_x_11897:
[----:B------:R-:W-:Y:S05]  /*25f0*/  BSYNC.RECONVERGENT B4 ;  /* 0x0000000000047941 */ /* 0x000fea0003800200 */
.L_x_11896:
[----:B------:R-:W-:-:S04]  /*2600*/  F2FP.F16.F32.PACK_AB R16, RZ, R16 ;  /* 0x00000010ff10723e */ /* 0x000fc800000000ff */
[----:B------:R-:W-:-:S07]  /*2610*/  PRMT R2, R16, 0x7610, R2 ;  /* 0x0000761010027816 */ /* 0x000fce0000000002 */
.L_x_11895:
[----:B------:R-:W-:Y:S05]  /*2620*/  BSYNC.RECONVERGENT B3 ;  /* 0x0000000000037941 */ /* 0x000fea0003800200 */
.L_x_11894:
        /* <DEDUP_REMOVED lines=17> */
[----:B0-2---:R-:W-:Y:S05]  /*2740*/  CALL.REL.NOINC `($__internal_16_$__cuda_sm3x_div_rn_noftz_f32_slowpath) ;  /* 0x0000000800147944 */ /* 0x005fea0003c00000 */
.L_x_11901:
[----:B------:R-:W-:Y:S05]  /*2750*/  BSYNC.RECONVERGENT B4 ;  /* 0x0000000000047941 */ /* 0x000fea0003800200 */
.L_x_11900:
[----:B------:R-:W-:-:S04]  /*2760*/  F2FP.F16.F32.PACK_AB R16, RZ, R16 ;  /* 0x00000010ff10723e */ /* 0x000fc800000000ff */
[----:B------:R-:W-:-:S07]  /*2770*/  PRMT R3, R16, 0x7610, R3 ;  /* 0x0000761010037816 */ /* 0x000fce0000000003 */
.L_x_11899:
[----:B------:R-:W-:Y:S05]  /*2780*/  BSYNC.RECONVERGENT B3 ;  /* 0x0000000000037941 */ /* 0x000fea0003800200 */
.L_x_11898:
        /* <DEDUP_REMOVED lines=17> */
[----:B0-2---:R-:W-:Y:S05]  /*28a0*/  CALL.REL.NOINC `($__internal_16_$__cuda_sm3x_div_rn_noftz_f32_slowpath) ;  /* 0x0000000400bc7944 */ /* 0x005fea0003c00000 */
.L_x_11905:
[----:B------:R-:W-:Y:S05]  /*28b0*/  BSYNC.RECONVERGENT B4 ;  /* 0x0000000000047941 */ /* 0x000fea0003800200 */
.L_x_11904:
[----:B------:R-:W-:-:S04]  /*28c0*/  F2FP.F16.F32.PACK_AB R16, RZ, R16 ;  /* 0x00000010ff10723e */ /* 0x000fc800000000ff */
[----:B------:R-:W-:-:S07]  /*28d0*/  PRMT R6, R16, 0x7610, R6 ;  /* 0x0000761010067816 */ /* 0x000fce0000000006 */
.L_x_11903:
[----:B------:R-:W-:Y:S05]  /*28e0*/  BSYNC.RECONVERGENT B3 ;  /* 0x0000000000037941 */ /* 0x000fea0003800200 */
.L_x_11902:
[----:B------:R-:W-:Y:S02]  /*28f0*/  LOP3.LUT R2, R2, 0xffff, RZ, 0xc0, !PT ;  /* 0x0000ffff02027812 */ /* 0x000fe400078ec0ff */
[----:B------:R-:W-:-:S03]  /*2900*/  PRMT R3, R3, 0x5410, R6 ;  /* 0x0000541003037816 */ /* 0x000fc60000000006 */
[----:B------:R-:W-:-:S05]  /*2910*/  IMAD.WIDE.U32 R4, R2, 0x10000, RZ ;  /* 0x0001000002047825 */ /* 0x000fca00078e00ff */
[----:B------:R-:W-:Y:S02]  /*2920*/  LOP3.LUT R3, R3, R5, RZ, 0xfc, !PT ;  /* 0x0000000503037212 */ /* 0x000fe400078efcff */
[----:B------:R-:W-:-:S05]  /*2930*/  LOP3.LUT R2, R4, R0, RZ, 0xfc, !PT ;  /* 0x0000000004027212 */ /* 0x000fca00078efcff */
[----:B------:R1:W-:Y:S01]  /*2940*/  STG.E.64 desc[UR4][R14.64+0x200], R2 ;  /* 0x000200020e007986 */ /* 0x0003e2000c101b04 */
[----:B------:R-:W-:Y:S05]  /*2950*/  BRA `(.L_x_11906) ;  /* 0x0000000000107947 */ /* 0x000fea0003800000 */
.L_x_11891:
[----:B------:R-:W4:Y:S02]  /*2960*/  LDCU UR6, c[0x0][0x39c] ;  /* 0x00007380ff0677ac */ /* 0x000f240008000800 */
[----:B----4-:R-:W-:-:S13]  /*2970*/  ISETP.GE.AND P0, PT, R0, UR6, PT ;  /* 0x0000000600007c0c */ /* 0x010fda000bf06270 */
[----:B------:R-:W-:Y:S05]  /*2980*/  @P0 EXIT ;  /* 0x000000000000094d */ /* 0x000fea0003800000 */
[----:B------:R4:W-:Y:S02]  /*2990*/  STG.E.64 desc[UR4][R14.64+0x200], RZ ;  /* 0x000200ff0e007986 */ /* 0x0009e4000c101b04 */
.L_x_11906:
[----:B------:R-:W-:Y:S05]  /*29a0*/  BSYNC.RECONVERGENT B2 ;  /* 0x0000000000027941 */ /* 0x000fea0003800200 */
.L_x_11890:
[----:B------:R-:W-:-:S05]  /*29b0*/  VIADD R0, R18, 0x180 ;  /* 0x0000018012007836 */ /* 0x000fca0000000000 */
        /* <DEDUP_REMOVED lines=11> */
[----:B------:R-:W-:Y:S02]  /*2a70*/  MOV R16, R9 ;  /* 0x0000000900107202 */ /* 0x000fe40000000f00 */
[----:B------:R-:W-:Y:S02]  /*2a80*/  MOV R17, R21 ;  /* 0x0000001500117202 */ /* 0x000fe40000000f00 */
[----:B------:R-:W-:-:S07]  /*2a90*/  MOV R22, 0x2ab0 ;  /* 0x00002ab000167802 */ /* 0x000fce0000000f00 */
[----:B0-2-4-:R-:W-:Y:S05]  /*2aa0*/  CALL.REL.NOINC `($__internal_16_$__cuda_sm3x_div_rn_noftz_f32_slowpath) ;  /* 0x00000004003c7944 */ /* 0x015fea0003c00000 */
.L_x_11909:
[----:B------:R-:W-:Y:S05]  /*2ab0*/  BSYNC.RECONVERGENT B2 ;  /* 0x0000000000027941 */ /* 0x000fea0003800200 */
.L_x_11908:
        /* <DEDUP_REMOVED lines=18> */
[----:B0-2-4-:R-:W-:Y:S05]  /*2be0*/  CALL.REL.NOINC `($__internal_16_$__cuda_sm3x_div_rn_noftz_f32_slowpath) ;  /* 0x0000000000ec7944 */ /* 0x015fea0003c00000 */
.L_x_11913:
[----:B------:R-:W-:Y:S05]  /*2bf0*/  BSYNC.RECONVERGENT B3 ;  /* 0x0000000000037941 */ /* 0x000fea0003800200 */
.L_x_11912:
[----:B------:R-:W-:-:S04]  /*2c00*/  F2FP.F16.F32.PACK_AB R16, RZ, R16 ;  /* 0x00000010ff10723e */ /* 0x000fc800000000ff */
[----:B------:R-:W-:-:S07]  /*2c10*/  PRMT R2, R16, 0x7610, R2 ;  /* 0x0000761010027816 */ /* 0x000fce0000000002 */
.L_x_11911:
[----:B------:R-:W-:Y:S05]  /*2c20*/  BSYNC.RECONVERGENT B2 ;  /* 0x0000000000027941 */ /* 0x000fea0003800200 */
.L_x_11910:
        /* <DEDUP_REMOVED lines=17> */
[----:B0-2-4-:R-:W-:Y:S05]  /*2d40*/  CALL.REL.NOINC `($__internal_16_$__cuda_sm3x_div_rn_noftz_f32_slowpath) ;  /* 0x0000000000947944 */ /* 0x015fea0003c00000 */
.L_x_11917:
[----:B------:R-:W-:Y:S05]  /*2d50*/  BSYNC.RECONVERGENT B3 ;  /* 0x0000000000037941 */ /* 0x000fea0003800200 */
.L_x_11916:
[----:B------:R-:W-:-:S04]  /*2d60*/  F2FP.F16.F32.PACK_AB R16, RZ, R16 ;  /* 0x00000010ff10723e */ /* 0x000fc800000000ff */
[----:B------:R-:W-:-:S07]  /*2d70*/  PRMT R3, R16, 0x7610, R3 ;  /* 0x0000761010037816 */ /* 0x000fce0000000003 */
.L_x_11915:
[----:B------:R-:W-:Y:S05]  /*2d80*/  BSYNC.RECONVERGENT B2 ;  /* 0x0000000000027941 */ /* 0x000fea0003800200 */
.L_x_11914:
        /* <DEDUP_REMOVED lines=16> */
[----:B0-2-4-:R-:W-:Y:S05]  /*2e90*/  CALL.REL.NOINC `($__internal_16_$__cuda_sm3x_div_rn_noftz_f32_slowpath) ;  /* 0x0000000000407944 */ /* 0x015fea0003c00000 */
.L_x_11921:
[----:B------:R-:W-:Y:S05]  /*2ea0*/  BSYNC.RECONVERGENT B3 ;  /* 0x0000000000037941 */ /* 0x000fea0003800200 */
.L_x_11920:
[----:B------:R-:W-:-:S04]  /*2eb0*/  F2FP.F16.F32.PACK_AB R16, RZ, R16 ;  /* 0x00000010ff10723e */ /* 0x000fc800000000ff */
[----:B------:R-:W-:-:S07]  /*2ec0*/  PRMT R20, R16, 0x7610, R20 ;  /* 0x0000761010147816 */ /* 0x000fce0000000014 */
.L_x_11919:
[----:B------:R-:W-:Y:S05]  /*2ed0*/  BSYNC.RECONVERGENT B2 ;  /* 0x0000000000027941 */ /* 0x000fea0003800200 */
.L_x_11918:
[----:B------:R-:W-:Y:S02]  /*2ee0*/  LOP3.LUT R2, R2, 0xffff, RZ, 0xc0, !PT ;  /* 0x0000ffff02027812 */ /* 0x000fe400078ec0ff */
[----:B------:R-:W-:-:S03]  /*2ef0*/  PRMT R3, R3, 0x5410, R20 ;  /* 0x0000541003037816 */ /* 0x000fc60000000014 */
[----:B------:R-:W-:-:S05]  /*2f00*/  IMAD.WIDE.U32 R4, R2, 0x10000, RZ ;  /* 0x0001000002047825 */ /* 0x000fca00078e00ff */
[----:B------:R-:W-:Y:S02]  /*2f10*/  LOP3.LUT R3, R3, R5, RZ, 0xfc, !PT ;  /* 0x0000000503037212 */ /* 0x000fe400078efcff */
[----:B------:R-:W-:-:S05]  /*2f20*/  LOP3.LUT R2, R4, R0, RZ, 0xfc, !PT ;  /* 0x0000000004027212 */ /* 0x000fca00078efcff */
[----:B------:R-:W-:Y:S01]  /*2f30*/  STG.E.64 desc[UR4][R14.64+0x300], R2 ;  /* 0x000300020e007986 */ /* 0x000fe2000c101b04 */
[----:B------:R-:W-:Y:S05]  /*2f40*/  EXIT ;  /* 0x000000000000794d */ /* 0x000fea0003800000 */
.L_x_11907:
[----:B------:R-:W5:Y:S02]  /*2f50*/  LDCU UR6, c[0x0][0x39c] ;  /* 0x00007380ff0677ac */ /* 0x000f640008000800 */
[----:B-----5:R-:W-:-:S13]  /*2f60*/  ISETP.GE.AND P0, PT, R0, UR6, PT ;  /* 0x0000000600007c0c */ /* 0x020fda000bf06270 */
[----:B------:R-:W-:Y:S05]  /*2f70*/  @P0 EXIT ;  /* 0x000000000000094d */ /* 0x000fea0003800000 */
[----:B------:R-:W-:Y:S01]  /*2f80*/  STG.E.64 desc[UR4][R14.64+0x300], RZ ;  /* 0x000300ff0e007986 */ /* 0x000fe2000c101b04 */
[----:B------:R-:W-:Y:S05]  /*2f90*/  EXIT ;  /* 0x000000000000794d */ /* 0x000fea0003800000 */
        .weak           $__internal_16_$__cuda_sm3x_div_rn_noftz_f32_slowpath
        .type           $__internal_16_$__cuda_sm3x_div_rn_noftz_f32_slowpath,@function
        .size           $__internal_16_$__cuda_sm3x_div_rn_noftz_f32_slowpath,(.L_x_12130 - $__internal_16_$__cuda_sm3x_div_rn_noftz_f32_slowpath)
$__internal_16_$__cuda_sm3x_div_rn_noftz_f32_slowpath:
        /* <DEDUP_REMOVED lines=34> */
.L_x_11923:
[----:B------:R-:W-:Y:S01]  /*31c0*/  LEA R28, R24, 0xc0800000, 0x17 ;  /* 0xc0800000181c7811 */ /* 0x000fe200078eb8ff */
[----:B------:R-:W-:Y:S01]  /*31d0*/  BSSY.RECONVERGENT B1, `(.L_x_11928) ;  /* 0x0000036000017945 */ /* 0x000fe20003800200 */
[----:B------:R-:W-:Y:S02]  /*31e0*/  IADD3 R31, PT, PT, R26, -0x7f, RZ ;  /* 0xffffff811a1f7810 */ /* 0x000fe40007ffe0ff */
[----:B------:R-:W-:Y:S02]  /*31f0*/  IADD3 R28, PT, PT, -R28, R17, RZ ;  /* 0x000000111c1c7210 */ /* 0x000fe40007ffe1ff */
[C---:B------:R-:W-:Y:S01]  /*3200*/  IADD3 R24, PT, PT, R31.reuse, 0x7f, -R24 ;  /* 0x0000007f1f187810 */ /* 0x040fe20007ffe818 */
[----:B------:R-:W-:Y:S01]  /*3210*/  IMAD R16, R31, -0x800000, R16 ;  /* 0xff8000001f107824 */ /* 0x000fe200078e0210 */
[----:B------:R-:W0:Y:S01]  /*3220*/  MUFU.RCP R17, R28 ;  /* 0x0000001c00117308 */ /* 0x000e220000001000 */
[----:B------:R-:W-:Y:S02]  /*3230*/  FADD.FTZ R27, -R28, -RZ ;  /* 0x800000ff1c1b7221 */ /* 0x000fe40000010100 */
[----:B------:R-:W-:-:S02]  /*3240*/  IMAD.IADD R23, R24, 0x1, R23 ;  /* 0x0000000118177824 */ /* 0x000fc400078e0217 */
        /* <DEDUP_REMOVED lines=27> */
[----:B------:R-:W-:Y:S01]  /*3400*/  IADD3 R23, PT, PT, R26, 0x20, RZ ;  /* 0x000000201a177810 */ /* 0x000fe20007ffe0ff */
[----:B------:R-:W-:Y:S01]  /*3410*/  IMAD.MOV R26, RZ, RZ, -R26 ;  /* 0x000000ffff1a7224 */ /* 0x000fe200078e0a1a */
[----:B------:R-:W-:-:S04]  /*3420*/  LOP3.LUT R24, R17, 0x800000, RZ, 0xfc, !PT ;  /* 0x0080000011187812 */ /* 0x000fc800078efcff */
        /* <DEDUP_REMOVED lines=12> */
.L_x_11930:
[----:B------:R-:W-:-:S04]  /*34f0*/  LOP3.LUT R16, R16, 0x80000000, RZ, 0xc0, !PT ;  /* 0x8000000010107812 */ /* 0x000fc800078ec0ff */
[----:B------:R-:W-:Y:S01]  /*3500*/  LOP3.LUT R16, R16, 0x7f800000, RZ, 0xfc, !PT ;  /* 0x7f80000010107812 */ /* 0x000fe200078efcff */
[----:B------:R-:W-:Y:S06]  /*3510*/  BRA `(.L_x_11931) ;  /* 0x0000000000047947 */ /* 0x000fec0003800000 */
.L_x_11929:
[----:B------:R-:W-:-:S07]  /*3520*/  LEA R16, R23, R16, 0x17 ;  /* 0x0000001017107211 */ /* 0x000fce00078eb8ff */
.L_x_11931:
[----:B------:R-:W-:Y:S05]  /*3530*/  BSYNC.RECONVERGENT B1 ;  /* 0x0000000000017941 */ /* 0x000fea0003800200 */
.L_x_11928:
[----:B------:R-:W-:Y:S05]  /*3540*/  BRA `(.L_x_11932) ;  /* 0x0000000000207947 */ /* 0x000fea0003800000 */
.L_x_11927:
[----:B------:R-:W-:-:S04]  /*3550*/  LOP3.LUT R16, R17, 0x80000000, R16, 0x48, !PT ;  /* 0x8000000011107812 */ /* 0x000fc800078e4810 */
[----:B------:R-:W-:Y:S01]  /*3560*/  LOP3.LUT R16, R16, 0x7f800000, RZ, 0xfc, !PT ;  /* 0x7f80000010107812 */ /* 0x000fe200078efcff */
[----:B------:R-:W-:Y:S06]  /*3570*/  BRA `(.L_x_11932) ;  /* 0x0000000000147947 */ /* 0x000fec0003800000 */
.L_x_11926:
[----:B------:R-:W-:Y:S01]  /*3580*/  LOP3.LUT R16, R17, 0x80000000, R16, 0x48, !PT ;  /* 0x8000000011107812 */ /* 0x000fe200078e4810 */
[----:B------:R-:W-:Y:S06]  /*3590*/  BRA `(.L_x_11932) ;  /* 0x00000000000c7947 */ /* 0x000fec0003800000 */
.L_x_11925:
[----:B------:R-:W0:Y:S01]  /*35a0*/  MUFU.RSQ R16, -QNAN ;  /* 0xffc0000000107908 */ /* 0x000e220000001400 */
[----:B------:R-:W-:Y:S05]  /*35b0*/  BRA `(.L_x_11932) ;  /* 0x0000000000047947 */ /* 0x000fea0003800000 */
.L_x_11924:
[----:B------:R-:W-:-:S07]  /*35c0*/  FADD.FTZ R16, R16, R17 ;  /* 0x0000001110107221 */ /* 0x000fce0000010000 */
.L_x_11932:
[----:B------:R-:W-:Y:S05]  /*35d0*/  BSYNC.RECONVERGENT B0 ;  /* 0x0000000000007941 */ /* 0x000fea0003800200 */
.L_x_11922:
[----:B------:R-:W-:-:S04]  /*35e0*/  HFMA2 R23, -RZ, RZ, 0, 0 ;  /* 0x00000000ff177431 */ /* 0x000fc800000001ff */
[----:B0-----:R-:W-:Y:S05]  /*35f0*/  RET.REL.NODEC R22 `(_ZN18transformer_engine49scaled_aligned_causal_masked_softmax_warp_forwardI6__halfS1_fLi9EEEvPT0_PKT_T1_iii) ;  /* 0xffffffc816807950 */ /* 0x001fea0003c3ffff */
.L_x_11933:
        /* <DEDUP_REMOVED lines=16> */
.L_x_12130:


//--------------------- .text._ZN18transformer_engine49scaled_aligned_causal_masked_softmax_warp_forwardI6__halfS1_fLi8EEEvPT0_PKT_T1_iii --------------------------
	.section	.text._ZN18transformer_engine49scaled_aligned_causal_masked_softmax_warp_forwardI6__halfS1_fLi8EEEvPT0_PKT_T1_iii,"ax",@progbits
	.align	128
        .global         _ZN18transformer_engine49scaled_aligned_causal_masked_softmax_warp_forwardI6__halfS1_fLi8EEEvPT0_PKT_T1_iii
        .type           _ZN18transformer_engine49scaled_aligned_causal_masked_softmax_warp_forwardI6__halfS1_fLi8EEEvPT0_PKT_T1_iii,@function
        .size           _ZN18transformer_engine49scaled_aligned_causal_masked_softmax_warp_forwardI6__halfS1_fLi8EEEvPT0_PKT_T1_iii,(.L_x_12131 - _ZN18transformer_engine49scaled_aligned_causal_masked_softmax_warp_forwardI6__halfS1_fLi8EEEvPT0_PKT_T1_iii)
        .other          _ZN18transformer_engine49scaled_aligned_causal_masked_softmax_warp_forwardI6__halfS1_fLi8EEEvPT0_PKT_T1_iii,@"STO_CUDA_ENTRY STV_DEFAULT"
_ZN18transformer_engine49scaled_aligned_causal_masked_softmax_warp_forwardI6__halfS1_fLi8EEEvPT0_PKT_T1_iii:
.text._ZN18transformer_engine49scaled_aligned_causal_masked_softmax_warp_forwardI6__halfS1_fLi8EEEvPT0_PKT_T1_iii:
        /* <DEDUP_REMOVED lines=61> */
[----:B------:R-:W-:Y:S02]  /*03d0*/  @!P3 HADD2.F32 R13, -RZ, R13.H0_H0 ;  /* 0x2000000dff0db230 */ /* 0x000fe40000004100 */
[----:B------:R-:W-:-:S02]  /*03e0*/  @!P4 HADD2.F32 R7, -RZ, R7.H0_H0 ;  /* 0x20000007ff07c230 */ /* 0x000fc40000004100 */
[----:B------:R-:W-:Y:S02]  /*03f0*/  @!P2 HADD2.F32 R3, -RZ, R3.H0_H0 ;  /* 0x20000003ff03a230 */ /* 0x000fe40000004100 */
[----:B-1----:R-:W-:Y:S01]  /*0400*/  @!P3 FMUL R8, R13, R16 ;  /* 0x000000100d08b220 */ /* 0x002fe20000400000 */
[----:B------:R-:W-:Y:S02]  /*0410*/  HADD2.F32 R12, -RZ, R12.H0_H0 ;  /* 0x2000000cff0c7230 */ /* 0x000fe40000004100 */
[----:B0-----:R-:W-:Y:S01]  /*0420*/  @!P4 FMUL R6, R7, UR6 ;  /* 0x000000060706cc20 */ /* 0x001fe20008400000 */
[----:B------:R-:W-:Y:S02]  /*0430*/  @!P2 FMUL R18, R3, UR6 ;  /* 0x000000060312ac20 */ /* 0x000fe40008400000 */
[----:B------:R-:W-:-:S07]  /*0440*/  FMUL R7, R12, UR6 ;  /* 0x000000060c077c20 */ /* 0x000fce0008400000 */
.L_x_11937:
[----:B------:R-:W-:Y:S05]  /*0450*/  BSYNC.RECONVERGENT B1 ;  /* 0x0000000000017941 */ /* 0x000fea0003800200 */
.L_x_11936:
        /* <DEDUP_REMOVED lines=17> */
[----:B------:R-:W-:Y:S02]  /*0570*/  @!P2 HADD2.F32 R5, -RZ, R5.H0_H0 ;  /* 0x20000005ff05a230 */ /* 0x000fe40000004100 */
[----:B------:R-:W-:Y:S02]  /*0580*/  @!P3 HADD2.F32 R12, -RZ, R12.H0_H0 ;  /* 0x2000000cff0cb230 */ /* 0x000fe40000004100 */
[----:B------:R-:W-:-:S02]  /*0590*/  @!P1 HADD2.F32 R3, -RZ, R3.H0_H0 ;  /* 0x20000003ff039230 */ /* 0x000fc40000004100 */
[----:B-1----:R-:W-:Y:S01]  /*05a0*/  @!P2 FMUL R2, R5, R20 ;  /* 0x000000140502a220 */ /* 0x002fe20000400000 */
[----:B------:R-:W-:Y:S02]  /*05b0*/  HADD2.F32 R4, -RZ, R4.H0_H0 ;  /* 0x20000004ff047230 */ /* 0x000fe40000004100 */
[----:B0-----:R-:W-:Y:S01]  /*05c0*/  @!P3 FMUL R0, R12, UR6 ;  /* 0x000000060c00bc20 */ /* 0x001fe20008400000 */
[----:B------:R-:W-:Y:S02]  /*05d0*/  @!P1 FMUL R16, R3, UR6 ;  /* 0x0000000603109c20 */ /* 0x000fe40008400000 */
[----:B------:R-:W-:-:S07]  /*05e0*/  FMUL R12, R4, UR6 ;  /* 0x00000006040c7c20 */ /* 0x000fce0008400000 */
.L_x_11935:
[----:B------:R-:W-:Y:S05]  /*05f0*/  BSYNC.RECONVERGENT B0 ;  /* 0x0000000000007941 */ /* 0x000fea0003800200 */
.L_x_11934:
        /* <DEDUP_REMOVED lines=137> */
[----:B0-----:R-:W-:Y:S05]  /*0e90*/  CALL.REL.NOINC `($__internal_17_$__cuda_sm3x_div_rn_noftz_f32_slowpath) ;  /* 0x0000000800d07944 */ /* 0x001fea0003c00000 */
[----:B------:R-:W-:-:S07]  /*0ea0*/  MOV R21, R16 ;  /* 0x0000001000157202 */ /* 0x000fce0000000f00 */
.L_x_11941:
[----:B------:R-:W-:Y:S05]  /*0eb0*/  BSYNC.RECONVERGENT B3 ;  /* 0x0000000000037941 */ /* 0x000fea0003800200 */
.L_x_11940:
        /* <DEDUP_REMOVED lines=17> */
[----:B01----:R-:W-:Y:S05]  /*0fd0*/  CALL.REL.NOINC `($__internal_17_$__cuda_sm3x_div_rn_noftz_f32_slowpath) ;  /* 0x0000000800807944 */ /* 0x003fea0003c00000 */
[----:B------:R-:W-:-:S07]  /*0fe0*/  IMAD.MOV.U32 R8, RZ, RZ, R16 ;  /* 0x000000ffff087224 */ /* 0x000fce00078e0010 */
.L_x_11945:
[----:B------:R-:W-:Y:S05]  /*0ff0*/  BSYNC.RECONVERGENT B4 ;  /* 0x0000000000047941 */ /* 0x000fea0003800200 */
.L_x_11944:
[----:B------:R-:W-:-:S04]  /*1000*/  F2FP.F16.F32.PACK_AB R8, RZ, R8 ;  /* 0x00000008ff08723e */ /* 0x000fc800000000ff */
[----:B------:R-:W-:-:S07]  /*1010*/  PRMT R20, R8, 0x7610, R20 ;  /* 0x0000761008147816 */ /* 0x000fce0000000014 */
.L_x_11943:
[----:B------:R-:W-:Y:S05]  /*1020*/  BSYNC.RECONVERGENT B3 ;  /* 0x0000000000037941 */ /* 0x000fea0003800200 */
.L_x_11942:
        /* <DEDUP_REMOVED lines=17> */
[----:B01----:R-:W-:Y:S05]  /*1140*/  CALL.REL.NOINC `($__internal_17_$__cuda_sm3x_div_rn_noftz_f32_slowpath) ;  /* 0x0000000800247944 */ /* 0x003fea0003c00000 */
[----:B------:R-:W-:-:S07]  /*1150*/  MOV R7, R16 ;  /* 0x0000001000077202 */ /* 0x000fce0000000f00 */
.L_x_11949:
[----:B------:R-:W-:Y:S05]  /*1160*/  BSYNC.RECONVERGENT B4 ;  /* 0x0000000000047941 */ /* 0x000fea0003800200 */
.L_x_11948:
[----:B------:R-:W-:-:S07]  /*1170*/  F2FP.F16.F32.PACK_AB R7, RZ, R7 ;  /* 0x00000007ff07723e */ /* 0x000fce00000000ff */
.L_x_11947:
[----:B------:R-:W-:Y:S05]  /*1180*/  BSYNC.RECONVERGENT B3 ;  /* 0x0000000000037941 */ /* 0x000fea0003800200 */
.L_x_11946:
        /* <DEDUP_REMOVED lines=18> */
[----:B------:R-:W-:-:S07]  /*12b0*/  MOV R6, R16 ;  /* 0x0000001000067202 */ /* 0x000fce0000000f00 */
.L_x_11953:
[----:B------:R-:W-:Y:S05]  /*12c0*/  BSYNC.RECONVERGENT B4 ;  /* 0x0000000000047941 */ /* 0x000fea0003800200 */
.L_x_11952:
[----:B------:R-:W-:-:S07]  /*12d0*/  F2FP.F16.F32.PACK_AB R6, RZ, R6 ;  /* 0x00000006ff06723e */ /* 0x000fce00000000ff */
.L_x_11951:
[----:B------:R-:W-:Y:S05]  /*12e0*/  BSYNC.RECONVERGENT B3 ;  /* 0x0000000000037941 */ /* 0x000fea0003800200 */
.L_x_11950:
[----:B------:R-:W-:Y:S02]  /*12f0*/  LOP3.LUT R8, R20, 0xffff, RZ, 0xc0, !PT ;  /* 0x0000ffff14087812 */ /* 0x000fe400078ec0ff */
[----:B------:R-:W-:-:S03]  /*1300*/  PRMT R7, R7, 0x5410, R6 ;  /* 0x0000541007077816 */ /* 0x000fc60000000006 */
[----:B------:R-:W-:-:S05]  /*1310*/  IMAD.WIDE.U32 R8, R8, 0x10000, RZ ;  /* 0x0001000008087825 */ /* 0x000fca00078e00ff */
[----:B------:R-:W-:Y:S02]  /*1320*/  LOP3.LUT R9, R7, R9, RZ, 0xfc, !PT ;  /* 0x0000000907097212 */ /* 0x000fe400078efcff */
[----:B-1----:R-:W-:Y:S01]  /*1330*/  LOP3.LUT R8, R8, R21, RZ, 0xfc, !PT ;  /* 0x0000001508087212 */ /* 0x002fe200078efcff */
[----:B------:R-:W-:Y:S06]  /*1340*/  BRA `(.L_x_11954) ;  /* 0x00000000000c7947 */ /* 0x000fec0003800000 */
.L_x_11939:
[----:B------:R-:W-:-:S13]  /*1350*/  ISETP.GE.AND P0, PT, R10, R9, PT ;  /* 0x000000090a00720c */ /* 0x000fda0003f06270 */
[----:B------:R-:W-:Y:S05]  /*1360*/  @P0 EXIT ;  /* 0x000000000000094d */ /* 0x000fea0003800000 */
[----:B------:R-:W-:-:S07]  /*1370*/  CS2R R8, SRZ ;  /* 0x0000000000087805 */ /* 0x000fce000001ff00 */
.L_x_11954:
[----:B------:R-:W-:Y:S05]  /*1380*/  BSYNC.RECONVERGENT B2 ;  /* 0x0000000000027941 */ /* 0x000fea0003800200 */
.L_x_11938:
[----:B------:R-:W1:Y:S02]  /*1390*/  LDC.64 R6, c[0x0][0x380] ;  /* 0x0000e000ff067b82 */ /* 0x000e640000000a00 */
[----:B-1----:R-:W-:-:S04]  /*13a0*/  IMAD.WIDE R6, R14, 0x2, R6 ;  /* 0x000000020e067825 */ /* 0x002fc800078e0206 */
[----:B------:R-:W-:Y:S01]  /*13b0*/  VIADD R14, R10, 0x80 ;  /* 0x000000800a0e7836 */ /* 0x000fe20000000000 */
[----:B------:R1:W-:Y:S04]  /*13c0*/  STG.E.64 desc[UR4][R6.64], R8 ;  /* 0x0000000806007986 */ /* 0x0003e8000c101b04 */
        /* <DEDUP_REMOVED lines=14> */
[----:B0-----:R-:W-:Y:S05]  /*14b0*/  CALL.REL.NOINC `($__internal_17_$__cuda_sm3x_div_rn_noftz_f32_slowpath) ;  /* 0x0000000400487944 */ /* 0x001fea0003c00000 */
[----:B------:R-:W-:-:S07]  /*14c0*/  IMAD.MOV.U32 R5, RZ, RZ, R16 ;  /* 0x000000ffff057224 */ /* 0x000fce00078e0010 */
.L_x_11957:
[----:B------:R-:W-:Y:S05]  /*14d0*/  BSYNC.RECONVERGENT B2 ;  /* 0x0000000000027941 */ /* 0x000fea0003800200 */
.L_x_11956:
[----:B------:R-:W-:Y:S01]  /*14e0*/  IADD3 R0, PT, PT, R10, 0x81, RZ ;  /* 0x000000810a007810 */ /* 0x000fe20007ffe0ff */
[----:B------:R-:W1:Y:S01]  /*14f0*/  F2F.F16.F32 R5, R5 ;  /* 0x0000000500057304 */ /* 0x000e620000200800 */
        /* <DEDUP_REMOVED lines=16> */
[----:B0-----:R-:W-:Y:S05]  /*1600*/  CALL.REL.NOINC `($__internal_17_$__cuda_sm3x_div_rn_noftz_f32_slowpath) ;  /* 0x0000000000f47944 */ /* 0x001fea0003c00000 */
[----:B------:R-:W-:-:S07]  /*1610*/  MOV R0, R16 ;  /* 0x0000001000007202 */ /* 0x000fce0000000f00 */
.L_x_11961:
[----:B------:R-:W-:Y:S05]  /*1620*/  BSYNC.RECONVERGENT B3 ;  /* 0x0000000000037941 */ /* 0x000fea0003800200 */
.L_x_11960:
[----:B------:R-:W-:-:S07]  /*1630*/  F2FP.F16.F32.PACK_AB R0, RZ, R0 ;  /* 0x00000000ff00723e */ /* 0x000fce00000000ff */
.L_x_11959:
[----:B------:R-:W-:Y:S05]  /*1640*/  BSYNC.RECONVERGENT B2 ;  /* 0x0000000000027941 */ /* 0x000fea0003800200 */
.L_x_11958:
        /* <DEDUP_REMOVED lines=17> */
[----:B0-----:R-:W-:Y:S05]  /*1760*/  CALL.REL.NOINC `($__internal_17_$__cuda_sm3x_div_rn_noftz_f32_slowpath) ;  /* 0x00000000009c7944 */ /* 0x001fea0003c00000 */
[----:B------:R-:W-:-:S07]  /*1770*/  MOV R2, R16 ;  /* 0x0000001000027202 */ /* 0x000fce0000000f00 */
.L_x_11965:
[----:B------:R-:W-:Y:S05]  /*1780*/  BSYNC.RECONVERGENT B3 ;  /* 0x0000000000037941 */ /* 0x000fea0003800200 */
.L_x_11964:
[----:B------:R-:W-:-:S04]  /*1790*/  F2FP.F16.F32.PACK_AB R2, RZ, R2 ;  /* 0x00000002ff02723e */ /* 0x000fc800000000ff */
[----:B------:R-:W-:-:S07]  /*17a0*/  PRMT R21, R2, 0x7610, R21 ;  /* 0x0000761002157816 */ /* 0x000fce0000000015 */
.L_x_11963:
[----:B------:R-:W-:Y:S05]  /*17b0*/  BSYNC.RECONVERGENT B2 ;  /* 0x0000000000027941 */ /* 0x000fea0003800200 */
.L_x_11962:
[----:B------:R-:W-:Y:S01]  /*17c0*/  VIADD R10, R10, 0x83 ;  /* 0x000000830a0a7836 */ /* 0x000fe20000000000 */
[----:B------:R-:W-:Y:S04]  /*17d0*/  BSSY.RECONVERGENT B2, `(.L_x_11966) ;  /* 0x0000014000027945 */ /* 0x000fe80003800200 */
        /* <DEDUP_REMOVED lines=16> */
.L_x_11969:
[----:B------:R-:W-:Y:S05]  /*18e0*/  BSYNC.RECONVERGENT B3 ;  /* 0x0000000000037941 */ /* 0x000fea0003800200 */
.L_x_11968:
[----:B------:R-:W-:-:S04]  /*18f0*/  F2FP.F16.F32.PACK_AB R2, RZ, R2 ;  /* 0x00000002ff02723e */ /* 0x000fc800000000ff */
[----:B------:R-:W-:-:S07]  /*1900*/  PRMT R12, R2, 0x7610, R12 ;  /* 0x00007610020c7816 */ /* 0x000fce000000000c */
.L_x_11967:
[----:B------:R-:W-:Y:S05]  /*1910*/  BSYNC.RECONVERGENT B2 ;  /* 0x0000000000027941 */ /* 0x000fea0003800200 */
.L_x_11966:
[----:B------:R-:W-:Y:S02]  /*1920*/  LOP3.LUT R0, R0, 0xffff, RZ, 0xc0, !PT ;  /* 0x0000ffff00007812 */ /* 0x000fe400078ec0ff */
[----:B------:R-:W-:-:S03]  /*1930*/  PRMT R21, R21, 0x5410, R12 ;  /* 0x0000541015157816 */ /* 0x000fc6000000000c */
[----:B------:R-:W-:-:S05]  /*1940*/  IMAD.WIDE.U32 R2, R0, 0x10000, RZ ;  /* 0x0001000000027825 */ /* 0x000fca00078e00ff */
[----:B------:R-:W-:Y:S02]  /*1950*/  LOP3.LUT R3, R21, R3, RZ, 0xfc, !PT ;  /* 0x0000000315037212 */ /* 0x000fe400078efcff */
[----:B------:R-:W-:-:S05]  /*1960*/  LOP3.LUT R2, R2, R5, RZ, 0xfc, !PT ;  /* 0x0000000502027212 */ /* 0x000fca00078efcff */
[----:B------:R-:W-:Y:S01]  /*1970*/  STG.E.64 desc[UR4][R6.64+0x100], R2 ;  /* 0x0001000206007986 */ /* 0x000fe2000c101b04 */
[----:B------:R-:W-:Y:S05]  /*1980*/  EXIT ;  /* 0x000000000000794d */ /* 0x000fea0003800000 */
.L_x_11955:
[----:B------:R-:W1:Y:S02]  /*1990*/  LDCU UR6, c[0x0][0x39c] ;  /* 0x00007380ff0677ac */ /* 0x000e640008000800 */
[----:B-1----:R-:W-:-:S13]  /*19a0*/  ISETP.GE.AND P0, PT, R14, UR6, PT ;  /* 0x000000060e007c0c */ /* 0x002fda000bf06270 */
[----:B------:R-:W-:Y:S05]  /*19b0*/  @P0 EXIT ;  /* 0x000000000000094d */ /* 0x000fea0003800000 */
[----:B------:R-:W-:Y:S01]  /*19c0*/  STG.E.64 desc[UR4][R6.64+0x100], RZ ;  /* 0x000100ff06007986 */ /* 0x000fe2000c101b04 */
[----:B------:R-:W-:Y:S05]  /*19d0*/  EXIT ;  /* 0x000000000000794d */ /* 0x000fea0003800000 */
        .weak           $__internal_17_$__cuda_sm3x_div_rn_noftz_f32_slowpath
        .type           $__internal_17_$__cuda_sm3x_div_rn_noftz_f32_slowpath,@function
        .size           $__internal_17_$__cuda_sm3x_div_rn_noftz_f32_slowpath,(.L_x_12131 - $__internal_17_$__cuda_sm3x_div_rn_noftz_f32_slowpath)
$__internal_17_$__cuda_sm3x_div_rn_noftz_f32_slowpath:
        /* <DEDUP_REMOVED lines=36> */
.L_x_11971:
        /* <DEDUP_REMOVED lines=51> */
.L_x_11978:
[----:B------:R-:W-:-:S04]  /*1f50*/  LOP3.LUT R8, R8, 0x80000000, RZ, 0xc0, !PT ;  /* 0x8000000008087812 */ /* 0x000fc800078ec0ff */
[----:B------:R-:W-:Y:S01]  /*1f60*/  LOP3.LUT R8, R8, 0x7f800000, RZ, 0xfc, !PT ;  /* 0x7f80000008087812 */ /* 0x000fe200078efcff */
[----:B------:R-:W-:Y:S06]  /*1f70*/  BRA `(.L_x_11979) ;  /* 0x0000000000047947 */ /* 0x000fec0003800000 */
.L_x_11977:
[----:B------:R-:W-:-:S07]  /*1f80*/  LEA R8, R17, R8, 0x17 ;  /* 0x0000000811087211 */ /* 0x000fce00078eb8ff */
.L_x_11979:
[----:B------:R-:W-:Y:S05]  /*1f90*/  BSYNC.RECONVERGENT B1 ;  /* 0x0000000000017941 */ /* 0x000fea0003800200 */
.L_x_11976:
[----:B------:R-:W-:Y:S05]  /*1fa0*/  BRA `(.L_x_11980) ;  /* 0x0000000000207947 */ /* 0x000fea0003800000 */
.L_x_11975:
[----:B------:R-:W-:-:S04]  /*1fb0*/  LOP3.LUT R8, R9, 0x80000000, R8, 0x48, !PT ;  /* 0x8000000009087812 */ /* 0x000fc800078e4808 */
[----:B------:R-:W-:Y:S01]  /*1fc0*/  LOP3.LUT R8, R8, 0x7f800000, RZ, 0xfc, !PT ;  /* 0x7f80000008087812 */ /* 0x000fe200078efcff */
[----:B------:R-:W-:Y:S06]  /*1fd0*/  BRA `(.L_x_11980) ;  /* 0x0000000000147947 */ /* 0x000fec0003800000 */
.L_x_11974:
[----:B------:R-:W-:Y:S01]  /*1fe0*/  LOP3.LUT R8, R9, 0x80000000, R8, 0x48, !PT ;  /* 0x8000000009087812 */ /* 0x000fe200078e4808 */
[----:B------:R-:W-:Y:S06]  /*1ff0*/  BRA `(.L_x_11980) ;  /* 0x00000000000c7947 */ /* 0x000fec0003800000 */
.L_x_11973:
[----:B------:R-:W0:Y:S01]  /*2000*/  MUFU.RSQ R8, -QNAN ;  /* 0xffc0000000087908 */ /* 0x000e220000001400 */
[----:B------:R-:W-:Y:S05]  /*2010*/  BRA `(.L_x_11980) ;  /* 0x0000000000047947 */ /* 0x000fea0003800000 */
.L_x_11972:
[----:B------:R-:W-:-:S07]  /*2020*/  FADD.FTZ R8, R8, R9 ;  /* 0x0000000908087221 */ /* 0x000fce0000010000 */
.L_x_11980:
[----:B------:R-:W-:Y:S05]  /*2030*/  BSYNC.RECONVERGENT B0 ;  /* 0x0000000000007941 */ /* 0x000fea0003800200 */
.L_x_11970:
[----:B------:R-:W-:Y:S02]  /*2040*/  HFMA2 R9, -RZ, RZ, 0, 0 ;  /* 0x00000000ff097431 */ /* 0x000fe400000001ff */
[----:B0-----:R-:W-:Y:S01]  /*2050*/  IMAD.MOV.U32 R16, RZ, RZ, R8 ;  /* 0x000000ffff107224 */ /* 0x001fe200078e0008 */
[----:B------:R-:W-:-:S04]  /*2060*/  MOV R8, R15 ;  /* 0x0000000f00087202 */ /* 0x000fc80000000f00 */
[----:B------:R-:W-:Y:S05]  /*2070*/  RET.REL.NODEC R8 `(_ZN18transformer_engine49scaled_aligned_causal_masked_softmax_warp_forwardI6__halfS1_fLi8EEEvPT0_PKT_T1_iii) ;  /* 0xffffffdc08e07950 */ /* 0x000fea0003c3ffff */
.L_x_11981:
        /* <DEDUP_REMOVED lines=16> */
.L_x_12131:


//--------------------- .text._ZN18transformer_engine49scaled_aligned_causal_masked_softmax_warp_forwardI6__halfS1_fLi7EEEvPT0_PKT_T1_iii --------------------------
	.section	.text._ZN18transformer_engine49scaled_aligned_causal_masked_softmax_warp_forwardI6__halfS1_fLi7EEEvPT0_PKT_T1_iii,"ax",@progbits
	.align	128
        .global         _ZN18transformer_engine49scaled_aligned_causal_masked_softmax_warp_forwardI6__halfS1_fLi7EEEvPT0_PKT_T1_iii
        .type           _ZN18transformer_engine49scaled_aligned_causal_masked_softmax_warp_forwardI6__halfS1_fLi7EEEvPT0_PKT_T1_iii,@function
        .size           _ZN18transformer_engine49scaled_aligned_causal_masked_softmax_warp_forwardI6__halfS1_fLi7EEEvPT0_PKT_T1_iii,(.L_x_12132 - _ZN18transformer_engine49scaled_aligned_causal_masked_softmax_warp_forwardI6__halfS1_fLi7EEEvPT0_PKT_T1_iii)
        .other          _ZN18transformer_engine49scaled_aligned_causal_masked_softmax_warp_forwardI6__halfS1_fLi7EEEvPT0_PKT_T1_iii,@"STO_CUDA_ENTRY STV_DEFAULT"
_ZN18transformer_engine49scaled_aligned_causal_masked_softmax_warp_forwardI6__halfS1_fLi7EEEvPT0_PKT_T1_iii:
.text._ZN18transformer_engine49scaled_aligned_causal_masked_softmax_warp_forwardI6__halfS1_fLi7EEEvPT0_PKT_T1_iii:
        /* <DEDUP_REMOVED lines=12> */
[----:B------:R-:W-:Y:S01]  /*00c0*/  IADD3 R13, PT, PT, R9, -R8, RZ ;  /* 0x80000008090d7210 */ /* 0x000fe20007ffe0ff */
[----:B---3--:R-:W-:Y:S02]  /*00d0*/  IMAD.SHL.U32 R12, R12, 0x4, RZ ;  /* 0x000000040c0c7824 */ /* 0x008fe400078e00ff */
[----:B-1----:R-:W-:Y:S01]  /*00e0*/  IMAD R11, R11, UR4, R6 ;  /* 0x000000040b0b7c24 */ /* 0x002fe2000f8e0206 */
[----:B------:R-:W1:Y:S03]  /*00f0*/  LDCU.64 UR4, c[0x0][0x358] ;  /* 0x00006b00ff0477ac */ /* 0x000e660008000a00 */
[----:B0-----:R-:W0:Y:S01]  /*0100*/  MUFU.RCP R0, R0 ;  /* 0x0000000000007308 */ /* 0x001e220000001000 */
[----:B------:R-:W-:-:S04]  /*0110*/  SHF.L.U32 R11, R11, 0x1, RZ ;  /* 0x000000010b0b7819 */ /* 0x000fc800000006ff */
[C---:B--2---:R-:W-:Y:S01]  /*0120*/  VIMNMX R10, PT, PT, R11.reuse, UR6, !PT ;  /* 0x000000060b0a7c48 */ /* 0x044fe2000ffe0100 */
[C---:B------:R-:W-:Y:S01]  /*0130*/  IMAD R16, R11.reuse, R9, R12 ;  /* 0x000000090b107224 */ /* 0x040fe200078e020c */
[C---:B------:R-:W-:Y:S02]  /*0140*/  ISETP.GE.AND P2, PT, R11.reuse, RZ, PT ;  /* 0x000000ff0b00720c */ /* 0x040fe40003f46270 */
[----:B------:R-:W-:Y:S02]  /*0150*/  IADD3 R10, PT, PT, -R11, R10, RZ ;  /* 0x0000000a0b0a7210 */ /* 0x000fe40007ffe1ff */
        /* <DEDUP_REMOVED lines=16> */
[----:B------:R-:W-:Y:S02]  /*0260*/  @!P0 IADD3 R3, PT, PT, R3, -R2, RZ ;  /* 0x8000000203038210 */ /* 0x000fe40007ffe0ff */
[----:B------:R-:W-:-:S03]  /*0270*/  ISETP.NE.AND P0, PT, R10, RZ, PT ;  /* 0x000000ff0a00720c */ /* 0x000fc60003f05270 */
[----:B------:R-:W-:-:S05]  /*0280*/  @!P2 IMAD.MOV R3, RZ, RZ, -R3 ;  /* 0x000000ffff03a224 */ /* 0x000fca00078e0a03 */
[----:B------:R-:W-:-:S04]  /*0290*/  SEL R4, R0, R3, !P1 ;  /* 0x0000000300047207 */ /* 0x000fc80004800000 */
[----:B------:R-:W-:Y:S01]  /*02a0*/  IADD3 R17, PT, PT, R13, R4, RZ ;  /* 0x000000040d117210 */ /* 0x000fe20007ffe0ff */
[----:B-1----:R-:W-:Y:S06]  /*02b0*/  @!P0 BRA `(.L_x_11983) ;  /* 0x0000000400348947 */ /* 0x002fec0003800000 */
[----:B------:R-:W-:Y:S01]  /*02c0*/  VIADD R4, R11, 0x1 ;  /* 0x000000010b047836 */ /* 0x000fe20000000000 */
[----:B------:R-:W-:Y:S01]  /*02d0*/  ISETP.GT.AND P3, PT, R12, R17, PT ;  /* 0x000000110c00720c */ /* 0x000fe20003f64270 */
[----:B------:R-:W-:Y:S01]  /*02e0*/  BSSY.RECONVERGENT B1, `(.L_x_11984) ;  /* 0x0000028000017945 */ /* 0x000fe20003800200 */
[----:B------:R-:W-:Y:S02]  /*02f0*/  HFMA2 R22, -RZ, RZ, -6.109375, 2 ;  /* 0xc61c4000ff167431 */ /* 0x000fe400000001ff */
[----:B------:R-:W-:Y:S01]  /*0300*/  IMAD.MOV.U32 R20, RZ, RZ, -0x39e3c000 ;  /* 0xc61c4000ff147424 */ /* 0x000fe200078e00ff */
[----:B------:R-:W-:Y:S01]  /*0310*/  IABS R3, R4 ;  /* 0x0000000400037213 */ /* 0x000fe20000000000 */
[----:B------:R-:W-:Y:S01]  /*0320*/  IMAD.MOV.U32 R19, RZ, RZ, -0x39e3c000 ;  /* 0xc61c4000ff137424 */ /* 0x000fe200078e00ff */
[----:B------:R-:W-:-:S03]  /*0330*/  ISETP.GE.AND P4, PT, R4, RZ, PT ;  /* 0x000000ff0400720c */ /* 0x000fc60003f86270 */
[----:B------:R-:W-:-:S05]  /*0340*/  IMAD.HI.U32 R5, R5, R3, RZ ;  /* 0x0000000305057227 */ /* 0x000fca00078e00ff */
[----:B------:R-:W-:-:S05]  /*0350*/  IADD3 R5, PT, PT, -R5, RZ, RZ ;  /* 0x000000ff05057210 */ /* 0x000fca0007ffe1ff */
[----:B------:R-:W-:-:S05]  /*0360*/  IMAD R3, R2, R5, R3 ;  /* 0x0000000502037224 */ /* 0x000fca00078e0203 */
[----:B------:R-:W-:-:S13]  /*0370*/  ISETP.GT.U32.AND P2, PT, R2, R3, PT ;  /* 0x000000030200720c */ /* 0x000fda0003f44070 */
[----:B------:R-:W-:-:S05]  /*0380*/  @!P2 IMAD.IADD R3, R3, 0x1, -R2 ;  /* 0x000000010303a824 */ /* 0x000fca00078e0a02 */
[----:B------:R-:W-:-:S13]  /*0390*/  ISETP.GT.U32.AND P2, PT, R2, R3, PT ;  /* 0x000000030200720c */ /* 0x000fda0003f44070 */
[----:B------:R-:W-:Y:S02]  /*03a0*/  @!P2 IADD3 R3, PT, PT, R3, -R2, RZ ;  /* 0x800000020303a210 */ /* 0x000fe40007ffe0ff */
[----:B------:R-:W-:-:S03]  /*03b0*/  ISETP.NE.AND P2, PT, R10, 0x1, PT ;  /* 0x000000010a00780c */ /* 0x000fc60003f45270 */
[----:B------:R-:W-:-:S05]  /*03c0*/  IMAD.MOV.U32 R7, RZ, RZ, R3 ;  /* 0x000000ffff077224 */ /* 0x000fca00078e0003 */
[----:B------:R-:W-:Y:S01]  /*03d0*/  @!P4 IADD3 R7, PT, PT, -R7, RZ, RZ ;  /* 0x000000ff0707c210 */ /* 0x000fe20007ffe1ff */
        /* <DEDUP_REMOVED lines=24> */
.L_x_11985:
[----:B------:R-:W-:Y:S05]  /*0560*/  BSYNC.RECONVERGENT B1 ;  /* 0x0000000000017941 */ /* 0x000fea0003800200 */
.L_x_11984:
        /* <DEDUP_REMOVED lines=34> */
.L_x_11983:
[----:B------:R-:W-:Y:S05]  /*0790*/  BSYNC.RECONVERGENT B0 ;  /* 0x0000000000007941 */ /* 0x000fea0003800200 */
.L_x_11982:
        /* <DEDUP_REMOVED lines=163> */
[----:B------:R-:W-:Y:S05]  /*11d0*/  CALL.REL.NOINC `($__internal_18_$__cuda_sm3x_div_rn_noftz_f32_slowpath) ;  /* 0x0000000c00387944 */ /* 0x000fea0003c00000 */
[----:B------:R-:W-:-:S07]  /*11e0*/  MOV R21, R19 ;  /* 0x0000001300157202 */ /* 0x000fce0000000f00 */
.L_x_11989:
[----:B------:R-:W-:Y:S05]  /*11f0*/  BSYNC.RECONVERGENT B3 ;  /* 0x0000000000037941 */ /* 0x000fea0003800200 */
.L_x_11988:
        /* <DEDUP_REMOVED lines=17> */
[----:B0-----:R-:W-:Y:S05]  /*1310*/  CALL.REL.NOINC `($__internal_18_$__cuda_sm3x_div_rn_noftz_f32_slowpath) ;  /* 0x0000000800e87944 */ /* 0x001fea0003c00000 */
[----:B------:R-:W-:-:S07]  /*1320*/  IMAD.MOV.U32 R8, RZ, RZ, R19 ;  /* 0x000000ffff087224 */ /* 0x000fce00078e0013 */
.L_x_11993:
[----:B------:R-:W-:Y:S05]  /*1330*/  BSYNC.RECONVERGENT B4 ;  /* 0x0000000000047941 */ /* 0x000fea0003800200 */
.L_x_11992:
[----:B------:R-:W-:-:S04]  /*1340*/  F2FP.F16.F32.PACK_AB R8, RZ, R8 ;  /* 0x00000008ff08723e */ /* 0x000fc800000000ff */
[----:B------:R-:W-:-:S07]  /*1350*/  PRMT R20, R8, 0x7610, R20 ;  /* 0x0000761008147816 */ /* 0x000fce0000000014 */
.L_x_11991:
[----:B------:R-:W-:Y:S05]  /*1360*/  BSYNC.RECONVERGENT B3 ;  /* 0x0000000000037941 */ /* 0x000fea0003800200 */
.L_x_11990:
        /* <DEDUP_REMOVED lines=19> */
.L_x_11997:
[----:B------:R-:W-:Y:S05]  /*14a0*/  BSYNC.RECONVERGENT B4 ;  /* 0x0000000000047941 */ /* 0x000fea0003800200 */
.L_x_11996:
[----:B------:R-:W-:-:S07]  /*14b0*/  F2FP.F16.F32.PACK_AB R7, RZ, R7 ;  /* 0x00000007ff07723e */ /* 0x000fce00000000ff */
.L_x_11995:
[----:B------:R-:W-:Y:S05]  /*14c0*/  BSYNC.RECONVERGENT B3 ;  /* 0x0000000000037941 */ /* 0x000fea0003800200 */
.L_x_11994:
        /* <DEDUP_REMOVED lines=19> */
.L_x_12001:
[----:B------:R-:W-:Y:S05]  /*1600*/  BSYNC.RECONVERGENT B4 ;  /* 0x0000000000047941 */ /* 0x000fea0003800200 */
.L_x_12000:
[----:B------:R-:W-:-:S07]  /*1610*/  F2FP.F16.F32.PACK_AB R6, RZ, R6 ;  /* 0x00000006ff06723e */ /* 0x000fce00000000ff */
.L_x_11999:
[----:B------:R-:W-:Y:S05]  /*1620*/  BSYNC.RECONVERGENT B3 ;  /* 0x0000000000037941 */ /* 0x000fea0003800200 */
.L_x_11998:
[----:B------:R-:W-:Y:S02]  /*1630*/  LOP3.LUT R8, R20, 0xffff, RZ, 0xc0, !PT ;  /* 0x0000ffff14087812 */ /* 0x000fe400078ec0ff */
[----:B------:R-:W-:-:S03]  /*1640*/  PRMT R7, R7, 0x5410, R6 ;  /* 0x0000541007077816 */ /* 0x000fc60000000006 */
[----:B------:R-:W-:-:S05]  /*1650*/  IMAD.WIDE.U32 R8, R8, 0x10000, RZ ;  /* 0x0001000008087825 */ /* 0x000fca00078e00ff */
[----:B------:R-:W-:Y:S02]  /*1660*/  LOP3.LUT R7, R7, R9, RZ, 0xfc, !PT ;  /* 0x0000000907077212 */ /* 0x000fe400078efcff */
[----:B0-----:R-:W-:-:S05]  /*1670*/  LOP3.LUT R6, R8, R21, RZ, 0xfc, !PT ;  /* 0x0000001508067212 */ /* 0x001fca00078efcff */
[----:B------:R0:W-:Y:S01]  /*1680*/  STG.E.64 desc[UR4][R14.64], R6 ;  /* 0x000000060e007986 */ /* 0x0001e2000c101b04 */
[----:B------:R-:W-:Y:S05]  /*1690*/  BRA `(.L_x_12002) ;  /* 0x0000000000087947 */ /* 0x000fea0003800000 */
.L_x_11987:
[----:B------:R-:W-:-:S13]  /*16a0*/  ISETP.GE.AND P0, PT, R12, R9, PT ;  /* 0x000000090c00720c */ /* 0x000fda0003f06270 */
[----:B------:R1:W-:Y:S02]  /*16b0*/  @!P0 STG.E.64 desc[UR4][R14.64], RZ ;  /* 0x000000ff0e008986 */ /* 0x0003e4000c101b04 */
.L_x_12002:
[----:B------:R-:W-:Y:S05]  /*16c0*/  BSYNC.RECONVERGENT B2 ;  /* 0x0000000000027941 */ /* 0x000fea0003800200 */
.L_x_11986:
        /* <DEDUP_REMOVED lines=42> */
[----:B-1----:R-:W-:Y:S05]  /*1970*/  CALL.REL.NOINC `($__internal_18_$__cuda_sm3x_div_rn_noftz_f32_slowpath) ;  /* 0x0000000400507944 */ /* 0x002fea0003c00000 */
[----:B------:R-:W-:-:S07]  /*1980*/  IMAD.MOV.U32 R6, RZ, RZ, R19 ;  /* 0x000000ffff067224 */ /* 0x000fce00078e0013 */
.L_x_12005:
[----:B------:R-:W-:Y:S05]  /*1990*/  BSYNC.RECONVERGENT B2 ;  /* 0x0000000000027941 */ /* 0x000fea0003800200 */
.L_x_12004:
[----:B------:R-:W-:Y:S01]  /*19a0*/  ISETP.GE.U32.AND P0, PT, R12, R13, PT ;  /* 0x0000000d0c00720c */ /* 0x000fe20003f06070 */
[----:B------:R0:W2:Y:S01]  /*19b0*/  F2F.F16.F32 R0, R6 ;  /* 0x0000000600007304 */ /* 0x0000a20000200800 */
        /* <DEDUP_REMOVED lines=15> */
[----:B-12---:R-:W-:Y:S05]  /*1ab0*/  CALL.REL.NOINC `($__internal_18_$__cuda_sm3x_div_rn_noftz_f32_slowpath) ;  /* 0x0000000400007944 */ /* 0x006fea0003c00000 */
[----:B------:R-:W-:-:S07]  /*1ac0*/  MOV R4, R19 ;  /* 0x0000001300047202 */ /* 0x000fce0000000f00 */
.L_x_12009:
[----:B------:R-:W-:Y:S05]  /*1ad0*/  BSYNC.RECONVERGENT B3 ;  /* 0x0000000000037941 */ /* 0x000fea0003800200 */
.L_x_12008:
[----:B------:R-:W-:-:S07]  /*1ae0*/  F2FP.F16.F32.PACK_AB R4, RZ, R4 ;  /* 0x00000004ff04723e */ /* 0x000fce00000000ff */
.L_x_12007:
[----:B------:R-:W-:Y:S05]  /*1af0*/  BSYNC.RECONVERGENT B2 ;  /* 0x0000000000027941 */ /* 0x000fea0003800200 */
.L_x_12006:
        /* <DEDUP_REMOVED lines=19> */
.L_x_12013:
[----:B------:R-:W-:Y:S05]  /*1c30*/  BSYNC.RECONVERGENT B3 ;  /* 0x0000000000037941 */ /* 0x000fea0003800200 */
.L_x_12012:
[----:B------:R-:W-:-:S04]  /*1c40*/  F2FP.F16.F32.PACK_AB R2, RZ, R2 ;  /* 0x00000002ff02723e */ /* 0x000fc800000000ff */
[----:B------:R-:W-:-:S07]  /*1c50*/  PRMT R7, R2, 0x7610, R7 ;  /* 0x0000761002077816 */ /* 0x000fce0000000007 */
.L_x_12011:
[----:B------:R-:W-:Y:S05]  /*1c60*/  BSYNC.RECONVERGENT B2 ;  /* 0x0000000000027941 */ /* 0x000fea0003800200 */
.L_x_12010:
        /* <DEDUP_REMOVED lines=18> */
.L_x_12017:
[----:B------:R-:W-:Y:S05]  /*1d90*/  BSYNC.RECONVERGENT B3 ;  /* 0x0000000000037941 */ /* 0x000fea0003800200 */
.L_x_12016:
[----:B------:R-:W-:-:S04]  /*1da0*/  F2FP.F16.F32.PACK_AB R2, RZ, R2 ;  /* 0x00000002ff02723e */ /* 0x000fc800000000ff */
[----:B------:R-:W-:-:S07]  /*1db0*/  PRMT R18, R2, 0x7610, R18 ;  /* 0x0000761002127816 */ /* 0x000fce0000000012 */
.L_x_12015:
[----:B------:R-:W-:Y:S05]  /*1dc0*/  BSYNC.RECONVERGENT B2 ;  /* 0x0000000000027941 */ /* 0x000fea0003800200 */
.L_x_12014:
        /* <DEDUP_REMOVED lines=9> */
.L_x_12003:
[----:B------:R-:W0:Y:S02]  /*1e60*/  LDC R3, c[0x0][0x39c] ;  /* 0x0000e700ff037b82 */ /* 0x000e240000000800 */
[----:B0-----:R-:W-:-:S13]  /*1e70*/  ISETP.GE.AND P0, PT, R12, R3, PT ;  /* 0x000000030c00720c */ /* 0x001fda0003f06270 */
[----:B------:R-:W-:Y:S05]  /*1e80*/  @P0 EXIT ;  /* 0x000000000000094d */ /* 0x000fea0003800000 */
[----:B-1----:R-:W-:-:S05]  /*1e90*/  IMAD.WIDE.U32 R14, R3, 0x2, R14 ;  /* 0x00000002030e7825 */ /* 0x002fca00078e000e */
[----:B------:R-:W-:Y:S01]  /*1ea0*/  STG.E.64 desc[UR4][R14.64], RZ ;  /* 0x000000ff0e007986 */ /* 0x000fe2000c101b04 */
[----:B------:R-:W-:Y:S05]  /*1eb0*/  EXIT ;  /* 0x000000000000794d */ /* 0x000fea0003800000 */
        .weak           $__internal_18_$__cuda_sm3x_div_rn_noftz_f32_slowpath
        .type           $__internal_18_$__cuda_sm3x_div_rn_noftz_f32_slowpath,@function
        .size           $__internal_18_$__cuda_sm3x_div_rn_noftz_f32_slowpath,(.L_x_12132 - $__internal_18_$__cuda_sm3x_div_rn_noftz_f32_slowpath)
$__internal_18_$__cuda_sm3x_div_rn_noftz_f32_slowpath:
        /* <DEDUP_REMOVED lines=34> */
.L_x_12019:
        /* <DEDUP_REMOVED lines=51> */
.L_x_12026:
[----:B------:R-:W-:-:S04]  /*2410*/  LOP3.LUT R8, R8, 0x80000000, RZ, 0xc0, !PT ;  /* 0x8000000008087812 */ /* 0x000fc800078ec0ff */
[----:B------:R-:W-:Y:S01]  /*2420*/  LOP3.LUT R8, R8, 0x7f800000, RZ, 0xfc, !PT ;  /* 0x7f80000008087812 */ /* 0x000fe200078efcff */
[----:B------:R-:W-:Y:S06]  /*2430*/  BRA `(.L_x_12027) ;  /* 0x0000000000047947 */ /* 0x000fec0003800000 */
.L_x_12025:
[----:B------:R-:W-:-:S07]  /*2440*/  IMAD R8, R27, 0x800000, R8 ;  /* 0x008000001b087824 */ /* 0x000fce00078e0208 */
.L_x_12027:
[----:B------:R-:W-:Y:S05]  /*2450*/  BSYNC.RECONVERGENT B1 ;  /* 0x0000000000017941 */ /* 0x000fea0003800200 */
.L_x_12024:
[----:B------:R-:W-:Y:S05]  /*2460*/  BRA `(.L_x_12028) ;  /* 0x0000000000207947 */ /* 0x000fea0003800000 */
.L_x_12023:
[----:B------:R-:W-:-:S04]  /*2470*/  LOP3.LUT R8, R9, 0x80000000, R8, 0x48, !PT ;  /* 0x8000000009087812 */ /* 0x000fc800078e4808 */
[----:B------:R-:W-:Y:S01]  /*2480*/  LOP3.LUT R8, R8, 0x7f800000, RZ, 0xfc, !PT ;  /* 0x7f80000008087812 */ /* 0x000fe200078efcff */
[----:B------:R-:W-:Y:S06]  /*2490*/  BRA `(.L_x_12028) ;  /* 0x0000000000147947 */ /* 0x000fec0003800000 */
.L_x_12022:
[----:B------:R-:W-:Y:S01]  /*24a0*/  LOP3.LUT R8, R9, 0x80000000, R8, 0x48, !PT ;  /* 0x8000000009087812 */ /* 0x000fe200078e4808 */
[----:B------:R-:W-:Y:S06]  /*24b0*/  BRA `(.L_x_12028) ;  /* 0x00000000000c7947 */ /* 0x000fec0003800000 */
.L_x_12021:
[----:B------:R-:W0:Y:S01]  /*24c0*/  MUFU.RSQ R8, -QNAN ;  /* 0xffc0000000087908 */ /* 0x000e220000001400 */
[----:B------:R-:W-:Y:S05]  /*24d0*/  BRA `(.L_x_12028) ;  /* 0x0000000000047947 */ /* 0x000fea0003800000 */
.L_x_12020:
[----:B------:R-:W-:-:S07]  /*24e0*/  FADD.FTZ R8, R8, R9 ;  /* 0x0000000908087221 */ /* 0x000fce0000010000 */
.L_x_12028:
[----:B------:R-:W-:Y:S05]  /*24f0*/  BSYNC.RECONVERGENT B0 ;  /* 0x0000000000007941 */ /* 0x000fea0003800200 */
.L_x_12018:
[----:B------:R-:W-:Y:S01]  /*2500*/  HFMA2 R9, -RZ, RZ, 0, 0 ;  /* 0x00000000ff097431 */ /* 0x000fe200000001ff */
[----:B0-----:R-:W-:Y:S01]  /*2510*/  MOV R19, R8 ;  /* 0x0000000800137202 */ /* 0x001fe20000000f00 */
[----:B------:R-:W-:-:S04]  /*2520*/  IMAD.MOV.U32 R8, RZ, RZ, R22 ;  /* 0x000000ffff087224 */ /* 0x000fc800078e0016 */
[----:B------:R-:W-:Y:S05]  /*2530*/  RET.REL.NODEC R8 `(_ZN18transformer_engine49scaled_aligned_causal_masked_softmax_warp_forwardI6__halfS1_fLi7EEEvPT0_PKT_T1_iii) ;  /* 0xffffffd808b07950 */ /* 0x000fea0003c3ffff */
.L_x_12029:
        /* <DEDUP_REMOVED lines=12> */
.L_x_12132:


//--------------------- .text._ZN18transformer_engine49scaled_aligned_causal_masked_softmax_warp_forwardI6__halfS1_fLi6EEEvPT0_PKT_T1_iii --------------------------
	.section	.text._ZN18transformer_engine49scaled_aligned_causal_masked_softmax_warp_forwardI6__halfS1_fLi6EEEvPT0_PKT_T1_iii,"ax",@progbits
	.align	128
        .global         _ZN18transformer_engine49scaled_aligned_causal_masked_softmax_warp_forwardI6__halfS1_fLi6EEEvPT0_PKT_T1_iii
        .type           _ZN18transformer_engine49scaled_aligned_causal_masked_softmax_warp_forwardI6__halfS1_fLi6EEEvPT0_PKT_T1_iii,@function
        .size           _ZN18transformer_engine49scaled_aligned_causal_masked_softmax_warp_forwardI6__halfS1_fLi6EEEvPT0_PKT_T1_iii,(.L_x_12133 - _ZN18transformer_engine49scaled_aligned_causal_masked_softmax_warp_forwardI6__halfS1_fLi6EEEvPT0_PKT_T1_iii)
        .other          _ZN18transformer_engine49scaled_aligned_causal_masked_softmax_warp_forwardI6__halfS1_fLi6EEEvPT0_PKT_T1_iii,@"STO_CUDA_ENTRY STV_DEFAULT"
_ZN18transformer_engine49scaled_aligned_causal_masked_softmax_warp_forwardI6__halfS1_fLi6EEEvPT0_PKT_T1_iii:
.text._ZN18transformer_engine49scaled_aligned_causal_masked_softmax_warp_forwardI6__halfS1_fLi6EEEvPT0_PKT_T1_iii:
        /* <DEDUP_REMOVED lines=64> */
[----:B------:R-:W-:-:S03]  /*0400*/  IMAD.MOV.U32 R7, RZ, RZ, -0x39e3c000 ;  /* 0xc61c4000ff077424 */ /* 0x000fc600078e00ff */
[----:B------:R-:W-:-:S04]  /*0410*/  @!P4 IADD3 R17, PT, PT, -R17, RZ, RZ ;  /* 0x000000ff1111c210 */ /* 0x000fc80007ffe1ff */
[----:B------:R-:W-:Y:S01]  /*0420*/  SEL R17, R6, R17, !P1 ;  /* 0x0000001106117207 */ /* 0x000fe20004800000 */
[----:B--2---:R-:W-:Y:S02]  /*0430*/  @!P3 HADD2.F32 R15, -RZ, R15.H0_H0 ;  /* 0x2000000fff0fb230 */ /* 0x004fe40000004100 */
[----:B---3--:R-:W-:-:S03]  /*0440*/  @!P2 HADD2.F32 R16, -RZ, R16.H0_H0 ;  /* 0x20000010ff10a230 */ /* 0x008fc60000004100 */
[----:B-1----:R-:W-:Y:S02]  /*0450*/  @!P3 FMUL R7, R15, R18 ;  /* 0x000000120f07b220 */ /* 0x002fe40000400000 */
        /* <DEDUP_REMOVED lines=9> */
[----:B------:R-:W-:Y:S02]  /*04f0*/  IMAD.MOV.U32 R3, RZ, RZ, -0x39e3c000 ;  /* 0xc61c4000ff037424 */ /* 0x000fe400078e00ff */
[----:B------:R-:W-:Y:S02]  /*0500*/  IMAD.MOV.U32 R2, RZ, RZ, -0x39e3c000 ;  /* 0xc61c4000ff027424 */ /* 0x000fe400078e00ff */
[----:B------:R-:W1:Y:S01]  /*0510*/  @!P2 LDC R19, c[0x0][0x390] ;  /* 0x0000e400ff13ab82 */ /* 0x000e620000000800 */
[----:B--2---:R-:W-:-:S02]  /*0520*/  @!P1 HADD2.F32 R4, -RZ, R4.H0_H0 ;  /* 0x20000004ff049230 */ /* 0x004fc40000004100 */
[----:B---3--:R-:W-:-:S03]  /*0530*/  @!P2 HADD2.F32 R6, -RZ, R6.H0_H0 ;  /* 0x20000006ff06a230 */ /* 0x008fc60000004100 */
[----:B0-----:R-:W-:Y:S02]  /*0540*/  @!P1 FMUL R3, R4, R15 ;  /* 0x0000000f04039220 */ /* 0x001fe40000400000 */
[----:B-1----:R-:W-:-:S07]  /*0550*/  @!P2 FMUL R2, R6, R19 ;  /* 0x000000130602a220 */ /* 0x002fce0000400000 */
.L_x_12031:
[----:B------:R-:W-:Y:S05]  /*0560*/  BSYNC.RECONVERGENT B0 ;  /* 0x0000000000007941 */ /* 0x000fea0003800200 */
.L_x_12030:
        /* <DEDUP_REMOVED lines=32> */
[----:B------:R-:W-:Y:S02]  /*0770*/  FSEL R17, R4, R15, !P1 ;  /* 0x0000000f04117208 */ /* 0x000fe40004800000 */
[----:B------:R-:W-:Y:S02]  /*0780*/  MOV R4, 0x3bbb989d ;  /* 0x3bbb989d00047802 */ /* 0x000fe40000000f00 */
[----:B-1----:R-:W-:Y:S01]  /*0790*/  FSETP.GEU.AND P1, PT, R16, R23, PT ;  /* 0x000000171000720b */ /* 0x002fe20003f2e000 */
[C---:B------:R-:W-:Y:S01]  /*07a0*/  FADD R19, -R17.reuse, R7 ;  /* 0x0000000711137221 */ /* 0x040fe20000000100 */
[----:B------:R-:W-:Y:S02]  /*07b0*/  FADD R7, -R17, R0 ;  /* 0x0000000011077221 */ /* 0x000fe40000000100 */
[----:B------:R-:W-:Y:S01]  /*07c0*/  FSEL R17, R23, R16, !P1 ;  /* 0x0000001017117208 */ /* 0x000fe20004800000 */
[-C--:B------:R-:W-:Y:S01]  /*07d0*/  FFMA.SAT R21, R19, R4.reuse, 0.5 ;  /* 0x3f00000013157423 */ /* 0x080fe20000002004 */
[----:B------:R-:W-:-:S03]  /*07e0*/  FFMA.SAT R15, R7, R4, 0.5 ;  /* 0x3f000000070f7423 */ /* 0x000fc60000002004 */
[-C--:B------:R-:W-:Y:S01]  /*07f0*/  FFMA.RM R0, R21, R6.reuse, 12582913 ;  /* 0x4b40000115007423 */ /* 0x080fe20000004006 */
[C---:B------:R-:W-:Y:S01]  /*0800*/  FADD R3, -R17.reuse, R3 ;  /* 0x0000000311037221 */ /* 0x040fe20000000100 */
[----:B------:R-:W-:Y:S01]  /*0810*/  FADD R17, -R17, R2 ;  /* 0x0000000211117221 */ /* 0x000fe20000000100 */
[----:B------:R-:W-:Y:S01]  /*0820*/  FFMA.RM R15, R15, R6, 12582913 ;  /* 0x4b4000010f0f7423 */ /* 0x000fe20000004006 */
[----:B------:R-:W-:Y:S01]  /*0830*/  FADD R16, R0, -12583039 ;  /* 0xcb40007f00107421 */ /* 0x000fe20000000000 */
[----:B------:R-:W-:Y:S02]  /*0840*/  FFMA.SAT R21, R3, R4, 0.5 ;  /* 0x3f00000003157423 */ /* 0x000fe40000002004 */
        /* <DEDUP_REMOVED lines=67> */
[----:B------:R-:W-:Y:S05]  /*0c80*/  CALL.REL.NOINC `($__internal_19_$__cuda_sm3x_div_rn_noftz_f32_slowpath) ;  /* 0x0000000400fc7944 */ /* 0x000fea0003c00000 */
[----:B------:R-:W-:-:S07]  /*0c90*/  IMAD.MOV.U32 R5, RZ, RZ, R19 ;  /* 0x000000ffff057224 */ /* 0x000fce00078e0013 */
.L_x_12036:
[----:B------:R-:W-:Y:S05]  /*0ca0*/  BSYNC.RECONVERGENT B2 ;  /* 0x0000000000027941 */ /* 0x000fea0003800200 */
.L_x_12035:
[----:B------:R-:W-:Y:S01]  /*0cb0*/  F2FP.F16.F32.PACK_AB R5, RZ, R5 ;  /* 0x00000005ff05723e */ /* 0x000fe200000000ff */
[----:B------:R-:W-:Y:S06]  /*0cc0*/  BRA `(.L_x_12037) ;  /* 0x0000000000107947 */ /* 0x000fec0003800000 */
.L_x_12034:
[----:B------:R-:W-:-:S13]  /*0cd0*/  ISETP.GE.AND P0, PT, R8, R5, PT ;  /* 0x000000050800720c */ /* 0x000fda0003f06270 */
[----:B------:R-:W-:Y:S05]  /*0ce0*/  @P0 BREAK.RELIABLE B1 ;  /* 0x0000000000010942 */ /* 0x000fea0003800100 */
[----:B------:R-:W-:Y:S05]  /*0cf0*/  @P0 BRA `(.L_x_12038) ;  /* 0x0000000000880947 */ /* 0x000fea0003800000 */
[----:B------:R-:W-:-:S07]  /*0d00*/  PRMT R5, RZ, 0x7610, R5 ;  /* 0x00007610ff057816 */ /* 0x000fce0000000005 */
.L_x_12037:
[----:B------:R-:W-:Y:S05]  /*0d10*/  BSYNC.RELIABLE B1 ;  /* 0x0000000000017941 */ /* 0x000fea0003800100 */
.L_x_12033:
        /* <DEDUP_REMOVED lines=20> */
[----:B------:R-:W-:Y:S05]  /*0e60*/  CALL.REL.NOINC `($__internal_19_$__cuda_sm3x_div_rn_noftz_f32_slowpath) ;  /* 0x0000000400847944 */ /* 0x000fea0003c00000 */
[----:B------:R-:W-:-:S07]  /*0e70*/  MOV R4, R19 ;  /* 0x0000001300047202 */ /* 0x000fce0000000f00 */
.L_x_12042:
[----:B------:R-:W-:Y:S05]  /*0e80*/  BSYNC.RECONVERGENT B3 ;  /* 0x0000000000037941 */ /* 0x000fea0003800200 */
.L_x_12041:
[----:B------:R-:W-:Y:S01]  /*0e90*/  F2FP.F16.F32.PACK_AB R4, RZ, R4 ;  /* 0x00000004ff04723e */ /* 0x000fe200000000ff */
[----:B------:R-:W-:Y:S06]  /*0ea0*/  BRA `(.L_x_12043) ;  /* 0x0000000000147947 */ /* 0x000fec0003800000 */
.L_x_12040:
[----:B------:R-:W1:Y:S02]  /*0eb0*/  LDCU UR6, c[0x0][0x39c] ;  /* 0x00007380ff0677ac */ /* 0x000e640008000800 */
[----:B-1----:R-:W-:-:S13]  /*0ec0*/  ISETP.GE.AND P0, PT, R4, UR6, PT ;  /* 0x0000000604007c0c */ /* 0x002fda000bf06270 */
[----:B------:R-:W-:Y:S05]  /*0ed0*/  @P0 BREAK.RELIABLE B2 ;  /* 0x0000000000020942 */ /* 0x000fea0003800100 */
[----:B------:R-:W-:Y:S05]  /*0ee0*/  @P0 BRA `(.L_x_12038) ;  /* 0x00000000000c0947 */ /* 0x000fea0003800000 */
[----:B------:R-:W-:-:S07]  /*0ef0*/  PRMT R4, RZ, 0x7610, R4 ;  /* 0x00007610ff047816 */ /* 0x000fce0000000004 */
.L_x_12043:
[----:B------:R-:W-:Y:S05]  /*0f00*/  BSYNC.RELIABLE B2 ;  /* 0x0000000000027941 */ /* 0x000fea0003800100 */
.L_x_12039:
[----:B------:R2:W-:Y:S02]  /*0f10*/  STG.E.U16 desc[UR4][R6.64+0x40], R4 ;  /* 0x0000400406007986 */ /* 0x0005e4000c101504 */
.L_x_12038:
[----:B------:R-:W-:Y:S05]  /*0f20*/  BSYNC.RECONVERGENT B0 ;  /* 0x0000000000007941 */ /* 0x000fea0003800200 */
.L_x_12032:
[----:B------:R-:W-:Y:S05]  /*0f30*/  WARPSYNC.ALL ;  /* 0x0000000000007948 */ /* 0x000fea0003800000 */
[----:B------:R-:W3:Y:S01]  /*0f40*/  LDC R13, c[0x0][0x398] ;  /* 0x0000e600ff0d7b82 */ /* 0x000ee20000000800 */
[----:B------:R-:W-:-:S04]  /*0f50*/  IADD3 R11, PT, PT, R11, 0x1, RZ ;  /* 0x000000010b0b7810 */ /* 0x000fc80007ffe0ff */
[----:B------:R-:W-:Y:S02]  /*0f60*/  ISETP.GE.AND P1, PT, R11, RZ, PT ;  /* 0x000000ff0b00720c */ /* 0x000fe40003f26270 */
[----:B---3--:R-:W-:Y:S02]  /*0f70*/  IABS R3, R13 ;  /* 0x0000000d00037213 */ /* 0x008fe40000000000 */
[----:B------:R-:W-:Y:S02]  /*0f80*/  ISETP.NE.AND P2, PT, R13, RZ, PT ;  /* 0x000000ff0d00720c */ /* 0x000fe40003f45270 */
[----:B012---:R-:W0:Y:S08]  /*0f90*/  I2F.RP R6, R3 ;  /* 0x0000000300067306 */ /* 0x007e300000209400 */
        /* <DEDUP_REMOVED lines=37> */
.L_x_12047:
[----:B------:R-:W-:Y:S05]  /*11f0*/  BSYNC.RECONVERGENT B2 ;  /* 0x0000000000027941 */ /* 0x000fea0003800200 */
.L_x_12046:
[----:B------:R-:W-:Y:S01]  /*1200*/  F2FP.F16.F32.PACK_AB R4, RZ, R3 ;  /* 0x00000003ff04723e */ /* 0x000fe200000000ff */
[----:B------:R-:W-:Y:S06]  /*1210*/  BRA `(.L_x_12048) ;  /* 0x0000000000107947 */ /* 0x000fec0003800000 */
.L_x_12045:
[----:B------:R-:W0:Y:S02]  /*1220*/  LDCU UR6, c[0x0][0x39c] ;  /* 0x00007380ff0677ac */ /* 0x000e240008000800 */
[----:B0-----:R-:W-:-:S13]  /*1230*/  ISETP.GE.AND P0, PT, R8, UR6, PT ;  /* 0x0000000608007c0c */ /* 0x001fda000bf06270 */
[----:B------:R-:W-:Y:S05]  /*1240*/  @P0 EXIT ;  /* 0x000000000000094d */ /* 0x000fea0003800000 */
[----:B------:R-:W-:-:S07]  /*1250*/  PRMT R4, RZ, 0x7610, R4 ;  /* 0x00007610ff047816 */ /* 0x000fce0000000004 */
.L_x_12048:
[----:B------:R-:W-:Y:S05]  /*1260*/  BSYNC.RECONVERGENT B0 ;  /* 0x0000000000007941 */ /* 0x000fea0003800200 */
.L_x_12044:
        /* <DEDUP_REMOVED lines=23> */
[----:B------:R-:W-:Y:S05]  /*13e0*/  CALL.REL.NOINC `($__internal_19_$__cuda_sm3x_div_rn_noftz_f32_slowpath) ;  /* 0x0000000000247944 */ /* 0x000fea0003c00000 */
[----:B------:R-:W-:-:S07]  /*13f0*/  IMAD.MOV.U32 R15, RZ, RZ, R19 ;  /* 0x000000ffff0f7224 */ /* 0x000fce00078e0013 */
.L_x_12052:
[----:B------:R-:W-:Y:S05]  /*1400*/  BSYNC.RECONVERGENT B2 ;  /* 0x0000000000027941 */ /* 0x000fea0003800200 */
.L_x_12051:
[----:B------:R-:W-:Y:S01]  /*1410*/  F2FP.F16.F32.PACK_AB R15, RZ, R15 ;  /* 0x0000000fff0f723e */ /* 0x000fe200000000ff */
[----:B------:R-:W-:Y:S06]  /*1420*/  BRA `(.L_x_12053) ;  /* 0x0000000000087947 */ /* 0x000fec0003800000 */
.L_x_12050:
[----:B------:R-:W-:-:S13]  /*1430*/  ISETP.GE.AND P0, PT, R8, R5, PT ;  /* 0x000000050800720c */ /* 0x000fda0003f06270 */
[----:B------:R-:W-:Y:S05]  /*1440*/  @P0 EXIT ;  /* 0x000000000000094d */ /* 0x000fea0003800000 */
.L_x_12053:
[----:B------:R-:W-:Y:S05]  /*1450*/  BSYNC.RECONVERGENT B0 ;  /* 0x0000000000007941 */ /* 0x000fea0003800200 */
.L_x_12049:
[----:B------:R-:W-:Y:S01]  /*1460*/  STG.E.U16 desc[UR4][R2.64+0x40], R15 ;  /* 0x0000400f02007986 */ /* 0x000fe2000c101504 */
[----:B------:R-:W-:Y:S05]  /*1470*/  EXIT ;  /* 0x000000000000794d */ /* 0x000fea0003800000 */
        .weak           $__internal_19_$__cuda_sm3x_div_rn_noftz_f32_slowpath
        .type           $__internal_19_$__cuda_sm3x_div_rn_noftz_f32_slowpath,@function
        .size           $__internal_19_$__cuda_sm3x_div_rn_noftz_f32_slowpath,(.L_x_12133 - $__internal_19_$__cuda_sm3x_div_rn_noftz_f32_slowpath)
$__internal_19_$__cuda_sm3x_div_rn_noftz_f32_slowpath:
        /* <DEDUP_REMOVED lines=34> */
.L_x_12055:
        /* <DEDUP_REMOVED lines=51> */
.L_x_12062:
[----:B------:R-:W-:-:S04]  /*19d0*/  LOP3.LUT R4, R4, 0x80000000, RZ, 0xc0, !PT ;  /* 0x8000000004047812 */ /* 0x000fc800078ec0ff */
[----:B------:R-:W-:Y:S01]  /*19e0*/  LOP3.LUT R4, R4, 0x7f800000, RZ, 0xfc, !PT ;  /* 0x7f80000004047812 */ /* 0x000fe200078efcff */
[----:B------:R-:W-:Y:S06]  /*19f0*/  BRA `(.L_x_12063) ;  /* 0x0000000000047947 */ /* 0x000fec0003800000 */
.L_x_12061:
[----:B------:R-:W-:-:S07]  /*1a00*/  IMAD R4, R21, 0x800000, R4 ;  /* 0x0080000015047824 */ /* 0x000fce00078e0204 */
.L_x_12063:
[----:B------:R-:W-:Y:S05]  /*1a10*/  BSYNC.RECONVERGENT B5 ;  /* 0x0000000000057941 */ /* 0x000fea0003800200 */
.L_x_12060:
[----:B------:R-:W-:Y:S05]  /*1a20*/  BRA `(.L_x_12064) ;  /* 0x0000000000207947 */ /* 0x000fea0003800000 */
.L_x_12059:
[----:B------:R-:W-:-:S04]  /*1a30*/  LOP3.LUT R4, R5, 0x80000000, R4, 0x48, !PT ;  /* 0x8000000005047812 */ /* 0x000fc800078e4804 */
[----:B------:R-:W-:Y:S01]  /*1a40*/  LOP3.LUT R4, R4, 0x7f800000, RZ, 0xfc, !PT ;  /* 0x7f80000004047812 */ /* 0x000fe200078efcff */
[----:B------:R-:W-:Y:S06]  /*1a50*/  BRA `(.L_x_12064) ;  /* 0x0000000000147947 */ /* 0x000fec0003800000 */
.L_x_12058:
[----:B------:R-:W-:Y:S01]  /*1a60*/  LOP3.LUT R4, R5, 0x80000000, R4, 0x48, !PT ;  /* 0x8000000005047812 */ /* 0x000fe200078e4804 */
[----:B------:R-:W-:Y:S06]  /*1a70*/  BRA `(.L_x_12064) ;  /* 0x00000000000c7947 */ /* 0x000fec0003800000 */
.L_x_12057:
[----:B------:R-:W0:Y:S01]  /*1a80*/  MUFU.RSQ R4, -QNAN ;  /* 0xffc0000000047908 */ /* 0x000e220000001400 */
[----:B------:R-:W-:Y:S05]  /*1a90*/  BRA `(.L_x_12064) ;  /* 0x0000000000047947 */ /* 0x000fea0003800000 */
.L_x_12056:
[----:B------:R-:W-:-:S07]  /*1aa0*/  FADD.FTZ R4, R4, R5 ;  /* 0x0000000504047221 */ /* 0x000fce0000010000 */
.L_x_12064:
[----:B------:R-:W-:Y:S05]  /*1ab0*/  BSYNC.RECONVERGENT B4 ;  /* 0x0000000000047941 */ /* 0x000fea0003800200 */
.L_x_12054:
[----:B0-----:R-:W-:Y:S01]  /*1ac0*/  IMAD.MOV.U32 R19, RZ, RZ, R4 ;  /* 0x000000ffff137224 */ /* 0x001fe200078e0004 */
[----:B------:R-:W-:Y:S01]  /*1ad0*/  MOV R4, R16 ;  /* 0x0000001000047202 */ /* 0x000fe20000000f00 */
[----:B------:R-:W-:-:S04]  /*1ae0*/  IMAD.MOV.U32 R5, RZ, RZ, 0x0 ;  /* 0x00000000ff057424 */ /* 0x000fc800078e00ff */
[----:B------:R-:W-:Y:S05]  /*1af0*/  RET.REL.NODEC R4 `(_ZN18transformer_engine49scaled_aligned_causal_masked_softmax_warp_forwardI6__halfS1_fLi6EEEvPT0_PKT_T1_iii) ;  /* 0xffffffe404407950 */ /* 0x000fea0003c3ffff */
.L_x_12065:
        /* <DEDUP_REMOVED lines=16> */
.L_x_12133:


//--------------------- .text._ZN18transformer_engine49scaled_aligned_causal_masked_softmax_warp_forwardI6__halfS1_fLi5EEEvPT0_PKT_T1_iii --------------------------
	.section	.text._ZN18transformer_engine49scaled_aligned_causal_masked_softmax_warp_forwardI6__halfS1_fLi5EEEvPT0_PKT_T1_iii,"ax",@progbits
	.align	128
        .global         _ZN18transformer_engine49scaled_aligned_causal_masked_softmax_warp_forwardI6__halfS1_fLi5EEEvPT0_PKT_T1_iii
        .type           _ZN18transformer_engine49scaled_aligned_causal_masked_softmax_warp_forwardI6__halfS1_fLi5EEEvPT0_PKT_T1_iii,@function
        .size           _ZN18transformer_engine49scaled_aligned_causal_masked_softmax_warp_forwardI6__halfS1_fLi5EEEvPT0_PKT_T1_iii,(.L_x_12134 - _ZN18transformer_engine49scaled_aligned_causal_masked_softmax_warp_forwardI6__halfS1_fLi5EEEvPT0_PKT_T1_iii)
        .other          _ZN18transformer_engine49scaled_aligned_causal_masked_softmax_warp_forwardI6__halfS1_fLi5EEEvPT0_PKT_T1_iii,@"STO_CUDA_ENTRY STV_DEFAULT"
_ZN18transformer_engine49scaled_aligned_causal_masked_softmax_warp_forwardI6__halfS1_fLi5EEEvPT0_PKT_T1_iii:
.text._ZN18transformer_engine49scaled_aligned_causal_masked_softmax_warp_forwardI6__halfS1_fLi5EEEvPT0_PKT_T1_iii:
        /* <DEDUP_REMOVED lines=52> */
[----:B--2---:R-:W-:-:S05]  /*0340*/  HADD2.F32 R2, -RZ, R12.H0_H0 ;  /* 0x2000000cff027230 */ /* 0x004fca0000004100 */
[----:B0-----:R-:W-:-:S07]  /*0350*/  FMUL R2, R2, UR6 ;  /* 0x0000000602027c20 */ /* 0x001fce0008400000 */
.L_x_12069:
[----:B------:R-:W-:Y:S05]  /*0360*/  BSYNC.RECONVERGENT B1 ;  /* 0x0000000000017941 */ /* 0x000fea0003800200 */
.L_x_12068:
        /* <DEDUP_REMOVED lines=11> */
[----:B------:R-:W-:Y:S02]  /*0420*/  IMAD.MOV.U32 R0, RZ, RZ, -0x39e3c000 ;  /* 0xc61c4000ff007424 */ /* 0x000fe400078e00ff */
[----:B------:R-:W-:-:S05]  /*0430*/  @!P3 IMAD.MOV R13, RZ, RZ, -R13 ;  /* 0x000000ffff0db224 */ /* 0x000fca00078e0a0d */
[----:B------:R-:W-:-:S04]  /*0440*/  SEL R4, R4, R13, !P0 ;  /* 0x0000000d04047207 */ /* 0x000fc80004000000 */
[----:B------:R-:W-:-:S04]  /*0450*/  IADD3 R13, PT, PT, R9, R4, RZ ;  /* 0x00000004090d7210 */ /* 0x000fc80007ffe0ff */
        /* <DEDUP_REMOVED lines=9> */
[----:B--2---:R-:W-:-:S05]  /*04f0*/  HADD2.F32 R0, -RZ, R12.H0_H0 ;  /* 0x2000000cff007230 */ /* 0x004fca0000004100 */
[----:B0-----:R-:W-:-:S07]  /*0500*/  FMUL R0, R0, UR6 ;  /* 0x0000000600007c20 */ /* 0x001fce0008400000 */
.L_x_12067:
[----:B------:R-:W-:Y:S05]  /*0510*/  BSYNC.RECONVERGENT B0 ;  /* 0x0000000000007941 */ /* 0x000fea0003800200 */
.L_x_12066:
        /* <DEDUP_REMOVED lines=90> */
[----:B0-----:R-:W-:Y:S05]  /*0ac0*/  CALL.REL.NOINC `($__internal_20_$__cuda_sm3x_div_rn_noftz_f32_slowpath) ;  /* 0x0000000000fc7944 */ /* 0x001fea0003c00000 */
[----:B------:R-:W-:-:S07]  /*0ad0*/  IMAD.MOV.U32 R3, RZ, RZ, R12 ;  /* 0x000000ffff037224 */ /* 0x000fce00078e000c */
.L_x_12073:
[----:B------:R-:W-:Y:S05]  /*0ae0*/  BSYNC.RECONVERGENT B1 ;  /* 0x0000000000017941 */ /* 0x000fea0003800200 */
.L_x_12072:
[----:B------:R-:W-:-:S05]  /*0af0*/  F2FP.F16.F32.PACK_AB R3, RZ, R3 ;  /* 0x00000003ff03723e */ /* 0x000fca00000000ff */
[----:B------:R1:W-:Y:S01]  /*0b00*/  STG.E.U16 desc[UR4][R4.64], R3 ;  /* 0x0000000304007986 */ /* 0x0003e2000c101504 */
[----:B------:R-:W-:Y:S05]  /*0b10*/  BRA `(.L_x_12074) ;  /* 0x0000000000087947 */ /* 0x000fea0003800000 */
.L_x_12071:
[----:B------:R-:W-:-:S13]  /*0b20*/  ISETP.GE.AND P0, PT, R8, R3, PT ;  /* 0x000000030800720c */ /* 0x000fda0003f06270 */
[----:B------:R2:W-:Y:S02]  /*0b30*/  @!P0 STG.E.U16 desc[UR4][R4.64], RZ ;  /* 0x000000ff04008986 */ /* 0x0005e4000c101504 */
.L_x_12074:
[----:B------:R-:W-:Y:S05]  /*0b40*/  BSYNC.RECONVERGENT B0 ;  /* 0x0000000000007941 */ /* 0x000fea0003800200 */
.L_x_12070:
[----:B------:R-:W3:Y:S01]  /*0b50*/  LDC R15, c[0x0][0x398] ;  /* 0x0000e600ff0f7b82 */ /* 0x000ee20000000800 */
[----:B------:R-:W-:-:S05]  /*0b60*/  VIADD R6, R6, 0x1 ;  /* 0x0000000106067836 */ /* 0x000fca0000000000 */
        /* <DEDUP_REMOVED lines=11> */
[----:B------:R-:W-:Y:S01]  /*0c20*/  IMAD.HI.U32 R13, R3, R13, R2 ;  /* 0x0000000d030d7227 */ /* 0x000fe200078e0002 */
[----:B------:R-:W-:-:S05]  /*0c30*/  MOV R3, R14 ;  /* 0x0000000e00037202 */ /* 0x000fca0000000f00 */
[----:B------:R-:W-:-:S04]  /*0c40*/  IMAD.HI.U32 R13, R13, R3, RZ ;  /* 0x000000030d0d7227 */ /* 0x000fc800078e00ff */
[----:B------:R-:W-:-:S04]  /*0c50*/  IMAD.MOV R13, RZ, RZ, -R13 ;  /* 0x000000ffff0d7224 */ /* 0x000fc800078e0a0d */
[----:B------:R-:W-:-:S05]  /*0c60*/  IMAD R2, R10, R13, R3 ;  /* 0x0000000d0a027224 */ /* 0x000fca00078e0203 */
[----:B------:R-:W-:-:S13]  /*0c70*/  ISETP.GT.U32.AND P0, PT, R10, R2, PT ;  /* 0x000000020a00720c */ /* 0x000fda0003f04070 */
[----:B------:R-:W-:-:S05]  /*0c80*/  @!P0 IMAD.IADD R2, R2, 0x1, -R10 ;  /* 0x0000000102028824 */ /* 0x000fca00078e0a0a */
[----:B------:R-:W-:-:S13]  /*0c90*/  ISETP.GT.U32.AND P0, PT, R10, R2, PT ;  /* 0x000000020a00720c */ /* 0x000fda0003f04070 */
[----:B------:R-:W-:Y:S01]  /*0ca0*/  @!P0 IMAD.IADD R2, R2, 0x1, -R10 ;  /* 0x0000000102028824 */ /* 0x000fe200078e0a0a */
        /* <DEDUP_REMOVED lines=16> */
[----:B------:R-:W-:Y:S01]  /*0db0*/  MOV R2, R0 ;  /* 0x0000000000027202 */ /* 0x000fe20000000f00 */
[----:B------:R-:W-:Y:S01]  /*0dc0*/  IMAD.MOV.U32 R3, RZ, RZ, R11 ;  /* 0x000000ffff037224 */ /* 0x000fe200078e000b */
[----:B------:R-:W-:-:S07]  /*0dd0*/  MOV R10, 0xdf0 ;  /* 0x00000df0000a7802 */ /* 0x000fce0000000f00 */
[----:B--2---:R-:W-:Y:S05]  /*0de0*/  CALL.REL.NOINC `($__internal_20_$__cuda_sm3x_div_rn_noftz_f32_slowpath) ;  /* 0x0000000000347944 */ /* 0x004fea0003c00000 */
[----:B------:R-:W-:-:S07]  /*0df0*/  IMAD.MOV.U32 R2, RZ, RZ, R12 ;  /* 0x000000ffff027224 */ /* 0x000fce00078e000c */
.L_x_12077:
[----:B------:R-:W-:Y:S05]  /*0e00*/  BSYNC.RECONVERGENT B0 ;  /* 0x0000000000007941 */ /* 0x000fea0003800200 */
.L_x_12076:
[----:B------:R-:W2:Y:S01]  /*0e10*/  LDC R3, c[0x0][0x39c] ;  /* 0x0000e700ff037b82 */ /* 0x000ea20000000800 */
[----:B------:R-:W-:Y:S01]  /*0e20*/  F2FP.F16.F32.PACK_AB R2, RZ, R2 ;  /* 0x00000002ff02723e */ /* 0x000fe200000000ff */
[----:B--2---:R-:W-:-:S05]  /*0e30*/  IMAD.WIDE R4, R3, 0x2, R4 ;  /* 0x0000000203047825 */ /* 0x004fca00078e0204 */
[----:B------:R-:W-:Y:S01]  /*0e40*/  STG.E.U16 desc[UR4][R4.64], R2 ;  /* 0x0000000204007986 */ /* 0x000fe2000c101504 */
[----:B------:R-:W-:Y:S05]  /*0e50*/  EXIT ;  /* 0x000000000000794d */ /* 0x000fea0003800000 */
.L_x_12075:
[----:B------:R-:W0:Y:S02]  /*0e60*/  LDC R3, c[0x0][0x39c] ;  /* 0x0000e700ff037b82 */ /* 0x000e240000000800 */
[----:B0-----:R-:W-:-:S13]  /*0e70*/  ISETP.GE.AND P0, PT, R8, R3, PT ;  /* 0x000000030800720c */ /* 0x001fda0003f06270 */
[----:B------:R-:W-:Y:S05]  /*0e80*/  @P0 EXIT ;  /* 0x000000000000094d */ /* 0x000fea0003800000 */
[----:B--2---:R-:W-:-:S05]  /*0e90*/  IMAD.WIDE.U32 R4, R3, 0x2, R4 ;  /* 0x0000000203047825 */ /* 0x004fca00078e0004 */
[----:B------:R-:W-:Y:S01]  /*0ea0*/  STG.E.U16 desc[UR4][R4.64], RZ ;  /* 0x000000ff04007986 */ /* 0x000fe2000c101504 */
[----:B------:R-:W-:Y:S05]  /*0eb0*/  EXIT ;  /* 0x000000000000794d */ /* 0x000fea0003800000 */
        .weak           $__internal_20_$__cuda_sm3x_div_rn_noftz_f32_slowpath
        .type           $__internal_20_$__cuda_sm3x_div_rn_noftz_f32_slowpath,@function
        .size           $__internal_20_$__cuda_sm3x_div_rn_noftz_f32_slowpath,(.L_x_12134 - $__internal_20_$__cuda_sm3x_div_rn_noftz_f32_slowpath)
$__internal_20_$__cuda_sm3x_div_rn_noftz_f32_slowpath:
        /* <DEDUP_REMOVED lines=32> */
[----:B------:R-:W-:Y:S01]  /*10c0*/  @!P1 FFMA R3, R3, 1.84467440737095516160e+19, RZ ;  /* 0x5f80000003039823 */ /* 0x000fe200000000ff */
[----:B------:R-:W-:-:S07]  /*10d0*/  @!P1 VIADD R12, R12, 0x40 ;  /* 0x000000400c0c9836 */ /* 0x000fce0000000000 */
.L_x_12079:
        /* <DEDUP_REMOVED lines=51> */
.L_x_12086:
[----:B------:R-:W-:-:S04]  /*1410*/  LOP3.LUT R2, R2, 0x80000000, RZ, 0xc0, !PT ;  /* 0x8000000002027812 */ /* 0x000fc800078ec0ff */
[----:B------:R-:W-:Y:S01]  /*1420*/  LOP3.LUT R2, R2, 0x7f800000, RZ, 0xfc, !PT ;  /* 0x7f80000002027812 */ /* 0x000fe200078efcff */
[----:B------:R-:W-:Y:S06]  /*1430*/  BRA `(.L_x_12087) ;  /* 0x0000000000047947 */ /* 0x000fec0003800000 */
.L_x_12085:
[----:B------:R-:W-:-:S07]  /*1440*/  LEA R2, R13, R2, 0x17 ;  /* 0x000000020d027211 */ /* 0x000fce00078eb8ff */
.L_x_12087:
[----:B------:R-:W-:Y:S05]  /*1450*/  BSYNC.RECONVERGENT B3 ;  /* 0x0000000000037941 */ /* 0x000fea0003800200 */
.L_x_12084:
[----:B------:R-:W-:Y:S05]  /*1460*/  BRA `(.L_x_12088) ;  /* 0x0000000000207947 */ /* 0x000fea0003800000 */
.L_x_12083:
[----:B------:R-:W-:-:S04]  /*1470*/  LOP3.LUT R2, R3, 0x80000000, R2, 0x48, !PT ;  /* 0x8000000003027812 */ /* 0x000fc800078e4802 */
[----:B------:R-:W-:Y:S01]  /*1480*/  LOP3.LUT R2, R2, 0x7f800000, RZ, 0xfc, !PT ;  /* 0x7f80000002027812 */ /* 0x000fe200078efcff */
[----:B------:R-:W-:Y:S06]  /*1490*/  BRA `(.L_x_12088) ;  /* 0x0000000000147947 */ /* 0x000fec0003800000 */
.L_x_12082:
[----:B------:R-:W-:Y:S01]  /*14a0*/  LOP3.LUT R2, R3, 0x80000000, R2, 0x48, !PT ;  /* 0x8000000003027812 */ /* 0x000fe200078e4802 */
[----:B------:R-:W-:Y:S06]  /*14b0*/  BRA `(.L_x_12088) ;  /* 0x00000000000c7947 */ /* 0x000fec0003800000 */
.L_x_12081:
[----:B------:R-:W0:Y:S01]  /*14c0*/  MUFU.RSQ R2, -QNAN ;  /* 0xffc0000000027908 */ /* 0x000e220000001400 */
[----:B------:R-:W-:Y:S05]  /*14d0*/  BRA `(.L_x_12088) ;  /* 0x0000000000047947 */ /* 0x000fea0003800000 */
.L_x_12080:
[----:B------:R-:W-:-:S07]  /*14e0*/  FADD.FTZ R2, R2, R3 ;  /* 0x0000000302027221 */ /* 0x000fce0000010000 */
.L_x_12088:
[----:B------:R-:W-:Y:S05]  /*14f0*/  BSYNC.RECONVERGENT B2 ;  /* 0x0000000000027941 */ /* 0x000fea0003800200 */
.L_x_12078:
[----:B0-----:R-:W-:Y:S02]  /*1500*/  IMAD.MOV.U32 R12, RZ, RZ, R2 ;  /* 0x000000ffff0c7224 */ /* 0x001fe400078e0002 */
[----:B------:R-:W-:Y:S02]  /*1510*/  IMAD.MOV.U32 R2, RZ, RZ, R10 ;  /* 0x000000ffff027224 */ /* 0x000fe400078e000a */
[----:B------:R-:W-:-:S04]  /*1520*/  IMAD.MOV.U32 R3, RZ, RZ, 0x0 ;  /* 0x00000000ff037424 */ /* 0x000fc800078e00ff */
[----:B------:R-:W-:Y:S05]  /*1530*/  RET.REL.NODEC R2 `(_ZN18transformer_engine49scaled_aligned_causal_masked_softmax_warp_forwardI6__halfS1_fLi5EEEvPT0_PKT_T1_iii) ;  /* 0xffffffe802b07950 */ /* 0x000fea0003c3ffff */
.L_x_12089:
        /* <DEDUP_REMOVED lines=12> */
.L_x_12134:


//--------------------- .text._ZN18transformer_engine49scaled_aligned_causal_masked_softmax_warp_forwardI6__halfS1_fLi4EEEvPT0_PKT_T1_iii --------------------------
	.section	.text._ZN18transformer_engine49scaled_aligned_causal_masked_softmax_warp_forwardI6__halfS1_fLi4EEEvPT0_PKT_T1_iii,"ax",@progbits
	.align	128
        .global         _ZN18transformer_engine49scaled_aligned_causal_masked_softmax_warp_forwardI6__halfS1_fLi4EEEvPT0_PKT_T1_iii
        .type           _ZN18transformer_engine49scaled_aligned_causal_masked_softmax_warp_forwardI6__halfS1_fLi4EEEvPT0_PKT_T1_iii,@function
        .size           _ZN18transformer_engine49scaled_aligned_causal_masked_softmax_warp_forwardI6__halfS1_fLi4EEEvPT0_PKT_T1_iii,(.L_x_12135 - _ZN18transformer_engine49scaled_aligned_causal_masked_softmax_warp_forwardI6__halfS1_fLi4EEEvPT0_PKT_T1_iii)
        .other          _ZN18transformer_engine49scaled_aligned_causal_masked_softmax_warp_forwardI6__halfS1_fLi4EEEvPT0_PKT_T1_iii,@"STO_CUDA_ENTRY STV_DEFAULT"
_ZN18transformer_engine49scaled_aligned_causal_masked_softmax_warp_forwardI6__halfS1_fLi4EEEvPT0_PKT_T1_iii:
.text._ZN18transformer_engine49scaled_aligned_causal_masked_softmax_warp_forwardI6__halfS1_fLi4EEEvPT0_PKT_T1_iii:
        /* <DEDUP_REMOVED lines=54> */
.L_x_12093:
[----:B------:R-:W-:Y:S05]  /*0360*/  BSYNC.RECONVERGENT B1 ;  /* 0x0000000000017941 */ /* 0x000fea0003800200 */
.L_x_12092:
        /* <DEDUP_REMOVED lines=26> */
.L_x_12091:
[----:B------:R-:W-:Y:S05]  /*0510*/  BSYNC.RECONVERGENT B0 ;  /* 0x0000000000007941 */ /* 0x000fea0003800200 */
.L_x_12090:
[----:B------:R-:W0:Y:S01]  /*0520*/  SHFL.BFLY PT, R13, R2, 0x8, 0x101f ;  /* 0x0d101f00020d7f89 */ /* 0x000e2200000e0000 */
[----:B------:R-:W-:-:S03]  /*0530*/  IMAD.MOV.U32 R21, RZ, RZ, 0x437c0000 ;  /* 0x437c0000ff157424 */ /* 0x000fc600078e00ff */
        /* <DEDUP_REMOVED lines=36> */
[----:B------:R-:W-:Y:S02]  /*0780*/  SHF.L.U32 R0, R4, 0x17, RZ ;  /* 0x0000001704007819 */ /* 0x000fe400000006ff */
        /* <DEDUP_REMOVED lines=41> */
[----:B------:R-:W-:Y:S05]  /*0a20*/  CALL.REL.NOINC `($__internal_21_$__cuda_sm3x_div_rn_noftz_f32_slowpath) ;  /* 0x0000000000fc7944 */ /* 0x000fea0003c00000 */
[----:B------:R-:W-:-:S07]  /*0a30*/  IMAD.MOV.U32 R3, RZ, RZ, R12 ;  /* 0x000000ffff037224 */ /* 0x000fce00078e000c */
.L_x_12097:
[----:B------:R-:W-:Y:S05]  /*0a40*/  BSYNC.RECONVERGENT B1 ;  /* 0x0000000000017941 */ /* 0x000fea0003800200 */
.L_x_12096:
[----:B------:R-:W-:-:S05]  /*0a50*/  F2FP.F16.F32.PACK_AB R3, RZ, R3 ;  /* 0x00000003ff03723e */ /* 0x000fca00000000ff */
[----:B------:R0:W-:Y:S01]  /*0a60*/  STG.E.U16 desc[UR4][R4.64], R3 ;  /* 0x0000000304007986 */ /* 0x0001e2000c101504 */
[----:B------:R-:W-:Y:S05]  /*0a70*/  BRA `(.L_x_12098) ;  /* 0x0000000000087947 */ /* 0x000fea0003800000 */
.L_x_12095:
[----:B------:R-:W-:-:S13]  /*0a80*/  ISETP.GE.AND P0, PT, R8, R3, PT ;  /* 0x000000030800720c */ /* 0x000fda0003f06270 */
[----:B------:R1:W-:Y:S02]  /*0a90*/  @!P0 STG.E.U16 desc[UR4][R4.64], RZ ;  /* 0x000000ff04008986 */ /* 0x0003e4000c101504 */
.L_x_12098:
[----:B------:R-:W-:Y:S05]  /*0aa0*/  BSYNC.RECONVERGENT B0 ;  /* 0x0000000000007941 */ /* 0x000fea0003800200 */
.L_x_12094:
[----:B------:R-:W2:Y:S01]  /*0ab0*/  LDC R15, c[0x0][0x398] ;  /* 0x0000e600ff0f7b82 */ /* 0x000ea20000000800 */
[----:B------:R-:W-:-:S04]  /*0ac0*/  IADD3 R6, PT, PT, R6, 0x1, RZ ;  /* 0x0000000106067810 */ /* 0x000fc80007ffe0ff */
        /* <DEDUP_REMOVED lines=8> */
[----:B0-----:R-:W-:Y:S02]  /*0b50*/  IMAD.MOV.U32 R2, RZ, RZ, RZ ;  /* 0x000000ffff027224 */ /* 0x001fe400078e00ff */
[----:B--2---:R-:W-:-:S04]  /*0b60*/  IMAD.MOV R13, RZ, RZ, -R3 ;  /* 0x000000ffff0d7224 */ /* 0x004fc800078e0a03 */
        /* <DEDUP_REMOVED lines=29> */
[----:B-1----:R-:W-:Y:S05]  /*0d40*/  CALL.REL.NOINC `($__internal_21_$__cuda_sm3x_div_rn_noftz_f32_slowpath) ;  /* 0x0000000000347944 */ /* 0x002fea0003c00000 */
[----:B------:R-:W-:-:S07]  /*0d50*/  MOV R2, R12 ;  /* 0x0000000c00027202 */ /* 0x000fce0000000f00 */
.L_x_12101:
[----:B------:R-:W-:Y:S05]  /*0d60*/  BSYNC.RECONVERGENT B0 ;  /* 0x0000000000007941 */ /* 0x000fea0003800200 */
.L_x_12100:
[----:B------:R-:W1:Y:S01]  /*0d70*/  LDC R3, c[0x0][0x39c] ;  /* 0x0000e700ff037b82 */ /* 0x000e620000000800 */
[----:B------:R-:W-:Y:S01]  /*0d80*/  F2FP.F16.F32.PACK_AB R2, RZ, R2 ;  /* 0x00000002ff02723e */ /* 0x000fe200000000ff */
[----:B-1----:R-:W-:-:S05]  /*0d90*/  IMAD.WIDE R4, R3, 0x2, R4 ;  /* 0x0000000203047825 */ /* 0x002fca00078e0204 */
[----:B------:R-:W-:Y:S01]  /*0da0*/  STG.E.U16 desc[UR4][R4.64], R2 ;  /* 0x0000000204007986 */ /* 0x000fe2000c101504 */
[----:B------:R-:W-:Y:S05]  /*0db0*/  EXIT ;  /* 0x000000000000794d */ /* 0x000fea0003800000 */
.L_x_12099:
[----:B------:R-:W0:Y:S02]  /*0dc0*/  LDC R3, c[0x0][0x39c] ;  /* 0x0000e700ff037b82 */ /* 0x000e240000000800 */
[----:B0-----:R-:W-:-:S13]  /*0dd0*/  ISETP.GE.AND P0, PT, R8, R3, PT ;  /* 0x000000030800720c */ /* 0x001fda0003f06270 */
[----:B------:R-:W-:Y:S05]  /*0de0*/  @P0 EXIT ;  /* 0x000000000000094d */ /* 0x000fea0003800000 */
[----:B-1----:R-:W-:-:S05]  /*0df0*/  IMAD.WIDE.U32 R4, R3, 0x2, R4 ;  /* 0x0000000203047825 */ /* 0x002fca00078e0004 */
[----:B------:R-:W-:Y:S01]  /*0e00*/  STG.E.U16 desc[UR4][R4.64], RZ ;  /* 0x000000ff04007986 */ /* 0x000fe2000c101504 */
[----:B------:R-:W-:Y:S05]  /*0e10*/  EXIT ;  /* 0x000000000000794d */ /* 0x000fea0003800000 */
        .weak           $__internal_21_$__cuda_sm3x_div_rn_noftz_f32_slowpath
        .type           $__internal_21_$__cuda_sm3x_div_rn_noftz_f32_slowpath,@function
        .size           $__internal_21_$__cuda_sm3x_div_rn_noftz_f32_slowpath,(.L_x_12135 - $__internal_21_$__cuda_sm3x_div_rn_noftz_f32_slowpath)
$__internal_21_$__cuda_sm3x_div_rn_noftz_f32_slowpath:
        /* <DEDUP_REMOVED lines=34> */
.L_x_12103:
        /* <DEDUP_REMOVED lines=51> */
.L_x_12110:
[----:B------:R-:W-:-:S04]  /*1370*/  LOP3.LUT R2, R2, 0x80000000, RZ, 0xc0, !PT ;  /* 0x8000000002027812 */ /* 0x000fc800078ec0ff */
[----:B------:R-:W-:Y:S01]  /*1380*/  LOP3.LUT R2, R2, 0x7f800000, RZ, 0xfc, !PT ;  /* 0x7f80000002027812 */ /* 0x000fe200078efcff */
[----:B------:R-:W-:Y:S06]  /*1390*/  BRA `(.L_x_12111) ;  /* 0x0000000000047947 */ /* 0x000fec0003800000 */
.L_x_12109:
[----:B------:R-:W-:-:S07]  /*13a0*/  LEA R2, R13, R2, 0x17 ;  /* 0x000000020d027211 */ /* 0x000fce00078eb8ff */
.L_x_12111:
[----:B------:R-:W-:Y:S05]  /*13b0*/  BSYNC.RECONVERGENT B3 ;  /* 0x0000000000037941 */ /* 0x000fea0003800200 */
.L_x_12108:
[----:B------:R-:W-:Y:S05]  /*13c0*/  BRA `(.L_x_12112) ;  /* 0x0000000000207947 */ /* 0x000fea0003800000 */
.L_x_12107:
[----:B------:R-:W-:-:S04]  /*13d0*/  LOP3.LUT R2, R3, 0x80000000, R2, 0x48, !PT ;  /* 0x8000000003027812 */ /* 0x000fc800078e4802 */
[----:B------:R-:W-:Y:S01]  /*13e0*/  LOP3.LUT R2, R2, 0x7f800000, RZ, 0xfc, !PT ;  /* 0x7f80000002027812 */ /* 0x000fe200078efcff */
[----:B------:R-:W-:Y:S06]  /*13f0*/  BRA `(.L_x_12112) ;  /* 0x0000000000147947 */ /* 0x000fec0003800000 */
.L_x_12106:
[----:B------:R-:W-:Y:S01]  /*1400*/  LOP3.LUT R2, R3, 0x80000000, R2, 0x48, !PT ;  /* 0x8000000003027812 */ /* 0x000fe200078e4802 */
[----:B------:R-:W-:Y:S06]  /*1410*/  BRA `(.L_x_12112) ;  /* 0x00000000000c7947 */ /* 0x000fec0003800000 */
.L_x_12105:
[----:B------:R-:W0:Y:S01]  /*1420*/  MUFU.RSQ R2, -QNAN ;  /* 0xffc0000000027908 */ /* 0x000e220000001400 */
[----:B------:R-:W-:Y:S05]  /*1430*/  BRA `(.L_x_12112) ;  /* 0x0000000000047947 */ /* 0x000fea0003800000 */
.L_x_12104:
[----:B------:R-:W-:-:S07]  /*1440*/  FADD.FTZ R2, R2, R3 ;  /* 0x0000000302027221 */ /* 0x000fce0000010000 */
.L_x_12112:
[----:B------:R-:W-:Y:S05]  /*1450*/  BSYNC.RECONVERGENT B2 ;  /* 0x0000000000027941 */ /* 0x000fea0003800200 */
.L_x_12102:
[----:B0-----:R-:W-:Y:S02]  /*1460*/  IMAD.MOV.U32 R12, RZ, RZ, R2 ;  /* 0x000000ffff0c7224 */ /* 0x001fe400078e0002 */
[----:B------:R-:W-:Y:S02]  /*1470*/  IMAD.MOV.U32 R2, RZ, RZ, R10 ;  /* 0x000000ffff027224 */ /* 0x000fe400078e000a */
[----:B------:R-:W-:-:S04]  /*1480*/  IMAD.MOV.U32 R3, RZ, RZ, 0x0 ;  /* 0x00000000ff037424 */ /* 0x000fc800078e00ff */
[----:B------:R-:W-:Y:S05]  /*1490*/  RET.REL.NODEC R2 `(_ZN18transformer_engine49scaled_aligned_causal_masked_softmax_warp_forwardI6__halfS1_fLi4EEEvPT0_PKT_T1_iii) ;  /* 0xffffffe802d87950 */ /* 0x000fea0003c3ffff */
.L_x_12113:
        /* <DEDUP_REMOVED lines=14> */
.L_x_12135:


//--------------------- .nv.shared.reserved.0     --------------------------
	.section	.nv.shared.reserved.0,"aw",@nobits
	.weak		__nv_reservedSMEM_offset_0_alias
	.size		__nv_reservedSMEM_offset_0_alias, 0, 64
	.other		__nv_reservedSMEM_offset_0_alias,@"STO_CUDA_RESERVED_SHARED STV_DEFAULT"
__nv_reservedSMEM_offset_0_alias:
	.zero		0
	.zero		64


//--------------------- .nv.constant0._ZN18transformer_engine50scaled_aligned_causal_masked_softmax_warp_backwardI13__nv_bfloat16S1_fLi14EEEvPT0_PKT_S6_T1_iii --------------------------
	.section	.nv.constant0._ZN18transformer_engine50scaled_aligned_causal_masked_softmax_warp_backwardI13__nv_bfloat16S1_fLi14EEEvPT0_PKT_S6_T1_iii,"a",@progbits
	.sectionflags	@""
	.align	4
.nv.constant0._ZN18transformer_engine50scaled_aligned_causal_masked_softmax_warp_backwardI13__nv_bfloat16S1_fLi14EEEvPT0_PKT_S6_T1_iii:
	.zero		936


//--------------------- .nv.constant0._ZN18transformer_engine50scaled_aligned_causal_masked_softmax_warp_backwardI13__nv_bfloat16S1_fLi13EEEvPT0_PKT_S6_T1_iii --------------------------
	.section	.nv.constant0._ZN18transformer_engine50scaled_aligned_causal_masked_softmax_warp_backwardI13__nv_bfloat16S1_fLi13EEEvPT0_PKT_S6_T1_iii,"a",@progbits
	.sectionflags	@""
	.align	4
.nv.constant0._ZN18transformer_engine50scaled_aligned_causal_masked_softmax_warp_backwardI13__nv_bfloat16S1_fLi13EEEvPT0_PKT_S6_T1_iii:
	.zero		936


//--------------------- .nv.constant0._ZN18transformer_engine50scaled_aligned_causal_masked_softmax_warp_backwardI13__nv_bfloat16S1_fLi12EEEvPT0_PKT_S6_T1_iii --------------------------
	.section	.nv.constant0._ZN18transformer_engine50scaled_aligned_causal_masked_softmax_warp_backwardI13__nv_bfloat16S1_fLi12EEEvPT0_PKT_S6_T1_iii,"a",@progbits
	.sectionflags	@""
	.align	4
.nv.constant0._ZN18transformer_engine50scaled_aligned_causal_masked_softmax_warp_backwardI13__nv_bfloat16S1_fLi12EEEvPT0_PKT_S6_T1_iii:
	.zero		936


//--------------------- .nv.constant0._ZN18transformer_engine50scaled_aligned_causal_masked_softmax_warp_backwardI13__nv_bfloat16S1_fLi11EEEvPT0_PKT_S6_T1_iii --------------------------
	.section	.nv.constant0._ZN18transformer_engine50scaled_aligned_causal_masked_softmax_warp_backwardI13__nv_bfloat16S1_fLi11EEEvPT0_PKT_S6_T1_iii,"a",@progbits
	.sectionflags	@""
	.align	4
.nv.constant0._ZN18transformer_engine50scaled_aligned_causal_masked_softmax_warp_backwardI13__nv_bfloat16S1_fLi11EEEvPT0_PKT_S6_T1_iii:
	.zero		936


//--------------------- .nv.constant0._ZN18transformer_engine50scaled_aligned_causal_masked_softmax_warp_backwardI13__nv_bfloat16S1_fLi10EEEvPT0_PKT_S6_T1_iii --------------------------
	.section	.nv.constant0._ZN18transformer_engine50scaled_aligned_causal_masked_softmax_warp_backwardI13__nv_bfloat16S1_fLi10EEEvPT0_PKT_S6_T1_iii,"a",@progbits
	.sectionflags	@""
	.align	4
.nv.constant0._ZN18transformer_engine50scaled_aligned_causal_masked_softmax_warp_backwardI13__nv_bfloat16S1_fLi10EEEvPT0_PKT_S6_T1_iii:
	.zero		936


//--------------------- .nv.constant0._ZN18transformer_engine50scaled_aligned_causal_masked_softmax_warp_backwardI13__nv_bfloat16S1_fLi9EEEvPT0_PKT_S6_T1_iii --------------------------
	.section	.nv.constant0._ZN18transformer_engine50scaled_aligned_causal_masked_softmax_warp_backwardI13__nv_bfloat16S1_fLi9EEEvPT0_PKT_S6_T1_iii,"a",@progbits
	.sectionflags	@""
	.align	4
.nv.constant0._ZN18transformer_engine50scaled_aligned_causal_masked_softmax_warp_backwardI13__nv_bfloat16S1_fLi9EEEvPT0_PKT_S6_T1_iii:
	.zero		936


//--------------------- .nv.constant0._ZN18transformer_engine50scaled_aligned_causal_masked_softmax_warp_backwardI13__nv_bfloat16S1_fLi8EEEvPT0_PKT_S6_T1_iii --------------------------
	.section	.nv.constant0._ZN18transformer_engine50scaled_aligned_causal_masked_softmax_warp_backwardI13__nv_bfloat16S1_fLi8EEEvPT0_PKT_S6_T1_iii,"a",@progbits
	.sectionflags	@""
	.align	4
.nv.constant0._ZN18transformer_engine50scaled_aligned_causal_masked_softmax_warp_backwardI13__nv_bfloat16S1_fLi8EEEvPT0_PKT_S6_T1_iii:
	.zero		936


//--------------------- .nv.constant0._ZN18transformer_engine50scaled_aligned_causal_masked_softmax_warp_backwardI13__nv_bfloat16S1_fLi7EEEvPT0_PKT_S6_T1_iii --------------------------
	.section	.nv.constant0._ZN18transformer_engine50scaled_aligned_causal_masked_softmax_warp_backwardI13__nv_bfloat16S1_fLi7EEEvPT0_PKT_S6_T1_iii,"a",@progbits
	.sectionflags	@""
	.align	4
.nv.constant0._ZN18transformer_engine50scaled_aligned_causal_masked_softmax_warp_backwardI13__nv_bfloat16S1_fLi7EEEvPT0_PKT_S6_T1_iii:
	.zero		936


//--------------------- .nv.constant0._ZN18transformer_engine50scaled_aligned_causal_masked_softmax_warp_backwardI13__nv_bfloat16S1_fLi6EEEvPT0_PKT_S6_T1_iii --------------------------
	.section	.nv.constant0._ZN18transformer_engine50scaled_aligned_causal_masked_softmax_warp_backwardI13__nv_bfloat16S1_fLi6EEEvPT0_PKT_S6_T1_iii,"a",@progbits
	.sectionflags	@""
	.align	4
.nv.constant0._ZN18transformer_engine50scaled_aligned_causal_masked_softmax_warp_backwardI13__nv_bfloat16S1_fLi6EEEvPT0_PKT_S6_T1_iii:
	.zero		936


//--------------------- .nv.constant0._ZN18transformer_engine50scaled_aligned_causal_masked_softmax_warp_backwardI13__nv_bfloat16S1_fLi5EEEvPT0_PKT_S6_T1_iii --------------------------
	.section	.nv.constant0._ZN18transformer_engine50scaled_aligned_causal_masked_softmax_warp_backwardI13__nv_bfloat16S1_fLi5EEEvPT0_PKT_S6_T1_iii,"a",@progbits
	.sectionflags	@""
	.align	4
.nv.constant0._ZN18transformer_engine50scaled_aligned_causal_masked_softmax_warp_backwardI13__nv_bfloat16S1_fLi5EEEvPT0_PKT_S6_T1_iii:
	.zero		936


//--------------------- .nv.constant0._ZN18transformer_engine50scaled_aligned_causal_masked_softmax_warp_backwardI13__nv_bfloat16S1_fLi4EEEvPT0_PKT_S6_T1_iii --------------------------
	.section	.nv.constant0._ZN18transformer_engine50scaled_aligned_causal_masked_softmax_warp_backwardI13__nv_bfloat16S1_fLi4EEEvPT0_PKT_S6_T1_iii,"a",@progbits
	.sectionflags	@""
	.align	4
.nv.constant0._ZN18transformer_engine50scaled_aligned_causal_masked_softmax_warp_backwardI13__nv_bfloat16S1_fLi4EEEvPT0_PKT_S6_T1_iii:
	.zero		936


//--------------------- .nv.constant0._ZN18transformer_engine50scaled_aligned_causal_masked_softmax_warp_backwardI6__halfS1_fLi14EEEvPT0_PKT_S6_T1_iii --------------------------
	.section	.nv.constant0._ZN18transformer_engine50scaled_aligned_causal_masked_softmax_warp_backwardI6__halfS1_fLi14EEEvPT0_PKT_S6_T1_iii,"a",@progbits
	.sectionflags	@""
	.align	4
.nv.constant0._ZN18transformer_engine50scaled_aligned_causal_masked_softmax_warp_backwardI6__halfS1_fLi14EEEvPT0_PKT_S6_T1_iii:
	.zero		936


//--------------------- .nv.constant0._ZN18transformer_engine50scaled_aligned_causal_masked_softmax_warp_backwardI6__halfS1_fLi13EEEvPT0_PKT_S6_T1_iii --------------------------
	.section	.nv.constant0._ZN18transformer_engine50scaled_aligned_causal_masked_softmax_warp_backwardI6__halfS1_fLi13EEEvPT0_PKT_S6_T1_iii,"a",@progbits
	.sectionflags	@""
	.align	4
.nv.constant0._ZN18transformer_engine50scaled_aligned_causal_masked_softmax_warp_backwardI6__halfS1_fLi13EEEvPT0_PKT_S6_T1_iii:
	.zero		936


//--------------------- .nv.constant0._ZN18transformer_engine50scaled_aligned_causal_masked_softmax_warp_backwardI6__halfS1_fLi12EEEvPT0_PKT_S6_T1_iii --------------------------
	.section	.nv.constant0._ZN18transformer_engine50scaled_aligned_causal_masked_softmax_warp_backwardI6__halfS1_fLi12EEEvPT0_PKT_S6_T1_iii,"a",@progbits
	.sectionflags	@""
	.align	4
.nv.constant0._ZN18transformer_engine50scaled_aligned_causal_masked_softmax_warp_backwardI6__halfS1_fLi12EEEvPT0_PKT_S6_T1_iii:
	.zero		936


//--------------------- .nv.constant0._ZN18transformer_engine50scaled_aligned_causal_masked_softmax_warp_backwardI6__halfS1_fLi11EEEvPT0_PKT_S6_T1_iii --------------------------
	.section	.nv.constant0._ZN18transformer_engine50scaled_aligned_causal_masked_softmax_warp_backwardI6__halfS1_fLi11EEEvPT0_PKT_S6_T1_iii,"a",@progbits
	.sectionflags	@""
	.align	4
.nv.constant0._ZN18transformer_engine50scaled_aligned_causal_masked_softmax_warp_backwardI6__halfS1_fLi11EEEvPT0_PKT_S6_T1_iii:
	.zero		936


//--------------------- .nv.constant0._ZN18transformer_engine50scaled_aligned_causal_masked_softmax_warp_backwardI6__halfS1_fLi10EEEvPT0_PKT_S6_T1_iii --------------------------
	.section	.nv.constant0._ZN18transformer_engine50scaled_aligned_causal_masked_softmax_warp_backwardI6__halfS1_fLi10EEEvPT0_PKT_S6_T1_iii,"a",@progbits
	.sectionflags	@""
	.align	4
.nv.constant0._ZN18transformer_engine50scaled_aligned_causal_masked_softmax_warp_backwardI6__halfS1_fLi10EEEvPT0_PKT_S6_T1_iii:
	.zero		936


//--------------------- .nv.constant0._ZN18transformer_engine50scaled_aligned_causal_masked_softmax_warp_backwardI6__halfS1_fLi9EEEvPT0_PKT_S6_T1_iii --------------------------
	.section	.nv.constant0._ZN18transformer_engine50scaled_aligned_causal_masked_softmax_warp_backwardI6__halfS1_fLi9EEEvPT0_PKT_S6_T1_iii,"a",@progbits
	.sectionflags	@""
	.align	4
.nv.constant0._ZN18transformer_engine50scaled_aligned_causal_masked_softmax_warp_backwardI6__halfS1_fLi9EEEvPT0_PKT_S6_T1_iii:
	.zero		936


//--------------------- .nv.constant0._ZN18transformer_engine50scaled_aligned_causal_masked_softmax_warp_backwardI6__halfS1_fLi8EEEvPT0_PKT_S6_T1_iii --------------------------
	.section	.nv.constant0._ZN18transformer_engine50scaled_aligned_causal_masked_softmax_warp_backwardI6__halfS1_fLi8EEEvPT0_PKT_S6_T1_iii,"a",@progbits
	.sectionflags	@""
	.align	4
.nv.constant0._ZN18transformer_engine50scaled_aligned_causal_masked_softmax_warp_backwardI6__halfS1_fLi8EEEvPT0_PKT_S6_T1_iii:
	.zero		936


//--------------------- .nv.constant0._ZN18transformer_engine50scaled_aligned_causal_masked_softmax_warp_backwardI6__halfS1_fLi7EEEvPT0_PKT_S6_T1_iii --------------------------
	.section	.nv.constant0._ZN18transformer_engine50scaled_aligned_causal_masked_softmax_warp_backwardI6__halfS1_fLi7EEEvPT0_PKT_S6_T1_iii,"a",@progbits
	.sectionflags	@""
	.align	4
.nv.constant0._ZN18transformer_engine50scaled_aligned_causal_masked_softmax_warp_backwardI6__halfS1_fLi7EEEvPT0_PKT_S6_T1_iii:
	.zero		936


//--------------------- .nv.constant0._ZN18transformer_engine50scaled_aligned_causal_masked_softmax_warp_backwardI6__halfS1_fLi6EEEvPT0_PKT_S6_T1_iii --------------------------
	.section	.nv.constant0._ZN18transformer_engine50scaled_aligned_causal_masked_softmax_warp_backwardI6__halfS1_fLi6EEEvPT0_PKT_S6_T1_iii,"a",@progbits
	.sectionflags	@""
	.align	4
.nv.constant0._ZN18transformer_engine50scaled_aligned_causal_masked_softmax_warp_backwardI6__halfS1_fLi6EEEvPT0_PKT_S6_T1_iii:
	.zero		936


//--------------------- .nv.constant0._ZN18transformer_engine50scaled_aligned_causal_masked_softmax_warp_backwardI6__halfS1_fLi5EEEvPT0_PKT_S6_T1_iii --------------------------
	.section	.nv.constant0._ZN18transformer_engine50scaled_aligned_causal_masked_softmax_warp_backwardI6__halfS1_fLi5EEEvPT0_PKT_S6_T1_iii,"a",@progbits
	.sectionflags	@""
	.align	4
.nv.constant0._ZN18transformer_engine50scaled_aligned_causal_masked_softmax_warp_backwardI6__halfS1_fLi5EEEvPT0_PKT_S6_T1_iii:
	.zero		936


//--------------------- .nv.constant0._ZN18transformer_engine50scaled_aligned_causal_masked_softmax_warp_backwardI6__halfS1_fLi4EEEvPT0_PKT_S6_T1_iii --------------------------
	.section	.nv.constant0._ZN18transformer_engine50scaled_aligned_causal_masked_softmax_warp_backwardI6__halfS1_fLi4EEEvPT0_PKT_S6_T1_iii,"a",@progbits
	.sectionflags	@""
	.align	4
.nv.constant0._ZN18transformer_engine50scaled_aligned_causal_masked_softmax_warp_backwardI6__halfS1_fLi4EEEvPT0_PKT_S6_T1_iii:
	.zero		936


//--------------------- .nv.constant0._ZN18transformer_engine49scaled_aligned_causal_masked_softmax_warp_forwardI13__nv_bfloat16S1_fLi14EEEvPT0_PKT_T1_iii --------------------------
	.section	.nv.constant0._ZN18transformer_engine49scaled_aligned_causal_masked_softmax_warp_forwardI13__nv_bfloat16S1_fLi14EEEvPT0_PKT_T1_iii,"a",@progbits
	.sectionflags	@""
	.align	4
.nv.constant0._ZN18transformer_engine49scaled_aligned_causal_masked_softmax_warp_forwardI13__nv_bfloat16S1_fLi14EEEvPT0_PKT_T1_iii:
	.zero		928


//--------------------- .nv.constant0._ZN18transformer_engine49scaled_aligned_causal_masked_softmax_warp_forwardI13__nv_bfloat16S1_fLi13EEEvPT0_PKT_T1_iii --------------------------
	.section	.nv.constant0._ZN18transformer_engine49scaled_aligned_causal_masked_softmax_warp_forwardI13__nv_bfloat16S1_fLi13EEEvPT0_PKT_T1_iii,"a",@progbits
	.sectionflags	@""
	.align	4
.nv.constant0._ZN18transformer_engine49scaled_aligned_causal_masked_softmax_warp_forwardI13__nv_bfloat16S1_fLi13EEEvPT0_PKT_T1_iii:
	.zero		928


//--------------------- .nv.constant0._ZN18transformer_engine49scaled_aligned_causal_masked_softmax_warp_forwardI13__nv_bfloat16S1_fLi12EEEvPT0_PKT_T1_iii --------------------------
	.section	.nv.constant0._ZN18transformer_engine49scaled_aligned_causal_masked_softmax_warp_forwardI13__nv_bfloat16S1_fLi12EEEvPT0_PKT_T1_iii,"a",@progbits
	.sectionflags	@""
	.align	4
.nv.constant0._ZN18transformer_engine49scaled_aligned_causal_masked_softmax_warp_forwardI13__nv_bfloat16S1_fLi12EEEvPT0_PKT_T1_iii:
	.zero		928


//--------------------- .nv.constant0._ZN18transformer_engine49scaled_aligned_causal_masked_softmax_warp_forwardI13__nv_bfloat16S1_fLi11EEEvPT0_PKT_T1_iii --------------------------
	.section	.nv.constant0._ZN18transformer_engine49scaled_aligned_causal_masked_softmax_warp_forwardI13__nv_bfloat16S1_fLi11EEEvPT0_PKT_T1_iii,"a",@progbits
	.sectionflags	@""
	.align	4
.nv.constant0._ZN18transformer_engine49scaled_aligned_causal_masked_softmax_warp_forwardI13__nv_bfloat16S1_fLi11EEEvPT0_PKT_T1_iii:
	.zero		928


//--------------------- .nv.constant0._ZN18transformer_engine49scaled_aligned_causal_masked_softmax_warp_forwardI13__nv_bfloat16S1_fLi10EEEvPT0_PKT_T1_iii --------------------------
	.section	.nv.constant0._ZN18transformer_engine49scaled_aligned_causal_masked_softmax_warp_forwardI13__nv_bfloat16S1_fLi10EEEvPT0_PKT_T1_iii,"a",@progbits
	.sectionflags	@""
	.align	4
.nv.constant0._ZN18transformer_engine49scaled_aligned_causal_masked_softmax_warp_forwardI13__nv_bfloat16S1_fLi10EEEvPT0_PKT_T1_iii:
	.zero		928


//--------------------- .nv.constant0._ZN18transformer_engine49scaled_aligned_causal_masked_softmax_warp_forwardI13__nv_bfloat16S1_fLi9EEEvPT0_PKT_T1_iii --------------------------
	.section	.nv.constant0._ZN18transformer_engine49scaled_aligned_causal_masked_softmax_warp_forwardI13__nv_bfloat16S1_fLi9EEEvPT0_PKT_T1_iii,"a",@progbits
	.sectionflags	@""
	.align	4
.nv.constant0._ZN18transformer_engine49scaled_aligned_causal_masked_softmax_warp_forwardI13__nv_bfloat16S1_fLi9EEEvPT0_PKT_T1_iii:
	.zero		928


//--------------------- .nv.constant0._ZN18transformer_engine49scaled_aligned_causal_masked_softmax_warp_forwardI13__nv_bfloat16S1_fLi8EEEvPT0_PKT_T1_iii --------------------------
	.section	.nv.constant0._ZN18transformer_engine49scaled_aligned_causal_masked_softmax_warp_forwardI13__nv_bfloat16S1_fLi8EEEvPT0_PKT_T1_iii,"a",@progbits
	.sectionflags	@""
	.align	4
.nv.constant0._ZN18transformer_engine49scaled_aligned_causal_masked_softmax_warp_forwardI13__nv_bfloat16S1_fLi8EEEvPT0_PKT_T1_iii:
	.zero		928


//--------------------- .nv.constant0._ZN18transformer_engine49scaled_aligned_causal_masked_softmax_warp_forwardI13__nv_bfloat16S1_fLi7EEEvPT0_PKT_T1_iii --------------------------
	.section	.nv.constant0._ZN18transformer_engine49scaled_aligned_causal_masked_softmax_warp_forwardI13__nv_bfloat16S1_fLi7EEEvPT0_PKT_T1_iii,"a",@progbits
	.sectionflags	@""
	.align	4
.nv.constant0._ZN18transformer_engine49scaled_aligned_causal_masked_softmax_warp_forwardI13__nv_bfloat16S1_fLi7EEEvPT0_PKT_T1_iii:
	.zero		928


//--------------------- .nv.constant0._ZN18transformer_engine49scaled_aligned_causal_masked_softmax_warp_forwardI13__nv_bfloat16S1_fLi6EEEvPT0_PKT_T1_iii --------------------------
	.section	.nv.constant0._ZN18transformer_engine49scaled_aligned_causal_masked_softmax_warp_forwardI13__nv_bfloat16S1_fLi6EEEvPT0_PKT_T1_iii,"a",@progbits
	.sectionflags	@""
	.align	4
.nv.constant0._ZN18transformer_engine49scaled_aligned_causal_masked_softmax_warp_forwardI13__nv_bfloat16S1_fLi6EEEvPT0_PKT_T1_iii:
	.zero		928


//--------------------- .nv.constant0._ZN18transformer_engine49scaled_aligned_causal_masked_softmax_warp_forwardI13__nv_bfloat16S1_fLi5EEEvPT0_PKT_T1_iii --------------------------
	.section	.nv.constant0._ZN18transformer_engine49scaled_aligned_causal_masked_softmax_warp_forwardI13__nv_bfloat16S1_fLi5EEEvPT0_PKT_T1_iii,"a",@progbits
	.sectionflags	@""
	.align	4
.nv.constant0._ZN18transformer_engine49scaled_aligned_causal_masked_softmax_warp_forwardI13__nv_bfloat16S1_fLi5EEEvPT0_PKT_T1_iii:
	.zero		928


//--------------------- .nv.constant0._ZN18transformer_engine49scaled_aligned_causal_masked_softmax_warp_forwardI13__nv_bfloat16S1_fLi4EEEvPT0_PKT_T1_iii --------------------------
	.section	.nv.constant0._ZN18transformer_engine49scaled_aligned_causal_masked_softmax_warp_forwardI13__nv_bfloat16S1_fLi4EEEvPT0_PKT_T1_iii,"a",@progbits
	.sectionflags	@""
	.align	4
.nv.constant0._ZN18transformer_engine49scaled_aligned_causal_masked_softmax_warp_forwardI13__nv_bfloat16S1_fLi4EEEvPT0_PKT_T1_iii:
	.zero		928


//--------------------- .nv.constant0._ZN18transformer_engine49scaled_aligned_causal_masked_softmax_warp_forwardI6__halfS1_fLi14EEEvPT0_PKT_T1_iii --------------------------
	.section	.nv.constant0._ZN18transformer_engine49scaled_aligned_causal_masked_softmax_warp_forwardI6__halfS1_fLi14EEEvPT0_PKT_T1_iii,"a",@progbits
	.sectionflags	@""
	.align	4
.nv.constant0._ZN18transformer_engine49scaled_aligned_causal_masked_softmax_warp_forwardI6__halfS1_fLi14EEEvPT0_PKT_T1_iii:
	.zero		928


//--------------------- .nv.constant0._ZN18transformer_engine49scaled_aligned_causal_masked_softmax_warp_forwardI6__halfS1_fLi13EEEvPT0_PKT_T1_iii --------------------------
	.section	.nv.constant0._ZN18transformer_engine49scaled_aligned_causal_masked_softmax_warp_forwardI6__halfS1_fLi13EEEvPT0_PKT_T1_iii,"a",@progbits
	.sectionflags	@""
	.align	4
.nv.constant0._ZN18transformer_engine49scaled_aligned_causal_masked_softmax_warp_forwardI6__halfS1_fLi13EEEvPT0_PKT_T1_iii:
	.zero		928


//--------------------- .nv.constant0._ZN18transformer_engine49scaled_aligned_causal_masked_softmax_warp_forwardI6__halfS1_fLi12EEEvPT0_PKT_T1_iii --------------------------
	.section	.nv.constant0._ZN18transformer_engine49scaled_aligned_causal_masked_softmax_warp_forwardI6__halfS1_fLi12EEEvPT0_PKT_T1_iii,"a",@progbits
	.sectionflags	@""
	.align	4
.nv.constant0._ZN18transformer_engine49scaled_aligned_causal_masked_softmax_warp_forwardI6__halfS1_fLi12EEEvPT0_PKT_T1_iii:
	.zero		928


//--------------------- .nv.constant0._ZN18transformer_engine49scaled_aligned_causal_masked_softmax_warp_forwardI6__halfS1_fLi11EEEvPT0_PKT_T1_iii --------------------------
	.section	.nv.constant0._ZN18transformer_engine49scaled_aligned_causal_masked_softmax_warp_forwardI6__halfS1_fLi11EEEvPT0_PKT_T1_iii,"a",@progbits
	.sectionflags	@""
	.align	4
.nv.constant0._ZN18transformer_engine49scaled_aligned_causal_masked_softmax_warp_forwardI6__halfS1_fLi11EEEvPT0_PKT_T1_iii:
	.zero		928


//--------------------- .nv.constant0._ZN18transformer_engine49scaled_aligned_causal_masked_softmax_warp_forwardI6__halfS1_fLi10EEEvPT0_PKT_T1_iii --------------------------
	.section	.nv.constant0._ZN18transformer_engine49scaled_aligned_causal_masked_softmax_warp_forwardI6__halfS1_fLi10EEEvPT0_PKT_T1_iii,"a",@progbits
	.sectionflags	@""
	.align	4
.nv.constant0._ZN18transformer_engine49scaled_aligned_causal_masked_softmax_warp_forwardI6__halfS1_fLi10EEEvPT0_PKT_T1_iii:
	.zero		928


//--------------------- .nv.constant0._ZN18transformer_engine49scaled_aligned_causal_masked_softmax_warp_forwardI6__halfS1_fLi9EEEvPT0_PKT_T1_iii --------------------------
	.section	.nv.constant0._ZN18transformer_engine49scaled_aligned_causal_masked_softmax_warp_forwardI6__halfS1_fLi9EEEvPT0_PKT_T1_iii,"a",@progbits
	.sectionflags	@""
	.align	4
.nv.constant0._ZN18transformer_engine49scaled_aligned_causal_masked_softmax_warp_forwardI6__halfS1_fLi9EEEvPT0_PKT_T1_iii:
	.zero		928


//--------------------- .nv.constant0._ZN18transformer_engine49scaled_aligned_causal_masked_softmax_warp_forwardI6__halfS1_fLi8EEEvPT0_PKT_T1_iii --------------------------
	.section	.nv.constant0._ZN18transformer_engine49scaled_aligned_causal_masked_softmax_warp_forwardI6__halfS1_fLi8EEEvPT0_PKT_T1_iii,"a",@progbits
	.sectionflags	@""
	.align	4
.nv.constant0._ZN18transformer_engine49scaled_aligned_causal_masked_softmax_warp_forwardI6__halfS1_fLi8EEEvPT0_PKT_T1_iii:
	.zero		928


//--------------------- .nv.constant0._ZN18transformer_engine49scaled_aligned_causal_masked_softmax_warp_forwardI6__halfS1_fLi7EEEvPT0_PKT_T1_iii --------------------------
	.section	.nv.constant0._ZN18transformer_engine49scaled_aligned_causal_masked_softmax_warp_forwardI6__halfS1_fLi7EEEvPT0_PKT_T1_iii,"a",@progbits
	.sectionflags	@""
	.align	4
.nv.constant0._ZN18transformer_engine49scaled_aligned_causal_masked_softmax_warp_forwardI6__halfS1_fLi7EEEvPT0_PKT_T1_iii:
	.zero		928


//--------------------- .nv.constant0._ZN18transformer_engine49scaled_aligned_causal_masked_softmax_warp_forwardI6__halfS1_fLi6EEEvPT0_PKT_T1_iii --------------------------
	.section	.nv.constant0._ZN18transformer_engine49scaled_aligned_causal_masked_softmax_warp_forwardI6__halfS1_fLi6EEEvPT0_PKT_T1_iii,"a",@progbits
	.sectionflags	@""
	.align	4
.nv.constant0._ZN18transformer_engine49scaled_aligned_causal_masked_softmax_warp_forwardI6__halfS1_fLi6EEEvPT0_PKT_T1_iii:
	.zero		928


//--------------------- .nv.constant0._ZN18transformer_engine49scaled_aligned_causal_masked_softmax_warp_forwardI6__halfS1_fLi5EEEvPT0_PKT_T1_iii --------------------------
	.section	.nv.constant0._ZN18transformer_engine49scaled_aligned_causal_masked_softmax_warp_forwardI6__halfS1_fLi5EEEvPT0_PKT_T1_iii,"a",@progbits
	.sectionflags	@""
	.align	4
.nv.constant0._ZN18transformer_engine49scaled_aligned_causal_masked_softmax_warp_forwardI6__halfS1_fLi5EEEvPT0_PKT_T1_iii:
	.zero		928


//--------------------- .nv.constant0._ZN18transformer_engine49scaled_aligned_causal_masked_softmax_warp_forwardI6__halfS1_fLi4EEEvPT0_PKT_T1_iii --------------------------
	.section	.nv.constant0._ZN18transformer_engine49scaled_aligned_causal_masked_softmax_warp_forwardI6__halfS1_fLi4EEEvPT0_PKT_T1_iii,"a",@progbits
	.sectionflags	@""
	.align	4
.nv.constant0._ZN18transformer_engine49scaled_aligned_causal_masked_softmax_warp_forwardI6__halfS1_fLi4EEEvPT0_PKT_T1_iii:
	.zero		928


//--------------------- SYMBOLS --------------------------

	.type		.nv.reservedSmem.offset0,@object
	.size		.nv.reservedSmem.offset0,0x4
